	.target	sm_80

	.elftype	@"ET_EXEC"


//--------------------- .note.nv.tkinfo           --------------------------
	.section	.note.nv.tkinfo,"",@"SHT_NOTE"
	.sectionflags	@"SHF_NOTE_NV_TKINFO"
	.tkinfo
        /*0018*/ 	.word	0x00000002
        /*0030*/ 	.string	""
        /*0030*/ 	.string	"ptxas"
        /*0030*/ 	.string	"Cuda compilation tools, release 13.0, V13.0.88"
        /*0030*/ 	.string	"Build cuda_13.0.r13.0/compiler.36424714_0"
        /*0030*/ 	.string	"-arch sm_80 -m 64 "



//--------------------- .note.nv.cuinfo           --------------------------
	.section	.note.nv.cuinfo,"",@"SHT_NOTE"
	.sectionflags	@"SHF_NOTE_NV_CUINFO"
        /*0018*/ 	.short	0x0002
        /*001a*/ 	.short	0x0050
        /*001c*/ 	.short	0x0082
	.zero		2


//--------------------- .nv.info                  --------------------------
	.section	.nv.info,"",@"SHT_CUDA_INFO"
	.align	4


	//----- nvinfo : EIATTR_REGCOUNT
	.align		4
        /*0000*/ 	.byte	0x04, 0x2f
        /*0002*/ 	.short	(.L_12 - .L_11)
	.align		4
.L_11:
        /*0004*/ 	.word	index@(_ZN7cutlass13device_kernelIN5flash19enable_sm80_to_sm89INS1_16FlashAttnFwdSm80INS1_25CollectiveMainloopFwdSm80ILi8ELi1ELb1EN4cute5tupleIJNS5_1CILi128EEENS7_ILi112EEES8_EEELi128ENS_10bfloat16_tEfNS_4arch4Sm80ELb1ELb0ELb0ELb1ELb0ELb1ELb1ELb1EEENS1_21CollectiveEpilogueFwdINS6_IJS8_S8_S9_EEENS6_IJNS7_ILi1EEESH_SH_EEESB_SD_Li256ELb1ELb1ELb1ELb0EEENS1_36VarlenDynamicPersistentTileSchedulerILi128ELi112ELi256ELi256ELb1ELb1ELb0ELb1ELb1ELb1EEEEEEEEEvNT_6ParamsE)
        /*0008*/ 	.word	0x000000ff


	//----- nvinfo : EIATTR_FRAME_SIZE
	.align		4
.L_12:
        /*000c*/ 	.byte	0x04, 0x11
        /*000e*/ 	.short	(.L_14 - .L_13)
	.align		4
.L_13:
        /*0010*/ 	.word	index@($__internal_27_$__cuda_sm70_votesync_ballot)
        /*0014*/ 	.word	0x00000000


	//----- nvinfo : EIATTR_FRAME_SIZE
	.align		4
.L_14:
        /*0018*/ 	.byte	0x04, 0x11
        /*001a*/ 	.short	(.L_16 - .L_15)
	.align		4
.L_15:
        /*001c*/ 	.word	index@($__internal_26_$__cuda_sm70_shflsync_up_p)
        /*0020*/ 	.word	0x00000000


	//----- nvinfo : EIATTR_FRAME_SIZE
	.align		4
.L_16:
        /*0024*/ 	.byte	0x04, 0x11
        /*0026*/ 	.short	(.L_18 - .L_17)
	.align		4
.L_17:
        /*0028*/ 	.word	index@($__internal_25_$__cuda_sm70_shflsync_idx_p)
        /*002c*/ 	.word	0x00000000


	//----- nvinfo : EIATTR_FRAME_SIZE
	.align		4
.L_18:
        /*0030*/ 	.byte	0x04, 0x11
        /*0032*/ 	.short	(.L_20 - .L_19)
	.align		4
.L_19:
        /*0034*/ 	.word	index@($__internal_24_$__cuda_sm70_shflsync_bfly_p)
        /*0038*/ 	.word	0x00000000


	//----- nvinfo : EIATTR_FRAME_SIZE
	.align		4
.L_20:
        /*003c*/ 	.byte	0x04, 0x11
        /*003e*/ 	.short	(.L_22 - .L_21)
	.align		4
.L_21:
        /*0040*/ 	.word	index@(_ZN7cutlass13device_kernelIN5flash19enable_sm80_to_sm89INS1_16FlashAttnFwdSm80INS1_25CollectiveMainloopFwdSm80ILi8ELi1ELb1EN4cute5tupleIJNS5_1CILi128EEENS7_ILi112EEES8_EEELi128ENS_10bfloat16_tEfNS_4arch4Sm80ELb1ELb0ELb0ELb1ELb0ELb1ELb1ELb1EEENS1_21CollectiveEpilogueFwdINS6_IJS8_S8_S9_EEENS6_IJNS7_ILi1EEESH_SH_EEESB_SD_Li256ELb1ELb1ELb1ELb0EEENS1_36VarlenDynamicPersistentTileSchedulerILi128ELi112ELi256ELi256ELb1ELb1ELb0ELb1ELb1ELb1EEEEEEEEEvNT_6ParamsE)
        /*0044*/ 	.word	0x00000088


	//----- nvinfo : EIATTR_REGCOUNT
	.align		4
.L_22:
        /*0048*/ 	.byte	0x04, 0x2f
        /*004a*/ 	.short	(.L_24 - .L_23)
	.align		4
.L_23:
        /*004c*/ 	.word	index@(_ZN7cutlass13device_kernelIN5flash19enable_sm80_to_sm89INS1_16FlashAttnFwdSm80INS1_25CollectiveMainloopFwdSm80ILi8ELi1ELb1EN4cute5tupleIJNS5_1CILi128EEENS7_ILi112EEES8_EEELi128ENS_10bfloat16_tEfNS_4arch4Sm80ELb1ELb0ELb0ELb1ELb0ELb0ELb1ELb1EEENS1_21CollectiveEpilogueFwdINS6_IJS8_S8_S9_EEENS6_IJNS7_ILi1EEESH_SH_EEESB_SD_Li256ELb1ELb1ELb1ELb0EEENS1_36VarlenDynamicPersistentTileSchedulerILi128ELi112ELi256ELi256ELb1ELb1ELb0ELb1ELb1ELb1EEEEEEEEEvNT_6ParamsE)
        /*0050*/ 	.word	0x000000ff


	//----- nvinfo : EIATTR_FRAME_SIZE
	.align		4
.L_24:
        /*0054*/ 	.byte	0x04, 0x11
        /*0056*/ 	.short	(.L_26 - .L_25)
	.align		4
.L_25:
        /*0058*/ 	.word	index@($__internal_23_$__cuda_sm70_votesync_ballot)
        /*005c*/ 	.word	0x00000000


	//----- nvinfo : EIATTR_FRAME_SIZE
	.align		4
.L_26:
        /*0060*/ 	.byte	0x04, 0x11
        /*0062*/ 	.short	(.L_28 - .L_27)
	.align		4
.L_27:
        /*0064*/ 	.word	index@($__internal_22_$__cuda_sm70_shflsync_up_p)
        /*0068*/ 	.word	0x00000000


	//----- nvinfo : EIATTR_FRAME_SIZE
	.align		4
.L_28:
        /*006c*/ 	.byte	0x04, 0x11
        /*006e*/ 	.short	(.L_30 - .L_29)
	.align		4
.L_29:
        /*0070*/ 	.word	index@($__internal_21_$__cuda_sm70_shflsync_idx_p)
        /*0074*/ 	.word	0x00000000


	//----- nvinfo : EIATTR_FRAME_SIZE
	.align		4
.L_30:
        /*0078*/ 	.byte	0x04, 0x11
        /*007a*/ 	.short	(.L_32 - .L_31)
	.align		4
.L_31:
        /*007c*/ 	.word	index@($__internal_20_$__cuda_sm70_shflsync_bfly_p)
        /*0080*/ 	.word	0x00000000


	//----- nvinfo : EIATTR_FRAME_SIZE
	.align		4
.L_32:
        /*0084*/ 	.byte	0x04, 0x11
        /*0086*/ 	.short	(.L_34 - .L_33)
	.align		4
.L_33:
        /*0088*/ 	.word	index@(_ZN7cutlass13device_kernelIN5flash19enable_sm80_to_sm89INS1_16FlashAttnFwdSm80INS1_25CollectiveMainloopFwdSm80ILi8ELi1ELb1EN4cute5tupleIJNS5_1CILi128EEENS7_ILi112EEES8_EEELi128ENS_10bfloat16_tEfNS_4arch4Sm80ELb1ELb0ELb0ELb1ELb0ELb0ELb1ELb1EEENS1_21CollectiveEpilogueFwdINS6_IJS8_S8_S9_EEENS6_IJNS7_ILi1EEESH_SH_EEESB_SD_Li256ELb1ELb1ELb1ELb0EEENS1_36VarlenDynamicPersistentTileSchedulerILi128ELi112ELi256ELi256ELb1ELb1ELb0ELb1ELb1ELb1EEEEEEEEEvNT_6ParamsE)
        /*008c*/ 	.word	0x000000a0


	//----- nvinfo : EIATTR_REGCOUNT
	.align		4
.L_34:
        /*0090*/ 	.byte	0x04, 0x2f
        /*0092*/ 	.short	(.L_36 - .L_35)
	.align		4
.L_35:
        /*0094*/ 	.word	index@(_ZN7cutlass13device_kernelIN5flash19enable_sm80_to_sm89INS1_16FlashAttnFwdSm80INS1_25CollectiveMainloopFwdSm80ILi4ELi1ELb0EN4cute5tupleIJNS5_1CILi128EEENS7_ILi64EEES8_EEELi128ENS_10bfloat16_tEfNS_4arch4Sm80ELb1ELb0ELb0ELb0ELb0ELb0ELb1ELb1EEENS1_21CollectiveEpilogueFwdINS6_IJS8_S8_S9_EEENS6_IJNS7_ILi1EEESH_SH_EEESB_SD_Li128ELb0ELb1ELb1ELb0EEENS1_30DynamicPersistentTileSchedulerILi128ELi128ELb1ELb1ELb0EEEEEEEEEvNT_6ParamsE)
        /*0098*/ 	.word	0x000000ff


	//----- nvinfo : EIATTR_FRAME_SIZE
	.align		4
.L_36:
        /*009c*/ 	.byte	0x04, 0x11
        /*009e*/ 	.short	(.L_38 - .L_37)
	.align		4
.L_37:
        /*00a0*/ 	.word	index@($__internal_19_$__cuda_sm70_shflsync_idx_p)
        /*00a4*/ 	.word	0x00000000


	//----- nvinfo : EIATTR_FRAME_SIZE
	.align		4
.L_38:
        /*00a8*/ 	.byte	0x04, 0x11
        /*00aa*/ 	.short	(.L_40 - .L_39)
	.align		4
.L_39:
        /*00ac*/ 	.word	index@($__internal_18_$__cuda_sm70_shflsync_bfly_p)
        /*00b0*/ 	.word	0x00000000


	//----- nvinfo : EIATTR_FRAME_SIZE
	.align		4
.L_40:
        /*00b4*/ 	.byte	0x04, 0x11
        /*00b6*/ 	.short	(.L_42 - .L_41)
	.align		4
.L_41:
        /*00b8*/ 	.word	index@(_ZN7cutlass13device_kernelIN5flash19enable_sm80_to_sm89INS1_16FlashAttnFwdSm80INS1_25CollectiveMainloopFwdSm80ILi4ELi1ELb0EN4cute5tupleIJNS5_1CILi128EEENS7_ILi64EEES8_EEELi128ENS_10bfloat16_tEfNS_4arch4Sm80ELb1ELb0ELb0ELb0ELb0ELb0ELb1ELb1EEENS1_21CollectiveEpilogueFwdINS6_IJS8_S8_S9_EEENS6_IJNS7_ILi1EEESH_SH_EEESB_SD_Li128ELb0ELb1ELb1ELb0EEENS1_30DynamicPersistentTileSchedulerILi128ELi128ELb1ELb1ELb0EEEEEEEEEvNT_6ParamsE)
        /*00bc*/ 	.word	0x00000090


	//----- nvinfo : EIATTR_REGCOUNT
	.align		4
.L_42:
        /*00c0*/ 	.byte	0x04, 0x2f
        /*00c2*/ 	.short	(.L_44 - .L_43)
	.align		4
.L_43:
        /*00c4*/ 	.word	index@(_ZN7cutlass13device_kernelIN5flash19enable_sm80_to_sm89INS1_16FlashAttnFwdSm80INS1_25CollectiveMainloopFwdSm80ILi8ELi1ELb1EN4cute5tupleIJNS5_1CILi128EEENS7_ILi96EEES8_EEELi128ENS_10bfloat16_tEfNS_4arch4Sm80ELb0ELb1ELb0ELb1ELb0ELb1ELb1ELb1EEENS1_21CollectiveEpilogueFwdINS6_IJS8_S8_S9_EEENS6_IJNS7_ILi1EEESH_SH_EEESB_SD_Li256ELb1ELb1ELb1ELb0EEENS1_36VarlenDynamicPersistentTileSchedulerILi128ELi96ELi256ELi256ELb1ELb1ELb0ELb1ELb0ELb1EEEEEEEEEvNT_6ParamsE)
        /*00c8*/ 	.word	0x000000ff


	//----- nvinfo : EIATTR_FRAME_SIZE
	.align		4
.L_44:
        /*00cc*/ 	.byte	0x04, 0x11
        /*00ce*/ 	.short	(.L_46 - .L_45)
	.align		4
.L_45:
        /*00d0*/ 	.word	index@($__internal_17_$__cuda_sm70_votesync_ballot)
        /*00d4*/ 	.word	0x00000000


	//----- nvinfo : EIATTR_FRAME_SIZE
	.align		4
.L_46:
        /*00d8*/ 	.byte	0x04, 0x11
        /*00da*/ 	.short	(.L_48 - .L_47)
	.align		4
.L_47:
        /*00dc*/ 	.word	index@($__internal_16_$__cuda_sm70_shflsync_up_p)
        /*00e0*/ 	.word	0x00000000


	//----- nvinfo : EIATTR_FRAME_SIZE
	.align		4
.L_48:
        /*00e4*/ 	.byte	0x04, 0x11
        /*00e6*/ 	.short	(.L_50 - .L_49)
	.align		4
.L_49:
        /*00e8*/ 	.word	index@($__internal_15_$__cuda_sm70_shflsync_idx_p)
        /*00ec*/ 	.word	0x00000000


	//----- nvinfo : EIATTR_FRAME_SIZE
	.align		4
.L_50:
        /*00f0*/ 	.byte	0x04, 0x11
        /*00f2*/ 	.short	(.L_52 - .L_51)
	.align		4
.L_51:
        /*00f4*/ 	.word	index@($__internal_14_$__cuda_sm70_shflsync_bfly_p)
        /*00f8*/ 	.word	0x00000000


	//----- nvinfo : EIATTR_FRAME_SIZE
	.align		4
.L_52:
        /*00fc*/ 	.byte	0x04, 0x11
        /*00fe*/ 	.short	(.L_54 - .L_53)
	.align		4
.L_53:
        /*0100*/ 	.word	index@(_ZN7cutlass13device_kernelIN5flash19enable_sm80_to_sm89INS1_16FlashAttnFwdSm80INS1_25CollectiveMainloopFwdSm80ILi8ELi1ELb1EN4cute5tupleIJNS5_1CILi128EEENS7_ILi96EEES8_EEELi128ENS_10bfloat16_tEfNS_4arch4Sm80ELb0ELb1ELb0ELb1ELb0ELb1ELb1ELb1EEENS1_21CollectiveEpilogueFwdINS6_IJS8_S8_S9_EEENS6_IJNS7_ILi1EEESH_SH_EEESB_SD_Li256ELb1ELb1ELb1ELb0EEENS1_36VarlenDynamicPersistentTileSchedulerILi128ELi96ELi256ELi256ELb1ELb1ELb0ELb1ELb0ELb1EEEEEEEEEvNT_6ParamsE)
        /*0104*/ 	.word	0x00000000


	//----- nvinfo : EIATTR_REGCOUNT
	.align		4
.L_54:
        /*0108*/ 	.byte	0x04, 0x2f
        /*010a*/ 	.short	(.L_56 - .L_55)
	.align		4
.L_55:
        /*010c*/ 	.word	index@(_ZN7cutlass13device_kernelIN5flash19enable_sm80_to_sm89INS1_16FlashAttnFwdSm80INS1_25CollectiveMainloopFwdSm80ILi8ELi1ELb1EN4cute5tupleIJNS5_1CILi128EEENS7_ILi96EEES8_EEELi128ENS_10bfloat16_tEfNS_4arch4Sm80ELb0ELb1ELb0ELb1ELb0ELb0ELb1ELb1EEENS1_21CollectiveEpilogueFwdINS6_IJS8_S8_S9_EEENS6_IJNS7_ILi1EEESH_SH_EEESB_SD_Li256ELb1ELb1ELb1ELb0EEENS1_36VarlenDynamicPersistentTileSchedulerILi128ELi96ELi256ELi256ELb1ELb1ELb0ELb1ELb0ELb1EEEEEEEEEvNT_6ParamsE)
        /*0110*/ 	.word	0x000000ff


	//----- nvinfo : EIATTR_FRAME_SIZE
	.align		4
.L_56:
        /*0114*/ 	.byte	0x04, 0x11
        /*0116*/ 	.short	(.L_58 - .L_57)
	.align		4
.L_57:
        /*0118*/ 	.word	index@($__internal_13_$__cuda_sm70_votesync_ballot)
        /*011c*/ 	.word	0x00000000


	//----- nvinfo : EIATTR_FRAME_SIZE
	.align		4
.L_58:
        /*0120*/ 	.byte	0x04, 0x11
        /*0122*/ 	.short	(.L_60 - .L_59)
	.align		4
.L_59:
        /*0124*/ 	.word	index@($__internal_12_$__cuda_sm70_shflsync_up_p)
        /*0128*/ 	.word	0x00000000


	//----- nvinfo : EIATTR_FRAME_SIZE
	.align		4
.L_60:
        /*012c*/ 	.byte	0x04, 0x11
        /*012e*/ 	.short	(.L_62 - .L_61)
	.align		4
.L_61:
        /*0130*/ 	.word	index@($__internal_11_$__cuda_sm70_shflsync_idx_p)
        /*0134*/ 	.word	0x00000000


	//----- nvinfo : EIATTR_FRAME_SIZE
	.align		4
.L_62:
        /*0138*/ 	.byte	0x04, 0x11
        /*013a*/ 	.short	(.L_64 - .L_63)
	.align		4
.L_63:
        /*013c*/ 	.word	index@($__internal_10_$__cuda_sm70_shflsync_bfly_p)
        /*0140*/ 	.word	0x00000000


	//----- nvinfo : EIATTR_FRAME_SIZE
	.align		4
.L_64:
        /*0144*/ 	.byte	0x04, 0x11
        /*0146*/ 	.short	(.L_66 - .L_65)
	.align		4
.L_65:
        /*0148*/ 	.word	index@(_ZN7cutlass13device_kernelIN5flash19enable_sm80_to_sm89INS1_16FlashAttnFwdSm80INS1_25CollectiveMainloopFwdSm80ILi8ELi1ELb1EN4cute5tupleIJNS5_1CILi128EEENS7_ILi96EEES8_EEELi128ENS_10bfloat16_tEfNS_4arch4Sm80ELb0ELb1ELb0ELb1ELb0ELb0ELb1ELb1EEENS1_21CollectiveEpilogueFwdINS6_IJS8_S8_S9_EEENS6_IJNS7_ILi1EEESH_SH_EEESB_SD_Li256ELb1ELb1ELb1ELb0EEENS1_36VarlenDynamicPersistentTileSchedulerILi128ELi96ELi256ELi256ELb1ELb1ELb0ELb1ELb0ELb1EEEEEEEEEvNT_6ParamsE)
        /*014c*/ 	.word	0x00000068


	//----- nvinfo : EIATTR_REGCOUNT
	.align		4
.L_66:
        /*0150*/ 	.byte	0x04, 0x2f
        /*0152*/ 	.short	(.L_68 - .L_67)
	.align		4
.L_67:
        /*0154*/ 	.word	index@(_ZN7cutlass13device_kernelIN5flash19enable_sm80_to_sm89INS1_16FlashAttnFwdSm80INS1_25CollectiveMainloopFwdSm80ILi4ELi1ELb0EN4cute5tupleIJNS5_1CILi128EEENS7_ILi48EEES8_EEELi128ENS_10bfloat16_tEfNS_4arch4Sm80ELb0ELb1ELb0ELb0ELb0ELb0ELb1ELb1EEENS1_21CollectiveEpilogueFwdINS6_IJS8_S8_S9_EEENS6_IJNS7_ILi1EEESH_SH_EEESB_SD_Li128ELb0ELb1ELb1ELb0EEENS1_19SingleTileSchedulerILb0ELb1ELb1ELi128EEEEEEEEEvNT_6ParamsE)
        /*0158*/ 	.word	0x000000ff


	//----- nvinfo : EIATTR_FRAME_SIZE
	.align		4
.L_68:
        /*015c*/ 	.byte	0x04, 0x11
        /*015e*/ 	.short	(.L_70 - .L_69)
	.align		4
.L_69:
        /*0160*/ 	.word	index@(_ZN7cutlass13device_kernelIN5flash19enable_sm80_to_sm89INS1_16FlashAttnFwdSm80INS1_25CollectiveMainloopFwdSm80ILi4ELi1ELb0EN4cute5tupleIJNS5_1CILi128EEENS7_ILi48EEES8_EEELi128ENS_10bfloat16_tEfNS_4arch4Sm80ELb0ELb1ELb0ELb0ELb0ELb0ELb1ELb1EEENS1_21CollectiveEpilogueFwdINS6_IJS8_S8_S9_EEENS6_IJNS7_ILi1EEESH_SH_EEESB_SD_Li128ELb0ELb1ELb1ELb0EEENS1_19SingleTileSchedulerILb0ELb1ELb1ELi128EEEEEEEEEvNT_6ParamsE)
        /*0164*/ 	.word	0x00000070


	//----- nvinfo : EIATTR_REGCOUNT
	.align		4
.L_70:
        /*0168*/ 	.byte	0x04, 0x2f
        /*016a*/ 	.short	(.L_72 - .L_71)
	.align		4
.L_71:
        /*016c*/ 	.word	index@(_ZN7cutlass13device_kernelIN5flash19enable_sm80_to_sm89INS1_16FlashAttnFwdSm80INS1_25CollectiveMainloopFwdSm80ILi8ELi1ELb1EN4cute5tupleIJNS5_1CILi128EEENS7_ILi112EEES8_EEELi128ENS_10bfloat16_tEfNS_4arch4Sm80ELb0ELb0ELb0ELb1ELb0ELb1ELb1ELb1EEENS1_21CollectiveEpilogueFwdINS6_IJS8_S8_S9_EEENS6_IJNS7_ILi1EEESH_SH_EEESB_SD_Li256ELb1ELb1ELb1ELb0EEENS1_36VarlenDynamicPersistentTileSchedulerILi128ELi112ELi256ELi256ELb1ELb1ELb0ELb0ELb1ELb1EEEEEEEEEvNT_6ParamsE)
        /*0170*/ 	.word	0x000000ff


	//----- nvinfo : EIATTR_FRAME_SIZE
	.align		4
.L_72:
        /*0174*/ 	.byte	0x04, 0x11
        /*0176*/ 	.short	(.L_74 - .L_73)
	.align		4
.L_73:
        /*0178*/ 	.word	index@($__internal_9_$__cuda_sm70_votesync_ballot)
        /*017c*/ 	.word	0x00000000


	//----- nvinfo : EIATTR_FRAME_SIZE
	.align		4
.L_74:
        /*0180*/ 	.byte	0x04, 0x11
        /*0182*/ 	.short	(.L_76 - .L_75)
	.align		4
.L_75:
        /*0184*/ 	.word	index@($__internal_8_$__cuda_sm70_shflsync_up_p)
        /*0188*/ 	.word	0x00000000


	//----- nvinfo : EIATTR_FRAME_SIZE
	.align		4
.L_76:
        /*018c*/ 	.byte	0x04, 0x11
        /*018e*/ 	.short	(.L_78 - .L_77)
	.align		4
.L_77:
        /*0190*/ 	.word	index@($__internal_7_$__cuda_sm70_shflsync_idx_p)
        /*0194*/ 	.word	0x00000000


	//----- nvinfo : EIATTR_FRAME_SIZE
	.align		4
.L_78:
        /*0198*/ 	.byte	0x04, 0x11
        /*019a*/ 	.short	(.L_80 - .L_79)
	.align		4
.L_79:
        /*019c*/ 	.word	index@($__internal_6_$__cuda_sm70_shflsync_bfly_p)
        /*01a0*/ 	.word	0x00000000


	//----- nvinfo : EIATTR_FRAME_SIZE
	.align		4
.L_80:
        /*01a4*/ 	.byte	0x04, 0x11
        /*01a6*/ 	.short	(.L_82 - .L_81)
	.align		4
.L_81:
        /*01a8*/ 	.word	index@(_ZN7cutlass13device_kernelIN5flash19enable_sm80_to_sm89INS1_16FlashAttnFwdSm80INS1_25CollectiveMainloopFwdSm80ILi8ELi1ELb1EN4cute5tupleIJNS5_1CILi128EEENS7_ILi112EEES8_EEELi128ENS_10bfloat16_tEfNS_4arch4Sm80ELb0ELb0ELb0ELb1ELb0ELb1ELb1ELb1EEENS1_21CollectiveEpilogueFwdINS6_IJS8_S8_S9_EEENS6_IJNS7_ILi1EEESH_SH_EEESB_SD_Li256ELb1ELb1ELb1ELb0EEENS1_36VarlenDynamicPersistentTileSchedulerILi128ELi112ELi256ELi256ELb1ELb1ELb0ELb0ELb1ELb1EEEEEEEEEvNT_6ParamsE)
        /*01ac*/ 	.word	0x00000000


	//----- nvinfo : EIATTR_REGCOUNT
	.align		4
.L_82:
        /*01b0*/ 	.byte	0x04, 0x2f
        /*01b2*/ 	.short	(.L_84 - .L_83)
	.align		4
.L_83:
        /*01b4*/ 	.word	index@(_ZN7cutlass13device_kernelIN5flash19enable_sm80_to_sm89INS1_16FlashAttnFwdSm80INS1_25CollectiveMainloopFwdSm80ILi8ELi1ELb1EN4cute5tupleIJNS5_1CILi128EEENS7_ILi112EEES8_EEELi128ENS_10bfloat16_tEfNS_4arch4Sm80ELb0ELb0ELb0ELb1ELb0ELb0ELb1ELb1EEENS1_21CollectiveEpilogueFwdINS6_IJS8_S8_S9_EEENS6_IJNS7_ILi1EEESH_SH_EEESB_SD_Li256ELb1ELb1ELb1ELb0EEENS1_36VarlenDynamicPersistentTileSchedulerILi128ELi112ELi256ELi256ELb1ELb1ELb0ELb0ELb1ELb1EEEEEEEEEvNT_6ParamsE)
        /*01b8*/ 	.word	0x000000ff


	//----- nvinfo : EIATTR_FRAME_SIZE
	.align		4
.L_84:
        /*01bc*/ 	.byte	0x04, 0x11
        /*01be*/ 	.short	(.L_86 - .L_85)
	.align		4
.L_85:
        /*01c0*/ 	.word	index@($__internal_5_$__cuda_sm70_votesync_ballot)
        /*01c4*/ 	.word	0x00000000


	//----- nvinfo : EIATTR_FRAME_SIZE
	.align		4
.L_86:
        /*01c8*/ 	.byte	0x04, 0x11
        /*01ca*/ 	.short	(.L_88 - .L_87)
	.align		4
.L_87:
        /*01cc*/ 	.word	index@($__internal_4_$__cuda_sm70_shflsync_up_p)
        /*01d0*/ 	.word	0x00000000


	//----- nvinfo : EIATTR_FRAME_SIZE
	.align		4
.L_88:
        /*01d4*/ 	.byte	0x04, 0x11
        /*01d6*/ 	.short	(.L_90 - .L_89)
	.align		4
.L_89:
        /*01d8*/ 	.word	index@($__internal_3_$__cuda_sm70_shflsync_idx_p)
        /*01dc*/ 	.word	0x00000000


	//----- nvinfo : EIATTR_FRAME_SIZE
	.align		4
.L_90:
        /*01e0*/ 	.byte	0x04, 0x11
        /*01e2*/ 	.short	(.L_92 - .L_91)
	.align		4
.L_91:
        /*01e4*/ 	.word	index@($__internal_2_$__cuda_sm70_shflsync_bfly_p)
        /*01e8*/ 	.word	0x00000000


	//----- nvinfo : EIATTR_FRAME_SIZE
	.align		4
.L_92:
        /*01ec*/ 	.byte	0x04, 0x11
        /*01ee*/ 	.short	(.L_94 - .L_93)
	.align		4
.L_93:
        /*01f0*/ 	.word	index@(_ZN7cutlass13device_kernelIN5flash19enable_sm80_to_sm89INS1_16FlashAttnFwdSm80INS1_25CollectiveMainloopFwdSm80ILi8ELi1ELb1EN4cute5tupleIJNS5_1CILi128EEENS7_ILi112EEES8_EEELi128ENS_10bfloat16_tEfNS_4arch4Sm80ELb0ELb0ELb0ELb1ELb0ELb0ELb1ELb1EEENS1_21CollectiveEpilogueFwdINS6_IJS8_S8_S9_EEENS6_IJNS7_ILi1EEESH_SH_EEESB_SD_Li256ELb1ELb1ELb1ELb0EEENS1_36VarlenDynamicPersistentTileSchedulerILi128ELi112ELi256ELi256ELb1ELb1ELb0ELb0ELb1ELb1EEEEEEEEEvNT_6ParamsE)
        /*01f4*/ 	.word	0x00000038


	//----- nvinfo : EIATTR_REGCOUNT
	.align		4
.L_94:
        /*01f8*/ 	.byte	0x04, 0x2f
        /*01fa*/ 	.short	(.L_96 - .L_95)
	.align		4
.L_95:
        /*01fc*/ 	.word	index@(_ZN7cutlass13device_kernelIN5flash19enable_sm80_to_sm89INS1_16FlashAttnFwdSm80INS1_25CollectiveMainloopFwdSm80ILi4ELi1ELb0EN4cute5tupleIJNS5_1CILi128EEENS7_ILi64EEES8_EEELi128ENS_10bfloat16_tEfNS_4arch4Sm80ELb0ELb0ELb0ELb0ELb0ELb0ELb1ELb1EEENS1_21CollectiveEpilogueFwdINS6_IJS8_S8_S9_EEENS6_IJNS7_ILi1EEESH_SH_EEESB_SD_Li128ELb0ELb1ELb1ELb0EEENS1_19SingleTileSchedulerILb0ELb1ELb1ELi128EEEEEEEEEvNT_6ParamsE)
        /*0200*/ 	.word	0x000000ff


	//----- nvinfo : EIATTR_FRAME_SIZE
	.align		4
.L_96:
        /*0204*/ 	.byte	0x04, 0x11
        /*0206*/ 	.short	(.L_98 - .L_97)
	.align		4
.L_97:
        /*0208*/ 	.word	index@(_ZN7cutlass13device_kernelIN5flash19enable_sm80_to_sm89INS1_16FlashAttnFwdSm80INS1_25CollectiveMainloopFwdSm80ILi4ELi1ELb0EN4cute5tupleIJNS5_1CILi128EEENS7_ILi64EEES8_EEELi128ENS_10bfloat16_tEfNS_4arch4Sm80ELb0ELb0ELb0ELb0ELb0ELb0ELb1ELb1EEENS1_21CollectiveEpilogueFwdINS6_IJS8_S8_S9_EEENS6_IJNS7_ILi1EEESH_SH_EEESB_SD_Li128ELb0ELb1ELb1ELb0EEENS1_19SingleTileSchedulerILb0ELb1ELb1ELi128EEEEEEEEEvNT_6ParamsE)
        /*020c*/ 	.word	0x00000090


	//----- nvinfo : EIATTR_REGCOUNT
	.align		4
.L_98:
        /*0210*/ 	.byte	0x04, 0x2f
        /*0212*/ 	.short	(.L_100 - .L_99)
	.align		4
.L_99:
        /*0214*/ 	.word	index@(_ZN7cutlass13device_kernelIN5flash19enable_sm80_to_sm89INS1_16FlashAttnFwdSm80INS1_25CollectiveMainloopFwdSm80ILi8ELi1ELb1EN4cute5tupleIJNS5_1CILi128EEES8_S8_EEELi128ENS_10bfloat16_tEfNS_4arch4Sm80ELb1ELb0ELb0ELb0ELb0ELb0ELb1ELb1EEENS1_21CollectiveEpilogueFwdIS9_NS6_IJNS7_ILi1EEESF_SF_EEESA_SC_Li256ELb0ELb1ELb1ELb0EEENS1_30DynamicPersistentTileSchedulerILi256ELi256ELb1ELb1ELb0EEEEEEEEEvNT_6ParamsE)
        /*0218*/ 	.word	0x000000ff


	//----- nvinfo : EIATTR_FRAME_SIZE
	.align		4
.L_100:
        /*021c*/ 	.byte	0x04, 0x11
        /*021e*/ 	.short	(.L_102 - .L_101)
	.align		4
.L_101:
        /*0220*/ 	.word	index@($__internal_1_$__cuda_sm70_shflsync_idx_p)
        /*0224*/ 	.word	0x00000000


	//----- nvinfo : EIATTR_FRAME_SIZE
	.align		4
.L_102:
        /*0228*/ 	.byte	0x04, 0x11
        /*022a*/ 	.short	(.L_104 - .L_103)
	.align		4
.L_103:
        /*022c*/ 	.word	index@($__internal_0_$__cuda_sm70_shflsync_bfly_p)
        /*0230*/ 	.word	0x00000000


	//----- nvinfo : EIATTR_FRAME_SIZE
	.align		4
.L_104:
        /*0234*/ 	.byte	0x04, 0x11
        /*0236*/ 	.short	(.L_106 - .L_105)
	.align		4
.L_105:
        /*0238*/ 	.word	index@(_ZN7cutlass13device_kernelIN5flash19enable_sm80_to_sm89INS1_16FlashAttnFwdSm80INS1_25CollectiveMainloopFwdSm80ILi8ELi1ELb1EN4cute5tupleIJNS5_1CILi128EEES8_S8_EEELi128ENS_10bfloat16_tEfNS_4arch4Sm80ELb1ELb0ELb0ELb0ELb0ELb0ELb1ELb1EEENS1_21CollectiveEpilogueFwdIS9_NS6_IJNS7_ILi1EEESF_SF_EEESA_SC_Li256ELb0ELb1ELb1ELb0EEENS1_30DynamicPersistentTileSchedulerILi256ELi256ELb1ELb1ELb0EEEEEEEEEvNT_6ParamsE)
        /*023c*/ 	.word	0x00000060


	//----- nvinfo : EIATTR_REGCOUNT
	.align		4
.L_106:
        /*0240*/ 	.byte	0x04, 0x2f
        /*0242*/ 	.short	(.L_108 - .L_107)
	.align		4
.L_107:
        /*0244*/ 	.word	index@(_ZN7cutlass13device_kernelIN5flash19enable_sm80_to_sm89INS1_16FlashAttnFwdSm80INS1_25CollectiveMainloopFwdSm80ILi8ELi1ELb1EN4cute5tupleIJNS5_1CILi128EEENS7_ILi96EEES8_EEELi128ENS_10bfloat16_tEfNS_4arch4Sm80ELb0ELb1ELb0ELb0ELb0ELb0ELb1ELb1EEENS1_21CollectiveEpilogueFwdINS6_IJS8_S8_S9_EEENS6_IJNS7_ILi1EEESH_SH_EEESB_SD_Li256ELb0ELb1ELb1ELb0EEENS1_19SingleTileSchedulerILb0ELb1ELb1ELi128EEEEEEEEEvNT_6ParamsE)
        /*0248*/ 	.word	0x000000fa


	//----- nvinfo : EIATTR_FRAME_SIZE
	.align		4
.L_108:
        /*024c*/ 	.byte	0x04, 0x11
        /*024e*/ 	.short	(.L_110 - .L_109)
	.align		4
.L_109:
        /*0250*/ 	.word	index@(_ZN7cutlass13device_kernelIN5flash19enable_sm80_to_sm89INS1_16FlashAttnFwdSm80INS1_25CollectiveMainloopFwdSm80ILi8ELi1ELb1EN4cute5tupleIJNS5_1CILi128EEENS7_ILi96EEES8_EEELi128ENS_10bfloat16_tEfNS_4arch4Sm80ELb0ELb1ELb0ELb0ELb0ELb0ELb1ELb1EEENS1_21CollectiveEpilogueFwdINS6_IJS8_S8_S9_EEENS6_IJNS7_ILi1EEESH_SH_EEESB_SD_Li256ELb0ELb1ELb1ELb0EEENS1_19SingleTileSchedulerILb0ELb1ELb1ELi128EEEEEEEEEvNT_6ParamsE)
        /*0254*/ 	.word	0x00000000


	//----- nvinfo : EIATTR_REGCOUNT
	.align		4
.L_110:
        /*0258*/ 	.byte	0x04, 0x2f
        /*025a*/ 	.short	(.L_112 - .L_111)
	.align		4
.L_111:
        /*025c*/ 	.word	index@(_ZN7cutlass13device_kernelIN5flash19enable_sm80_to_sm89INS1_16FlashAttnFwdSm80INS1_25CollectiveMainloopFwdSm80ILi8ELi1ELb1EN4cute5tupleIJNS5_1CILi128EEES8_S8_EEELi128ENS_10bfloat16_tEfNS_4arch4Sm80ELb0ELb0ELb0ELb0ELb0ELb0ELb1ELb1EEENS1_21CollectiveEpilogueFwdIS9_NS6_IJNS7_ILi1EEESF_SF_EEESA_SC_Li256ELb0ELb1ELb1ELb0EEENS1_19SingleTileSchedulerILb0ELb1ELb1ELi128EEEEEEEEEvNT_6ParamsE)
        /*0260*/ 	.word	0x000000ff


	//----- nvinfo : EIATTR_FRAME_SIZE
	.align		4
.L_112:
        /*0264*/ 	.byte	0x04, 0x11
        /*0266*/ 	.short	(.L_114 - .L_113)
	.align		4
.L_113:
        /*0268*/ 	.word	index@(_ZN7cutlass13device_kernelIN5flash19enable_sm80_to_sm89INS1_16FlashAttnFwdSm80INS1_25CollectiveMainloopFwdSm80ILi8ELi1ELb1EN4cute5tupleIJNS5_1CILi128EEES8_S8_EEELi128ENS_10bfloat16_tEfNS_4arch4Sm80ELb0ELb0ELb0ELb0ELb0ELb0ELb1ELb1EEENS1_21CollectiveEpilogueFwdIS9_NS6_IJNS7_ILi1EEESF_SF_EEESA_SC_Li256ELb0ELb1ELb1ELb0EEENS1_19SingleTileSchedulerILb0ELb1ELb1ELi128EEEEEEEEEvNT_6ParamsE)
        /*026c*/ 	.word	0x00000000


	//----- nvinfo : EIATTR_MIN_STACK_SIZE
	.align		4
.L_114:
        /*0270*/ 	.byte	0x04, 0x12
        /*0272*/ 	.short	(.L_116 - .L_115)
	.align		4
.L_115:
        /*0274*/ 	.word	index@(_ZN7cutlass13device_kernelIN5flash19enable_sm80_to_sm89INS1_16FlashAttnFwdSm80INS1_25CollectiveMainloopFwdSm80ILi8ELi1ELb1EN4cute5tupleIJNS5_1CILi128EEES8_S8_EEELi128ENS_10bfloat16_tEfNS_4arch4Sm80ELb0ELb0ELb0ELb0ELb0ELb0ELb1ELb1EEENS1_21CollectiveEpilogueFwdIS9_NS6_IJNS7_ILi1EEESF_SF_EEESA_SC_Li256ELb0ELb1ELb1ELb0EEENS1_19SingleTileSchedulerILb0ELb1ELb1ELi128EEEEEEEEEvNT_6ParamsE)
        /*0278*/ 	.word	0x00000000


	//----- nvinfo : EIATTR_MIN_STACK_SIZE
	.align		4
.L_116:
        /*027c*/ 	.byte	0x04, 0x12
        /*027e*/ 	.short	(.L_118 - .L_117)
	.align		4
.L_117:
        /*0280*/ 	.word	index@(_ZN7cutlass13device_kernelIN5flash19enable_sm80_to_sm89INS1_16FlashAttnFwdSm80INS1_25CollectiveMainloopFwdSm80ILi8ELi1ELb1EN4cute5tupleIJNS5_1CILi128EEENS7_ILi96EEES8_EEELi128ENS_10bfloat16_tEfNS_4arch4Sm80ELb0ELb1ELb0ELb0ELb0ELb0ELb1ELb1EEENS1_21CollectiveEpilogueFwdINS6_IJS8_S8_S9_EEENS6_IJNS7_ILi1EEESH_SH_EEESB_SD_Li256ELb0ELb1ELb1ELb0EEENS1_19SingleTileSchedulerILb0ELb1ELb1ELi128EEEEEEEEEvNT_6ParamsE)
        /*0284*/ 	.word	0x00000000


	//----- nvinfo : EIATTR_MIN_STACK_SIZE
	.align		4
.L_118:
        /*0288*/ 	.byte	0x04, 0x12
        /*028a*/ 	.short	(.L_120 - .L_119)
	.align		4
.L_119:
        /*028c*/ 	.word	index@(_ZN7cutlass13device_kernelIN5flash19enable_sm80_to_sm89INS1_16FlashAttnFwdSm80INS1_25CollectiveMainloopFwdSm80ILi8ELi1ELb1EN4cute5tupleIJNS5_1CILi128EEES8_S8_EEELi128ENS_10bfloat16_tEfNS_4arch4Sm80ELb1ELb0ELb0ELb0ELb0ELb0ELb1ELb1EEENS1_21CollectiveEpilogueFwdIS9_NS6_IJNS7_ILi1EEESF_SF_EEESA_SC_Li256ELb0ELb1ELb1ELb0EEENS1_30DynamicPersistentTileSchedulerILi256ELi256ELb1ELb1ELb0EEEEEEEEEvNT_6ParamsE)
        /*0290*/ 	.word	0x00000060


	//----- nvinfo : EIATTR_MIN_STACK_SIZE
	.align		4
.L_120:
        /*0294*/ 	.byte	0x04, 0x12
        /*0296*/ 	.short	(.L_122 - .L_121)
	.align		4
.L_121:
        /*0298*/ 	.word	index@(_ZN7cutlass13device_kernelIN5flash19enable_sm80_to_sm89INS1_16FlashAttnFwdSm80INS1_25CollectiveMainloopFwdSm80ILi4ELi1ELb0EN4cute5tupleIJNS5_1CILi128EEENS7_ILi64EEES8_EEELi128ENS_10bfloat16_tEfNS_4arch4Sm80ELb0ELb0ELb0ELb0ELb0ELb0ELb1ELb1EEENS1_21CollectiveEpilogueFwdINS6_IJS8_S8_S9_EEENS6_IJNS7_ILi1EEESH_SH_EEESB_SD_Li128ELb0ELb1ELb1ELb0EEENS1_19SingleTileSchedulerILb0ELb1ELb1ELi128EEEEEEEEEvNT_6ParamsE)
        /*029c*/ 	.word	0x00000090


	//----- nvinfo : EIATTR_MIN_STACK_SIZE
	.align		4
.L_122:
        /*02a0*/ 	.byte	0x04, 0x12
        /*02a2*/ 	.short	(.L_124 - .L_123)
	.align		4
.L_123:
        /*02a4*/ 	.word	index@(_ZN7cutlass13device_kernelIN5flash19enable_sm80_to_sm89INS1_16FlashAttnFwdSm80INS1_25CollectiveMainloopFwdSm80ILi8ELi1ELb1EN4cute5tupleIJNS5_1CILi128EEENS7_ILi112EEES8_EEELi128ENS_10bfloat16_tEfNS_4arch4Sm80ELb0ELb0ELb0ELb1ELb0ELb0ELb1ELb1EEENS1_21CollectiveEpilogueFwdINS6_IJS8_S8_S9_EEENS6_IJNS7_ILi1EEESH_SH_EEESB_SD_Li256ELb1ELb1ELb1ELb0EEENS1_36VarlenDynamicPersistentTileSchedulerILi128ELi112ELi256ELi256ELb1ELb1ELb0ELb0ELb1ELb1EEEEEEEEEvNT_6ParamsE)
        /*02a8*/ 	.word	0x00000038


	//----- nvinfo : EIATTR_MIN_STACK_SIZE
	.align		4
.L_124:
        /*02ac*/ 	.byte	0x04, 0x12
        /*02ae*/ 	.short	(.L_126 - .L_125)
	.align		4
.L_125:
        /*02b0*/ 	.word	index@(_ZN7cutlass13device_kernelIN5flash19enable_sm80_to_sm89INS1_16FlashAttnFwdSm80INS1_25CollectiveMainloopFwdSm80ILi8ELi1ELb1EN4cute5tupleIJNS5_1CILi128EEENS7_ILi112EEES8_EEELi128ENS_10bfloat16_tEfNS_4arch4Sm80ELb0ELb0ELb0ELb1ELb0ELb1ELb1ELb1EEENS1_21CollectiveEpilogueFwdINS6_IJS8_S8_S9_EEENS6_IJNS7_ILi1EEESH_SH_EEESB_SD_Li256ELb1ELb1ELb1ELb0EEENS1_36VarlenDynamicPersistentTileSchedulerILi128ELi112ELi256ELi256ELb1ELb1ELb0ELb0ELb1ELb1EEEEEEEEEvNT_6ParamsE)
        /*02b4*/ 	.word	0x00000000


	//----- nvinfo : EIATTR_MIN_STACK_SIZE
	.align		4
.L_126:
        /*02b8*/ 	.byte	0x04, 0x12
        /*02ba*/ 	.short	(.L_128 - .L_127)
	.align		4
.L_127:
        /*02bc*/ 	.word	index@(_ZN7cutlass13device_kernelIN5flash19enable_sm80_to_sm89INS1_16FlashAttnFwdSm80INS1_25CollectiveMainloopFwdSm80ILi4ELi1ELb0EN4cute5tupleIJNS5_1CILi128EEENS7_ILi48EEES8_EEELi128ENS_10bfloat16_tEfNS_4arch4Sm80ELb0ELb1ELb0ELb0ELb0ELb0ELb1ELb1EEENS1_21CollectiveEpilogueFwdINS6_IJS8_S8_S9_EEENS6_IJNS7_ILi1EEESH_SH_EEESB_SD_Li128ELb0ELb1ELb1ELb0EEENS1_19SingleTileSchedulerILb0ELb1ELb1ELi128EEEEEEEEEvNT_6ParamsE)
        /*02c0*/ 	.word	0x00000070


	//----- nvinfo : EIATTR_MIN_STACK_SIZE
	.align		4
.L_128:
        /*02c4*/ 	.byte	0x04, 0x12
        /*02c6*/ 	.short	(.L_130 - .L_129)
	.align		4
.L_129:
        /*02c8*/ 	.word	index@(_ZN7cutlass13device_kernelIN5flash19enable_sm80_to_sm89INS1_16FlashAttnFwdSm80INS1_25CollectiveMainloopFwdSm80ILi8ELi1ELb1EN4cute5tupleIJNS5_1CILi128EEENS7_ILi96EEES8_EEELi128ENS_10bfloat16_tEfNS_4arch4Sm80ELb0ELb1ELb0ELb1ELb0ELb0ELb1ELb1EEENS1_21CollectiveEpilogueFwdINS6_IJS8_S8_S9_EEENS6_IJNS7_ILi1EEESH_SH_EEESB_SD_Li256ELb1ELb1ELb1ELb0EEENS1_36VarlenDynamicPersistentTileSchedulerILi128ELi96ELi256ELi256ELb1ELb1ELb0ELb1ELb0ELb1EEEEEEEEEvNT_6ParamsE)
        /*02cc*/ 	.word	0x00000068


	//----- nvinfo : EIATTR_MIN_STACK_SIZE
	.align		4
.L_130:
        /*02d0*/ 	.byte	0x04, 0x12
        /*02d2*/ 	.short	(.L_132 - .L_131)
	.align		4
.L_131:
        /*02d4*/ 	.word	index@(_ZN7cutlass13device_kernelIN5flash19enable_sm80_to_sm89INS1_16FlashAttnFwdSm80INS1_25CollectiveMainloopFwdSm80ILi8ELi1ELb1EN4cute5tupleIJNS5_1CILi128EEENS7_ILi96EEES8_EEELi128ENS_10bfloat16_tEfNS_4arch4Sm80ELb0ELb1ELb0ELb1ELb0ELb1ELb1ELb1EEENS1_21CollectiveEpilogueFwdINS6_IJS8_S8_S9_EEENS6_IJNS7_ILi1EEESH_SH_EEESB_SD_Li256ELb1ELb1ELb1ELb0EEENS1_36VarlenDynamicPersistentTileSchedulerILi128ELi96ELi256ELi256ELb1ELb1ELb0ELb1ELb0ELb1EEEEEEEEEvNT_6ParamsE)
        /*02d8*/ 	.word	0x00000000


	//----- nvinfo : EIATTR_MIN_STACK_SIZE
	.align		4
.L_132:
        /*02dc*/ 	.byte	0x04, 0x12
        /*02de*/ 	.short	(.L_134 - .L_133)
	.align		4
.L_133:
        /*02e0*/ 	.word	index@(_ZN7cutlass13device_kernelIN5flash19enable_sm80_to_sm89INS1_16FlashAttnFwdSm80INS1_25CollectiveMainloopFwdSm80ILi4ELi1ELb0EN4cute5tupleIJNS5_1CILi128EEENS7_ILi64EEES8_EEELi128ENS_10bfloat16_tEfNS_4arch4Sm80ELb1ELb0ELb0ELb0ELb0ELb0ELb1ELb1EEENS1_21CollectiveEpilogueFwdINS6_IJS8_S8_S9_EEENS6_IJNS7_ILi1EEESH_SH_EEESB_SD_Li128ELb0ELb1ELb1ELb0EEENS1_30DynamicPersistentTileSchedulerILi128ELi128ELb1ELb1ELb0EEEEEEEEEvNT_6ParamsE)
        /*02e4*/ 	.word	0x00000090


	//----- nvinfo : EIATTR_MIN_STACK_SIZE
	.align		4
.L_134:
        /*02e8*/ 	.byte	0x04, 0x12
        /*02ea*/ 	.short	(.L_136 - .L_135)
	.align		4
.L_135:
        /*02ec*/ 	.word	index@(_ZN7cutlass13device_kernelIN5flash19enable_sm80_to_sm89INS1_16FlashAttnFwdSm80INS1_25CollectiveMainloopFwdSm80ILi8ELi1ELb1EN4cute5tupleIJNS5_1CILi128EEENS7_ILi112EEES8_EEELi128ENS_10bfloat16_tEfNS_4arch4Sm80ELb1ELb0ELb0ELb1ELb0ELb0ELb1ELb1EEENS1_21CollectiveEpilogueFwdINS6_IJS8_S8_S9_EEENS6_IJNS7_ILi1EEESH_SH_EEESB_SD_Li256ELb1ELb1ELb1ELb0EEENS1_36VarlenDynamicPersistentTileSchedulerILi128ELi112ELi256ELi256ELb1ELb1ELb0ELb1ELb1ELb1EEEEEEEEEvNT_6ParamsE)
        /*02f0*/ 	.word	0x000000a0


	//----- nvinfo : EIATTR_MIN_STACK_SIZE
	.align		4
.L_136:
        /*02f4*/ 	.byte	0x04, 0x12
        /*02f6*/ 	.short	(.L_138 - .L_137)
	.align		4
.L_137:
        /*02f8*/ 	.word	index@(_ZN7cutlass13device_kernelIN5flash19enable_sm80_to_sm89INS1_16FlashAttnFwdSm80INS1_25CollectiveMainloopFwdSm80ILi8ELi1ELb1EN4cute5tupleIJNS5_1CILi128EEENS7_ILi112EEES8_EEELi128ENS_10bfloat16_tEfNS_4arch4Sm80ELb1ELb0ELb0ELb1ELb0ELb1ELb1ELb1EEENS1_21CollectiveEpilogueFwdINS6_IJS8_S8_S9_EEENS6_IJNS7_ILi1EEESH_SH_EEESB_SD_Li256ELb1ELb1ELb1ELb0EEENS1_36VarlenDynamicPersistentTileSchedulerILi128ELi112ELi256ELi256ELb1ELb1ELb0ELb1ELb1ELb1EEEEEEEEEvNT_6ParamsE)
        /*02fc*/ 	.word	0x00000088
.L_138:


//--------------------- .nv.info._ZN7cutlass13device_kernelIN5flash19enable_sm80_to_sm89INS1_16FlashAttnFwdSm80INS1_25CollectiveMainloopFwdSm80ILi8ELi1ELb1EN4cute5tupleIJNS5_1CILi128EEES8_S8_EEELi128ENS_10bfloat16_tEfNS_4arch4Sm80ELb0ELb0ELb0ELb0ELb0ELb0ELb1ELb1EEENS1_21CollectiveEpilogueFwdIS9_NS6_IJNS7_ILi1EEESF_SF_EEESA_SC_Li256ELb0ELb1ELb1ELb0EEENS1_19SingleTileSchedulerILb0ELb1ELb1ELi128EEEEEEEEEvNT_6ParamsE --------------------------
	.section	.nv.info._ZN7cutlass13device_kernelIN5flash19enable_sm80_to_sm89INS1_16FlashAttnFwdSm80INS1_25CollectiveMainloopFwdSm80ILi8ELi1ELb1EN4cute5tupleIJNS5_1CILi128EEES8_S8_EEELi128ENS_10bfloat16_tEfNS_4arch4Sm80ELb0ELb0ELb0ELb0ELb0ELb0ELb1ELb1EEENS1_21CollectiveEpilogueFwdIS9_NS6_IJNS7_ILi1EEESF_SF_EEESA_SC_Li256ELb0ELb1ELb1ELb0EEENS1_19SingleTileSchedulerILb0ELb1ELb1ELi128EEEEEEEEEvNT_6ParamsE,"",@"SHT_CUDA_INFO"
	.sectionflags	@""
	.align	4


	//----- nvinfo : EIATTR_CUDA_API_VERSION
	.align		4
        /*0000*/ 	.byte	0x04, 0x37
        /*0002*/ 	.short	(.L_140 - .L_139)
.L_139:
        /*0004*/ 	.word	0x00000082


	//----- nvinfo : EIATTR_SW2861232_WAR
	.align		4
.L_140:
        /*0008*/ 	.byte	0x01, 0x35
	.zero		2


	//----- nvinfo : EIATTR_PARAM_CBANK
	.align		4
        /*000c*/ 	.byte	0x04, 0x0a
        /*000e*/ 	.short	(.L_142 - .L_141)
	.align		4
.L_141:
        /*0010*/ 	.word	index@(.nv.constant0._ZN7cutlass13device_kernelIN5flash19enable_sm80_to_sm89INS1_16FlashAttnFwdSm80INS1_25CollectiveMainloopFwdSm80ILi8ELi1ELb1EN4cute5tupleIJNS5_1CILi128EEES8_S8_EEELi128ENS_10bfloat16_tEfNS_4arch4Sm80ELb0ELb0ELb0ELb0ELb0ELb0ELb1ELb1EEENS1_21CollectiveEpilogueFwdIS9_NS6_IJNS7_ILi1EEESF_SF_EEESA_SC_Li256ELb0ELb1ELb1ELb0EEENS1_19SingleTileSchedulerILb0ELb1ELb1ELi128EEEEEEEEEvNT_6ParamsE)
        /*0014*/ 	.short	0x0160
        /*0016*/ 	.short	0x0418


	//----- nvinfo : EIATTR_CBANK_PARAM_SIZE
	.align		4
.L_142:
        /*0018*/ 	.byte	0x03, 0x19
        /*001a*/ 	.short	0x0418


	//----- nvinfo : EIATTR_KPARAM_INFO
	.align		4
        /*001c*/ 	.byte	0x04, 0x17
        /*001e*/ 	.short	(.L_144 - .L_143)
.L_143:
        /*0020*/ 	.word	0x00000000
        /*0024*/ 	.short	0x0000
        /*0026*/ 	.short	0x0000
        /*0028*/ 	.byte	0x00, 0xf0, 0x61, 0x10


	//----- nvinfo : EIATTR_MAXREG_COUNT
	.align		4
.L_144:
        /*002c*/ 	.byte	0x03, 0x1b
        /*002e*/ 	.short	0x00ff


	//----- nvinfo : EIATTR_NUM_BARRIERS
	.align		4
        /*0030*/ 	.byte	0x02, 0x4c
        /*0032*/ 	.byte	0x02
	.zero		1


	//----- nvinfo : EIATTR_MERCURY_ISA_VERSION
	.align		4
        /*0034*/ 	.byte	0x03, 0x5f
        /*0036*/ 	.short	0x0000


	//----- nvinfo : EIATTR_INT_WARP_WIDE_INSTR_OFFSETS
	.align		4
        /*0038*/ 	.byte	0x04, 0x31
        /*003a*/ 	.short	(.L_146 - .L_145)


	//   ....[0]....
.L_145:
        /*003c*/ 	.word	0x00001210


	//----- nvinfo : EIATTR_COOP_GROUP_MASK_REGIDS
	.align		4
.L_146:
        /*0040*/ 	.byte	0x04, 0x29
        /*0042*/ 	.short	(.L_148 - .L_147)


	//   ....[0]....
.L_147:
        /*0044*/ 	.word	0xffffffff


	//   ....[1]....
        /*0048*/ 	.word	0xffffffff


	//   ....[2]....
        /*004c*/ 	.word	0xffffffff


	//   ....[3]....
        /*0050*/ 	.word	0xffffffff


	//   ....[4]....
        /*0054*/ 	.word	0xffffffff


	//   ....[5]....
        /*0058*/ 	.word	0xffffffff


	//   ....[6]....
        /*005c*/ 	.word	0xffffffff


	//   ....[7]....
        /*0060*/ 	.word	0xffffffff


	//   ....[8]....
        /*0064*/ 	.word	0xffffffff


	//   ....[9]....
        /*0068*/ 	.word	0xffffffff


	//   ....[10]....
        /*006c*/ 	.word	0xffffffff


	//   ....[11]....
        /*0070*/ 	.word	0xffffffff


	//   ....[12]....
        /*0074*/ 	.word	0xffffffff


	//   ....[13]....
        /*0078*/ 	.word	0xffffffff


	//   ....[14]....
        /*007c*/ 	.word	0xffffffff


	//   ....[15]....
        /*0080*/ 	.word	0xffffffff


	//   ....[16]....
        /*0084*/ 	.word	0xffffffff


	//   ....[17]....
        /*0088*/ 	.word	0xffffffff


	//   ....[18]....
        /*008c*/ 	.word	0xffffffff


	//   ....[19]....
        /*0090*/ 	.word	0xffffffff


	//   ....[20]....
        /*0094*/ 	.word	0xffffffff


	//   ....[21]....
        /*0098*/ 	.word	0xffffffff


	//   ....[22]....
        /*009c*/ 	.word	0xffffffff


	//   ....[23]....
        /*00a0*/ 	.word	0xffffffff


	//   ....[24]....
        /*00a4*/ 	.word	0xffffffff


	//   ....[25]....
        /*00a8*/ 	.word	0xffffffff


	//   ....[26]....
        /*00ac*/ 	.word	0xffffffff


	//   ....[27]....
        /*00b0*/ 	.word	0xffffffff


	//   ....[28]....
        /*00b4*/ 	.word	0xffffffff


	//----- nvinfo : EIATTR_COOP_GROUP_INSTR_OFFSETS
	.align		4
.L_148:
        /*00b8*/ 	.byte	0x04, 0x28
        /*00ba*/ 	.short	(.L_150 - .L_149)


	//   ....[0]....
.L_149:
        /*00bc*/ 	.word	0x00000050


	//   ....[1]....
        /*00c0*/ 	.word	0x00000c80


	//   ....[2]....
        /*00c4*/ 	.word	0x00000cc0


	//   ....[3]....
        /*00c8*/ 	.word	0x00000d20


	//   ....[4]....
        /*00cc*/ 	.word	0x00000d50


	//   ....[5]....
        /*00d0*/ 	.word	0x00000d90


	//   ....[6]....
        /*00d4*/ 	.word	0x00000db0


	//   ....[7]....
        /*00d8*/ 	.word	0x00000de0


	//   ....[8]....
        /*00dc*/ 	.word	0x00000e00


	//   ....[9]....
        /*00e0*/ 	.word	0x00003540


	//   ....[10]....
        /*00e4*/ 	.word	0x00003620


	//   ....[11]....
        /*00e8*/ 	.word	0x00003630


	//   ....[12]....
        /*00ec*/ 	.word	0x00003660


	//   ....[13]....
        /*00f0*/ 	.word	0x00006430


	//   ....[14]....
        /*00f4*/ 	.word	0x00006450


	//   ....[15]....
        /*00f8*/ 	.word	0x00006470


	//   ....[16]....
        /*00fc*/ 	.word	0x000064a0


	//   ....[17]....
        /*0100*/ 	.word	0x00008530


	//   ....[18]....
        /*0104*/ 	.word	0x00008560


	//   ....[19]....
        /*0108*/ 	.word	0x00008590


	//   ....[20]....
        /*010c*/ 	.word	0x000085b0


	//   ....[21]....
        /*0110*/ 	.word	0x000090d0


	//   ....[22]....
        /*0114*/ 	.word	0x00009100


	//   ....[23]....
        /*0118*/ 	.word	0x00009130


	//   ....[24]....
        /*011c*/ 	.word	0x00009160


	//   ....[25]....
        /*0120*/ 	.word	0x000091d0


	//   ....[26]....
        /*0124*/ 	.word	0x00009230


	//   ....[27]....
        /*0128*/ 	.word	0x00009830


	//   ....[28]....
        /*012c*/ 	.word	0x00009840


	//----- nvinfo : EIATTR_EXIT_INSTR_OFFSETS
	.align		4
.L_150:
        /*0130*/ 	.byte	0x04, 0x1c
        /*0132*/ 	.short	(.L_152 - .L_151)


	//   ....[0]....
.L_151:
        /*0134*/ 	.word	0x000001b0


	//   ....[1]....
        /*0138*/ 	.word	0x00009850


	//   ....[2]....
        /*013c*/ 	.word	0x00009df0


	//   ....[3]....
        /*0140*/ 	.word	0x00009e40


	//   ....[4]....
        /*0144*/ 	.word	0x00009e70


	//   ....[5]....
        /*0148*/ 	.word	0x00009ed0


	//   ....[6]....
        /*014c*/ 	.word	0x0000a160


	//----- nvinfo : EIATTR_CTAIDZ_USED
	.align		4
.L_152:
        /*0150*/ 	.byte	0x01, 0x04
	.zero		2


	//----- nvinfo : EIATTR_MAX_THREADS
	.align		4
        /*0154*/ 	.byte	0x04, 0x05
        /*0156*/ 	.short	(.L_154 - .L_153)
.L_153:
        /*0158*/ 	.word	0x00000100
        /*015c*/ 	.word	0x00000001
        /*0160*/ 	.word	0x00000001


	//----- nvinfo : EIATTR_CRS_STACK_SIZE
	.align		4
.L_154:
        /*0164*/ 	.byte	0x04, 0x1e
        /*0166*/ 	.short	(.L_156 - .L_155)
.L_155:
        /*0168*/ 	.word	0x00000000
.L_156:


//--------------------- .nv.info._ZN7cutlass13device_kernelIN5flash19enable_sm80_to_sm89INS1_16FlashAttnFwdSm80INS1_25CollectiveMainloopFwdSm80ILi8ELi1ELb1EN4cute5tupleIJNS5_1CILi128EEENS7_ILi96EEES8_EEELi128ENS_10bfloat16_tEfNS_4arch4Sm80ELb0ELb1ELb0ELb0ELb0ELb0ELb1ELb1EEENS1_21CollectiveEpilogueFwdINS6_IJS8_S8_S9_EEENS6_IJNS7_ILi1EEESH_SH_EEESB_SD_Li256ELb0ELb1ELb1ELb0EEENS1_19SingleTileSchedulerILb0ELb1ELb1ELi128EEEEEEEEEvNT_6ParamsE --------------------------
	.section	.nv.info._ZN7cutlass13device_kernelIN5flash19enable_sm80_to_sm89INS1_16FlashAttnFwdSm80INS1_25CollectiveMainloopFwdSm80ILi8ELi1ELb1EN4cute5tupleIJNS5_1CILi128EEENS7_ILi96EEES8_EEELi128ENS_10bfloat16_tEfNS_4arch4Sm80ELb0ELb1ELb0ELb0ELb0ELb0ELb1ELb1EEENS1_21CollectiveEpilogueFwdINS6_IJS8_S8_S9_EEENS6_IJNS7_ILi1EEESH_SH_EEESB_SD_Li256ELb0ELb1ELb1ELb0EEENS1_19SingleTileSchedulerILb0ELb1ELb1ELi128EEEEEEEEEvNT_6ParamsE,"",@"SHT_CUDA_INFO"
	.sectionflags	@""
	.align	4


	//----- nvinfo : EIATTR_CUDA_API_VERSION
	.align		4
        /*0000*/ 	.byte	0x04, 0x37
        /*0002*/ 	.short	(.L_158 - .L_157)
.L_157:
        /*0004*/ 	.word	0x00000082


	//----- nvinfo : EIATTR_SW2861232_WAR
	.align		4
.L_158:
        /*0008*/ 	.byte	0x01, 0x35
	.zero		2


	//----- nvinfo : EIATTR_PARAM_CBANK
	.align		4
        /*000c*/ 	.byte	0x04, 0x0a
        /*000e*/ 	.short	(.L_160 - .L_159)
	.align		4
.L_159:
        /*0010*/ 	.word	index@(.nv.constant0._ZN7cutlass13device_kernelIN5flash19enable_sm80_to_sm89INS1_16FlashAttnFwdSm80INS1_25CollectiveMainloopFwdSm80ILi8ELi1ELb1EN4cute5tupleIJNS5_1CILi128EEENS7_ILi96EEES8_EEELi128ENS_10bfloat16_tEfNS_4arch4Sm80ELb0ELb1ELb0ELb0ELb0ELb0ELb1ELb1EEENS1_21CollectiveEpilogueFwdINS6_IJS8_S8_S9_EEENS6_IJNS7_ILi1EEESH_SH_EEESB_SD_Li256ELb0ELb1ELb1ELb0EEENS1_19SingleTileSchedulerILb0ELb1ELb1ELi128EEEEEEEEEvNT_6ParamsE)
        /*0014*/ 	.short	0x0160
        /*0016*/ 	.short	0x0418


	//----- nvinfo : EIATTR_CBANK_PARAM_SIZE
	.align		4
.L_160:
        /*0018*/ 	.byte	0x03, 0x19
        /*001a*/ 	.short	0x0418


	//----- nvinfo : EIATTR_KPARAM_INFO
	.align		4
        /*001c*/ 	.byte	0x04, 0x17
        /*001e*/ 	.short	(.L_162 - .L_161)
.L_161:
        /*0020*/ 	.word	0x00000000
        /*0024*/ 	.short	0x0000
        /*0026*/ 	.short	0x0000
        /*0028*/ 	.byte	0x00, 0xf0, 0x61, 0x10


	//----- nvinfo : EIATTR_MAXREG_COUNT
	.align		4
.L_162:
        /*002c*/ 	.byte	0x03, 0x1b
        /*002e*/ 	.short	0x00ff


	//----- nvinfo : EIATTR_NUM_BARRIERS
	.align		4
        /*0030*/ 	.byte	0x02, 0x4c
        /*0032*/ 	.byte	0x02
	.zero		1


	//----- nvinfo : EIATTR_MERCURY_ISA_VERSION
	.align		4
        /*0034*/ 	.byte	0x03, 0x5f
        /*0036*/ 	.short	0x0000


	//----- nvinfo : EIATTR_COOP_GROUP_MASK_REGIDS
	.align		4
        /*0038*/ 	.byte	0x04, 0x29
        /*003a*/ 	.short	(.L_164 - .L_163)


	//   ....[0]....
.L_163:
        /*003c*/ 	.word	0xffffffff


	//   ....[1]....
        /*0040*/ 	.word	0xffffffff


	//   ....[2]....
        /*0044*/ 	.word	0xffffffff


	//   ....[3]....
        /*0048*/ 	.word	0xffffffff


	//   ....[4]....
        /*004c*/ 	.word	0xffffffff


	//   ....[5]....
        /*0050*/ 	.word	0xffffffff


	//   ....[6]....
        /*0054*/ 	.word	0xffffffff


	//   ....[7]....
        /*0058*/ 	.word	0xffffffff


	//   ....[8]....
        /*005c*/ 	.word	0xffffffff


	//   ....[9]....
        /*0060*/ 	.word	0xffffffff


	//   ....[10]....
        /*0064*/ 	.word	0xffffffff


	//   ....[11]....
        /*0068*/ 	.word	0xffffffff


	//   ....[12]....
        /*006c*/ 	.word	0xffffffff


	//   ....[13]....
        /*0070*/ 	.word	0xffffffff


	//   ....[14]....
        /*0074*/ 	.word	0xffffffff


	//   ....[15]....
        /*0078*/ 	.word	0xffffffff


	//   ....[16]....
        /*007c*/ 	.word	0xffffffff


	//   ....[17]....
        /*0080*/ 	.word	0xffffffff


	//   ....[18]....
        /*0084*/ 	.word	0xffffffff


	//   ....[19]....
        /*0088*/ 	.word	0xffffffff


	//   ....[20]....
        /*008c*/ 	.word	0xffffffff


	//   ....[21]....
        /*0090*/ 	.word	0xffffffff


	//   ....[22]....
        /*0094*/ 	.word	0xffffffff


	//   ....[23]....
        /*0098*/ 	.word	0xffffffff


	//   ....[24]....
        /*009c*/ 	.word	0xffffffff


	//   ....[25]....
        /*00a0*/ 	.word	0xffffffff


	//   ....[26]....
        /*00a4*/ 	.word	0xffffffff


	//   ....[27]....
        /*00a8*/ 	.word	0xffffffff


	//   ....[28]....
        /*00ac*/ 	.word	0xffffffff


	//   ....[29]....
        /*00b0*/ 	.word	0xffffffff


	//   ....[30]....
        /*00b4*/ 	.word	0xffffffff


	//   ....[31]....
        /*00b8*/ 	.word	0xffffffff


	//   ....[32]....
        /*00bc*/ 	.word	0xffffffff


	//   ....[33]....
        /*00c0*/ 	.word	0xffffffff


	//   ....[34]....
        /*00c4*/ 	.word	0xffffffff


	//   ....[35]....
        /*00c8*/ 	.word	0xffffffff


	//   ....[36]....
        /*00cc*/ 	.word	0xffffffff


	//   ....[37]....
        /*00d0*/ 	.word	0xffffffff


	//   ....[38]....
        /*00d4*/ 	.word	0xffffffff


	//   ....[39]....
        /*00d8*/ 	.word	0xffffffff


	//   ....[40]....
        /*00dc*/ 	.word	0xffffffff


	//   ....[41]....
        /*00e0*/ 	.word	0xffffffff


	//   ....[42]....
        /*00e4*/ 	.word	0xffffffff


	//----- nvinfo : EIATTR_COOP_GROUP_INSTR_OFFSETS
	.align		4
.L_164:
        /*00e8*/ 	.byte	0x04, 0x28
        /*00ea*/ 	.short	(.L_166 - .L_165)


	//   ....[0]....
.L_165:
        /*00ec*/ 	.word	0x00000050


	//   ....[1]....
        /*00f0*/ 	.word	0x00001030


	//   ....[2]....
        /*00f4*/ 	.word	0x00001090


	//   ....[3]....
        /*00f8*/ 	.word	0x000010d0


	//   ....[4]....
        /*00fc*/ 	.word	0x00001110


	//   ....[5]....
        /*0100*/ 	.word	0x00001150


	//   ....[6]....
        /*0104*/ 	.word	0x00001190


	//   ....[7]....
        /*0108*/ 	.word	0x000011c0


	//   ....[8]....
        /*010c*/ 	.word	0x00001280


	//   ....[9]....
        /*0110*/ 	.word	0x00002b00


	//   ....[10]....
        /*0114*/ 	.word	0x00003420


	//   ....[11]....
        /*0118*/ 	.word	0x00003f70


	//   ....[12]....
        /*011c*/ 	.word	0x00003fc0


	//   ....[13]....
        /*0120*/ 	.word	0x00003fe0


	//   ....[14]....
        /*0124*/ 	.word	0x00004000


	//   ....[15]....
        /*0128*/ 	.word	0x000062b0


	//   ....[16]....
        /*012c*/ 	.word	0x000065a0


	//   ....[17]....
        /*0130*/ 	.word	0x000076a0


	//   ....[18]....
        /*0134*/ 	.word	0x00007900


	//   ....[19]....
        /*0138*/ 	.word	0x00007930


	//   ....[20]....
        /*013c*/ 	.word	0x000079b0


	//   ....[21]....
        /*0140*/ 	.word	0x0000a320


	//   ....[22]....
        /*0144*/ 	.word	0x0000a340


	//   ....[23]....
        /*0148*/ 	.word	0x0000a380


	//   ....[24]....
        /*014c*/ 	.word	0x0000a3a0


	//   ....[25]....
        /*0150*/ 	.word	0x0000cbb0


	//   ....[26]....
        /*0154*/ 	.word	0x0000ced0


	//   ....[27]....
        /*0158*/ 	.word	0x0000dfc0


	//   ....[28]....
        /*015c*/ 	.word	0x0000e120


	//   ....[29]....
        /*0160*/ 	.word	0x0000e240


	//   ....[30]....
        /*0164*/ 	.word	0x0000e340


	//   ....[31]....
        /*0168*/ 	.word	0x0000fb20


	//   ....[32]....
        /*016c*/ 	.word	0x0000fb50


	//   ....[33]....
        /*0170*/ 	.word	0x0000fb90


	//   ....[34]....
        /*0174*/ 	.word	0x0000fba0


	//   ....[35]....
        /*0178*/ 	.word	0x000106b0


	//   ....[36]....
        /*017c*/ 	.word	0x000106f0


	//   ....[37]....
        /*0180*/ 	.word	0x00010710


	//   ....[38]....
        /*0184*/ 	.word	0x00010740


	//   ....[39]....
        /*0188*/ 	.word	0x000107b0


	//   ....[40]....
        /*018c*/ 	.word	0x00010820


	//   ....[41]....
        /*0190*/ 	.word	0x00010e30


	//   ....[42]....
        /*0194*/ 	.word	0x00010e40


	//----- nvinfo : EIATTR_EXIT_INSTR_OFFSETS
	.align		4
.L_166:
        /*0198*/ 	.byte	0x04, 0x1c
        /*019a*/ 	.short	(.L_168 - .L_167)


	//   ....[0]....
.L_167:
        /*019c*/ 	.word	0x000001b0


	//   ....[1]....
        /*01a0*/ 	.word	0x00010e50


	//   ....[2]....
        /*01a4*/ 	.word	0x000113f0


	//   ....[3]....
        /*01a8*/ 	.word	0x00011440


	//   ....[4]....
        /*01ac*/ 	.word	0x00011470


	//   ....[5]....
        /*01b0*/ 	.word	0x000114d0


	//   ....[6]....
        /*01b4*/ 	.word	0x00011760


	//----- nvinfo : EIATTR_CTAIDZ_USED
	.align		4
.L_168:
        /*01b8*/ 	.byte	0x01, 0x04
	.zero		2


	//----- nvinfo : EIATTR_MAX_THREADS
	.align		4
        /*01bc*/ 	.byte	0x04, 0x05
        /*01be*/ 	.short	(.L_170 - .L_169)
.L_169:
        /*01c0*/ 	.word	0x00000100
        /*01c4*/ 	.word	0x00000001
        /*01c8*/ 	.word	0x00000001


	//----- nvinfo : EIATTR_CRS_STACK_SIZE
	.align		4
.L_170:
        /*01cc*/ 	.byte	0x04, 0x1e
        /*01ce*/ 	.short	(.L_172 - .L_171)
.L_171:
        /*01d0*/ 	.word	0x00000000
.L_172:


//--------------------- .nv.info._ZN7cutlass13device_kernelIN5flash19enable_sm80_to_sm89INS1_16FlashAttnFwdSm80INS1_25CollectiveMainloopFwdSm80ILi8ELi1ELb1EN4cute5tupleIJNS5_1CILi128EEES8_S8_EEELi128ENS_10bfloat16_tEfNS_4arch4Sm80ELb1ELb0ELb0ELb0ELb0ELb0ELb1ELb1EEENS1_21CollectiveEpilogueFwdIS9_NS6_IJNS7_ILi1EEESF_SF_EEESA_SC_Li256ELb0ELb1ELb1ELb0EEENS1_30DynamicPersistentTileSchedulerILi256ELi256ELb1ELb1ELb0EEEEEEEEEvNT_6ParamsE --------------------------
	.section	.nv.info._ZN7cutlass13device_kernelIN5flash19enable_sm80_to_sm89INS1_16FlashAttnFwdSm80INS1_25CollectiveMainloopFwdSm80ILi8ELi1ELb1EN4cute5tupleIJNS5_1CILi128EEES8_S8_EEELi128ENS_10bfloat16_tEfNS_4arch4Sm80ELb1ELb0ELb0ELb0ELb0ELb0ELb1ELb1EEENS1_21CollectiveEpilogueFwdIS9_NS6_IJNS7_ILi1EEESF_SF_EEESA_SC_Li256ELb0ELb1ELb1ELb0EEENS1_30DynamicPersistentTileSchedulerILi256ELi256ELb1ELb1ELb0EEEEEEEEEvNT_6ParamsE,"",@"SHT_CUDA_INFO"
	.sectionflags	@""
	.align	4


	//----- nvinfo : EIATTR_CUDA_API_VERSION
	.align		4
        /*0000*/ 	.byte	0x04, 0x37
        /*0002*/ 	.short	(.L_174 - .L_173)
.L_173:
        /*0004*/ 	.word	0x00000082


	//----- nvinfo : EIATTR_SW2861232_WAR
	.align		4
.L_174:
        /*0008*/ 	.byte	0x01, 0x35
	.zero		2


	//----- nvinfo : EIATTR_PARAM_CBANK
	.align		4
        /*000c*/ 	.byte	0x04, 0x0a
        /*000e*/ 	.short	(.L_176 - .L_175)
	.align		4
.L_175:
        /*0010*/ 	.word	index@(.nv.constant0._ZN7cutlass13device_kernelIN5flash19enable_sm80_to_sm89INS1_16FlashAttnFwdSm80INS1_25CollectiveMainloopFwdSm80ILi8ELi1ELb1EN4cute5tupleIJNS5_1CILi128EEES8_S8_EEELi128ENS_10bfloat16_tEfNS_4arch4Sm80ELb1ELb0ELb0ELb0ELb0ELb0ELb1ELb1EEENS1_21CollectiveEpilogueFwdIS9_NS6_IJNS7_ILi1EEESF_SF_EEESA_SC_Li256ELb0ELb1ELb1ELb0EEENS1_30DynamicPersistentTileSchedulerILi256ELi256ELb1ELb1ELb0EEEEEEEEEvNT_6ParamsE)
        /*0014*/ 	.short	0x0160
        /*0016*/ 	.short	0x0428


	//----- nvinfo : EIATTR_CBANK_PARAM_SIZE
	.align		4
.L_176:
        /*0018*/ 	.byte	0x03, 0x19
        /*001a*/ 	.short	0x0428


	//----- nvinfo : EIATTR_KPARAM_INFO
	.align		4
        /*001c*/ 	.byte	0x04, 0x17
        /*001e*/ 	.short	(.L_178 - .L_177)
.L_177:
        /*0020*/ 	.word	0x00000000
        /*0024*/ 	.short	0x0000
        /*0026*/ 	.short	0x0000
        /*0028*/ 	.byte	0x00, 0xf0, 0xa1, 0x10


	//----- nvinfo : EIATTR_MAXREG_COUNT
	.align		4
.L_178:
        /*002c*/ 	.byte	0x03, 0x1b
        /*002e*/ 	.short	0x00ff


	//----- nvinfo : EIATTR_NUM_BARRIERS
	.align		4
        /*0030*/ 	.byte	0x02, 0x4c
        /*0032*/ 	.byte	0x06
	.zero		1


	//----- nvinfo : EIATTR_ANNOTATIONS
	.align		4
        /*0034*/ 	.byte	0x04, 0x55
        /*0036*/ 	.short	(.L_180 - .L_179)


	//   ....[0]....
.L_179:
        /*0038*/ 	.word	0x00000001
        /*003c*/ 	.byte	0x70, 0x00, 0x00, 0x00, 0x01, 0x00, 0x00, 0x00, 0x40, 0x02, 0x00, 0x00, 0x01, 0x00, 0x00, 0x00
        /* <DEDUP_REMOVED lines=35> */
        /*027c*/ 	.byte	0xf0, 0xeb, 0x00, 0x00, 0x01, 0x00, 0x00, 0x00, 0x30, 0xec, 0x00, 0x00


	//----- nvinfo : EIATTR_MERCURY_ISA_VERSION
	.align		4
.L_180:
        /*0288*/ 	.byte	0x03, 0x5f
        /*028a*/ 	.short	0x0000


	//----- nvinfo : EIATTR_INT_WARP_WIDE_INSTR_OFFSETS
	.align		4
        /*028c*/ 	.byte	0x04, 0x31
        /*028e*/ 	.short	(.L_182 - .L_181)


	//   ....[0]....
.L_181:
        /*0290*/ 	.word	0x0000d560


	//   ....[1]....
        /*0294*/ 	.word	0x0000d5e0


	//----- nvinfo : EIATTR_COOP_GROUP_MASK_REGIDS
	.align		4
.L_182:
        /*0298*/ 	.byte	0x04, 0x29
        /*029a*/ 	.short	(.L_184 - .L_183)


	//   ....[0]....
.L_183:
        /*029c*/ 	.word	0xffffffff


	//   ....[1]....
        /*02a0*/ 	.word	0xffffffff


	//   ....[2]....
        /*02a4*/ 	.word	0xffffffff


	//   ....[3]....
        /*02a8*/ 	.word	0xffffffff


	//   ....[4]....
        /*02ac*/ 	.word	0xffffffff


	//   ....[5]....
        /*02b0*/ 	.word	0xffffffff


	//   ....[6]....
        /*02b4*/ 	.word	0xffffffff


	//   ....[7]....
        /*02b8*/ 	.word	0xffffffff


	//   ....[8]....
        /*02bc*/ 	.word	0xffffffff


	//   ....[9]....
        /*02c0*/ 	.word	0xffffffff


	//   ....[10]....
        /*02c4*/ 	.word	0xffffffff


	//   ....[11]....
        /*02c8*/ 	.word	0xffffffff


	//   ....[12]....
        /*02cc*/ 	.word	0xffffffff


	//   ....[13]....
        /*02d0*/ 	.word	0xffffffff


	//   ....[14]....
        /*02d4*/ 	.word	0xffffffff


	//   ....[15]....
        /*02d8*/ 	.word	0xffffffff


	//   ....[16]....
        /*02dc*/ 	.word	0xffffffff


	//   ....[17]....
        /*02e0*/ 	.word	0xffffffff


	//   ....[18]....
        /*02e4*/ 	.word	0xffffffff


	//   ....[19]....
        /*02e8*/ 	.word	0xffffffff


	//   ....[20]....
        /*02ec*/ 	.word	0xffffffff


	//   ....[21]....
        /*02f0*/ 	.word	0xffffffff


	//   ....[22]....
        /*02f4*/ 	.word	0xffffffff


	//   ....[23]....
        /*02f8*/ 	.word	0xffffffff


	//   ....[24]....
        /*02fc*/ 	.word	0xffffffff


	//   ....[25]....
        /*0300*/ 	.word	0xffffffff


	//   ....[26]....
        /*0304*/ 	.word	0xffffffff


	//   ....[27]....
        /*0308*/ 	.word	0xffffffff


	//   ....[28]....
        /*030c*/ 	.word	0xffffffff


	//   ....[29]....
        /*0310*/ 	.word	0xffffffff


	//   ....[30]....
        /*0314*/ 	.word	0xffffffff


	//   ....[31]....
        /*0318*/ 	.word	0xffffffff


	//   ....[32]....
        /*031c*/ 	.word	0xffffffff


	//   ....[33]....
        /*0320*/ 	.word	0xffffffff


	//   ....[34]....
        /*0324*/ 	.word	0xffffffff


	//   ....[35]....
        /*0328*/ 	.word	0xffffffff


	//   ....[36]....
        /*032c*/ 	.word	0xffffffff


	//   ....[37]....
        /*0330*/ 	.word	0xffffffff


	//   ....[38]....
        /*0334*/ 	.word	0xffffffff


	//   ....[39]....
        /*0338*/ 	.word	0xffffffff


	//   ....[40]....
        /*033c*/ 	.word	0xffffffff


	//   ....[41]....
        /*0340*/ 	.word	0xffffffff


	//   ....[42]....
        /*0344*/ 	.word	0xffffffff


	//   ....[43]....
        /*0348*/ 	.word	0xffffffff


	//----- nvinfo : EIATTR_COOP_GROUP_INSTR_OFFSETS
	.align		4
.L_184:
        /*034c*/ 	.byte	0x04, 0x28
        /*034e*/ 	.short	(.L_186 - .L_185)


	//   ....[0]....
.L_185:
        /*0350*/ 	.word	0x00000050


	//   ....[1]....
        /*0354*/ 	.word	0x000016f0


	//   ....[2]....
        /*0358*/ 	.word	0x00001700


	//   ....[3]....
        /*035c*/ 	.word	0x00001710


	//   ....[4]....
        /*0360*/ 	.word	0x00001730


	//   ....[5]....
        /*0364*/ 	.word	0x00001780


	//   ....[6]....
        /*0368*/ 	.word	0x000017a0


	//   ....[7]....
        /*036c*/ 	.word	0x00001810


	//   ....[8]....
        /*0370*/ 	.word	0x00001820


	//   ....[9]....
        /*0374*/ 	.word	0x00002e20


	//   ....[10]....
        /*0378*/ 	.word	0x00002e30


	//   ....[11]....
        /*037c*/ 	.word	0x00003a50


	//   ....[12]....
        /*0380*/ 	.word	0x00003ad0


	//   ....[13]....
        /*0384*/ 	.word	0x00003af0


	//   ....[14]....
        /*0388*/ 	.word	0x00003b10


	//   ....[15]....
        /*038c*/ 	.word	0x00005ed0


	//   ....[16]....
        /*0390*/ 	.word	0x00005f10


	//   ....[17]....
        /*0394*/ 	.word	0x00007360


	//   ....[18]....
        /*0398*/ 	.word	0x00007400


	//   ....[19]....
        /*039c*/ 	.word	0x00007440


	//   ....[20]....
        /*03a0*/ 	.word	0x00007490


	//   ....[21]....
        /*03a4*/ 	.word	0x0000ad20


	//   ....[22]....
        /*03a8*/ 	.word	0x0000ad50


	//   ....[23]....
        /*03ac*/ 	.word	0x0000ad70


	//   ....[24]....
        /*03b0*/ 	.word	0x0000ad90


	//   ....[25]....
        /*03b4*/ 	.word	0x0000cf10


	//   ....[26]....
        /*03b8*/ 	.word	0x0000cf60


	//   ....[27]....
        /*03bc*/ 	.word	0x0000cf80


	//   ....[28]....
        /*03c0*/ 	.word	0x0000cfa0


	//   ....[29]....
        /*03c4*/ 	.word	0x0000d730


	//   ....[30]....
        /*03c8*/ 	.word	0x0000db80


	//   ....[31]....
        /*03cc*/ 	.word	0x0000db90


	//   ....[32]....
        /*03d0*/ 	.word	0x0000dbc0


	//   ....[33]....
        /*03d4*/ 	.word	0x0000dbe0


	//   ....[34]....
        /*03d8*/ 	.word	0x0000dce0


	//   ....[35]....
        /*03dc*/ 	.word	0x0000dd40


	//   ....[36]....
        /*03e0*/ 	.word	0x0000e2f0


	//   ....[37]....
        /*03e4*/ 	.word	0x0000e300


	//   ....[38]....
        /*03e8*/ 	.word	0x0000ea90


	//   ....[39]....
        /*03ec*/ 	.word	0x0000eb70


	//   ....[40]....
        /*03f0*/ 	.word	0x0000ebd0


	//   ....[41]....
        /*03f4*/ 	.word	0x0000ec20


	//   ....[42]....
        /*03f8*/ 	.word	0x0000ec80


	//   ....[43]....
        /*03fc*/ 	.word	0x0000ecd0


	//----- nvinfo : EIATTR_EXIT_INSTR_OFFSETS
	.align		4
.L_186:
        /*0400*/ 	.byte	0x04, 0x1c
        /*0402*/ 	.short	(.L_188 - .L_187)


	//   ....[0]....
.L_187:
        /*0404*/ 	.word	0x000000a0


	//   ....[1]....
        /*0408*/ 	.word	0x0000eb30


	//----- nvinfo : EIATTR_MAX_THREADS
	.align		4
.L_188:
        /*040c*/ 	.byte	0x04, 0x05
        /*040e*/ 	.short	(.L_190 - .L_189)
.L_189:
        /*0410*/ 	.word	0x00000100
        /*0414*/ 	.word	0x00000001
        /*0418*/ 	.word	0x00000001


	//----- nvinfo : EIATTR_CRS_STACK_SIZE
	.align		4
.L_190:
        /*041c*/ 	.byte	0x04, 0x1e
        /*041e*/ 	.short	(.L_192 - .L_191)
.L_191:
        /*0420*/ 	.word	0x00000000
.L_192:


//--------------------- .nv.info._ZN7cutlass13device_kernelIN5flash19enable_sm80_to_sm89INS1_16FlashAttnFwdSm80INS1_25CollectiveMainloopFwdSm80ILi4ELi1ELb0EN4cute5tupleIJNS5_1CILi128EEENS7_ILi64EEES8_EEELi128ENS_10bfloat16_tEfNS_4arch4Sm80ELb0ELb0ELb0ELb0ELb0ELb0ELb1ELb1EEENS1_21CollectiveEpilogueFwdINS6_IJS8_S8_S9_EEENS6_IJNS7_ILi1EEESH_SH_EEESB_SD_Li128ELb0ELb1ELb1ELb0EEENS1_19SingleTileSchedulerILb0ELb1ELb1ELi128EEEEEEEEEvNT_6ParamsE --------------------------
	.section	.nv.info._ZN7cutlass13device_kernelIN5flash19enable_sm80_to_sm89INS1_16FlashAttnFwdSm80INS1_25CollectiveMainloopFwdSm80ILi4ELi1ELb0EN4cute5tupleIJNS5_1CILi128EEENS7_ILi64EEES8_EEELi128ENS_10bfloat16_tEfNS_4arch4Sm80ELb0ELb0ELb0ELb0ELb0ELb0ELb1ELb1EEENS1_21CollectiveEpilogueFwdINS6_IJS8_S8_S9_EEENS6_IJNS7_ILi1EEESH_SH_EEESB_SD_Li128ELb0ELb1ELb1ELb0EEENS1_19SingleTileSchedulerILb0ELb1ELb1ELi128EEEEEEEEEvNT_6ParamsE,"",@"SHT_CUDA_INFO"
	.sectionflags	@""
	.align	4


	//----- nvinfo : EIATTR_CUDA_API_VERSION
	.align		4
        /*0000*/ 	.byte	0x04, 0x37
        /*0002*/ 	.short	(.L_194 - .L_193)
.L_193:
        /*0004*/ 	.word	0x00000082


	//----- nvinfo : EIATTR_SW2861232_WAR
	.align		4
.L_194:
        /*0008*/ 	.byte	0x01, 0x35
	.zero		2


	//----- nvinfo : EIATTR_PARAM_CBANK
	.align		4
        /*000c*/ 	.byte	0x04, 0x0a
        /*000e*/ 	.short	(.L_196 - .L_195)
	.align		4
.L_195:
        /*0010*/ 	.word	index@(.nv.constant0._ZN7cutlass13device_kernelIN5flash19enable_sm80_to_sm89INS1_16FlashAttnFwdSm80INS1_25CollectiveMainloopFwdSm80ILi4ELi1ELb0EN4cute5tupleIJNS5_1CILi128EEENS7_ILi64EEES8_EEELi128ENS_10bfloat16_tEfNS_4arch4Sm80ELb0ELb0ELb0ELb0ELb0ELb0ELb1ELb1EEENS1_21CollectiveEpilogueFwdINS6_IJS8_S8_S9_EEENS6_IJNS7_ILi1EEESH_SH_EEESB_SD_Li128ELb0ELb1ELb1ELb0EEENS1_19SingleTileSchedulerILb0ELb1ELb1ELi128EEEEEEEEEvNT_6ParamsE)
        /*0014*/ 	.short	0x0160
        /*0016*/ 	.short	0x0418


	//----- nvinfo : EIATTR_CBANK_PARAM_SIZE
	.align		4
.L_196:
        /*0018*/ 	.byte	0x03, 0x19
        /*001a*/ 	.short	0x0418


	//----- nvinfo : EIATTR_KPARAM_INFO
	.align		4
        /*001c*/ 	.byte	0x04, 0x17
        /*001e*/ 	.short	(.L_198 - .L_197)
.L_197:
        /*0020*/ 	.word	0x00000000
        /*0024*/ 	.short	0x0000
        /*0026*/ 	.short	0x0000
        /*0028*/ 	.byte	0x00, 0xf0, 0x61, 0x10


	//----- nvinfo : EIATTR_MAXREG_COUNT
	.align		4
.L_198:
        /*002c*/ 	.byte	0x03, 0x1b
        /*002e*/ 	.short	0x00ff


	//----- nvinfo : EIATTR_NUM_BARRIERS
	.align		4
        /*0030*/ 	.byte	0x02, 0x4c
        /*0032*/ 	.byte	0x02
	.zero		1


	//----- nvinfo : EIATTR_ANNOTATIONS
	.align		4
        /*0034*/ 	.byte	0x04, 0x55
        /*0036*/ 	.short	(.L_200 - .L_199)


	//   ....[0]....
.L_199:
        /* <DEDUP_REMOVED lines=38> */
        /*028c*/ 	.byte	0xc0, 0x9e, 0x00, 0x00


	//----- nvinfo : EIATTR_MERCURY_ISA_VERSION
	.align		4
.L_200:
        /*0290*/ 	.byte	0x03, 0x5f
        /*0292*/ 	.short	0x0000


	//----- nvinfo : EIATTR_INT_WARP_WIDE_INSTR_OFFSETS
	.align		4
        /*0294*/ 	.byte	0x04, 0x31
        /*0296*/ 	.short	(.L_202 - .L_201)


	//   ....[0]....
.L_201:
        /*0298*/ 	.word	0x00001ac0


	//----- nvinfo : EIATTR_COOP_GROUP_MASK_REGIDS
	.align		4
.L_202:
        /*029c*/ 	.byte	0x04, 0x29
        /*029e*/ 	.short	(.L_204 - .L_203)


	//   ....[0]....
.L_203:
        /*02a0*/ 	.word	0xffffffff


	//   ....[1]....
        /*02a4*/ 	.word	0xffffffff


	//   ....[2]....
        /*02a8*/ 	.word	0xffffffff


	//   ....[3]....
        /*02ac*/ 	.word	0xffffffff


	//   ....[4]....
        /*02b0*/ 	.word	0xffffffff


	//   ....[5]....
        /*02b4*/ 	.word	0xffffffff


	//   ....[6]....
        /*02b8*/ 	.word	0xffffffff


	//   ....[7]....
        /*02bc*/ 	.word	0xffffffff


	//   ....[8]....
        /*02c0*/ 	.word	0xffffffff


	//   ....[9]....
        /*02c4*/ 	.word	0xffffffff


	//   ....[10]....
        /*02c8*/ 	.word	0xffffffff


	//   ....[11]....
        /*02cc*/ 	.word	0xffffffff


	//   ....[12]....
        /*02d0*/ 	.word	0xffffffff


	//   ....[13]....
        /*02d4*/ 	.word	0xffffffff


	//   ....[14]....
        /*02d8*/ 	.word	0xffffffff


	//   ....[15]....
        /*02dc*/ 	.word	0xffffffff


	//   ....[16]....
        /*02e0*/ 	.word	0xffffffff


	//   ....[17]....
        /*02e4*/ 	.word	0xffffffff


	//   ....[18]....
        /*02e8*/ 	.word	0xffffffff


	//   ....[19]....
        /*02ec*/ 	.word	0xffffffff


	//   ....[20]....
        /*02f0*/ 	.word	0xffffffff


	//   ....[21]....
        /*02f4*/ 	.word	0xffffffff


	//   ....[22]....
        /*02f8*/ 	.word	0xffffffff


	//   ....[23]....
        /*02fc*/ 	.word	0xffffffff


	//   ....[24]....
        /*0300*/ 	.word	0xffffffff


	//   ....[25]....
        /*0304*/ 	.word	0xffffffff


	//   ....[26]....
        /*0308*/ 	.word	0xffffffff


	//   ....[27]....
        /*030c*/ 	.word	0xffffffff


	//   ....[28]....
        /*0310*/ 	.word	0xffffffff


	//   ....[29]....
        /*0314*/ 	.word	0xffffffff


	//   ....[30]....
        /*0318*/ 	.word	0xffffffff


	//   ....[31]....
        /*031c*/ 	.word	0xffffffff


	//   ....[32]....
        /*0320*/ 	.word	0xffffffff


	//   ....[33]....
        /*0324*/ 	.word	0xffffffff


	//   ....[34]....
        /*0328*/ 	.word	0xffffffff


	//   ....[35]....
        /*032c*/ 	.word	0xffffffff


	//   ....[36]....
        /*0330*/ 	.word	0xffffffff


	//   ....[37]....
        /*0334*/ 	.word	0xffffffff


	//   ....[38]....
        /*0338*/ 	.word	0xffffffff


	//   ....[39]....
        /*033c*/ 	.word	0xffffffff


	//   ....[40]....
        /*0340*/ 	.word	0xffffffff


	//   ....[41]....
        /*0344*/ 	.word	0xffffffff


	//   ....[42]....
        /*0348*/ 	.word	0xffffffff


	//   ....[43]....
        /*034c*/ 	.word	0xffffffff


	//   ....[44]....
        /*0350*/ 	.word	0xffffffff


	//   ....[45]....
        /*0354*/ 	.word	0xffffffff


	//   ....[46]....
        /*0358*/ 	.word	0xffffffff


	//   ....[47]....
        /*035c*/ 	.word	0xffffffff


	//   ....[48]....
        /*0360*/ 	.word	0xffffffff


	//   ....[49]....
        /*0364*/ 	.word	0xffffffff


	//   ....[50]....
        /*0368*/ 	.word	0xffffffff


	//   ....[51]....
        /*036c*/ 	.word	0xffffffff


	//   ....[52]....
        /*0370*/ 	.word	0xffffffff


	//   ....[53]....
        /*0374*/ 	.word	0xffffffff


	//   ....[54]....
        /*0378*/ 	.word	0xffffffff


	//   ....[55]....
        /*037c*/ 	.word	0xffffffff


	//   ....[56]....
        /*0380*/ 	.word	0xffffffff


	//----- nvinfo : EIATTR_COOP_GROUP_INSTR_OFFSETS
	.align		4
.L_204:
        /*0384*/ 	.byte	0x04, 0x28
        /*0386*/ 	.short	(.L_206 - .L_205)


	//   ....[0]....
.L_205:
        /*0388*/ 	.word	0x00000060


	//   ....[1]....
        /*038c*/ 	.word	0x00000f00


	//   ....[2]....
        /*0390*/ 	.word	0x00000f40


	//   ....[3]....
        /*0394*/ 	.word	0x000011a0


	//   ....[4]....
        /*0398*/ 	.word	0x000011d0


	//   ....[5]....
        /*039c*/ 	.word	0x000012b0


	//   ....[6]....
        /*03a0*/ 	.word	0x000012e0


	//   ....[7]....
        /*03a4*/ 	.word	0x000013c0


	//   ....[8]....
        /*03a8*/ 	.word	0x000013f0


	//   ....[9]....
        /*03ac*/ 	.word	0x000014d0


	//   ....[10]....
        /*03b0*/ 	.word	0x00001500


	//   ....[11]....
        /*03b4*/ 	.word	0x000015e0


	//   ....[12]....
        /*03b8*/ 	.word	0x00001610


	//   ....[13]....
        /*03bc*/ 	.word	0x000016f0


	//   ....[14]....
        /*03c0*/ 	.word	0x00001720


	//   ....[15]....
        /*03c4*/ 	.word	0x000017f0


	//   ....[16]....
        /*03c8*/ 	.word	0x00001830


	//   ....[17]....
        /*03cc*/ 	.word	0x00003820


	//   ....[18]....
        /*03d0*/ 	.word	0x00003940


	//   ....[19]....
        /*03d4*/ 	.word	0x00003b40


	//   ....[20]....
        /*03d8*/ 	.word	0x00003b60


	//   ....[21]....
        /*03dc*/ 	.word	0x00003d10


	//   ....[22]....
        /*03e0*/ 	.word	0x00003f20


	//   ....[23]....
        /*03e4*/ 	.word	0x00003f40


	//   ....[24]....
        /*03e8*/ 	.word	0x00004150


	//   ....[25]....
        /*03ec*/ 	.word	0x00007690


	//   ....[26]....
        /*03f0*/ 	.word	0x000076e0


	//   ....[27]....
        /*03f4*/ 	.word	0x000077a0


	//   ....[28]....
        /*03f8*/ 	.word	0x000077f0


	//   ....[29]....
        /*03fc*/ 	.word	0x00007820


	//   ....[30]....
        /*0400*/ 	.word	0x00007910


	//   ....[31]....
        /*0404*/ 	.word	0x00007a70


	//   ....[32]....
        /*0408*/ 	.word	0x00007d50


	//   ....[33]....
        /*040c*/ 	.word	0x00009f20


	//   ....[34]....
        /*0410*/ 	.word	0x00009f30


	//   ....[35]....
        /*0414*/ 	.word	0x00009f40


	//   ....[36]....
        /*0418*/ 	.word	0x00009f60


	//   ....[37]....
        /*041c*/ 	.word	0x00009f80


	//   ....[38]....
        /*0420*/ 	.word	0x00009fa0


	//   ....[39]....
        /*0424*/ 	.word	0x00009fb0


	//   ....[40]....
        /*0428*/ 	.word	0x00009fe0


	//   ....[41]....
        /*042c*/ 	.word	0x0000b050


	//   ....[42]....
        /*0430*/ 	.word	0x0000b080


	//   ....[43]....
        /*0434*/ 	.word	0x0000b0b0


	//   ....[44]....
        /*0438*/ 	.word	0x0000b0e0


	//   ....[45]....
        /*043c*/ 	.word	0x0000b120


	//   ....[46]....
        /*0440*/ 	.word	0x0000b150


	//   ....[47]....
        /*0444*/ 	.word	0x0000b170


	//   ....[48]....
        /*0448*/ 	.word	0x0000b180


	//   ....[49]....
        /*044c*/ 	.word	0x0000b1a0


	//   ....[50]....
        /*0450*/ 	.word	0x0000b1b0


	//   ....[51]....
        /*0454*/ 	.word	0x0000b860


	//   ....[52]....
        /*0458*/ 	.word	0x0000b880


	//   ....[53]....
        /*045c*/ 	.word	0x0000be80


	//   ....[54]....
        /*0460*/ 	.word	0x0000bea0


	//   ....[55]....
        /*0464*/ 	.word	0x0000c4a0


	//   ....[56]....
        /*0468*/ 	.word	0x0000c4b0


	//----- nvinfo : EIATTR_EXIT_INSTR_OFFSETS
	.align		4
.L_206:
        /*046c*/ 	.byte	0x04, 0x1c
        /*046e*/ 	.short	(.L_208 - .L_207)


	//   ....[0]....
.L_207:
        /*0470*/ 	.word	0x000001c0


	//   ....[1]....
        /*0474*/ 	.word	0x0000c4c0


	//   ....[2]....
        /*0478*/ 	.word	0x0000ca60


	//   ....[3]....
        /*047c*/ 	.word	0x0000cab0


	//   ....[4]....
        /*0480*/ 	.word	0x0000cae0


	//   ....[5]....
        /*0484*/ 	.word	0x0000cb40


	//   ....[6]....
        /*0488*/ 	.word	0x0000cdd0


	//----- nvinfo : EIATTR_CTAIDZ_USED
	.align		4
.L_208:
        /*048c*/ 	.byte	0x01, 0x04
	.zero		2


	//----- nvinfo : EIATTR_MAX_THREADS
	.align		4
        /*0490*/ 	.byte	0x04, 0x05
        /*0492*/ 	.short	(.L_210 - .L_209)
.L_209:
        /*0494*/ 	.word	0x00000080
        /*0498*/ 	.word	0x00000001
        /*049c*/ 	.word	0x00000001


	//----- nvinfo : EIATTR_CRS_STACK_SIZE
	.align		4
.L_210:
        /*04a0*/ 	.byte	0x04, 0x1e
        /*04a2*/ 	.short	(.L_212 - .L_211)
.L_211:
        /*04a4*/ 	.word	0x00000000
.L_212:


//--------------------- .nv.info._ZN7cutlass13device_kernelIN5flash19enable_sm80_to_sm89INS1_16FlashAttnFwdSm80INS1_25CollectiveMainloopFwdSm80ILi8ELi1ELb1EN4cute5tupleIJNS5_1CILi128EEENS7_ILi112EEES8_EEELi128ENS_10bfloat16_tEfNS_4arch4Sm80ELb0ELb0ELb0ELb1ELb0ELb0ELb1ELb1EEENS1_21CollectiveEpilogueFwdINS6_IJS8_S8_S9_EEENS6_IJNS7_ILi1EEESH_SH_EEESB_SD_Li256ELb1ELb1ELb1ELb0EEENS1_36VarlenDynamicPersistentTileSchedulerILi128ELi112ELi256ELi256ELb1ELb1ELb0ELb0ELb1ELb1EEEEEEEEEvNT_6ParamsE --------------------------
	.section	.nv.info._ZN7cutlass13device_kernelIN5flash19enable_sm80_to_sm89INS1_16FlashAttnFwdSm80INS1_25CollectiveMainloopFwdSm80ILi8ELi1ELb1EN4cute5tupleIJNS5_1CILi128EEENS7_ILi112EEES8_EEELi128ENS_10bfloat16_tEfNS_4arch4Sm80ELb0ELb0ELb0ELb1ELb0ELb0ELb1ELb1EEENS1_21CollectiveEpilogueFwdINS6_IJS8_S8_S9_EEENS6_IJNS7_ILi1EEESH_SH_EEESB_SD_Li256ELb1ELb1ELb1ELb0EEENS1_36VarlenDynamicPersistentTileSchedulerILi128ELi112ELi256ELi256ELb1ELb1ELb0ELb0ELb1ELb1EEEEEEEEEvNT_6ParamsE,"",@"SHT_CUDA_INFO"
	.sectionflags	@""
	.align	4


	//----- nvinfo : EIATTR_CUDA_API_VERSION
	.align		4
        /*0000*/ 	.byte	0x04, 0x37
        /*0002*/ 	.short	(.L_214 - .L_213)
.L_213:
        /*0004*/ 	.word	0x00000082


	//----- nvinfo : EIATTR_SW2861232_WAR
	.align		4
.L_214:
        /*0008*/ 	.byte	0x01, 0x35
	.zero		2


	//----- nvinfo : EIATTR_PARAM_CBANK
	.align		4
        /*000c*/ 	.byte	0x04, 0x0a
        /*000e*/ 	.short	(.L_216 - .L_215)
	.align		4
.L_215:
        /*0010*/ 	.word	index@(.nv.constant0._ZN7cutlass13device_kernelIN5flash19enable_sm80_to_sm89INS1_16FlashAttnFwdSm80INS1_25CollectiveMainloopFwdSm80ILi8ELi1ELb1EN4cute5tupleIJNS5_1CILi128EEENS7_ILi112EEES8_EEELi128ENS_10bfloat16_tEfNS_4arch4Sm80ELb0ELb0ELb0ELb1ELb0ELb0ELb1ELb1EEENS1_21CollectiveEpilogueFwdINS6_IJS8_S8_S9_EEENS6_IJNS7_ILi1EEESH_SH_EEESB_SD_Li256ELb1ELb1ELb1ELb0EEENS1_36VarlenDynamicPersistentTileSchedulerILi128ELi112ELi256ELi256ELb1ELb1ELb0ELb0ELb1ELb1EEEEEEEEEvNT_6ParamsE)
        /*0014*/ 	.short	0x0160
        /*0016*/ 	.short	0x0438


	//----- nvinfo : EIATTR_CBANK_PARAM_SIZE
	.align		4
.L_216:
        /*0018*/ 	.byte	0x03, 0x19
        /*001a*/ 	.short	0x0438


	//----- nvinfo : EIATTR_KPARAM_INFO
	.align		4
        /*001c*/ 	.byte	0x04, 0x17
        /*001e*/ 	.short	(.L_218 - .L_217)
.L_217:
        /*0020*/ 	.word	0x00000000
        /*0024*/ 	.short	0x0000
        /*0026*/ 	.short	0x0000
        /*0028*/ 	.byte	0x00, 0xf0, 0xe1, 0x10


	//----- nvinfo : EIATTR_MAXREG_COUNT
	.align		4
.L_218:
        /*002c*/ 	.byte	0x03, 0x1b
        /*002e*/ 	.short	0x00ff


	//----- nvinfo : EIATTR_NUM_BARRIERS
	.align		4
        /*0030*/ 	.byte	0x02, 0x4c
        /*0032*/ 	.byte	0x06
	.zero		1


	//----- nvinfo : EIATTR_ANNOTATIONS
	.align		4
        /*0034*/ 	.byte	0x04, 0x55
        /*0036*/ 	.short	(.L_220 - .L_219)


	//   ....[0]....
.L_219:
        /* <DEDUP_REMOVED lines=16> */


	//----- nvinfo : EIATTR_MERCURY_ISA_VERSION
	.align		4
.L_220:
        /*0120*/ 	.byte	0x03, 0x5f
        /*0122*/ 	.short	0x0000


	//----- nvinfo : EIATTR_INT_WARP_WIDE_INSTR_OFFSETS
	.align		4
        /*0124*/ 	.byte	0x04, 0x31
        /*0126*/ 	.short	(.L_222 - .L_221)


	//   ....[0]....
.L_221:
        /*0128*/ 	.word	0x00009290


	//   ....[1]....
        /*012c*/ 	.word	0x00009310


	//----- nvinfo : EIATTR_COOP_GROUP_MASK_REGIDS
	.align		4
.L_222:
        /*0130*/ 	.byte	0x04, 0x29
        /*0132*/ 	.short	(.L_224 - .L_223)


	//   ....[0]....
.L_223:
        /*0134*/ 	.word	0xffffffff


	//   ....[1]....
        /*0138*/ 	.word	0xffffffff


	//   ....[2]....
        /*013c*/ 	.word	0xffffffff


	//   ....[3]....
        /*0140*/ 	.word	0xffffffff


	//   ....[4]....
        /*0144*/ 	.word	0xffffffff


	//   ....[5]....
        /*0148*/ 	.word	0xffffffff


	//   ....[6]....
        /*014c*/ 	.word	0xffffffff


	//   ....[7]....
        /*0150*/ 	.word	0xffffffff


	//   ....[8]....
        /*0154*/ 	.word	0xffffffff


	//   ....[9]....
        /*0158*/ 	.word	0xffffffff


	//   ....[10]....
        /*015c*/ 	.word	0xffffffff


	//   ....[11]....
        /*0160*/ 	.word	0xffffffff


	//   ....[12]....
        /*0164*/ 	.word	0xffffffff


	//   ....[13]....
        /*0168*/ 	.word	0xffffffff


	//   ....[14]....
        /*016c*/ 	.word	0xffffffff


	//   ....[15]....
        /*0170*/ 	.word	0xffffffff


	//   ....[16]....
        /*0174*/ 	.word	0xffffffff


	//   ....[17]....
        /*0178*/ 	.word	0xffffffff


	//   ....[18]....
        /*017c*/ 	.word	0xffffffff


	//   ....[19]....
        /*0180*/ 	.word	0xffffffff


	//   ....[20]....
        /*0184*/ 	.word	0xffffffff


	//   ....[21]....
        /*0188*/ 	.word	0xffffffff


	//   ....[22]....
        /*018c*/ 	.word	0xffffffff


	//   ....[23]....
        /*0190*/ 	.word	0xffffffff


	//   ....[24]....
        /*0194*/ 	.word	0xffffffff


	//   ....[25]....
        /*0198*/ 	.word	0xffffffff


	//   ....[26]....
        /*019c*/ 	.word	0xffffffff


	//   ....[27]....
        /*01a0*/ 	.word	0xffffffff


	//   ....[28]....
        /*01a4*/ 	.word	0xffffffff


	//   ....[29]....
        /*01a8*/ 	.word	0xffffffff


	//   ....[30]....
        /*01ac*/ 	.word	0xffffffff


	//   ....[31]....
        /*01b0*/ 	.word	0xffffffff


	//   ....[32]....
        /*01b4*/ 	.word	0xffffffff


	//   ....[33]....
        /*01b8*/ 	.word	0xffffffff


	//   ....[34]....
        /*01bc*/ 	.word	0xffffffff


	//   ....[35]....
        /*01c0*/ 	.word	0xffffffff


	//   ....[36]....
        /*01c4*/ 	.word	0xffffffff


	//   ....[37]....
        /*01c8*/ 	.word	0xffffffff


	//   ....[38]....
        /*01cc*/ 	.word	0xffffffff


	//   ....[39]....
        /*01d0*/ 	.word	0xffffffff


	//   ....[40]....
        /*01d4*/ 	.word	0xffffffff


	//   ....[41]....
        /*01d8*/ 	.word	0xffffffff


	//   ....[42]....
        /*01dc*/ 	.word	0xffffffff


	//   ....[43]....
        /*01e0*/ 	.word	0xffffffff


	//   ....[44]....
        /*01e4*/ 	.word	0xffffffff


	//   ....[45]....
        /*01e8*/ 	.word	0xffffffff


	//   ....[46]....
        /*01ec*/ 	.word	0xffffffff


	//   ....[47]....
        /*01f0*/ 	.word	0xffffffff


	//   ....[48]....
        /*01f4*/ 	.word	0xffffffff


	//   ....[49]....
        /*01f8*/ 	.word	0xffffffff


	//   ....[50]....
        /*01fc*/ 	.word	0xffffffff


	//   ....[51]....
        /*0200*/ 	.word	0xffffffff


	//   ....[52]....
        /*0204*/ 	.word	0xffffffff


	//   ....[53]....
        /*0208*/ 	.word	0xffffffff


	//   ....[54]....
        /*020c*/ 	.word	0xffffffff


	//   ....[55]....
        /*0210*/ 	.word	0xffffffff


	//   ....[56]....
        /*0214*/ 	.word	0xffffffff


	//   ....[57]....
        /*0218*/ 	.word	0xffffffff


	//   ....[58]....
        /*021c*/ 	.word	0xffffffff


	//   ....[59]....
        /*0220*/ 	.word	0xffffffff


	//   ....[60]....
        /*0224*/ 	.word	0xffffffff


	//   ....[61]....
        /*0228*/ 	.word	0xffffffff


	//   ....[62]....
        /*022c*/ 	.word	0xffffffff


	//   ....[63]....
        /*0230*/ 	.word	0xffffffff


	//   ....[64]....
        /*0234*/ 	.word	0xffffffff


	//   ....[65]....
        /*0238*/ 	.word	0xffffffff


	//   ....[66]....
        /*023c*/ 	.word	0xffffffff


	//   ....[67]....
        /*0240*/ 	.word	0xffffffff


	//   ....[68]....
        /*0244*/ 	.word	0xffffffff


	//   ....[69]....
        /*0248*/ 	.word	0xffffffff


	//   ....[70]....
        /*024c*/ 	.word	0xffffffff


	//   ....[71]....
        /*0250*/ 	.word	0xffffffff


	//   ....[72]....
        /*0254*/ 	.word	0xffffffff


	//   ....[73]....
        /*0258*/ 	.word	0xffffffff


	//   ....[74]....
        /*025c*/ 	.word	0xffffffff


	//   ....[75]....
        /*0260*/ 	.word	0xffffffff


	//   ....[76]....
        /*0264*/ 	.word	0xffffffff


	//   ....[77]....
        /*0268*/ 	.word	0xffffffff


	//   ....[78]....
        /*026c*/ 	.word	0xffffffff


	//   ....[79]....
        /*0270*/ 	.word	0xffffffff


	//   ....[80]....
        /*0274*/ 	.word	0xffffffff


	//   ....[81]....
        /*0278*/ 	.word	0xffffffff


	//   ....[82]....
        /*027c*/ 	.word	0xffffffff


	//   ....[83]....
        /*0280*/ 	.word	0xffffffff


	//   ....[84]....
        /*0284*/ 	.word	0xffffffff


	//   ....[85]....
        /*0288*/ 	.word	0xffffffff


	//   ....[86]....
        /*028c*/ 	.word	0xffffffff


	//   ....[87]....
        /*0290*/ 	.word	0xffffffff


	//   ....[88]....
        /*0294*/ 	.word	0xffffffff


	//   ....[89]....
        /*0298*/ 	.word	0xffffffff


	//   ....[90]....
        /*029c*/ 	.word	0xffffffff


	//   ....[91]....
        /*02a0*/ 	.word	0xffffffff


	//   ....[92]....
        /*02a4*/ 	.word	0xffffffff


	//   ....[93]....
        /*02a8*/ 	.word	0xffffffff


	//   ....[94]....
        /*02ac*/ 	.word	0xffffffff


	//   ....[95]....
        /*02b0*/ 	.word	0xffffffff


	//   ....[96]....
        /*02b4*/ 	.word	0xffffffff


	//   ....[97]....
        /*02b8*/ 	.word	0xffffffff


	//   ....[98]....
        /*02bc*/ 	.word	0xffffffff


	//   ....[99]....
        /*02c0*/ 	.word	0xffffffff


	//   ....[100]....
        /*02c4*/ 	.word	0xffffffff


	//   ....[101]....
        /*02c8*/ 	.word	0xffffffff


	//   ....[102]....
        /*02cc*/ 	.word	0xffffffff


	//   ....[103]....
        /*02d0*/ 	.word	0xffffffff


	//   ....[104]....
        /*02d4*/ 	.word	0xffffffff


	//   ....[105]....
        /*02d8*/ 	.word	0xffffffff


	//   ....[106]....
        /*02dc*/ 	.word	0xffffffff


	//   ....[107]....
        /*02e0*/ 	.word	0xffffffff


	//   ....[108]....
        /*02e4*/ 	.word	0xffffffff


	//   ....[109]....
        /*02e8*/ 	.word	0xffffffff


	//   ....[110]....
        /*02ec*/ 	.word	0xffffffff


	//   ....[111]....
        /*02f0*/ 	.word	0xffffffff


	//   ....[112]....
        /*02f4*/ 	.word	0xffffffff


	//   ....[113]....
        /*02f8*/ 	.word	0xffffffff


	//   ....[114]....
        /*02fc*/ 	.word	0xffffffff


	//   ....[115]....
        /*0300*/ 	.word	0xffffffff


	//   ....[116]....
        /*0304*/ 	.word	0xffffffff


	//   ....[117]....
        /*0308*/ 	.word	0xffffffff


	//   ....[118]....
        /*030c*/ 	.word	0xffffffff


	//   ....[119]....
        /*0310*/ 	.word	0xffffffff


	//   ....[120]....
        /*0314*/ 	.word	0xffffffff


	//   ....[121]....
        /*0318*/ 	.word	0xffffffff


	//   ....[122]....
        /*031c*/ 	.word	0xffffffff


	//   ....[123]....
        /*0320*/ 	.word	0xffffffff


	//   ....[124]....
        /*0324*/ 	.word	0xffffffff


	//   ....[125]....
        /*0328*/ 	.word	0xffffffff


	//   ....[126]....
        /*032c*/ 	.word	0xffffffff


	//   ....[127]....
        /*0330*/ 	.word	0xffffffff


	//   ....[128]....
        /*0334*/ 	.word	0xffffffff


	//   ....[129]....
        /*0338*/ 	.word	0xffffffff


	//   ....[130]....
        /*033c*/ 	.word	0xffffffff


	//----- nvinfo : EIATTR_COOP_GROUP_INSTR_OFFSETS
	.align		4
.L_224:
        /*0340*/ 	.byte	0x04, 0x28
        /*0342*/ 	.short	(.L_226 - .L_225)


	//   ....[0]....
.L_225:
        /*0344*/ 	.word	0x00000050


	//   ....[1]....
        /*0348*/ 	.word	0x000001e0


	//   ....[2]....
        /*034c*/ 	.word	0x00000210


	//   ....[3]....
        /*0350*/ 	.word	0x00000240


	//   ....[4]....
        /*0354*/ 	.word	0x00000270


	//   ....[5]....
        /*0358*/ 	.word	0x000002a0


	//   ....[6]....
        /*035c*/ 	.word	0x000002d0


	//   ....[7]....
        /*0360*/ 	.word	0x00000440


	//   ....[8]....
        /*0364*/ 	.word	0x00000480


	//   ....[9]....
        /*0368*/ 	.word	0x000004b0


	//   ....[10]....
        /*036c*/ 	.word	0x000004e0


	//   ....[11]....
        /*0370*/ 	.word	0x00000510


	//   ....[12]....
        /*0374*/ 	.word	0x00000540


	//   ....[13]....
        /*0378*/ 	.word	0x000005d0


	//   ....[14]....
        /*037c*/ 	.word	0x00000600


	//   ....[15]....
        /*0380*/ 	.word	0x00000610


	//   ....[16]....
        /*0384*/ 	.word	0x00000680


	//   ....[17]....
        /*0388*/ 	.word	0x00001e90


	//   ....[18]....
        /*038c*/ 	.word	0x00001ee0


	//   ....[19]....
        /*0390*/ 	.word	0x00001f20


	//   ....[20]....
        /*0394*/ 	.word	0x00001f60


	//   ....[21]....
        /*0398*/ 	.word	0x00001fa0


	//   ....[22]....
        /*039c*/ 	.word	0x00001fd0


	//   ....[23]....
        /*03a0*/ 	.word	0x00002000


	//   ....[24]....
        /*03a4*/ 	.word	0x00002010


	//   ....[25]....
        /*03a8*/ 	.word	0x000040f0


	//   ....[26]....
        /*03ac*/ 	.word	0x00004180


	//   ....[27]....
        /*03b0*/ 	.word	0x000041a0


	//   ....[28]....
        /*03b4*/ 	.word	0x000041c0


	//   ....[29]....
        /*03b8*/ 	.word	0x000070a0


	//   ....[30]....
        /*03bc*/ 	.word	0x000070c0


	//   ....[31]....
        /*03c0*/ 	.word	0x000070f0


	//   ....[32]....
        /*03c4*/ 	.word	0x00007100


	//   ....[33]....
        /*03c8*/ 	.word	0x00008c80


	//   ....[34]....
        /*03cc*/ 	.word	0x00008c90


	//   ....[35]....
        /*03d0*/ 	.word	0x00008cc0


	//   ....[36]....
        /*03d4*/ 	.word	0x00008cd0


	//   ....[37]....
        /*03d8*/ 	.word	0x00009d30


	//   ....[38]....
        /*03dc*/ 	.word	0x00009d40


	//   ....[39]....
        /*03e0*/ 	.word	0x00009d60


	//   ....[40]....
        /*03e4*/ 	.word	0x00009d70


	//   ....[41]....
        /*03e8*/ 	.word	0x0000a0b0


	//   ....[42]....
        /*03ec*/ 	.word	0x0000a0d0


	//   ....[43]....
        /*03f0*/ 	.word	0x0000a1b0


	//   ....[44]....
        /*03f4*/ 	.word	0x0000a1c0


	//   ....[45]....
        /*03f8*/ 	.word	0x0000a2b0


	//   ....[46]....
        /*03fc*/ 	.word	0x0000a2d0


	//   ....[47]....
        /*0400*/ 	.word	0x0000a3c0


	//   ....[48]....
        /*0404*/ 	.word	0x0000a3d0


	//   ....[49]....
        /*0408*/ 	.word	0x0000a6b0


	//   ....[50]....
        /*040c*/ 	.word	0x0000a6d0


	//   ....[51]....
        /*0410*/ 	.word	0x0000ad10


	//   ....[52]....
        /*0414*/ 	.word	0x0000ad20


	//   ....[53]....
        /*0418*/ 	.word	0x0000b860


	//   ....[54]....
        /*041c*/ 	.word	0x0000b880


	//   ....[55]....
        /*0420*/ 	.word	0x0000b970


	//   ....[56]....
        /*0424*/ 	.word	0x0000b980


	//   ....[57]....
        /*0428*/ 	.word	0x0000ba70


	//   ....[58]....
        /*042c*/ 	.word	0x0000ba90


	//   ....[59]....
        /*0430*/ 	.word	0x0000bb80


	//   ....[60]....
        /*0434*/ 	.word	0x0000bb90


	//   ....[61]....
        /*0438*/ 	.word	0x0000bd20


	//   ....[62]....
        /*043c*/ 	.word	0x0000bd40


	//   ....[63]....
        /*0440*/ 	.word	0x0000be60


	//   ....[64]....
        /*0444*/ 	.word	0x0000bea0


	//   ....[65]....
        /*0448*/ 	.word	0x0000bed0


	//   ....[66]....
        /*044c*/ 	.word	0x0000bf00


	//   ....[67]....
        /*0450*/ 	.word	0x0000bf30


	//   ....[68]....
        /*0454*/ 	.word	0x0000bf60


	//   ....[69]....
        /*0458*/ 	.word	0x0000c0b0


	//   ....[70]....
        /*045c*/ 	.word	0x0000c0f0


	//   ....[71]....
        /*0460*/ 	.word	0x0000c120


	//   ....[72]....
        /*0464*/ 	.word	0x0000c150


	//   ....[73]....
        /*0468*/ 	.word	0x0000c180


	//   ....[74]....
        /*046c*/ 	.word	0x0000c1b0


	//   ....[75]....
        /*0470*/ 	.word	0x0000c240


	//   ....[76]....
        /*0474*/ 	.word	0x0000c270


	//   ....[77]....
        /*0478*/ 	.word	0x0000c280


	//   ....[78]....
        /*047c*/ 	.word	0x0000c2e0


	//   ....[79]....
        /*0480*/ 	.word	0x0000c810


	//   ....[80]....
        /*0484*/ 	.word	0x0000c870


	//   ....[81]....
        /*0488*/ 	.word	0x0000c8c0


	//   ....[82]....
        /*048c*/ 	.word	0x0000c910


	//   ....[83]....
        /*0490*/ 	.word	0x0000c960


	//   ....[84]....
        /*0494*/ 	.word	0x0000c9d0


	//   ....[85]....
        /*0498*/ 	.word	0x0000ca10


	//   ....[86]....
        /*049c*/ 	.word	0x0000ca80


	//   ....[87]....
        /*04a0*/ 	.word	0x0000caf0


	//   ....[88]....
        /*04a4*/ 	.word	0x0000cb50


	//   ....[89]....
        /*04a8*/ 	.word	0x0000cbd0


	//   ....[90]....
        /*04ac*/ 	.word	0x0000cc20


	//   ....[91]....
        /*04b0*/ 	.word	0x0000cc70


	//   ....[92]....
        /*04b4*/ 	.word	0x0000ccc0


	//   ....[93]....
        /*04b8*/ 	.word	0x0000cd30


	//   ....[94]....
        /*04bc*/ 	.word	0x0000cda0


	//   ....[95]....
        /*04c0*/ 	.word	0x0000ce00


	//   ....[96]....
        /*04c4*/ 	.word	0x0000ce60


	//   ....[97]....
        /*04c8*/ 	.word	0x0000cec0


	//   ....[98]....
        /*04cc*/ 	.word	0x0000cf30


	//   ....[99]....
        /*04d0*/ 	.word	0x0000cf90


	//   ....[100]....
        /*04d4*/ 	.word	0x0000cff0


	//   ....[101]....
        /*04d8*/ 	.word	0x0000d050


	//   ....[102]....
        /*04dc*/ 	.word	0x0000d0c0


	//   ....[103]....
        /*04e0*/ 	.word	0x0000d120


	//   ....[104]....
        /*04e4*/ 	.word	0x0000d180


	//   ....[105]....
        /*04e8*/ 	.word	0x0000d1e0


	//   ....[106]....
        /*04ec*/ 	.word	0x0000d250


	//   ....[107]....
        /*04f0*/ 	.word	0x0000d2b0


	//   ....[108]....
        /*04f4*/ 	.word	0x0000d310


	//   ....[109]....
        /*04f8*/ 	.word	0x0000d370


	//   ....[110]....
        /*04fc*/ 	.word	0x0000d3e0


	//   ....[111]....
        /*0500*/ 	.word	0x0000d440


	//   ....[112]....
        /*0504*/ 	.word	0x0000d4a0


	//   ....[113]....
        /*0508*/ 	.word	0x0000d500


	//   ....[114]....
        /*050c*/ 	.word	0x0000d570


	//   ....[115]....
        /*0510*/ 	.word	0x0000d5c0


	//   ....[116]....
        /*0514*/ 	.word	0x0000d600


	//   ....[117]....
        /*0518*/ 	.word	0x0000d650


	//   ....[118]....
        /*051c*/ 	.word	0x0000d6a0


	//   ....[119]....
        /*0520*/ 	.word	0x0000d6f0


	//   ....[120]....
        /*0524*/ 	.word	0x0000d760


	//   ....[121]....
        /*0528*/ 	.word	0x0000d7a0


	//   ....[122]....
        /*052c*/ 	.word	0x0000d7f0


	//   ....[123]....
        /*0530*/ 	.word	0x0000d840


	//   ....[124]....
        /*0534*/ 	.word	0x0000d890


	//   ....[125]....
        /*0538*/ 	.word	0x0000d8e0


	//   ....[126]....
        /*053c*/ 	.word	0x0000d950


	//   ....[127]....
        /*0540*/ 	.word	0x0000d990


	//   ....[128]....
        /*0544*/ 	.word	0x0000da00


	//   ....[129]....
        /*0548*/ 	.word	0x0000da60


	//   ....[130]....
        /*054c*/ 	.word	0x0000dac0


	//----- nvinfo : EIATTR_EXIT_INSTR_OFFSETS
	.align		4
.L_226:
        /*0550*/ 	.byte	0x04, 0x1c
        /*0552*/ 	.short	(.L_228 - .L_227)


	//   ....[0]....
.L_227:
        /*0554*/ 	.word	0x00000b40


	//   ....[1]....
        /*0558*/ 	.word	0x0000c7d0


	//----- nvinfo : EIATTR_MAX_THREADS
	.align		4
.L_228:
        /*055c*/ 	.byte	0x04, 0x05
        /*055e*/ 	.short	(.L_230 - .L_229)
.L_229:
        /*0560*/ 	.word	0x00000100
        /*0564*/ 	.word	0x00000001
        /*0568*/ 	.word	0x00000001


	//----- nvinfo : EIATTR_CRS_STACK_SIZE
	.align		4
.L_230:
        /*056c*/ 	.byte	0x04, 0x1e
        /*056e*/ 	.short	(.L_232 - .L_231)
.L_231:
        /*0570*/ 	.word	0x00000000
.L_232:


//--------------------- .nv.info._ZN7cutlass13device_kernelIN5flash19enable_sm80_to_sm89INS1_16FlashAttnFwdSm80INS1_25CollectiveMainloopFwdSm80ILi8ELi1ELb1EN4cute5tupleIJNS5_1CILi128EEENS7_ILi112EEES8_EEELi128ENS_10bfloat16_tEfNS_4arch4Sm80ELb0ELb0ELb0ELb1ELb0ELb1ELb1ELb1EEENS1_21CollectiveEpilogueFwdINS6_IJS8_S8_S9_EEENS6_IJNS7_ILi1EEESH_SH_EEESB_SD_Li256ELb1ELb1ELb1ELb0EEENS1_36VarlenDynamicPersistentTileSchedulerILi128ELi112ELi256ELi256ELb1ELb1ELb0ELb0ELb1ELb1EEEEEEEEEvNT_6ParamsE --------------------------
	.section	.nv.info._ZN7cutlass13device_kernelIN5flash19enable_sm80_to_sm89INS1_16FlashAttnFwdSm80INS1_25CollectiveMainloopFwdSm80ILi8ELi1ELb1EN4cute5tupleIJNS5_1CILi128EEENS7_ILi112EEES8_EEELi128ENS_10bfloat16_tEfNS_4arch4Sm80ELb0ELb0ELb0ELb1ELb0ELb1ELb1ELb1EEENS1_21CollectiveEpilogueFwdINS6_IJS8_S8_S9_EEENS6_IJNS7_ILi1EEESH_SH_EEESB_SD_Li256ELb1ELb1ELb1ELb0EEENS1_36VarlenDynamicPersistentTileSchedulerILi128ELi112ELi256ELi256ELb1ELb1ELb0ELb0ELb1ELb1EEEEEEEEEvNT_6ParamsE,"",@"SHT_CUDA_INFO"
	.sectionflags	@""
	.align	4


	//----- nvinfo : EIATTR_CUDA_API_VERSION
	.align		4
        /*0000*/ 	.byte	0x04, 0x37
        /*0002*/ 	.short	(.L_234 - .L_233)
.L_233:
        /*0004*/ 	.word	0x00000082


	//----- nvinfo : EIATTR_SW2861232_WAR
	.align		4
.L_234:
        /*0008*/ 	.byte	0x01, 0x35
	.zero		2


	//----- nvinfo : EIATTR_PARAM_CBANK
	.align		4
        /*000c*/ 	.byte	0x04, 0x0a
        /*000e*/ 	.short	(.L_236 - .L_235)
	.align		4
.L_235:
        /*0010*/ 	.word	index@(.nv.constant0._ZN7cutlass13device_kernelIN5flash19enable_sm80_to_sm89INS1_16FlashAttnFwdSm80INS1_25CollectiveMainloopFwdSm80ILi8ELi1ELb1EN4cute5tupleIJNS5_1CILi128EEENS7_ILi112EEES8_EEELi128ENS_10bfloat16_tEfNS_4arch4Sm80ELb0ELb0ELb0ELb1ELb0ELb1ELb1ELb1EEENS1_21CollectiveEpilogueFwdINS6_IJS8_S8_S9_EEENS6_IJNS7_ILi1EEESH_SH_EEESB_SD_Li256ELb1ELb1ELb1ELb0EEENS1_36VarlenDynamicPersistentTileSchedulerILi128ELi112ELi256ELi256ELb1ELb1ELb0ELb0ELb1ELb1EEEEEEEEEvNT_6ParamsE)
        /*0014*/ 	.short	0x0160
        /*0016*/ 	.short	0x0438


	//----- nvinfo : EIATTR_CBANK_PARAM_SIZE
	.align		4
.L_236:
        /*0018*/ 	.byte	0x03, 0x19
        /*001a*/ 	.short	0x0438


	//----- nvinfo : EIATTR_KPARAM_INFO
	.align		4
        /*001c*/ 	.byte	0x04, 0x17
        /*001e*/ 	.short	(.L_238 - .L_237)
.L_237:
        /*0020*/ 	.word	0x00000000
        /*0024*/ 	.short	0x0000
        /*0026*/ 	.short	0x0000
        /*0028*/ 	.byte	0x00, 0xf0, 0xe1, 0x10


	//----- nvinfo : EIATTR_MAXREG_COUNT
	.align		4
.L_238:
        /*002c*/ 	.byte	0x03, 0x1b
        /*002e*/ 	.short	0x00ff


	//----- nvinfo : EIATTR_NUM_BARRIERS
	.align		4
        /*0030*/ 	.byte	0x02, 0x4c
        /*0032*/ 	.byte	0x06
	.zero		1


	//----- nvinfo : EIATTR_MERCURY_ISA_VERSION
	.align		4
        /*0034*/ 	.byte	0x03, 0x5f
        /*0036*/ 	.short	0x0000


	//----- nvinfo : EIATTR_INT_WARP_WIDE_INSTR_OFFSETS
	.align		4
        /*0038*/ 	.byte	0x04, 0x31
        /*003a*/ 	.short	(.L_240 - .L_239)


	//   ....[0]....
.L_239:
        /*003c*/ 	.word	0x000139d0


	//   ....[1]....
        /*0040*/ 	.word	0x00013a70


	//----- nvinfo : EIATTR_COOP_GROUP_MASK_REGIDS
	.align		4
.L_240:
        /*0044*/ 	.byte	0x04, 0x29
        /*0046*/ 	.short	(.L_242 - .L_241)


	//   ....[0]....
.L_241:
        /*0048*/ 	.word	0xffffffff


	//   ....[1]....
        /*004c*/ 	.word	0xffffffff


	//   ....[2]....
        /*0050*/ 	.word	0xffffffff


	//   ....[3]....
        /*0054*/ 	.word	0xffffffff


	//   ....[4]....
        /*0058*/ 	.word	0xffffffff


	//   ....[5]....
        /*005c*/ 	.word	0xffffffff


	//   ....[6]....
        /*0060*/ 	.word	0xffffffff


	//   ....[7]....
        /*0064*/ 	.word	0xffffffff


	//   ....[8]....
        /*0068*/ 	.word	0xffffffff


	//   ....[9]....
        /*006c*/ 	.word	0xffffffff


	//   ....[10]....
        /*0070*/ 	.word	0xffffffff


	//   ....[11]....
        /*0074*/ 	.word	0xffffffff


	//   ....[12]....
        /*0078*/ 	.word	0xffffffff


	//   ....[13]....
        /*007c*/ 	.word	0xffffffff


	//   ....[14]....
        /*0080*/ 	.word	0xffffffff


	//   ....[15]....
        /*0084*/ 	.word	0xffffffff


	//   ....[16]....
        /*0088*/ 	.word	0xffffffff


	//   ....[17]....
        /*008c*/ 	.word	0xffffffff


	//   ....[18]....
        /*0090*/ 	.word	0xffffffff


	//   ....[19]....
        /*0094*/ 	.word	0xffffffff


	//   ....[20]....
        /*0098*/ 	.word	0xffffffff


	//   ....[21]....
        /*009c*/ 	.word	0xffffffff


	//   ....[22]....
        /*00a0*/ 	.word	0xffffffff


	//   ....[23]....
        /*00a4*/ 	.word	0xffffffff


	//   ....[24]....
        /*00a8*/ 	.word	0xffffffff


	//   ....[25]....
        /*00ac*/ 	.word	0xffffffff


	//   ....[26]....
        /*00b0*/ 	.word	0xffffffff


	//   ....[27]....
        /*00b4*/ 	.word	0xffffffff


	//   ....[28]....
        /*00b8*/ 	.word	0xffffffff


	//   ....[29]....
        /*00bc*/ 	.word	0xffffffff


	//   ....[30]....
        /*00c0*/ 	.word	0xffffffff


	//   ....[31]....
        /*00c4*/ 	.word	0xffffffff


	//   ....[32]....
        /*00c8*/ 	.word	0xffffffff


	//   ....[33]....
        /*00cc*/ 	.word	0xffffffff


	//   ....[34]....
        /*00d0*/ 	.word	0xffffffff


	//   ....[35]....
        /*00d4*/ 	.word	0xffffffff


	//   ....[36]....
        /*00d8*/ 	.word	0xffffffff


	//   ....[37]....
        /*00dc*/ 	.word	0xffffffff


	//   ....[38]....
        /*00e0*/ 	.word	0xffffffff


	//   ....[39]....
        /*00e4*/ 	.word	0xffffffff


	//   ....[40]....
        /*00e8*/ 	.word	0xffffffff


	//   ....[41]....
        /*00ec*/ 	.word	0xffffffff


	//   ....[42]....
        /*00f0*/ 	.word	0xffffffff


	//   ....[43]....
        /*00f4*/ 	.word	0xffffffff


	//   ....[44]....
        /*00f8*/ 	.word	0xffffffff


	//   ....[45]....
        /*00fc*/ 	.word	0xffffffff


	//   ....[46]....
        /*0100*/ 	.word	0xffffffff


	//   ....[47]....
        /*0104*/ 	.word	0xffffffff


	//   ....[48]....
        /*0108*/ 	.word	0xffffffff


	//   ....[49]....
        /*010c*/ 	.word	0xffffffff


	//   ....[50]....
        /*0110*/ 	.word	0xffffffff


	//   ....[51]....
        /*0114*/ 	.word	0xffffffff


	//   ....[52]....
        /*0118*/ 	.word	0xffffffff


	//   ....[53]....
        /*011c*/ 	.word	0xffffffff


	//   ....[54]....
        /*0120*/ 	.word	0xffffffff


	//   ....[55]....
        /*0124*/ 	.word	0xffffffff


	//   ....[56]....
        /*0128*/ 	.word	0xffffffff


	//   ....[57]....
        /*012c*/ 	.word	0xffffffff


	//   ....[58]....
        /*0130*/ 	.word	0xffffffff


	//   ....[59]....
        /*0134*/ 	.word	0xffffffff


	//   ....[60]....
        /*0138*/ 	.word	0xffffffff


	//   ....[61]....
        /*013c*/ 	.word	0xffffffff


	//   ....[62]....
        /*0140*/ 	.word	0xffffffff


	//   ....[63]....
        /*0144*/ 	.word	0xffffffff


	//   ....[64]....
        /*0148*/ 	.word	0xffffffff


	//   ....[65]....
        /*014c*/ 	.word	0xffffffff


	//   ....[66]....
        /*0150*/ 	.word	0xffffffff


	//   ....[67]....
        /*0154*/ 	.word	0xffffffff


	//   ....[68]....
        /*0158*/ 	.word	0xffffffff


	//   ....[69]....
        /*015c*/ 	.word	0xffffffff


	//   ....[70]....
        /*0160*/ 	.word	0xffffffff


	//   ....[71]....
        /*0164*/ 	.word	0xffffffff


	//   ....[72]....
        /*0168*/ 	.word	0xffffffff


	//   ....[73]....
        /*016c*/ 	.word	0xffffffff


	//   ....[74]....
        /*0170*/ 	.word	0xffffffff


	//   ....[75]....
        /*0174*/ 	.word	0xffffffff


	//   ....[76]....
        /*0178*/ 	.word	0xffffffff


	//   ....[77]....
        /*017c*/ 	.word	0xffffffff


	//   ....[78]....
        /*0180*/ 	.word	0xffffffff


	//   ....[79]....
        /*0184*/ 	.word	0xffffffff


	//   ....[80]....
        /*0188*/ 	.word	0xffffffff


	//   ....[81]....
        /*018c*/ 	.word	0xffffffff


	//   ....[82]....
        /*0190*/ 	.word	0xffffffff


	//   ....[83]....
        /*0194*/ 	.word	0xffffffff


	//   ....[84]....
        /*0198*/ 	.word	0xffffffff


	//   ....[85]....
        /*019c*/ 	.word	0xffffffff


	//   ....[86]....
        /*01a0*/ 	.word	0xffffffff


	//   ....[87]....
        /*01a4*/ 	.word	0xffffffff


	//   ....[88]....
        /*01a8*/ 	.word	0xffffffff


	//   ....[89]....
        /*01ac*/ 	.word	0xffffffff


	//   ....[90]....
        /*01b0*/ 	.word	0xffffffff


	//   ....[91]....
        /*01b4*/ 	.word	0xffffffff


	//   ....[92]....
        /*01b8*/ 	.word	0xffffffff


	//   ....[93]....
        /*01bc*/ 	.word	0xffffffff


	//   ....[94]....
        /*01c0*/ 	.word	0xffffffff


	//   ....[95]....
        /*01c4*/ 	.word	0xffffffff


	//   ....[96]....
        /*01c8*/ 	.word	0xffffffff


	//   ....[97]....
        /*01cc*/ 	.word	0xffffffff


	//   ....[98]....
        /*01d0*/ 	.word	0xffffffff


	//   ....[99]....
        /*01d4*/ 	.word	0xffffffff


	//   ....[100]....
        /*01d8*/ 	.word	0xffffffff


	//   ....[101]....
        /*01dc*/ 	.word	0xffffffff


	//   ....[102]....
        /*01e0*/ 	.word	0xffffffff


	//   ....[103]....
        /*01e4*/ 	.word	0xffffffff


	//   ....[104]....
        /*01e8*/ 	.word	0xffffffff


	//   ....[105]....
        /*01ec*/ 	.word	0xffffffff


	//   ....[106]....
        /*01f0*/ 	.word	0xffffffff


	//   ....[107]....
        /*01f4*/ 	.word	0xffffffff


	//   ....[108]....
        /*01f8*/ 	.word	0xffffffff


	//   ....[109]....
        /*01fc*/ 	.word	0xffffffff


	//   ....[110]....
        /*0200*/ 	.word	0xffffffff


	//   ....[111]....
        /*0204*/ 	.word	0xffffffff


	//   ....[112]....
        /*0208*/ 	.word	0xffffffff


	//   ....[113]....
        /*020c*/ 	.word	0xffffffff


	//   ....[114]....
        /*0210*/ 	.word	0xffffffff


	//   ....[115]....
        /*0214*/ 	.word	0xffffffff


	//   ....[116]....
        /*0218*/ 	.word	0xffffffff


	//   ....[117]....
        /*021c*/ 	.word	0xffffffff


	//   ....[118]....
        /*0220*/ 	.word	0xffffffff


	//   ....[119]....
        /*0224*/ 	.word	0xffffffff


	//   ....[120]....
        /*0228*/ 	.word	0xffffffff


	//   ....[121]....
        /*022c*/ 	.word	0xffffffff


	//   ....[122]....
        /*0230*/ 	.word	0xffffffff


	//   ....[123]....
        /*0234*/ 	.word	0xffffffff


	//   ....[124]....
        /*0238*/ 	.word	0xffffffff


	//   ....[125]....
        /*023c*/ 	.word	0xffffffff


	//   ....[126]....
        /*0240*/ 	.word	0xffffffff


	//   ....[127]....
        /*0244*/ 	.word	0xffffffff


	//   ....[128]....
        /*0248*/ 	.word	0xffffffff


	//   ....[129]....
        /*024c*/ 	.word	0xffffffff


	//   ....[130]....
        /*0250*/ 	.word	0xffffffff


	//   ....[131]....
        /*0254*/ 	.word	0xffffffff


	//   ....[132]....
        /*0258*/ 	.word	0xffffffff


	//   ....[133]....
        /*025c*/ 	.word	0xffffffff


	//   ....[134]....
        /*0260*/ 	.word	0xffffffff


	//   ....[135]....
        /*0264*/ 	.word	0xffffffff


	//   ....[136]....
        /*0268*/ 	.word	0xffffffff


	//   ....[137]....
        /*026c*/ 	.word	0xffffffff


	//   ....[138]....
        /*0270*/ 	.word	0xffffffff


	//----- nvinfo : EIATTR_COOP_GROUP_INSTR_OFFSETS
	.align		4
.L_242:
        /*0274*/ 	.byte	0x04, 0x28
        /*0276*/ 	.short	(.L_244 - .L_243)


	//   ....[0]....
.L_243:
        /*0278*/ 	.word	0x00000080


	//   ....[1]....
        /*027c*/ 	.word	0x00000210


	//   ....[2]....
        /*0280*/ 	.word	0x00000240


	//   ....[3]....
        /*0284*/ 	.word	0x00000270


	//   ....[4]....
        /*0288*/ 	.word	0x000002a0


	//   ....[5]....
        /*028c*/ 	.word	0x000002d0


	//   ....[6]....
        /*0290*/ 	.word	0x00000300


	//   ....[7]....
        /*0294*/ 	.word	0x00000460


	//   ....[8]....
        /*0298*/ 	.word	0x000004a0


	//   ....[9]....
        /*029c*/ 	.word	0x000004d0


	//   ....[10]....
        /*02a0*/ 	.word	0x00000500


	//   ....[11]....
        /*02a4*/ 	.word	0x00000530


	//   ....[12]....
        /*02a8*/ 	.word	0x00000560


	//   ....[13]....
        /*02ac*/ 	.word	0x000005f0


	//   ....[14]....
        /*02b0*/ 	.word	0x00000620


	//   ....[15]....
        /*02b4*/ 	.word	0x00000640


	//   ....[16]....
        /*02b8*/ 	.word	0x000006a0


	//   ....[17]....
        /*02bc*/ 	.word	0x00009190


	//   ....[18]....
        /*02c0*/ 	.word	0x000091c0


	//   ....[19]....
        /*02c4*/ 	.word	0x000091e0


	//   ....[20]....
        /*02c8*/ 	.word	0x00009200


	//   ....[21]....
        /*02cc*/ 	.word	0x00009230


	//   ....[22]....
        /*02d0*/ 	.word	0x00009270


	//   ....[23]....
        /*02d4*/ 	.word	0x00009320


	//   ....[24]....
        /*02d8*/ 	.word	0x00009330


	//   ....[25]....
        /*02dc*/ 	.word	0x00009890


	//   ....[26]....
        /*02e0*/ 	.word	0x000098d0


	//   ....[27]....
        /*02e4*/ 	.word	0x00009900


	//   ....[28]....
        /*02e8*/ 	.word	0x00009910


	//   ....[29]....
        /*02ec*/ 	.word	0x0000b190


	//   ....[30]....
        /*02f0*/ 	.word	0x0000b1d0


	//   ....[31]....
        /*02f4*/ 	.word	0x0000b200


	//   ....[32]....
        /*02f8*/ 	.word	0x0000b210


	//   ....[33]....
        /*02fc*/ 	.word	0x0000ea50


	//   ....[34]....
        /*0300*/ 	.word	0x0000ea70


	//   ....[35]....
        /*0304*/ 	.word	0x0000ea90


	//   ....[36]....
        /*0308*/ 	.word	0x0000eab0


	//   ....[37]....
        /*030c*/ 	.word	0x00011790


	//   ....[38]....
        /*0310*/ 	.word	0x000117b0


	//   ....[39]....
        /*0314*/ 	.word	0x000117e0


	//   ....[40]....
        /*0318*/ 	.word	0x000117f0


	//   ....[41]....
        /*031c*/ 	.word	0x000133d0


	//   ....[42]....
        /*0320*/ 	.word	0x000133e0


	//   ....[43]....
        /*0324*/ 	.word	0x00013410


	//   ....[44]....
        /*0328*/ 	.word	0x00013420


	//   ....[45]....
        /*032c*/ 	.word	0x000145a0


	//   ....[46]....
        /*0330*/ 	.word	0x000145c0


	//   ....[47]....
        /*0334*/ 	.word	0x000145e0


	//   ....[48]....
        /*0338*/ 	.word	0x000145f0


	//   ....[49]....
        /*033c*/ 	.word	0x00014910


	//   ....[50]....
        /*0340*/ 	.word	0x00014930


	//   ....[51]....
        /*0344*/ 	.word	0x00014a10


	//   ....[52]....
        /*0348*/ 	.word	0x00014a20


	//   ....[53]....
        /*034c*/ 	.word	0x00014b10


	//   ....[54]....
        /*0350*/ 	.word	0x00014b30


	//   ....[55]....
        /*0354*/ 	.word	0x00014c20


	//   ....[56]....
        /*0358*/ 	.word	0x00014c30


	//   ....[57]....
        /*035c*/ 	.word	0x00014f00


	//   ....[58]....
        /*0360*/ 	.word	0x00014f20


	//   ....[59]....
        /*0364*/ 	.word	0x00015580


	//   ....[60]....
        /*0368*/ 	.word	0x00015590


	//   ....[61]....
        /*036c*/ 	.word	0x000160d0


	//   ....[62]....
        /*0370*/ 	.word	0x000160f0


	//   ....[63]....
        /*0374*/ 	.word	0x000161e0


	//   ....[64]....
        /*0378*/ 	.word	0x000161f0


	//   ....[65]....
        /*037c*/ 	.word	0x000162e0


	//   ....[66]....
        /*0380*/ 	.word	0x00016300


	//   ....[67]....
        /*0384*/ 	.word	0x000163f0


	//   ....[68]....
        /*0388*/ 	.word	0x00016400


	//   ....[69]....
        /*038c*/ 	.word	0x00016570


	//   ....[70]....
        /*0390*/ 	.word	0x00016590


	//   ....[71]....
        /*0394*/ 	.word	0x000166b0


	//   ....[72]....
        /*0398*/ 	.word	0x000166f0


	//   ....[73]....
        /*039c*/ 	.word	0x00016720


	//   ....[74]....
        /*03a0*/ 	.word	0x00016750


	//   ....[75]....
        /*03a4*/ 	.word	0x00016780


	//   ....[76]....
        /*03a8*/ 	.word	0x000167b0


	//   ....[77]....
        /*03ac*/ 	.word	0x000168f0


	//   ....[78]....
        /*03b0*/ 	.word	0x00016930


	//   ....[79]....
        /*03b4*/ 	.word	0x00016960


	//   ....[80]....
        /*03b8*/ 	.word	0x00016990


	//   ....[81]....
        /*03bc*/ 	.word	0x000169c0


	//   ....[82]....
        /*03c0*/ 	.word	0x000169f0


	//   ....[83]....
        /*03c4*/ 	.word	0x00016a80


	//   ....[84]....
        /*03c8*/ 	.word	0x00016ab0


	//   ....[85]....
        /*03cc*/ 	.word	0x00016ac0


	//   ....[86]....
        /*03d0*/ 	.word	0x00016b20


	//   ....[87]....
        /*03d4*/ 	.word	0x00017000


	//   ....[88]....
        /*03d8*/ 	.word	0x00017050


	//   ....[89]....
        /*03dc*/ 	.word	0x000170b0


	//   ....[90]....
        /*03e0*/ 	.word	0x00017110


	//   ....[91]....
        /*03e4*/ 	.word	0x00017170


	//   ....[92]....
        /*03e8*/ 	.word	0x000171e0


	//   ....[93]....
        /*03ec*/ 	.word	0x00017220


	//   ....[94]....
        /*03f0*/ 	.word	0x00017280


	//   ....[95]....
        /*03f4*/ 	.word	0x000172f0


	//   ....[96]....
        /*03f8*/ 	.word	0x00017360


	//   ....[97]....
        /*03fc*/ 	.word	0x000173e0


	//   ....[98]....
        /*0400*/ 	.word	0x00017430


	//   ....[99]....
        /*0404*/ 	.word	0x00017480


	//   ....[100]....
        /*0408*/ 	.word	0x000174d0


	//   ....[101]....
        /*040c*/ 	.word	0x00017540


	//   ....[102]....
        /*0410*/ 	.word	0x000175b0


	//   ....[103]....
        /*0414*/ 	.word	0x00017620


	//   ....[104]....
        /*0418*/ 	.word	0x00017680


	//   ....[105]....
        /*041c*/ 	.word	0x000176f0


	//   ....[106]....
        /*0420*/ 	.word	0x00017760


	//   ....[107]....
        /*0424*/ 	.word	0x000177d0


	//   ....[108]....
        /*0428*/ 	.word	0x00017830


	//   ....[109]....
        /*042c*/ 	.word	0x000178a0


	//   ....[110]....
        /*0430*/ 	.word	0x00017910


	//   ....[111]....
        /*0434*/ 	.word	0x00017980


	//   ....[112]....
        /*0438*/ 	.word	0x000179e0


	//   ....[113]....
        /*043c*/ 	.word	0x00017a50


	//   ....[114]....
        /*0440*/ 	.word	0x00017ac0


	//   ....[115]....
        /*0444*/ 	.word	0x00017b30


	//   ....[116]....
        /*0448*/ 	.word	0x00017b90


	//   ....[117]....
        /*044c*/ 	.word	0x00017c00


	//   ....[118]....
        /*0450*/ 	.word	0x00017c70


	//   ....[119]....
        /*0454*/ 	.word	0x00017ce0


	//   ....[120]....
        /*0458*/ 	.word	0x00017d40


	//   ....[121]....
        /*045c*/ 	.word	0x00017db0


	//   ....[122]....
        /*0460*/ 	.word	0x00017e20


	//   ....[123]....
        /*0464*/ 	.word	0x00017e70


	//   ....[124]....
        /*0468*/ 	.word	0x00017eb0


	//   ....[125]....
        /*046c*/ 	.word	0x00017f00


	//   ....[126]....
        /*0470*/ 	.word	0x00017f50


	//   ....[127]....
        /*0474*/ 	.word	0x00017fa0


	//   ....[128]....
        /*0478*/ 	.word	0x00018010


	//   ....[129]....
        /*047c*/ 	.word	0x00018070


	//   ....[130]....
        /*0480*/ 	.word	0x000180c0


	//   ....[131]....
        /*0484*/ 	.word	0x00018110


	//   ....[132]....
        /*0488*/ 	.word	0x00018160


	//   ....[133]....
        /*048c*/ 	.word	0x000181b0


	//   ....[134]....
        /*0490*/ 	.word	0x00018220


	//   ....[135]....
        /*0494*/ 	.word	0x00018270


	//   ....[136]....
        /*0498*/ 	.word	0x000182d0


	//   ....[137]....
        /*049c*/ 	.word	0x00018330


	//   ....[138]....
        /*04a0*/ 	.word	0x000183a0


	//----- nvinfo : EIATTR_EXIT_INSTR_OFFSETS
	.align		4
.L_244:
        /*04a4*/ 	.byte	0x04, 0x1c
        /*04a6*/ 	.short	(.L_246 - .L_245)


	//   ....[0]....
.L_245:
        /*04a8*/ 	.word	0x00000b00


	//   ....[1]....
        /*04ac*/ 	.word	0x00016fc0


	//----- nvinfo : EIATTR_MAX_THREADS
	.align		4
.L_246:
        /*04b0*/ 	.byte	0x04, 0x05
        /*04b2*/ 	.short	(.L_248 - .L_247)
.L_247:
        /*04b4*/ 	.word	0x00000100
        /*04b8*/ 	.word	0x00000001
        /*04bc*/ 	.word	0x00000001


	//----- nvinfo : EIATTR_CRS_STACK_SIZE
	.align		4
.L_248:
        /*04c0*/ 	.byte	0x04, 0x1e
        /*04c2*/ 	.short	(.L_250 - .L_249)
.L_249:
        /*04c4*/ 	.word	0x00000000
.L_250:


//--------------------- .nv.info._ZN7cutlass13device_kernelIN5flash19enable_sm80_to_sm89INS1_16FlashAttnFwdSm80INS1_25CollectiveMainloopFwdSm80ILi4ELi1ELb0EN4cute5tupleIJNS5_1CILi128EEENS7_ILi48EEES8_EEELi128ENS_10bfloat16_tEfNS_4arch4Sm80ELb0ELb1ELb0ELb0ELb0ELb0ELb1ELb1EEENS1_21CollectiveEpilogueFwdINS6_IJS8_S8_S9_EEENS6_IJNS7_ILi1EEESH_SH_EEESB_SD_Li128ELb0ELb1ELb1ELb0EEENS1_19SingleTileSchedulerILb0ELb1ELb1ELi128EEEEEEEEEvNT_6ParamsE --------------------------
	.section	.nv.info._ZN7cutlass13device_kernelIN5flash19enable_sm80_to_sm89INS1_16FlashAttnFwdSm80INS1_25CollectiveMainloopFwdSm80ILi4ELi1ELb0EN4cute5tupleIJNS5_1CILi128EEENS7_ILi48EEES8_EEELi128ENS_10bfloat16_tEfNS_4arch4Sm80ELb0ELb1ELb0ELb0ELb0ELb0ELb1ELb1EEENS1_21CollectiveEpilogueFwdINS6_IJS8_S8_S9_EEENS6_IJNS7_ILi1EEESH_SH_EEESB_SD_Li128ELb0ELb1ELb1ELb0EEENS1_19SingleTileSchedulerILb0ELb1ELb1ELi128EEEEEEEEEvNT_6ParamsE,"",@"SHT_CUDA_INFO"
	.sectionflags	@""
	.align	4


	//----- nvinfo : EIATTR_CUDA_API_VERSION
	.align		4
        /*0000*/ 	.byte	0x04, 0x37
        /*0002*/ 	.short	(.L_252 - .L_251)
.L_251:
        /*0004*/ 	.word	0x00000082


	//----- nvinfo : EIATTR_SW2861232_WAR
	.align		4
.L_252:
        /*0008*/ 	.byte	0x01, 0x35
	.zero		2


	//----- nvinfo : EIATTR_PARAM_CBANK
	.align		4
        /*000c*/ 	.byte	0x04, 0x0a
        /*000e*/ 	.short	(.L_254 - .L_253)
	.align		4
.L_253:
        /*0010*/ 	.word	index@(.nv.constant0._ZN7cutlass13device_kernelIN5flash19enable_sm80_to_sm89INS1_16FlashAttnFwdSm80INS1_25CollectiveMainloopFwdSm80ILi4ELi1ELb0EN4cute5tupleIJNS5_1CILi128EEENS7_ILi48EEES8_EEELi128ENS_10bfloat16_tEfNS_4arch4Sm80ELb0ELb1ELb0ELb0ELb0ELb0ELb1ELb1EEENS1_21CollectiveEpilogueFwdINS6_IJS8_S8_S9_EEENS6_IJNS7_ILi1EEESH_SH_EEESB_SD_Li128ELb0ELb1ELb1ELb0EEENS1_19SingleTileSchedulerILb0ELb1ELb1ELi128EEEEEEEEEvNT_6ParamsE)
        /*0014*/ 	.short	0x0160
        /*0016*/ 	.short	0x0418


	//----- nvinfo : EIATTR_CBANK_PARAM_SIZE
	.align		4
.L_254:
        /*0018*/ 	.byte	0x03, 0x19
        /*001a*/ 	.short	0x0418


	//----- nvinfo : EIATTR_KPARAM_INFO
	.align		4
        /*001c*/ 	.byte	0x04, 0x17
        /*001e*/ 	.short	(.L_256 - .L_255)
.L_255:
        /*0020*/ 	.word	0x00000000
        /*0024*/ 	.short	0x0000
        /*0026*/ 	.short	0x0000
        /*0028*/ 	.byte	0x00, 0xf0, 0x61, 0x10


	//----- nvinfo : EIATTR_MAXREG_COUNT
	.align		4
.L_256:
        /*002c*/ 	.byte	0x03, 0x1b
        /*002e*/ 	.short	0x00ff


	//----- nvinfo : EIATTR_NUM_BARRIERS
	.align		4
        /*0030*/ 	.byte	0x02, 0x4c
        /*0032*/ 	.byte	0x02
	.zero		1


	//----- nvinfo : EIATTR_ANNOTATIONS
	.align		4
        /*0034*/ 	.byte	0x04, 0x55
        /*0036*/ 	.short	(.L_258 - .L_257)


	//   ....[0]....
.L_257:
        /* <DEDUP_REMOVED lines=40> */


	//----- nvinfo : EIATTR_MERCURY_ISA_VERSION
	.align		4
.L_258:
        /*02a0*/ 	.byte	0x03, 0x5f
        /*02a2*/ 	.short	0x0000


	//----- nvinfo : EIATTR_COOP_GROUP_MASK_REGIDS
	.align		4
        /*02a4*/ 	.byte	0x04, 0x29
        /*02a6*/ 	.short	(.L_260 - .L_259)


	//   ....[0]....
.L_259:
        /*02a8*/ 	.word	0xffffffff


	//   ....[1]....
        /*02ac*/ 	.word	0xffffffff


	//   ....[2]....
        /*02b0*/ 	.word	0xffffffff


	//   ....[3]....
        /*02b4*/ 	.word	0xffffffff


	//   ....[4]....
        /*02b8*/ 	.word	0xffffffff


	//   ....[5]....
        /*02bc*/ 	.word	0xffffffff


	//   ....[6]....
        /*02c0*/ 	.word	0xffffffff


	//   ....[7]....
        /*02c4*/ 	.word	0xffffffff


	//   ....[8]....
        /*02c8*/ 	.word	0xffffffff


	//   ....[9]....
        /*02cc*/ 	.word	0xffffffff


	//   ....[10]....
        /*02d0*/ 	.word	0xffffffff


	//   ....[11]....
        /*02d4*/ 	.word	0xffffffff


	//   ....[12]....
        /*02d8*/ 	.word	0xffffffff


	//   ....[13]....
        /*02dc*/ 	.word	0xffffffff


	//   ....[14]....
        /*02e0*/ 	.word	0xffffffff


	//   ....[15]....
        /*02e4*/ 	.word	0xffffffff


	//   ....[16]....
        /*02e8*/ 	.word	0xffffffff


	//   ....[17]....
        /*02ec*/ 	.word	0xffffffff


	//   ....[18]....
        /*02f0*/ 	.word	0xffffffff


	//   ....[19]....
        /*02f4*/ 	.word	0xffffffff


	//   ....[20]....
        /*02f8*/ 	.word	0xffffffff


	//   ....[21]....
        /*02fc*/ 	.word	0xffffffff


	//   ....[22]....
        /*0300*/ 	.word	0xffffffff


	//   ....[23]....
        /*0304*/ 	.word	0xffffffff


	//   ....[24]....
        /*0308*/ 	.word	0xffffffff


	//   ....[25]....
        /*030c*/ 	.word	0xffffffff


	//   ....[26]....
        /*0310*/ 	.word	0xffffffff


	//   ....[27]....
        /*0314*/ 	.word	0xffffffff


	//   ....[28]....
        /*0318*/ 	.word	0xffffffff


	//   ....[29]....
        /*031c*/ 	.word	0xffffffff


	//   ....[30]....
        /*0320*/ 	.word	0xffffffff


	//   ....[31]....
        /*0324*/ 	.word	0xffffffff


	//   ....[32]....
        /*0328*/ 	.word	0xffffffff


	//   ....[33]....
        /*032c*/ 	.word	0xffffffff


	//   ....[34]....
        /*0330*/ 	.word	0xffffffff


	//   ....[35]....
        /*0334*/ 	.word	0xffffffff


	//   ....[36]....
        /*0338*/ 	.word	0xffffffff


	//   ....[37]....
        /*033c*/ 	.word	0xffffffff


	//   ....[38]....
        /*0340*/ 	.word	0xffffffff


	//   ....[39]....
        /*0344*/ 	.word	0xffffffff


	//   ....[40]....
        /*0348*/ 	.word	0xffffffff


	//   ....[41]....
        /*034c*/ 	.word	0xffffffff


	//   ....[42]....
        /*0350*/ 	.word	0xffffffff


	//   ....[43]....
        /*0354*/ 	.word	0xffffffff


	//   ....[44]....
        /*0358*/ 	.word	0xffffffff


	//   ....[45]....
        /*035c*/ 	.word	0xffffffff


	//   ....[46]....
        /*0360*/ 	.word	0xffffffff


	//   ....[47]....
        /*0364*/ 	.word	0xffffffff


	//   ....[48]....
        /*0368*/ 	.word	0xffffffff


	//   ....[49]....
        /*036c*/ 	.word	0xffffffff


	//   ....[50]....
        /*0370*/ 	.word	0xffffffff


	//   ....[51]....
        /*0374*/ 	.word	0xffffffff


	//   ....[52]....
        /*0378*/ 	.word	0xffffffff


	//   ....[53]....
        /*037c*/ 	.word	0xffffffff


	//   ....[54]....
        /*0380*/ 	.word	0xffffffff


	//   ....[55]....
        /*0384*/ 	.word	0xffffffff


	//   ....[56]....
        /*0388*/ 	.word	0xffffffff


	//   ....[57]....
        /*038c*/ 	.word	0xffffffff


	//   ....[58]....
        /*0390*/ 	.word	0xffffffff


	//   ....[59]....
        /*0394*/ 	.word	0xffffffff


	//   ....[60]....
        /*0398*/ 	.word	0xffffffff


	//   ....[61]....
        /*039c*/ 	.word	0xffffffff


	//   ....[62]....
        /*03a0*/ 	.word	0xffffffff


	//   ....[63]....
        /*03a4*/ 	.word	0xffffffff


	//   ....[64]....
        /*03a8*/ 	.word	0xffffffff


	//   ....[65]....
        /*03ac*/ 	.word	0xffffffff


	//   ....[66]....
        /*03b0*/ 	.word	0xffffffff


	//   ....[67]....
        /*03b4*/ 	.word	0xffffffff


	//   ....[68]....
        /*03b8*/ 	.word	0xffffffff


	//   ....[69]....
        /*03bc*/ 	.word	0xffffffff


	//   ....[70]....
        /*03c0*/ 	.word	0xffffffff


	//   ....[71]....
        /*03c4*/ 	.word	0xffffffff


	//   ....[72]....
        /*03c8*/ 	.word	0xffffffff


	//   ....[73]....
        /*03cc*/ 	.word	0xffffffff


	//   ....[74]....
        /*03d0*/ 	.word	0xffffffff


	//   ....[75]....
        /*03d4*/ 	.word	0xffffffff


	//   ....[76]....
        /*03d8*/ 	.word	0xffffffff


	//   ....[77]....
        /*03dc*/ 	.word	0xffffffff


	//   ....[78]....
        /*03e0*/ 	.word	0xffffffff


	//   ....[79]....
        /*03e4*/ 	.word	0xffffffff


	//   ....[80]....
        /*03e8*/ 	.word	0xffffffff


	//   ....[81]....
        /*03ec*/ 	.word	0xffffffff


	//   ....[82]....
        /*03f0*/ 	.word	0xffffffff


	//   ....[83]....
        /*03f4*/ 	.word	0xffffffff


	//   ....[84]....
        /*03f8*/ 	.word	0xffffffff


	//----- nvinfo : EIATTR_COOP_GROUP_INSTR_OFFSETS
	.align		4
.L_260:
        /*03fc*/ 	.byte	0x04, 0x28
        /*03fe*/ 	.short	(.L_262 - .L_261)


	//   ....[0]....
.L_261:
        /*0400*/ 	.word	0x00000060


	//   ....[1]....
        /*0404*/ 	.word	0x000013c0


	//   ....[2]....
        /*0408*/ 	.word	0x00001410


	//   ....[3]....
        /*040c*/ 	.word	0x00001660


	//   ....[4]....
        /*0410*/ 	.word	0x00001690


	//   ....[5]....
        /*0414*/ 	.word	0x00001770


	//   ....[6]....
        /*0418*/ 	.word	0x000017a0


	//   ....[7]....
        /*041c*/ 	.word	0x00001880


	//   ....[8]....
        /*0420*/ 	.word	0x000018b0


	//   ....[9]....
        /*0424*/ 	.word	0x00001990


	//   ....[10]....
        /*0428*/ 	.word	0x000019c0


	//   ....[11]....
        /*042c*/ 	.word	0x00001aa0


	//   ....[12]....
        /*0430*/ 	.word	0x00001ad0


	//   ....[13]....
        /*0434*/ 	.word	0x00001bb0


	//   ....[14]....
        /*0438*/ 	.word	0x00001be0


	//   ....[15]....
        /*043c*/ 	.word	0x00001cb0


	//   ....[16]....
        /*0440*/ 	.word	0x00001cf0


	//   ....[17]....
        /*0444*/ 	.word	0x00003230


	//   ....[18]....
        /*0448*/ 	.word	0x00003470


	//   ....[19]....
        /*044c*/ 	.word	0x00003630


	//   ....[20]....
        /*0450*/ 	.word	0x000040e0


	//   ....[21]....
        /*0454*/ 	.word	0x00004520


	//   ....[22]....
        /*0458*/ 	.word	0x00004670


	//   ....[23]....
        /*045c*/ 	.word	0x00004760


	//   ....[24]....
        /*0460*/ 	.word	0x00004880


	//   ....[25]....
        /*0464*/ 	.word	0x00004cc0


	//   ....[26]....
        /*0468*/ 	.word	0x00004d00


	//   ....[27]....
        /*046c*/ 	.word	0x00004db0


	//   ....[28]....
        /*0470*/ 	.word	0x00004f40


	//   ....[29]....
        /*0474*/ 	.word	0x00007720


	//   ....[30]....
        /*0478*/ 	.word	0x000079b0


	//   ....[31]....
        /*047c*/ 	.word	0x00007b90


	//   ....[32]....
        /*0480*/ 	.word	0x00008200


	//   ....[33]....
        /*0484*/ 	.word	0x000089a0


	//   ....[34]....
        /*0488*/ 	.word	0x00008ac0


	//   ....[35]....
        /*048c*/ 	.word	0x00008c00


	//   ....[36]....
        /*0490*/ 	.word	0x00008d50


	//   ....[37]....
        /*0494*/ 	.word	0x00008df0


	//   ....[38]....
        /*0498*/ 	.word	0x00008f10


	//   ....[39]....
        /*049c*/ 	.word	0x000090d0


	//   ....[40]....
        /*04a0*/ 	.word	0x00009120


	//   ....[41]....
        /*04a4*/ 	.word	0x0000be80


	//   ....[42]....
        /*04a8*/ 	.word	0x0000bed0


	//   ....[43]....
        /*04ac*/ 	.word	0x0000bf00


	//   ....[44]....
        /*04b0*/ 	.word	0x0000bf30


	//   ....[45]....
        /*04b4*/ 	.word	0x0000bf70


	//   ....[46]....
        /*04b8*/ 	.word	0x0000bfb0


	//   ....[47]....
        /*04bc*/ 	.word	0x0000c210


	//   ....[48]....
        /*04c0*/ 	.word	0x0000c380


	//   ....[49]....
        /*04c4*/ 	.word	0x0000ed30


	//   ....[50]....
        /*04c8*/ 	.word	0x0000efa0


	//   ....[51]....
        /*04cc*/ 	.word	0x0000f4b0


	//   ....[52]....
        /*04d0*/ 	.word	0x0000f980


	//   ....[53]....
        /*04d4*/ 	.word	0x00010130


	//   ....[54]....
        /*04d8*/ 	.word	0x00010190


	//   ....[55]....
        /*04dc*/ 	.word	0x00010290


	//   ....[56]....
        /*04e0*/ 	.word	0x000102e0


	//   ....[57]....
        /*04e4*/ 	.word	0x00010340


	//   ....[58]....
        /*04e8*/ 	.word	0x00010480


	//   ....[59]....
        /*04ec*/ 	.word	0x00010770


	//   ....[60]....
        /*04f0*/ 	.word	0x000107d0


	//   ....[61]....
        /*04f4*/ 	.word	0x00012320


	//   ....[62]....
        /*04f8*/ 	.word	0x00012330


	//   ....[63]....
        /*04fc*/ 	.word	0x00012340


	//   ....[64]....
        /*0500*/ 	.word	0x00012350


	//   ....[65]....
        /*0504*/ 	.word	0x00012380


	//   ....[66]....
        /*0508*/ 	.word	0x000123a0


	//   ....[67]....
        /*050c*/ 	.word	0x000123c0


	//   ....[68]....
        /*0510*/ 	.word	0x000123d0


	//   ....[69]....
        /*0514*/ 	.word	0x00013450


	//   ....[70]....
        /*0518*/ 	.word	0x00013480


	//   ....[71]....
        /*051c*/ 	.word	0x000134b0


	//   ....[72]....
        /*0520*/ 	.word	0x000134e0


	//   ....[73]....
        /*0524*/ 	.word	0x00013520


	//   ....[74]....
        /*0528*/ 	.word	0x00013550


	//   ....[75]....
        /*052c*/ 	.word	0x00013570


	//   ....[76]....
        /*0530*/ 	.word	0x00013580


	//   ....[77]....
        /*0534*/ 	.word	0x000135a0


	//   ....[78]....
        /*0538*/ 	.word	0x000135b0


	//   ....[79]....
        /*053c*/ 	.word	0x00013c60


	//   ....[80]....
        /*0540*/ 	.word	0x00013c80


	//   ....[81]....
        /*0544*/ 	.word	0x00014280


	//   ....[82]....
        /*0548*/ 	.word	0x000142a0


	//   ....[83]....
        /*054c*/ 	.word	0x000148a0


	//   ....[84]....
        /*0550*/ 	.word	0x000148b0


	//----- nvinfo : EIATTR_EXIT_INSTR_OFFSETS
	.align		4
.L_262:
        /*0554*/ 	.byte	0x04, 0x1c
        /*0556*/ 	.short	(.L_264 - .L_263)


	//   ....[0]....
.L_263:
        /*0558*/ 	.word	0x000001c0


	//   ....[1]....
        /*055c*/ 	.word	0x000148c0


	//   ....[2]....
        /*0560*/ 	.word	0x00014e60


	//   ....[3]....
        /*0564*/ 	.word	0x00014eb0


	//   ....[4]....
        /*0568*/ 	.word	0x00014ee0


	//   ....[5]....
        /*056c*/ 	.word	0x00014f40


	//   ....[6]....
        /*0570*/ 	.word	0x000151d0


	//----- nvinfo : EIATTR_CTAIDZ_USED
	.align		4
.L_264:
        /*0574*/ 	.byte	0x01, 0x04
	.zero		2


	//----- nvinfo : EIATTR_MAX_THREADS
	.align		4
        /*0578*/ 	.byte	0x04, 0x05
        /*057a*/ 	.short	(.L_266 - .L_265)
.L_265:
        /*057c*/ 	.word	0x00000080
        /*0580*/ 	.word	0x00000001
        /*0584*/ 	.word	0x00000001


	//----- nvinfo : EIATTR_CRS_STACK_SIZE
	.align		4
.L_266:
        /*0588*/ 	.byte	0x04, 0x1e
        /*058a*/ 	.short	(.L_268 - .L_267)
.L_267:
        /*058c*/ 	.word	0x00000000
.L_268:


//--------------------- .nv.info._ZN7cutlass13device_kernelIN5flash19enable_sm80_to_sm89INS1_16FlashAttnFwdSm80INS1_25CollectiveMainloopFwdSm80ILi8ELi1ELb1EN4cute5tupleIJNS5_1CILi128EEENS7_ILi96EEES8_EEELi128ENS_10bfloat16_tEfNS_4arch4Sm80ELb0ELb1ELb0ELb1ELb0ELb0ELb1ELb1EEENS1_21CollectiveEpilogueFwdINS6_IJS8_S8_S9_EEENS6_IJNS7_ILi1EEESH_SH_EEESB_SD_Li256ELb1ELb1ELb1ELb0EEENS1_36VarlenDynamicPersistentTileSchedulerILi128ELi96ELi256ELi256ELb1ELb1ELb0ELb1ELb0ELb1EEEEEEEEEvNT_6ParamsE --------------------------
	.section	.nv.info._ZN7cutlass13device_kernelIN5flash19enable_sm80_to_sm89INS1_16FlashAttnFwdSm80INS1_25CollectiveMainloopFwdSm80ILi8ELi1ELb1EN4cute5tupleIJNS5_1CILi128EEENS7_ILi96EEES8_EEELi128ENS_10bfloat16_tEfNS_4arch4Sm80ELb0ELb1ELb0ELb1ELb0ELb0ELb1ELb1EEENS1_21CollectiveEpilogueFwdINS6_IJS8_S8_S9_EEENS6_IJNS7_ILi1EEESH_SH_EEESB_SD_Li256ELb1ELb1ELb1ELb0EEENS1_36VarlenDynamicPersistentTileSchedulerILi128ELi96ELi256ELi256ELb1ELb1ELb0ELb1ELb0ELb1EEEEEEEEEvNT_6ParamsE,"",@"SHT_CUDA_INFO"
	.sectionflags	@""
	.align	4


	//----- nvinfo : EIATTR_CUDA_API_VERSION
	.align		4
        /*0000*/ 	.byte	0x04, 0x37
        /*0002*/ 	.short	(.L_270 - .L_269)
.L_269:
        /*0004*/ 	.word	0x00000082


	//----- nvinfo : EIATTR_SW2861232_WAR
	.align		4
.L_270:
        /*0008*/ 	.byte	0x01, 0x35
	.zero		2


	//----- nvinfo : EIATTR_PARAM_CBANK
	.align		4
        /*000c*/ 	.byte	0x04, 0x0a
        /*000e*/ 	.short	(.L_272 - .L_271)
	.align		4
.L_271:
        /*0010*/ 	.word	index@(.nv.constant0._ZN7cutlass13device_kernelIN5flash19enable_sm80_to_sm89INS1_16FlashAttnFwdSm80INS1_25CollectiveMainloopFwdSm80ILi8ELi1ELb1EN4cute5tupleIJNS5_1CILi128EEENS7_ILi96EEES8_EEELi128ENS_10bfloat16_tEfNS_4arch4Sm80ELb0ELb1ELb0ELb1ELb0ELb0ELb1ELb1EEENS1_21CollectiveEpilogueFwdINS6_IJS8_S8_S9_EEENS6_IJNS7_ILi1EEESH_SH_EEESB_SD_Li256ELb1ELb1ELb1ELb0EEENS1_36VarlenDynamicPersistentTileSchedulerILi128ELi96ELi256ELi256ELb1ELb1ELb0ELb1ELb0ELb1EEEEEEEEEvNT_6ParamsE)
        /*0014*/ 	.short	0x0160
        /*0016*/ 	.short	0x0438


	//----- nvinfo : EIATTR_CBANK_PARAM_SIZE
	.align		4
.L_272:
        /*0018*/ 	.byte	0x03, 0x19
        /*001a*/ 	.short	0x0438


	//----- nvinfo : EIATTR_KPARAM_INFO
	.align		4
        /*001c*/ 	.byte	0x04, 0x17
        /*001e*/ 	.short	(.L_274 - .L_273)
.L_273:
        /*0020*/ 	.word	0x00000000
        /*0024*/ 	.short	0x0000
        /*0026*/ 	.short	0x0000
        /*0028*/ 	.byte	0x00, 0xf0, 0xe1, 0x10


	//----- nvinfo : EIATTR_MAXREG_COUNT
	.align		4
.L_274:
        /*002c*/ 	.byte	0x03, 0x1b
        /*002e*/ 	.short	0x00ff


	//----- nvinfo : EIATTR_NUM_BARRIERS
	.align		4
        /*0030*/ 	.byte	0x02, 0x4c
        /*0032*/ 	.byte	0x06
	.zero		1


	//----- nvinfo : EIATTR_ANNOTATIONS
	.align		4
        /*0034*/ 	.byte	0x04, 0x55
        /*0036*/ 	.short	(.L_276 - .L_275)


	//   ....[0]....
.L_275:
        /* <DEDUP_REMOVED lines=67> */


	//----- nvinfo : EIATTR_MERCURY_ISA_VERSION
	.align		4
.L_276:
        /*0458*/ 	.byte	0x03, 0x5f
        /*045a*/ 	.short	0x0000


	//----- nvinfo : EIATTR_INT_WARP_WIDE_INSTR_OFFSETS
	.align		4
        /*045c*/ 	.byte	0x04, 0x31
        /*045e*/ 	.short	(.L_278 - .L_277)


	//   ....[0]....
.L_277:
        /*0460*/ 	.word	0x00011b50


	//   ....[1]....
        /*0464*/ 	.word	0x00011bd0


	//----- nvinfo : EIATTR_COOP_GROUP_MASK_REGIDS
	.align		4
.L_278:
        /*0468*/ 	.byte	0x04, 0x29
        /*046a*/ 	.short	(.L_280 - .L_279)


	//   ....[0]....
.L_279:
        /*046c*/ 	.word	0xffffffff


	//   ....[1]....
        /*0470*/ 	.word	0xffffffff


	//   ....[2]....
        /*0474*/ 	.word	0xffffffff


	//   ....[3]....
        /*0478*/ 	.word	0xffffffff


	//   ....[4]....
        /*047c*/ 	.word	0xffffffff


	//   ....[5]....
        /*0480*/ 	.word	0xffffffff


	//   ....[6]....
        /*0484*/ 	.word	0xffffffff


	//   ....[7]....
        /*0488*/ 	.word	0xffffffff


	//   ....[8]....
        /*048c*/ 	.word	0xffffffff


	//   ....[9]....
        /*0490*/ 	.word	0xffffffff


	//   ....[10]....
        /*0494*/ 	.word	0xffffffff


	//   ....[11]....
        /*0498*/ 	.word	0xffffffff


	//   ....[12]....
        /*049c*/ 	.word	0xffffffff


	//   ....[13]....
        /*04a0*/ 	.word	0xffffffff


	//   ....[14]....
        /*04a4*/ 	.word	0xffffffff


	//   ....[15]....
        /*04a8*/ 	.word	0xffffffff


	//   ....[16]....
        /*04ac*/ 	.word	0xffffffff


	//   ....[17]....
        /*04b0*/ 	.word	0xffffffff


	//   ....[18]....
        /*04b4*/ 	.word	0xffffffff


	//   ....[19]....
        /*04b8*/ 	.word	0xffffffff


	//   ....[20]....
        /*04bc*/ 	.word	0xffffffff


	//   ....[21]....
        /*04c0*/ 	.word	0xffffffff


	//   ....[22]....
        /*04c4*/ 	.word	0xffffffff


	//   ....[23]....
        /*04c8*/ 	.word	0xffffffff


	//   ....[24]....
        /*04cc*/ 	.word	0xffffffff


	//   ....[25]....
        /*04d0*/ 	.word	0xffffffff


	//   ....[26]....
        /*04d4*/ 	.word	0xffffffff


	//   ....[27]....
        /*04d8*/ 	.word	0xffffffff


	//   ....[28]....
        /*04dc*/ 	.word	0xffffffff


	//   ....[29]....
        /*04e0*/ 	.word	0xffffffff


	//   ....[30]....
        /*04e4*/ 	.word	0xffffffff


	//   ....[31]....
        /*04e8*/ 	.word	0xffffffff


	//   ....[32]....
        /*04ec*/ 	.word	0xffffffff


	//   ....[33]....
        /*04f0*/ 	.word	0xffffffff


	//   ....[34]....
        /*04f4*/ 	.word	0xffffffff


	//   ....[35]....
        /*04f8*/ 	.word	0xffffffff


	//   ....[36]....
        /*04fc*/ 	.word	0xffffffff


	//   ....[37]....
        /*0500*/ 	.word	0xffffffff


	//   ....[38]....
        /*0504*/ 	.word	0xffffffff


	//   ....[39]....
        /*0508*/ 	.word	0xffffffff


	//   ....[40]....
        /*050c*/ 	.word	0xffffffff


	//   ....[41]....
        /*0510*/ 	.word	0xffffffff


	//   ....[42]....
        /*0514*/ 	.word	0xffffffff


	//   ....[43]....
        /*0518*/ 	.word	0xffffffff


	//   ....[44]....
        /*051c*/ 	.word	0xffffffff


	//   ....[45]....
        /*0520*/ 	.word	0xffffffff


	//   ....[46]....
        /*0524*/ 	.word	0xffffffff


	//   ....[47]....
        /*0528*/ 	.word	0xffffffff


	//   ....[48]....
        /*052c*/ 	.word	0xffffffff


	//   ....[49]....
        /*0530*/ 	.word	0xffffffff


	//   ....[50]....
        /*0534*/ 	.word	0xffffffff


	//   ....[51]....
        /*0538*/ 	.word	0xffffffff


	//   ....[52]....
        /*053c*/ 	.word	0xffffffff


	//   ....[53]....
        /*0540*/ 	.word	0xffffffff


	//   ....[54]....
        /*0544*/ 	.word	0xffffffff


	//   ....[55]....
        /*0548*/ 	.word	0xffffffff


	//   ....[56]....
        /*054c*/ 	.word	0xffffffff


	//   ....[57]....
        /*0550*/ 	.word	0xffffffff


	//   ....[58]....
        /*0554*/ 	.word	0xffffffff


	//   ....[59]....
        /*0558*/ 	.word	0xffffffff


	//   ....[60]....
        /*055c*/ 	.word	0xffffffff


	//   ....[61]....
        /*0560*/ 	.word	0xffffffff


	//   ....[62]....
        /*0564*/ 	.word	0xffffffff


	//   ....[63]....
        /*0568*/ 	.word	0xffffffff


	//   ....[64]....
        /*056c*/ 	.word	0xffffffff


	//   ....[65]....
        /*0570*/ 	.word	0xffffffff


	//   ....[66]....
        /*0574*/ 	.word	0xffffffff


	//   ....[67]....
        /*0578*/ 	.word	0xffffffff


	//   ....[68]....
        /*057c*/ 	.word	0xffffffff


	//   ....[69]....
        /*0580*/ 	.word	0xffffffff


	//   ....[70]....
        /*0584*/ 	.word	0xffffffff


	//   ....[71]....
        /*0588*/ 	.word	0xffffffff


	//   ....[72]....
        /*058c*/ 	.word	0xffffffff


	//   ....[73]....
        /*0590*/ 	.word	0xffffffff


	//   ....[74]....
        /*0594*/ 	.word	0xffffffff


	//   ....[75]....
        /*0598*/ 	.word	0xffffffff


	//   ....[76]....
        /*059c*/ 	.word	0xffffffff


	//   ....[77]....
        /*05a0*/ 	.word	0xffffffff


	//   ....[78]....
        /*05a4*/ 	.word	0xffffffff


	//   ....[79]....
        /*05a8*/ 	.word	0xffffffff


	//   ....[80]....
        /*05ac*/ 	.word	0xffffffff


	//   ....[81]....
        /*05b0*/ 	.word	0xffffffff


	//   ....[82]....
        /*05b4*/ 	.word	0xffffffff


	//   ....[83]....
        /*05b8*/ 	.word	0xffffffff


	//   ....[84]....
        /*05bc*/ 	.word	0xffffffff


	//   ....[85]....
        /*05c0*/ 	.word	0xffffffff


	//   ....[86]....
        /*05c4*/ 	.word	0xffffffff


	//   ....[87]....
        /*05c8*/ 	.word	0xffffffff


	//   ....[88]....
        /*05cc*/ 	.word	0xffffffff


	//   ....[89]....
        /*05d0*/ 	.word	0xffffffff


	//   ....[90]....
        /*05d4*/ 	.word	0xffffffff


	//   ....[91]....
        /*05d8*/ 	.word	0xffffffff


	//   ....[92]....
        /*05dc*/ 	.word	0xffffffff


	//   ....[93]....
        /*05e0*/ 	.word	0xffffffff


	//   ....[94]....
        /*05e4*/ 	.word	0xffffffff


	//   ....[95]....
        /*05e8*/ 	.word	0xffffffff


	//   ....[96]....
        /*05ec*/ 	.word	0xffffffff


	//   ....[97]....
        /*05f0*/ 	.word	0xffffffff


	//   ....[98]....
        /*05f4*/ 	.word	0xffffffff


	//   ....[99]....
        /*05f8*/ 	.word	0xffffffff


	//   ....[100]....
        /*05fc*/ 	.word	0xffffffff


	//   ....[101]....
        /*0600*/ 	.word	0xffffffff


	//   ....[102]....
        /*0604*/ 	.word	0xffffffff


	//   ....[103]....
        /*0608*/ 	.word	0xffffffff


	//   ....[104]....
        /*060c*/ 	.word	0xffffffff


	//   ....[105]....
        /*0610*/ 	.word	0xffffffff


	//   ....[106]....
        /*0614*/ 	.word	0xffffffff


	//   ....[107]....
        /*0618*/ 	.word	0xffffffff


	//   ....[108]....
        /*061c*/ 	.word	0xffffffff


	//   ....[109]....
        /*0620*/ 	.word	0xffffffff


	//   ....[110]....
        /*0624*/ 	.word	0xffffffff


	//   ....[111]....
        /*0628*/ 	.word	0xffffffff


	//   ....[112]....
        /*062c*/ 	.word	0xffffffff


	//   ....[113]....
        /*0630*/ 	.word	0xffffffff


	//   ....[114]....
        /*0634*/ 	.word	0xffffffff


	//   ....[115]....
        /*0638*/ 	.word	0xffffffff


	//   ....[116]....
        /*063c*/ 	.word	0xffffffff


	//   ....[117]....
        /*0640*/ 	.word	0xffffffff


	//   ....[118]....
        /*0644*/ 	.word	0xffffffff


	//   ....[119]....
        /*0648*/ 	.word	0xffffffff


	//   ....[120]....
        /*064c*/ 	.word	0xffffffff


	//   ....[121]....
        /*0650*/ 	.word	0xffffffff


	//   ....[122]....
        /*0654*/ 	.word	0xffffffff


	//   ....[123]....
        /*0658*/ 	.word	0xffffffff


	//   ....[124]....
        /*065c*/ 	.word	0xffffffff


	//   ....[125]....
        /*0660*/ 	.word	0xffffffff


	//   ....[126]....
        /*0664*/ 	.word	0xffffffff


	//   ....[127]....
        /*0668*/ 	.word	0xffffffff


	//   ....[128]....
        /*066c*/ 	.word	0xffffffff


	//   ....[129]....
        /*0670*/ 	.word	0xffffffff


	//   ....[130]....
        /*0674*/ 	.word	0xffffffff


	//   ....[131]....
        /*0678*/ 	.word	0xffffffff


	//   ....[132]....
        /*067c*/ 	.word	0xffffffff


	//   ....[133]....
        /*0680*/ 	.word	0xffffffff


	//   ....[134]....
        /*0684*/ 	.word	0xffffffff


	//   ....[135]....
        /*0688*/ 	.word	0xffffffff


	//   ....[136]....
        /*068c*/ 	.word	0xffffffff


	//   ....[137]....
        /*0690*/ 	.word	0xffffffff


	//   ....[138]....
        /*0694*/ 	.word	0xffffffff


	//   ....[139]....
        /*0698*/ 	.word	0xffffffff


	//   ....[140]....
        /*069c*/ 	.word	0xffffffff


	//   ....[141]....
        /*06a0*/ 	.word	0xffffffff


	//   ....[142]....
        /*06a4*/ 	.word	0xffffffff


	//   ....[143]....
        /*06a8*/ 	.word	0xffffffff


	//   ....[144]....
        /*06ac*/ 	.word	0xffffffff


	//----- nvinfo : EIATTR_COOP_GROUP_INSTR_OFFSETS
	.align		4
.L_280:
        /*06b0*/ 	.byte	0x04, 0x28
        /*06b2*/ 	.short	(.L_282 - .L_281)


	//   ....[0]....
.L_281:
        /*06b4*/ 	.word	0x00000050


	//   ....[1]....
        /*06b8*/ 	.word	0x00000210


	//   ....[2]....
        /*06bc*/ 	.word	0x00000240


	//   ....[3]....
        /*06c0*/ 	.word	0x00000270


	//   ....[4]....
        /*06c4*/ 	.word	0x000002a0


	//   ....[5]....
        /*06c8*/ 	.word	0x000002d0


	//   ....[6]....
        /*06cc*/ 	.word	0x00000300


	//   ....[7]....
        /*06d0*/ 	.word	0x00000470


	//   ....[8]....
        /*06d4*/ 	.word	0x000004b0


	//   ....[9]....
        /*06d8*/ 	.word	0x000004e0


	//   ....[10]....
        /*06dc*/ 	.word	0x00000510


	//   ....[11]....
        /*06e0*/ 	.word	0x00000540


	//   ....[12]....
        /*06e4*/ 	.word	0x00000570


	//   ....[13]....
        /*06e8*/ 	.word	0x00000600


	//   ....[14]....
        /*06ec*/ 	.word	0x00000650


	//   ....[15]....
        /*06f0*/ 	.word	0x00000670


	//   ....[16]....
        /*06f4*/ 	.word	0x000006d0


	//   ....[17]....
        /*06f8*/ 	.word	0x00002b90


	//   ....[18]....
        /*06fc*/ 	.word	0x00002bc0


	//   ....[19]....
        /*0700*/ 	.word	0x00002be0


	//   ....[20]....
        /*0704*/ 	.word	0x00002bf0


	//   ....[21]....
        /*0708*/ 	.word	0x00002c00


	//   ....[22]....
        /*070c*/ 	.word	0x00002c10


	//   ....[23]....
        /*0710*/ 	.word	0x00002c20


	//   ....[24]....
        /*0714*/ 	.word	0x00002cf0


	//   ....[25]....
        /*0718*/ 	.word	0x00003f30


	//   ....[26]....
        /*071c*/ 	.word	0x00004840


	//   ....[27]....
        /*0720*/ 	.word	0x00004d40


	//   ....[28]....
        /*0724*/ 	.word	0x000052c0


	//   ....[29]....
        /*0728*/ 	.word	0x000052e0


	//   ....[30]....
        /*072c*/ 	.word	0x00005330


	//   ....[31]....
        /*0730*/ 	.word	0x000079c0


	//   ....[32]....
        /*0734*/ 	.word	0x00007cb0


	//   ....[33]....
        /*0738*/ 	.word	0x00008a20


	//   ....[34]....
        /*073c*/ 	.word	0x00008e00


	//   ....[35]....
        /*0740*/ 	.word	0x00008e30


	//   ....[36]....
        /*0744*/ 	.word	0x00008ea0


	//   ....[37]....
        /*0748*/ 	.word	0x0000ba50


	//   ....[38]....
        /*074c*/ 	.word	0x0000ba80


	//   ....[39]....
        /*0750*/ 	.word	0x0000bab0


	//   ....[40]....
        /*0754*/ 	.word	0x0000bad0


	//   ....[41]....
        /*0758*/ 	.word	0x0000e730


	//   ....[42]....
        /*075c*/ 	.word	0x0000ea20


	//   ....[43]....
        /*0760*/ 	.word	0x0000f7b0


	//   ....[44]....
        /*0764*/ 	.word	0x0000fba0


	//   ....[45]....
        /*0768*/ 	.word	0x0000fbb0


	//   ....[46]....
        /*076c*/ 	.word	0x0000fc10


	//   ....[47]....
        /*0770*/ 	.word	0x00011500


	//   ....[48]....
        /*0774*/ 	.word	0x00011550


	//   ....[49]....
        /*0778*/ 	.word	0x00011570


	//   ....[50]....
        /*077c*/ 	.word	0x00011590


	//   ....[51]....
        /*0780*/ 	.word	0x00012640


	//   ....[52]....
        /*0784*/ 	.word	0x00012660


	//   ....[53]....
        /*0788*/ 	.word	0x00012670


	//   ....[54]....
        /*078c*/ 	.word	0x00012680


	//   ....[55]....
        /*0790*/ 	.word	0x000129f0


	//   ....[56]....
        /*0794*/ 	.word	0x00012a10


	//   ....[57]....
        /*0798*/ 	.word	0x00012af0


	//   ....[58]....
        /*079c*/ 	.word	0x00012b00


	//   ....[59]....
        /*07a0*/ 	.word	0x00012bf0


	//   ....[60]....
        /*07a4*/ 	.word	0x00012c10


	//   ....[61]....
        /*07a8*/ 	.word	0x00012d00


	//   ....[62]....
        /*07ac*/ 	.word	0x00012d10


	//   ....[63]....
        /*07b0*/ 	.word	0x00013000


	//   ....[64]....
        /*07b4*/ 	.word	0x00013020


	//   ....[65]....
        /*07b8*/ 	.word	0x00013670


	//   ....[66]....
        /*07bc*/ 	.word	0x00013680


	//   ....[67]....
        /*07c0*/ 	.word	0x00014280


	//   ....[68]....
        /*07c4*/ 	.word	0x000142a0


	//   ....[69]....
        /*07c8*/ 	.word	0x00014390


	//   ....[70]....
        /*07cc*/ 	.word	0x000143a0


	//   ....[71]....
        /*07d0*/ 	.word	0x00014490


	//   ....[72]....
        /*07d4*/ 	.word	0x000144b0


	//   ....[73]....
        /*07d8*/ 	.word	0x000145a0


	//   ....[74]....
        /*07dc*/ 	.word	0x000145b0


	//   ....[75]....
        /*07e0*/ 	.word	0x00014760


	//   ....[76]....
        /*07e4*/ 	.word	0x00014780


	//   ....[77]....
        /*07e8*/ 	.word	0x000148b0


	//   ....[78]....
        /*07ec*/ 	.word	0x000148f0


	//   ....[79]....
        /*07f0*/ 	.word	0x00014920


	//   ....[80]....
        /*07f4*/ 	.word	0x00014950


	//   ....[81]....
        /*07f8*/ 	.word	0x00014980


	//   ....[82]....
        /*07fc*/ 	.word	0x000149b0


	//   ....[83]....
        /*0800*/ 	.word	0x00014b10


	//   ....[84]....
        /*0804*/ 	.word	0x00014b50


	//   ....[85]....
        /*0808*/ 	.word	0x00014b80


	//   ....[86]....
        /*080c*/ 	.word	0x00014bb0


	//   ....[87]....
        /*0810*/ 	.word	0x00014be0


	//   ....[88]....
        /*0814*/ 	.word	0x00014c10


	//   ....[89]....
        /*0818*/ 	.word	0x00014ca0


	//   ....[90]....
        /*081c*/ 	.word	0x00014d00


	//   ....[91]....
        /*0820*/ 	.word	0x00014d10


	//   ....[92]....
        /*0824*/ 	.word	0x00014d70


	//   ....[93]....
        /*0828*/ 	.word	0x000157d0


	//   ....[94]....
        /*082c*/ 	.word	0x00015830


	//   ....[95]....
        /*0830*/ 	.word	0x00015880


	//   ....[96]....
        /*0834*/ 	.word	0x000158d0


	//   ....[97]....
        /*0838*/ 	.word	0x00015920


	//   ....[98]....
        /*083c*/ 	.word	0x00015990


	//   ....[99]....
        /*0840*/ 	.word	0x000159e0


	//   ....[100]....
        /*0844*/ 	.word	0x00015a50


	//   ....[101]....
        /*0848*/ 	.word	0x00015ac0


	//   ....[102]....
        /*084c*/ 	.word	0x00015b20


	//   ....[103]....
        /*0850*/ 	.word	0x00015b80


	//   ....[104]....
        /*0854*/ 	.word	0x00015be0


	//   ....[105]....
        /*0858*/ 	.word	0x00015c30


	//   ....[106]....
        /*085c*/ 	.word	0x00015c90


	//   ....[107]....
        /*0860*/ 	.word	0x00015d00


	//   ....[108]....
        /*0864*/ 	.word	0x00015d70


	//   ....[109]....
        /*0868*/ 	.word	0x00015de0


	//   ....[110]....
        /*086c*/ 	.word	0x00015e40


	//   ....[111]....
        /*0870*/ 	.word	0x00015eb0


	//   ....[112]....
        /*0874*/ 	.word	0x00015f20


	//   ....[113]....
        /*0878*/ 	.word	0x00015f90


	//   ....[114]....
        /*087c*/ 	.word	0x00015ff0


	//   ....[115]....
        /*0880*/ 	.word	0x00016050


	//   ....[116]....
        /*0884*/ 	.word	0x000160c0


	//   ....[117]....
        /*0888*/ 	.word	0x00016130


	//   ....[118]....
        /*088c*/ 	.word	0x00016190


	//   ....[119]....
        /*0890*/ 	.word	0x00016200


	//   ....[120]....
        /*0894*/ 	.word	0x00016270


	//   ....[121]....
        /*0898*/ 	.word	0x000162e0


	//   ....[122]....
        /*089c*/ 	.word	0x00016340


	//   ....[123]....
        /*08a0*/ 	.word	0x000163b0


	//   ....[124]....
        /*08a4*/ 	.word	0x00016420


	//   ....[125]....
        /*08a8*/ 	.word	0x00016490


	//   ....[126]....
        /*08ac*/ 	.word	0x000164f0


	//   ....[127]....
        /*08b0*/ 	.word	0x00016560


	//   ....[128]....
        /*08b4*/ 	.word	0x000165d0


	//   ....[129]....
        /*08b8*/ 	.word	0x00016620


	//   ....[130]....
        /*08bc*/ 	.word	0x00016660


	//   ....[131]....
        /*08c0*/ 	.word	0x000166b0


	//   ....[132]....
        /*08c4*/ 	.word	0x00016700


	//   ....[133]....
        /*08c8*/ 	.word	0x00016750


	//   ....[134]....
        /*08cc*/ 	.word	0x000167c0


	//   ....[135]....
        /*08d0*/ 	.word	0x00016810


	//   ....[136]....
        /*08d4*/ 	.word	0x00016860


	//   ....[137]....
        /*08d8*/ 	.word	0x000168b0


	//   ....[138]....
        /*08dc*/ 	.word	0x00016900


	//   ....[139]....
        /*08e0*/ 	.word	0x00016950


	//   ....[140]....
        /*08e4*/ 	.word	0x000169c0


	//   ....[141]....
        /*08e8*/ 	.word	0x00016a10


	//   ....[142]....
        /*08ec*/ 	.word	0x00016a80


	//   ....[143]....
        /*08f0*/ 	.word	0x00016ae0


	//   ....[144]....
        /*08f4*/ 	.word	0x00016b50


	//----- nvinfo : EIATTR_EXIT_INSTR_OFFSETS
	.align		4
.L_282:
        /*08f8*/ 	.byte	0x04, 0x1c
        /*08fa*/ 	.short	(.L_284 - .L_283)


	//   ....[0]....
.L_283:
        /*08fc*/ 	.word	0x000010f0


	//   ....[1]....
        /*0900*/ 	.word	0x00015790


	//----- nvinfo : EIATTR_MAX_THREADS
	.align		4
.L_284:
        /*0904*/ 	.byte	0x04, 0x05
        /*0906*/ 	.short	(.L_286 - .L_285)
.L_285:
        /*0908*/ 	.word	0x00000100
        /*090c*/ 	.word	0x00000001
        /*0910*/ 	.word	0x00000001


	//----- nvinfo : EIATTR_CRS_STACK_SIZE
	.align		4
.L_286:
        /*0914*/ 	.byte	0x04, 0x1e
        /*0916*/ 	.short	(.L_288 - .L_287)
.L_287:
        /*0918*/ 	.word	0x00000000
.L_288:


//--------------------- .nv.info._ZN7cutlass13device_kernelIN5flash19enable_sm80_to_sm89INS1_16FlashAttnFwdSm80INS1_25CollectiveMainloopFwdSm80ILi8ELi1ELb1EN4cute5tupleIJNS5_1CILi128EEENS7_ILi96EEES8_EEELi128ENS_10bfloat16_tEfNS_4arch4Sm80ELb0ELb1ELb0ELb1ELb0ELb1ELb1ELb1EEENS1_21CollectiveEpilogueFwdINS6_IJS8_S8_S9_EEENS6_IJNS7_ILi1EEESH_SH_EEESB_SD_Li256ELb1ELb1ELb1ELb0EEENS1_36VarlenDynamicPersistentTileSchedulerILi128ELi96ELi256ELi256ELb1ELb1ELb0ELb1ELb0ELb1EEEEEEEEEvNT_6ParamsE --------------------------
	.section	.nv.info._ZN7cutlass13device_kernelIN5flash19enable_sm80_to_sm89INS1_16FlashAttnFwdSm80INS1_25CollectiveMainloopFwdSm80ILi8ELi1ELb1EN4cute5tupleIJNS5_1CILi128EEENS7_ILi96EEES8_EEELi128ENS_10bfloat16_tEfNS_4arch4Sm80ELb0ELb1ELb0ELb1ELb0ELb1ELb1ELb1EEENS1_21CollectiveEpilogueFwdINS6_IJS8_S8_S9_EEENS6_IJNS7_ILi1EEESH_SH_EEESB_SD_Li256ELb1ELb1ELb1ELb0EEENS1_36VarlenDynamicPersistentTileSchedulerILi128ELi96ELi256ELi256ELb1ELb1ELb0ELb1ELb0ELb1EEEEEEEEEvNT_6ParamsE,"",@"SHT_CUDA_INFO"
	.sectionflags	@""
	.align	4


	//----- nvinfo : EIATTR_CUDA_API_VERSION
	.align		4
        /*0000*/ 	.byte	0x04, 0x37
        /*0002*/ 	.short	(.L_290 - .L_289)
.L_289:
        /*0004*/ 	.word	0x00000082


	//----- nvinfo : EIATTR_SW2861232_WAR
	.align		4
.L_290:
        /*0008*/ 	.byte	0x01, 0x35
	.zero		2


	//----- nvinfo : EIATTR_PARAM_CBANK
	.align		4
        /*000c*/ 	.byte	0x04, 0x0a
        /*000e*/ 	.short	(.L_292 - .L_291)
	.align		4
.L_291:
        /*0010*/ 	.word	index@(.nv.constant0._ZN7cutlass13device_kernelIN5flash19enable_sm80_to_sm89INS1_16FlashAttnFwdSm80INS1_25CollectiveMainloopFwdSm80ILi8ELi1ELb1EN4cute5tupleIJNS5_1CILi128EEENS7_ILi96EEES8_EEELi128ENS_10bfloat16_tEfNS_4arch4Sm80ELb0ELb1ELb0ELb1ELb0ELb1ELb1ELb1EEENS1_21CollectiveEpilogueFwdINS6_IJS8_S8_S9_EEENS6_IJNS7_ILi1EEESH_SH_EEESB_SD_Li256ELb1ELb1ELb1ELb0EEENS1_36VarlenDynamicPersistentTileSchedulerILi128ELi96ELi256ELi256ELb1ELb1ELb0ELb1ELb0ELb1EEEEEEEEEvNT_6ParamsE)
        /*0014*/ 	.short	0x0160
        /*0016*/ 	.short	0x0438


	//----- nvinfo : EIATTR_CBANK_PARAM_SIZE
	.align		4
.L_292:
        /*0018*/ 	.byte	0x03, 0x19
        /*001a*/ 	.short	0x0438


	//----- nvinfo : EIATTR_KPARAM_INFO
	.align		4
        /*001c*/ 	.byte	0x04, 0x17
        /*001e*/ 	.short	(.L_294 - .L_293)
.L_293:
        /*0020*/ 	.word	0x00000000
        /*0024*/ 	.short	0x0000
        /*0026*/ 	.short	0x0000
        /*0028*/ 	.byte	0x00, 0xf0, 0xe1, 0x10


	//----- nvinfo : EIATTR_MAXREG_COUNT
	.align		4
.L_294:
        /*002c*/ 	.byte	0x03, 0x1b
        /*002e*/ 	.short	0x00ff


	//----- nvinfo : EIATTR_NUM_BARRIERS
	.align		4
        /*0030*/ 	.byte	0x02, 0x4c
        /*0032*/ 	.byte	0x06
	.zero		1


	//----- nvinfo : EIATTR_MERCURY_ISA_VERSION
	.align		4
        /*0034*/ 	.byte	0x03, 0x5f
        /*0036*/ 	.short	0x0000


	//----- nvinfo : EIATTR_INT_WARP_WIDE_INSTR_OFFSETS
	.align		4
        /*0038*/ 	.byte	0x04, 0x31
        /*003a*/ 	.short	(.L_296 - .L_295)


	//   ....[0]....
.L_295:
        /*003c*/ 	.word	0x0001c070


	//   ....[1]....
        /*0040*/ 	.word	0x0001c110


	//----- nvinfo : EIATTR_COOP_GROUP_MASK_REGIDS
	.align		4
.L_296:
        /*0044*/ 	.byte	0x04, 0x29
        /*0046*/ 	.short	(.L_298 - .L_297)


	//   ....[0]....
.L_297:
        /*0048*/ 	.word	0xffffffff


	//   ....[1]....
        /*004c*/ 	.word	0xffffffff


	//   ....[2]....
        /*0050*/ 	.word	0xffffffff


	//   ....[3]....
        /*0054*/ 	.word	0xffffffff


	//   ....[4]....
        /*0058*/ 	.word	0xffffffff


	//   ....[5]....
        /*005c*/ 	.word	0xffffffff


	//   ....[6]....
        /*0060*/ 	.word	0xffffffff


	//   ....[7]....
        /*0064*/ 	.word	0xffffffff


	//   ....[8]....
        /*0068*/ 	.word	0xffffffff


	//   ....[9]....
        /*006c*/ 	.word	0xffffffff


	//   ....[10]....
        /*0070*/ 	.word	0xffffffff


	//   ....[11]....
        /*0074*/ 	.word	0xffffffff


	//   ....[12]....
        /*0078*/ 	.word	0xffffffff


	//   ....[13]....
        /*007c*/ 	.word	0xffffffff


	//   ....[14]....
        /*0080*/ 	.word	0xffffffff


	//   ....[15]....
        /*0084*/ 	.word	0xffffffff


	//   ....[16]....
        /*0088*/ 	.word	0xffffffff


	//   ....[17]....
        /*008c*/ 	.word	0xffffffff


	//   ....[18]....
        /*0090*/ 	.word	0xffffffff


	//   ....[19]....
        /*0094*/ 	.word	0xffffffff


	//   ....[20]....
        /*0098*/ 	.word	0xffffffff


	//   ....[21]....
        /*009c*/ 	.word	0xffffffff


	//   ....[22]....
        /*00a0*/ 	.word	0xffffffff


	//   ....[23]....
        /*00a4*/ 	.word	0xffffffff


	//   ....[24]....
        /*00a8*/ 	.word	0xffffffff


	//   ....[25]....
        /*00ac*/ 	.word	0xffffffff


	//   ....[26]....
        /*00b0*/ 	.word	0xffffffff


	//   ....[27]....
        /*00b4*/ 	.word	0xffffffff


	//   ....[28]....
        /*00b8*/ 	.word	0xffffffff


	//   ....[29]....
        /*00bc*/ 	.word	0xffffffff


	//   ....[30]....
        /*00c0*/ 	.word	0xffffffff


	//   ....[31]....
        /*00c4*/ 	.word	0xffffffff


	//   ....[32]....
        /*00c8*/ 	.word	0xffffffff


	//   ....[33]....
        /*00cc*/ 	.word	0xffffffff


	//   ....[34]....
        /*00d0*/ 	.word	0xffffffff


	//   ....[35]....
        /*00d4*/ 	.word	0xffffffff


	//   ....[36]....
        /*00d8*/ 	.word	0xffffffff


	//   ....[37]....
        /*00dc*/ 	.word	0xffffffff


	//   ....[38]....
        /*00e0*/ 	.word	0xffffffff


	//   ....[39]....
        /*00e4*/ 	.word	0xffffffff


	//   ....[40]....
        /*00e8*/ 	.word	0xffffffff


	//   ....[41]....
        /*00ec*/ 	.word	0xffffffff


	//   ....[42]....
        /*00f0*/ 	.word	0xffffffff


	//   ....[43]....
        /*00f4*/ 	.word	0xffffffff


	//   ....[44]....
        /*00f8*/ 	.word	0xffffffff


	//   ....[45]....
        /*00fc*/ 	.word	0xffffffff


	//   ....[46]....
        /*0100*/ 	.word	0xffffffff


	//   ....[47]....
        /*0104*/ 	.word	0xffffffff


	//   ....[48]....
        /*0108*/ 	.word	0xffffffff


	//   ....[49]....
        /*010c*/ 	.word	0xffffffff


	//   ....[50]....
        /*0110*/ 	.word	0xffffffff


	//   ....[51]....
        /*0114*/ 	.word	0xffffffff


	//   ....[52]....
        /*0118*/ 	.word	0xffffffff


	//   ....[53]....
        /*011c*/ 	.word	0xffffffff


	//   ....[54]....
        /*0120*/ 	.word	0xffffffff


	//   ....[55]....
        /*0124*/ 	.word	0xffffffff


	//   ....[56]....
        /*0128*/ 	.word	0xffffffff


	//   ....[57]....
        /*012c*/ 	.word	0xffffffff


	//   ....[58]....
        /*0130*/ 	.word	0xffffffff


	//   ....[59]....
        /*0134*/ 	.word	0xffffffff


	//   ....[60]....
        /*0138*/ 	.word	0xffffffff


	//   ....[61]....
        /*013c*/ 	.word	0xffffffff


	//   ....[62]....
        /*0140*/ 	.word	0xffffffff


	//   ....[63]....
        /*0144*/ 	.word	0xffffffff


	//   ....[64]....
        /*0148*/ 	.word	0xffffffff


	//   ....[65]....
        /*014c*/ 	.word	0xffffffff


	//   ....[66]....
        /*0150*/ 	.word	0xffffffff


	//   ....[67]....
        /*0154*/ 	.word	0xffffffff


	//   ....[68]....
        /*0158*/ 	.word	0xffffffff


	//   ....[69]....
        /*015c*/ 	.word	0xffffffff


	//   ....[70]....
        /*0160*/ 	.word	0xffffffff


	//   ....[71]....
        /*0164*/ 	.word	0xffffffff


	//   ....[72]....
        /*0168*/ 	.word	0xffffffff


	//   ....[73]....
        /*016c*/ 	.word	0xffffffff


	//   ....[74]....
        /*0170*/ 	.word	0xffffffff


	//   ....[75]....
        /*0174*/ 	.word	0xffffffff


	//   ....[76]....
        /*0178*/ 	.word	0xffffffff


	//   ....[77]....
        /*017c*/ 	.word	0xffffffff


	//   ....[78]....
        /*0180*/ 	.word	0xffffffff


	//   ....[79]....
        /*0184*/ 	.word	0xffffffff


	//   ....[80]....
        /*0188*/ 	.word	0xffffffff


	//   ....[81]....
        /*018c*/ 	.word	0xffffffff


	//   ....[82]....
        /*0190*/ 	.word	0xffffffff


	//   ....[83]....
        /*0194*/ 	.word	0xffffffff


	//   ....[84]....
        /*0198*/ 	.word	0xffffffff


	//   ....[85]....
        /*019c*/ 	.word	0xffffffff


	//   ....[86]....
        /*01a0*/ 	.word	0xffffffff


	//   ....[87]....
        /*01a4*/ 	.word	0xffffffff


	//   ....[88]....
        /*01a8*/ 	.word	0xffffffff


	//   ....[89]....
        /*01ac*/ 	.word	0xffffffff


	//   ....[90]....
        /*01b0*/ 	.word	0xffffffff


	//   ....[91]....
        /*01b4*/ 	.word	0xffffffff


	//   ....[92]....
        /*01b8*/ 	.word	0xffffffff


	//   ....[93]....
        /*01bc*/ 	.word	0xffffffff


	//   ....[94]....
        /*01c0*/ 	.word	0xffffffff


	//   ....[95]....
        /*01c4*/ 	.word	0xffffffff


	//   ....[96]....
        /*01c8*/ 	.word	0xffffffff


	//   ....[97]....
        /*01cc*/ 	.word	0xffffffff


	//   ....[98]....
        /*01d0*/ 	.word	0xffffffff


	//   ....[99]....
        /*01d4*/ 	.word	0xffffffff


	//   ....[100]....
        /*01d8*/ 	.word	0xffffffff


	//   ....[101]....
        /*01dc*/ 	.word	0xffffffff


	//   ....[102]....
        /*01e0*/ 	.word	0xffffffff


	//   ....[103]....
        /*01e4*/ 	.word	0xffffffff


	//   ....[104]....
        /*01e8*/ 	.word	0xffffffff


	//   ....[105]....
        /*01ec*/ 	.word	0xffffffff


	//   ....[106]....
        /*01f0*/ 	.word	0xffffffff


	//   ....[107]....
        /*01f4*/ 	.word	0xffffffff


	//   ....[108]....
        /*01f8*/ 	.word	0xffffffff


	//   ....[109]....
        /*01fc*/ 	.word	0xffffffff


	//   ....[110]....
        /*0200*/ 	.word	0xffffffff


	//   ....[111]....
        /*0204*/ 	.word	0xffffffff


	//   ....[112]....
        /*0208*/ 	.word	0xffffffff


	//   ....[113]....
        /*020c*/ 	.word	0xffffffff


	//   ....[114]....
        /*0210*/ 	.word	0xffffffff


	//   ....[115]....
        /*0214*/ 	.word	0xffffffff


	//   ....[116]....
        /*0218*/ 	.word	0xffffffff


	//   ....[117]....
        /*021c*/ 	.word	0xffffffff


	//   ....[118]....
        /*0220*/ 	.word	0xffffffff


	//   ....[119]....
        /*0224*/ 	.word	0xffffffff


	//   ....[120]....
        /*0228*/ 	.word	0xffffffff


	//   ....[121]....
        /*022c*/ 	.word	0xffffffff


	//   ....[122]....
        /*0230*/ 	.word	0xffffffff


	//   ....[123]....
        /*0234*/ 	.word	0xffffffff


	//   ....[124]....
        /*0238*/ 	.word	0xffffffff


	//   ....[125]....
        /*023c*/ 	.word	0xffffffff


	//   ....[126]....
        /*0240*/ 	.word	0xffffffff


	//   ....[127]....
        /*0244*/ 	.word	0xffffffff


	//   ....[128]....
        /*0248*/ 	.word	0xffffffff


	//   ....[129]....
        /*024c*/ 	.word	0xffffffff


	//   ....[130]....
        /*0250*/ 	.word	0xffffffff


	//   ....[131]....
        /*0254*/ 	.word	0xffffffff


	//   ....[132]....
        /*0258*/ 	.word	0xffffffff


	//   ....[133]....
        /*025c*/ 	.word	0xffffffff


	//   ....[134]....
        /*0260*/ 	.word	0xffffffff


	//   ....[135]....
        /*0264*/ 	.word	0xffffffff


	//   ....[136]....
        /*0268*/ 	.word	0xffffffff


	//   ....[137]....
        /*026c*/ 	.word	0xffffffff


	//   ....[138]....
        /*0270*/ 	.word	0xffffffff


	//   ....[139]....
        /*0274*/ 	.word	0xffffffff


	//   ....[140]....
        /*0278*/ 	.word	0xffffffff


	//   ....[141]....
        /*027c*/ 	.word	0xffffffff


	//   ....[142]....
        /*0280*/ 	.word	0xffffffff


	//   ....[143]....
        /*0284*/ 	.word	0xffffffff


	//   ....[144]....
        /*0288*/ 	.word	0xffffffff


	//   ....[145]....
        /*028c*/ 	.word	0xffffffff


	//   ....[146]....
        /*0290*/ 	.word	0xffffffff


	//   ....[147]....
        /*0294*/ 	.word	0xffffffff


	//   ....[148]....
        /*0298*/ 	.word	0xffffffff


	//   ....[149]....
        /*029c*/ 	.word	0xffffffff


	//   ....[150]....
        /*02a0*/ 	.word	0xffffffff


	//   ....[151]....
        /*02a4*/ 	.word	0xffffffff


	//   ....[152]....
        /*02a8*/ 	.word	0xffffffff


	//   ....[153]....
        /*02ac*/ 	.word	0xffffffff


	//   ....[154]....
        /*02b0*/ 	.word	0xffffffff


	//   ....[155]....
        /*02b4*/ 	.word	0xffffffff


	//   ....[156]....
        /*02b8*/ 	.word	0xffffffff


	//   ....[157]....
        /*02bc*/ 	.word	0xffffffff


	//   ....[158]....
        /*02c0*/ 	.word	0xffffffff


	//   ....[159]....
        /*02c4*/ 	.word	0xffffffff


	//   ....[160]....
        /*02c8*/ 	.word	0xffffffff


	//   ....[161]....
        /*02cc*/ 	.word	0xffffffff


	//   ....[162]....
        /*02d0*/ 	.word	0xffffffff


	//   ....[163]....
        /*02d4*/ 	.word	0xffffffff


	//   ....[164]....
        /*02d8*/ 	.word	0xffffffff


	//   ....[165]....
        /*02dc*/ 	.word	0xffffffff


	//   ....[166]....
        /*02e0*/ 	.word	0xffffffff


	//   ....[167]....
        /*02e4*/ 	.word	0xffffffff


	//   ....[168]....
        /*02e8*/ 	.word	0xffffffff


	//   ....[169]....
        /*02ec*/ 	.word	0xffffffff


	//   ....[170]....
        /*02f0*/ 	.word	0xffffffff


	//   ....[171]....
        /*02f4*/ 	.word	0xffffffff


	//   ....[172]....
        /*02f8*/ 	.word	0xffffffff


	//   ....[173]....
        /*02fc*/ 	.word	0xffffffff


	//   ....[174]....
        /*0300*/ 	.word	0xffffffff


	//   ....[175]....
        /*0304*/ 	.word	0xffffffff


	//   ....[176]....
        /*0308*/ 	.word	0xffffffff


	//----- nvinfo : EIATTR_COOP_GROUP_INSTR_OFFSETS
	.align		4
.L_298:
        /*030c*/ 	.byte	0x04, 0x28
        /*030e*/ 	.short	(.L_300 - .L_299)


	//   ....[0]....
.L_299:
        /*0310*/ 	.word	0x00000080


	//   ....[1]....
        /*0314*/ 	.word	0x00000210


	//   ....[2]....
        /*0318*/ 	.word	0x00000240


	//   ....[3]....
        /*031c*/ 	.word	0x00000270


	//   ....[4]....
        /*0320*/ 	.word	0x000002a0


	//   ....[5]....
        /*0324*/ 	.word	0x000002d0


	//   ....[6]....
        /*0328*/ 	.word	0x00000300


	//   ....[7]....
        /*032c*/ 	.word	0x00000460


	//   ....[8]....
        /*0330*/ 	.word	0x000004a0


	//   ....[9]....
        /*0334*/ 	.word	0x000004d0


	//   ....[10]....
        /*0338*/ 	.word	0x00000500


	//   ....[11]....
        /*033c*/ 	.word	0x00000530


	//   ....[12]....
        /*0340*/ 	.word	0x00000560


	//   ....[13]....
        /*0344*/ 	.word	0x000005f0


	//   ....[14]....
        /*0348*/ 	.word	0x00000630


	//   ....[15]....
        /*034c*/ 	.word	0x00000650


	//   ....[16]....
        /*0350*/ 	.word	0x000006b0


	//   ....[17]....
        /*0354*/ 	.word	0x00008310


	//   ....[18]....
        /*0358*/ 	.word	0x00008350


	//   ....[19]....
        /*035c*/ 	.word	0x00008390


	//   ....[20]....
        /*0360*/ 	.word	0x000083d0


	//   ....[21]....
        /*0364*/ 	.word	0x00008410


	//   ....[22]....
        /*0368*/ 	.word	0x00008440


	//   ....[23]....
        /*036c*/ 	.word	0x00008480


	//   ....[24]....
        /*0370*/ 	.word	0x000084c0


	//   ....[25]....
        /*0374*/ 	.word	0x00008b10


	//   ....[26]....
        /*0378*/ 	.word	0x00008b30


	//   ....[27]....
        /*037c*/ 	.word	0x00008b50


	//   ....[28]....
        /*0380*/ 	.word	0x00008b60


	//   ....[29]....
        /*0384*/ 	.word	0x00008d00


	//   ....[30]....
        /*0388*/ 	.word	0x00008d40


	//   ....[31]....
        /*038c*/ 	.word	0x00008db0


	//   ....[32]....
        /*0390*/ 	.word	0x00008df0


	//   ....[33]....
        /*0394*/ 	.word	0x00009000


	//   ....[34]....
        /*0398*/ 	.word	0x00009090


	//   ....[35]....
        /*039c*/ 	.word	0x000090d0


	//   ....[36]....
        /*03a0*/ 	.word	0x00009110


	//   ....[37]....
        /*03a4*/ 	.word	0x000092b0


	//   ....[38]....
        /*03a8*/ 	.word	0x000092f0


	//   ....[39]....
        /*03ac*/ 	.word	0x00009360


	//   ....[40]....
        /*03b0*/ 	.word	0x00009390


	//   ....[41]....
        /*03b4*/ 	.word	0x0000b0c0


	//   ....[42]....
        /*03b8*/ 	.word	0x0000b140


	//   ....[43]....
        /*03bc*/ 	.word	0x0000b170


	//   ....[44]....
        /*03c0*/ 	.word	0x0000b180


	//   ....[45]....
        /*03c4*/ 	.word	0x0000b270


	//   ....[46]....
        /*03c8*/ 	.word	0x0000b2b0


	//   ....[47]....
        /*03cc*/ 	.word	0x0000b2c0


	//   ....[48]....
        /*03d0*/ 	.word	0x0000b320


	//   ....[49]....
        /*03d4*/ 	.word	0x0000b490


	//   ....[50]....
        /*03d8*/ 	.word	0x0000b4d0


	//   ....[51]....
        /*03dc*/ 	.word	0x0000b4e0


	//   ....[52]....
        /*03e0*/ 	.word	0x0000b4f0


	//   ....[53]....
        /*03e4*/ 	.word	0x0000b5d0


	//   ....[54]....
        /*03e8*/ 	.word	0x0000b610


	//   ....[55]....
        /*03ec*/ 	.word	0x0000b630


	//   ....[56]....
        /*03f0*/ 	.word	0x0000b660


	//   ....[57]....
        /*03f4*/ 	.word	0x0000e6a0


	//   ....[58]....
        /*03f8*/ 	.word	0x0000e850


	//   ....[59]....
        /*03fc*/ 	.word	0x0000f660


	//   ....[60]....
        /*0400*/ 	.word	0x0000f990


	//   ....[61]....
        /*0404*/ 	.word	0x0000fb10


	//   ....[62]....
        /*0408*/ 	.word	0x0000fc40


	//   ....[63]....
        /*040c*/ 	.word	0x00011f80


	//   ....[64]....
        /*0410*/ 	.word	0x000121a0


	//   ....[65]....
        /*0414*/ 	.word	0x00013150


	//   ....[66]....
        /*0418*/ 	.word	0x00013230


	//   ....[67]....
        /*041c*/ 	.word	0x00013510


	//   ....[68]....
        /*0420*/ 	.word	0x00013610


	//   ....[69]....
        /*0424*/ 	.word	0x00016110


	//   ....[70]....
        /*0428*/ 	.word	0x00016160


	//   ....[71]....
        /*042c*/ 	.word	0x00016180


	//   ....[72]....
        /*0430*/ 	.word	0x000161a0


	//   ....[73]....
        /*0434*/ 	.word	0x00018c10


	//   ....[74]....
        /*0438*/ 	.word	0x00018f00


	//   ....[75]....
        /*043c*/ 	.word	0x00019d80


	//   ....[76]....
        /*0440*/ 	.word	0x0001a010


	//   ....[77]....
        /*0444*/ 	.word	0x0001a150


	//   ....[78]....
        /*0448*/ 	.word	0x0001a2a0


	//   ....[79]....
        /*044c*/ 	.word	0x0001ba60


	//   ....[80]....
        /*0450*/ 	.word	0x0001ba90


	//   ....[81]....
        /*0454*/ 	.word	0x0001baa0


	//   ....[82]....
        /*0458*/ 	.word	0x0001bad0


	//   ....[83]....
        /*045c*/ 	.word	0x0001cbb0


	//   ....[84]....
        /*0460*/ 	.word	0x0001cc20


	//   ....[85]....
        /*0464*/ 	.word	0x0001cc40


	//   ....[86]....
        /*0468*/ 	.word	0x0001cc60


	//   ....[87]....
        /*046c*/ 	.word	0x0001cfa0


	//   ....[88]....
        /*0470*/ 	.word	0x0001cfc0


	//   ....[89]....
        /*0474*/ 	.word	0x0001d0a0


	//   ....[90]....
        /*0478*/ 	.word	0x0001d0b0


	//   ....[91]....
        /*047c*/ 	.word	0x0001d1a0


	//   ....[92]....
        /*0480*/ 	.word	0x0001d1c0


	//   ....[93]....
        /*0484*/ 	.word	0x0001d2b0


	//   ....[94]....
        /*0488*/ 	.word	0x0001d2c0


	//   ....[95]....
        /*048c*/ 	.word	0x0001d5a0


	//   ....[96]....
        /*0490*/ 	.word	0x0001d5c0


	//   ....[97]....
        /*0494*/ 	.word	0x0001dbf0


	//   ....[98]....
        /*0498*/ 	.word	0x0001dc00


	//   ....[99]....
        /*049c*/ 	.word	0x0001e760


	//   ....[100]....
        /*04a0*/ 	.word	0x0001e780


	//   ....[101]....
        /*04a4*/ 	.word	0x0001e870


	//   ....[102]....
        /*04a8*/ 	.word	0x0001e880


	//   ....[103]....
        /*04ac*/ 	.word	0x0001e970


	//   ....[104]....
        /*04b0*/ 	.word	0x0001e990


	//   ....[105]....
        /*04b4*/ 	.word	0x0001ea80


	//   ....[106]....
        /*04b8*/ 	.word	0x0001ea90


	//   ....[107]....
        /*04bc*/ 	.word	0x0001ec00


	//   ....[108]....
        /*04c0*/ 	.word	0x0001ec20


	//   ....[109]....
        /*04c4*/ 	.word	0x0001ed40


	//   ....[110]....
        /*04c8*/ 	.word	0x0001ed80


	//   ....[111]....
        /*04cc*/ 	.word	0x0001edb0


	//   ....[112]....
        /*04d0*/ 	.word	0x0001ede0


	//   ....[113]....
        /*04d4*/ 	.word	0x0001ee10


	//   ....[114]....
        /*04d8*/ 	.word	0x0001ee40


	//   ....[115]....
        /*04dc*/ 	.word	0x0001ef90


	//   ....[116]....
        /*04e0*/ 	.word	0x0001efd0


	//   ....[117]....
        /*04e4*/ 	.word	0x0001f000


	//   ....[118]....
        /*04e8*/ 	.word	0x0001f030


	//   ....[119]....
        /*04ec*/ 	.word	0x0001f060


	//   ....[120]....
        /*04f0*/ 	.word	0x0001f090


	//   ....[121]....
        /*04f4*/ 	.word	0x0001f120


	//   ....[122]....
        /*04f8*/ 	.word	0x0001f160


	//   ....[123]....
        /*04fc*/ 	.word	0x0001f170


	//   ....[124]....
        /*0500*/ 	.word	0x0001f1d0


	//   ....[125]....
        /*0504*/ 	.word	0x0001fac0


	//   ....[126]....
        /*0508*/ 	.word	0x0001fb10


	//   ....[127]....
        /*050c*/ 	.word	0x0001fb60


	//   ....[128]....
        /*0510*/ 	.word	0x0001fbb0


	//   ....[129]....
        /*0514*/ 	.word	0x0001fc00


	//   ....[130]....
        /*0518*/ 	.word	0x0001fc70


	//   ....[131]....
        /*051c*/ 	.word	0x0001fcb0


	//   ....[132]....
        /*0520*/ 	.word	0x0001fd10


	//   ....[133]....
        /*0524*/ 	.word	0x0001fd80


	//   ....[134]....
        /*0528*/ 	.word	0x0001fdf0


	//   ....[135]....
        /*052c*/ 	.word	0x0001fe50


	//   ....[136]....
        /*0530*/ 	.word	0x0001feb0


	//   ....[137]....
        /*0534*/ 	.word	0x0001ff00


	//   ....[138]....
        /*0538*/ 	.word	0x0001ff50


	//   ....[139]....
        /*053c*/ 	.word	0x0001ffc0


	//   ....[140]....
        /*0540*/ 	.word	0x00020030


	//   ....[141]....
        /*0544*/ 	.word	0x000200a0


	//   ....[142]....
        /*0548*/ 	.word	0x00020100


	//   ....[143]....
        /*054c*/ 	.word	0x00020170


	//   ....[144]....
        /*0550*/ 	.word	0x000201e0


	//   ....[145]....
        /*0554*/ 	.word	0x00020250


	//   ....[146]....
        /*0558*/ 	.word	0x000202b0


	//   ....[147]....
        /*055c*/ 	.word	0x00020320


	//   ....[148]....
        /*0560*/ 	.word	0x00020390


	//   ....[149]....
        /*0564*/ 	.word	0x00020400


	//   ....[150]....
        /*0568*/ 	.word	0x00020460


	//   ....[151]....
        /*056c*/ 	.word	0x000204d0


	//   ....[152]....
        /*0570*/ 	.word	0x00020540


	//   ....[153]....
        /*0574*/ 	.word	0x000205b0


	//   ....[154]....
        /*0578*/ 	.word	0x00020610


	//   ....[155]....
        /*057c*/ 	.word	0x00020680


	//   ....[156]....
        /*0580*/ 	.word	0x000206f0


	//   ....[157]....
        /*0584*/ 	.word	0x00020760


	//   ....[158]....
        /*0588*/ 	.word	0x000207c0


	//   ....[159]....
        /*058c*/ 	.word	0x00020830


	//   ....[160]....
        /*0590*/ 	.word	0x000208a0


	//   ....[161]....
        /*0594*/ 	.word	0x000208f0


	//   ....[162]....
        /*0598*/ 	.word	0x00020940


	//   ....[163]....
        /*059c*/ 	.word	0x00020990


	//   ....[164]....
        /*05a0*/ 	.word	0x000209e0


	//   ....[165]....
        /*05a4*/ 	.word	0x00020a30


	//   ....[166]....
        /*05a8*/ 	.word	0x00020aa0


	//   ....[167]....
        /*05ac*/ 	.word	0x00020af0


	//   ....[168]....
        /*05b0*/ 	.word	0x00020b40


	//   ....[169]....
        /*05b4*/ 	.word	0x00020b90


	//   ....[170]....
        /*05b8*/ 	.word	0x00020be0


	//   ....[171]....
        /*05bc*/ 	.word	0x00020c30


	//   ....[172]....
        /*05c0*/ 	.word	0x00020ca0


	//   ....[173]....
        /*05c4*/ 	.word	0x00020cf0


	//   ....[174]....
        /*05c8*/ 	.word	0x00020d60


	//   ....[175]....
        /*05cc*/ 	.word	0x00020dc0


	//   ....[176]....
        /*05d0*/ 	.word	0x00020e30


	//----- nvinfo : EIATTR_EXIT_INSTR_OFFSETS
	.align		4
.L_300:
        /*05d4*/ 	.byte	0x04, 0x1c
        /*05d6*/ 	.short	(.L_302 - .L_301)


	//   ....[0]....
.L_301:
        /*05d8*/ 	.word	0x00000f40


	//   ....[1]....
        /*05dc*/ 	.word	0x0001fa90


	//----- nvinfo : EIATTR_MAX_THREADS
	.align		4
.L_302:
        /*05e0*/ 	.byte	0x04, 0x05
        /*05e2*/ 	.short	(.L_304 - .L_303)
.L_303:
        /*05e4*/ 	.word	0x00000100
        /*05e8*/ 	.word	0x00000001
        /*05ec*/ 	.word	0x00000001


	//----- nvinfo : EIATTR_CRS_STACK_SIZE
	.align		4
.L_304:
        /*05f0*/ 	.byte	0x04, 0x1e
        /*05f2*/ 	.short	(.L_306 - .L_305)
.L_305:
        /*05f4*/ 	.word	0x00000000
.L_306:


//--------------------- .nv.info._ZN7cutlass13device_kernelIN5flash19enable_sm80_to_sm89INS1_16FlashAttnFwdSm80INS1_25CollectiveMainloopFwdSm80ILi4ELi1ELb0EN4cute5tupleIJNS5_1CILi128EEENS7_ILi64EEES8_EEELi128ENS_10bfloat16_tEfNS_4arch4Sm80ELb1ELb0ELb0ELb0ELb0ELb0ELb1ELb1EEENS1_21CollectiveEpilogueFwdINS6_IJS8_S8_S9_EEENS6_IJNS7_ILi1EEESH_SH_EEESB_SD_Li128ELb0ELb1ELb1ELb0EEENS1_30DynamicPersistentTileSchedulerILi128ELi128ELb1ELb1ELb0EEEEEEEEEvNT_6ParamsE --------------------------
	.section	.nv.info._ZN7cutlass13device_kernelIN5flash19enable_sm80_to_sm89INS1_16FlashAttnFwdSm80INS1_25CollectiveMainloopFwdSm80ILi4ELi1ELb0EN4cute5tupleIJNS5_1CILi128EEENS7_ILi64EEES8_EEELi128ENS_10bfloat16_tEfNS_4arch4Sm80ELb1ELb0ELb0ELb0ELb0ELb0ELb1ELb1EEENS1_21CollectiveEpilogueFwdINS6_IJS8_S8_S9_EEENS6_IJNS7_ILi1EEESH_SH_EEESB_SD_Li128ELb0ELb1ELb1ELb0EEENS1_30DynamicPersistentTileSchedulerILi128ELi128ELb1ELb1ELb0EEEEEEEEEvNT_6ParamsE,"",@"SHT_CUDA_INFO"
	.sectionflags	@""
	.align	4


	//----- nvinfo : EIATTR_CUDA_API_VERSION
	.align		4
        /*0000*/ 	.byte	0x04, 0x37
        /*0002*/ 	.short	(.L_308 - .L_307)
.L_307:
        /*0004*/ 	.word	0x00000082


	//----- nvinfo : EIATTR_SW2861232_WAR
	.align		4
.L_308:
        /*0008*/ 	.byte	0x01, 0x35
	.zero		2


	//----- nvinfo : EIATTR_PARAM_CBANK
	.align		4
        /*000c*/ 	.byte	0x04, 0x0a
        /*000e*/ 	.short	(.L_310 - .L_309)
	.align		4
.L_309:
        /*0010*/ 	.word	index@(.nv.constant0._ZN7cutlass13device_kernelIN5flash19enable_sm80_to_sm89INS1_16FlashAttnFwdSm80INS1_25CollectiveMainloopFwdSm80ILi4ELi1ELb0EN4cute5tupleIJNS5_1CILi128EEENS7_ILi64EEES8_EEELi128ENS_10bfloat16_tEfNS_4arch4Sm80ELb1ELb0ELb0ELb0ELb0ELb0ELb1ELb1EEENS1_21CollectiveEpilogueFwdINS6_IJS8_S8_S9_EEENS6_IJNS7_ILi1EEESH_SH_EEESB_SD_Li128ELb0ELb1ELb1ELb0EEENS1_30DynamicPersistentTileSchedulerILi128ELi128ELb1ELb1ELb0EEEEEEEEEvNT_6ParamsE)
        /*0014*/ 	.short	0x0160
        /*0016*/ 	.short	0x0428


	//----- nvinfo : EIATTR_CBANK_PARAM_SIZE
	.align		4
.L_310:
        /*0018*/ 	.byte	0x03, 0x19
        /*001a*/ 	.short	0x0428


	//----- nvinfo : EIATTR_KPARAM_INFO
	.align		4
        /*001c*/ 	.byte	0x04, 0x17
        /*001e*/ 	.short	(.L_312 - .L_311)
.L_311:
        /*0020*/ 	.word	0x00000000
        /*0024*/ 	.short	0x0000
        /*0026*/ 	.short	0x0000
        /*0028*/ 	.byte	0x00, 0xf0, 0xa1, 0x10


	//----- nvinfo : EIATTR_MAXREG_COUNT
	.align		4
.L_312:
        /*002c*/ 	.byte	0x03, 0x1b
        /*002e*/ 	.short	0x00ff


	//----- nvinfo : EIATTR_NUM_BARRIERS
	.align		4
        /*0030*/ 	.byte	0x02, 0x4c
        /*0032*/ 	.byte	0x06
	.zero		1


	//----- nvinfo : EIATTR_ANNOTATIONS
	.align		4
        /*0034*/ 	.byte	0x04, 0x55
        /*0036*/ 	.short	(.L_314 - .L_313)


	//   ....[0]....
.L_313:
        /* <DEDUP_REMOVED lines=77> */


	//----- nvinfo : EIATTR_MERCURY_ISA_VERSION
	.align		4
.L_314:
        /*04f8*/ 	.byte	0x03, 0x5f
        /*04fa*/ 	.short	0x0000


	//----- nvinfo : EIATTR_INT_WARP_WIDE_INSTR_OFFSETS
	.align		4
        /*04fc*/ 	.byte	0x04, 0x31
        /*04fe*/ 	.short	(.L_316 - .L_315)


	//   ....[0]....
.L_315:
        /*0500*/ 	.word	0x000100d0


	//   ....[1]....
        /*0504*/ 	.word	0x00010150


	//----- nvinfo : EIATTR_COOP_GROUP_MASK_REGIDS
	.align		4
.L_316:
        /*0508*/ 	.byte	0x04, 0x29
        /*050a*/ 	.short	(.L_318 - .L_317)


	//   ....[0]....
.L_317:
        /*050c*/ 	.word	0xffffffff


	//   ....[1]....
        /*0510*/ 	.word	0xffffffff


	//   ....[2]....
        /*0514*/ 	.word	0xffffffff


	//   ....[3]....
        /*0518*/ 	.word	0xffffffff


	//   ....[4]....
        /*051c*/ 	.word	0xffffffff


	//   ....[5]....
        /*0520*/ 	.word	0xffffffff


	//   ....[6]....
        /*0524*/ 	.word	0xffffffff


	//   ....[7]....
        /*0528*/ 	.word	0xffffffff


	//   ....[8]....
        /*052c*/ 	.word	0xffffffff


	//   ....[9]....
        /*0530*/ 	.word	0xffffffff


	//   ....[10]....
        /*0534*/ 	.word	0xffffffff


	//   ....[11]....
        /*0538*/ 	.word	0xffffffff


	//   ....[12]....
        /*053c*/ 	.word	0xffffffff


	//   ....[13]....
        /*0540*/ 	.word	0xffffffff


	//   ....[14]....
        /*0544*/ 	.word	0xffffffff


	//   ....[15]....
        /*0548*/ 	.word	0xffffffff


	//   ....[16]....
        /*054c*/ 	.word	0xffffffff


	//   ....[17]....
        /*0550*/ 	.word	0xffffffff


	//   ....[18]....
        /*0554*/ 	.word	0xffffffff


	//   ....[19]....
        /*0558*/ 	.word	0xffffffff


	//   ....[20]....
        /*055c*/ 	.word	0xffffffff


	//   ....[21]....
        /*0560*/ 	.word	0xffffffff


	//   ....[22]....
        /*0564*/ 	.word	0xffffffff


	//   ....[23]....
        /*0568*/ 	.word	0xffffffff


	//   ....[24]....
        /*056c*/ 	.word	0xffffffff


	//   ....[25]....
        /*0570*/ 	.word	0xffffffff


	//   ....[26]....
        /*0574*/ 	.word	0xffffffff


	//   ....[27]....
        /*0578*/ 	.word	0xffffffff


	//   ....[28]....
        /*057c*/ 	.word	0xffffffff


	//   ....[29]....
        /*0580*/ 	.word	0xffffffff


	//   ....[30]....
        /*0584*/ 	.word	0xffffffff


	//   ....[31]....
        /*0588*/ 	.word	0xffffffff


	//   ....[32]....
        /*058c*/ 	.word	0xffffffff


	//   ....[33]....
        /*0590*/ 	.word	0xffffffff


	//   ....[34]....
        /*0594*/ 	.word	0xffffffff


	//   ....[35]....
        /*0598*/ 	.word	0xffffffff


	//   ....[36]....
        /*059c*/ 	.word	0xffffffff


	//   ....[37]....
        /*05a0*/ 	.word	0xffffffff


	//   ....[38]....
        /*05a4*/ 	.word	0xffffffff


	//   ....[39]....
        /*05a8*/ 	.word	0xffffffff


	//   ....[40]....
        /*05ac*/ 	.word	0xffffffff


	//   ....[41]....
        /*05b0*/ 	.word	0xffffffff


	//   ....[42]....
        /*05b4*/ 	.word	0xffffffff


	//   ....[43]....
        /*05b8*/ 	.word	0xffffffff


	//   ....[44]....
        /*05bc*/ 	.word	0xffffffff


	//   ....[45]....
        /*05c0*/ 	.word	0xffffffff


	//   ....[46]....
        /*05c4*/ 	.word	0xffffffff


	//   ....[47]....
        /*05c8*/ 	.word	0xffffffff


	//   ....[48]....
        /*05cc*/ 	.word	0xffffffff


	//   ....[49]....
        /*05d0*/ 	.word	0xffffffff


	//   ....[50]....
        /*05d4*/ 	.word	0xffffffff


	//   ....[51]....
        /*05d8*/ 	.word	0xffffffff


	//   ....[52]....
        /*05dc*/ 	.word	0xffffffff


	//   ....[53]....
        /*05e0*/ 	.word	0xffffffff


	//   ....[54]....
        /*05e4*/ 	.word	0xffffffff


	//   ....[55]....
        /*05e8*/ 	.word	0xffffffff


	//   ....[56]....
        /*05ec*/ 	.word	0xffffffff


	//   ....[57]....
        /*05f0*/ 	.word	0xffffffff


	//   ....[58]....
        /*05f4*/ 	.word	0xffffffff


	//   ....[59]....
        /*05f8*/ 	.word	0xffffffff


	//   ....[60]....
        /*05fc*/ 	.word	0xffffffff


	//   ....[61]....
        /*0600*/ 	.word	0xffffffff


	//   ....[62]....
        /*0604*/ 	.word	0xffffffff


	//   ....[63]....
        /*0608*/ 	.word	0xffffffff


	//   ....[64]....
        /*060c*/ 	.word	0xffffffff


	//   ....[65]....
        /*0610*/ 	.word	0xffffffff


	//   ....[66]....
        /*0614*/ 	.word	0xffffffff


	//   ....[67]....
        /*0618*/ 	.word	0xffffffff


	//   ....[68]....
        /*061c*/ 	.word	0xffffffff


	//   ....[69]....
        /*0620*/ 	.word	0xffffffff


	//   ....[70]....
        /*0624*/ 	.word	0xffffffff


	//   ....[71]....
        /*0628*/ 	.word	0xffffffff


	//   ....[72]....
        /*062c*/ 	.word	0xffffffff


	//   ....[73]....
        /*0630*/ 	.word	0xffffffff


	//   ....[74]....
        /*0634*/ 	.word	0xffffffff


	//   ....[75]....
        /*0638*/ 	.word	0xffffffff


	//   ....[76]....
        /*063c*/ 	.word	0xffffffff


	//   ....[77]....
        /*0640*/ 	.word	0xffffffff


	//   ....[78]....
        /*0644*/ 	.word	0xffffffff


	//   ....[79]....
        /*0648*/ 	.word	0xffffffff


	//   ....[80]....
        /*064c*/ 	.word	0xffffffff


	//   ....[81]....
        /*0650*/ 	.word	0xffffffff


	//   ....[82]....
        /*0654*/ 	.word	0xffffffff


	//   ....[83]....
        /*0658*/ 	.word	0xffffffff


	//   ....[84]....
        /*065c*/ 	.word	0xffffffff


	//   ....[85]....
        /*0660*/ 	.word	0xffffffff


	//   ....[86]....
        /*0664*/ 	.word	0xffffffff


	//   ....[87]....
        /*0668*/ 	.word	0xffffffff


	//   ....[88]....
        /*066c*/ 	.word	0xffffffff


	//   ....[89]....
        /*0670*/ 	.word	0xffffffff


	//   ....[90]....
        /*0674*/ 	.word	0xffffffff


	//   ....[91]....
        /*0678*/ 	.word	0xffffffff


	//   ....[92]....
        /*067c*/ 	.word	0xffffffff


	//   ....[93]....
        /*0680*/ 	.word	0xffffffff


	//   ....[94]....
        /*0684*/ 	.word	0xffffffff


	//   ....[95]....
        /*0688*/ 	.word	0xffffffff


	//   ....[96]....
        /*068c*/ 	.word	0xffffffff


	//   ....[97]....
        /*0690*/ 	.word	0xffffffff


	//   ....[98]....
        /*0694*/ 	.word	0xffffffff


	//   ....[99]....
        /*0698*/ 	.word	0xffffffff


	//   ....[100]....
        /*069c*/ 	.word	0xffffffff


	//----- nvinfo : EIATTR_COOP_GROUP_INSTR_OFFSETS
	.align		4
.L_318:
        /*06a0*/ 	.byte	0x04, 0x28
        /*06a2*/ 	.short	(.L_320 - .L_319)


	//   ....[0]....
.L_319:
        /*06a4*/ 	.word	0x00000050


	//   ....[1]....
        /*06a8*/ 	.word	0x00000060


	//   ....[2]....
        /*06ac*/ 	.word	0x00001810


	//   ....[3]....
        /*06b0*/ 	.word	0x00001830


	//   ....[4]....
        /*06b4*/ 	.word	0x00001970


	//   ....[5]....
        /*06b8*/ 	.word	0x00001980


	//   ....[6]....
        /*06bc*/ 	.word	0x00001ab0


	//   ....[7]....
        /*06c0*/ 	.word	0x00001ad0


	//   ....[8]....
        /*06c4*/ 	.word	0x00001c00


	//   ....[9]....
        /*06c8*/ 	.word	0x00001c10


	//   ....[10]....
        /*06cc*/ 	.word	0x00001d40


	//   ....[11]....
        /*06d0*/ 	.word	0x00001d60


	//   ....[12]....
        /*06d4*/ 	.word	0x00001e90


	//   ....[13]....
        /*06d8*/ 	.word	0x00001ea0


	//   ....[14]....
        /*06dc*/ 	.word	0x00001fd0


	//   ....[15]....
        /*06e0*/ 	.word	0x00001ff0


	//   ....[16]....
        /*06e4*/ 	.word	0x00002120


	//   ....[17]....
        /*06e8*/ 	.word	0x00002130


	//   ....[18]....
        /*06ec*/ 	.word	0x00003760


	//   ....[19]....
        /*06f0*/ 	.word	0x00003770


	//   ....[20]....
        /*06f4*/ 	.word	0x00003780


	//   ....[21]....
        /*06f8*/ 	.word	0x00003790


	//   ....[22]....
        /*06fc*/ 	.word	0x00003c40


	//   ....[23]....
        /*0700*/ 	.word	0x00003dd0


	//   ....[24]....
        /*0704*/ 	.word	0x00004050


	//   ....[25]....
        /*0708*/ 	.word	0x000042c0


	//   ....[26]....
        /*070c*/ 	.word	0x00004500


	//   ....[27]....
        /*0710*/ 	.word	0x00004690


	//   ....[28]....
        /*0714*/ 	.word	0x000046c0


	//   ....[29]....
        /*0718*/ 	.word	0x00004770


	//   ....[30]....
        /*071c*/ 	.word	0x00006d40


	//   ....[31]....
        /*0720*/ 	.word	0x00006d50


	//   ....[32]....
        /*0724*/ 	.word	0x00006d70


	//   ....[33]....
        /*0728*/ 	.word	0x00006d90


	//   ....[34]....
        /*072c*/ 	.word	0x000081b0


	//   ....[35]....
        /*0730*/ 	.word	0x00008220


	//   ....[36]....
        /*0734*/ 	.word	0x00008290


	//   ....[37]....
        /*0738*/ 	.word	0x000082b0


	//   ....[38]....
        /*073c*/ 	.word	0x000082e0


	//   ....[39]....
        /*0740*/ 	.word	0x00008300


	//   ....[40]....
        /*0744*/ 	.word	0x00008340


	//   ....[41]....
        /*0748*/ 	.word	0x00008380


	//   ....[42]....
        /*074c*/ 	.word	0x0000c4e0


	//   ....[43]....
        /*0750*/ 	.word	0x0000c4f0


	//   ....[44]....
        /*0754*/ 	.word	0x0000c500


	//   ....[45]....
        /*0758*/ 	.word	0x0000c530


	//   ....[46]....
        /*075c*/ 	.word	0x0000c570


	//   ....[47]....
        /*0760*/ 	.word	0x0000c5c0


	//   ....[48]....
        /*0764*/ 	.word	0x0000c690


	//   ....[49]....
        /*0768*/ 	.word	0x0000ca70


	//   ....[50]....
        /*076c*/ 	.word	0x0000f4d0


	//   ....[51]....
        /*0770*/ 	.word	0x0000f540


	//   ....[52]....
        /*0774*/ 	.word	0x0000f550


	//   ....[53]....
        /*0778*/ 	.word	0x0000f560


	//   ....[54]....
        /*077c*/ 	.word	0x0000f590


	//   ....[55]....
        /*0780*/ 	.word	0x0000f5b0


	//   ....[56]....
        /*0784*/ 	.word	0x0000f5c0


	//   ....[57]....
        /*0788*/ 	.word	0x0000f5d0


	//   ....[58]....
        /*078c*/ 	.word	0x00010290


	//   ....[59]....
        /*0790*/ 	.word	0x000106f0


	//   ....[60]....
        /*0794*/ 	.word	0x00010700


	//   ....[61]....
        /*0798*/ 	.word	0x00010720


	//   ....[62]....
        /*079c*/ 	.word	0x00010730


	//   ....[63]....
        /*07a0*/ 	.word	0x00010770


	//   ....[64]....
        /*07a4*/ 	.word	0x00010790


	//   ....[65]....
        /*07a8*/ 	.word	0x000107b0


	//   ....[66]....
        /*07ac*/ 	.word	0x000107d0


	//   ....[67]....
        /*07b0*/ 	.word	0x00010930


	//   ....[68]....
        /*07b4*/ 	.word	0x00010960


	//   ....[69]....
        /*07b8*/ 	.word	0x00010f60


	//   ....[70]....
        /*07bc*/ 	.word	0x00010f80


	//   ....[71]....
        /*07c0*/ 	.word	0x000113b0


	//   ....[72]....
        /*07c4*/ 	.word	0x000113d0


	//   ....[73]....
        /*07c8*/ 	.word	0x00011800


	//   ....[74]....
        /*07cc*/ 	.word	0x00011810


	//   ....[75]....
        /*07d0*/ 	.word	0x00011fa0


	//   ....[76]....
        /*07d4*/ 	.word	0x000120b0


	//   ....[77]....
        /*07d8*/ 	.word	0x00012120


	//   ....[78]....
        /*07dc*/ 	.word	0x00012190


	//   ....[79]....
        /*07e0*/ 	.word	0x000121f0


	//   ....[80]....
        /*07e4*/ 	.word	0x00012260


	//   ....[81]....
        /*07e8*/ 	.word	0x000122d0


	//   ....[82]....
        /*07ec*/ 	.word	0x00012340


	//   ....[83]....
        /*07f0*/ 	.word	0x000123a0


	//   ....[84]....
        /*07f4*/ 	.word	0x00012410


	//   ....[85]....
        /*07f8*/ 	.word	0x00012480


	//   ....[86]....
        /*07fc*/ 	.word	0x000124f0


	//   ....[87]....
        /*0800*/ 	.word	0x00012550


	//   ....[88]....
        /*0804*/ 	.word	0x000125c0


	//   ....[89]....
        /*0808*/ 	.word	0x00012630


	//   ....[90]....
        /*080c*/ 	.word	0x000126a0


	//   ....[91]....
        /*0810*/ 	.word	0x00012700


	//   ....[92]....
        /*0814*/ 	.word	0x00012760


	//   ....[93]....
        /*0818*/ 	.word	0x000127c0


	//   ....[94]....
        /*081c*/ 	.word	0x00012810


	//   ....[95]....
        /*0820*/ 	.word	0x00012870


	//   ....[96]....
        /*0824*/ 	.word	0x000128c0


	//   ....[97]....
        /*0828*/ 	.word	0x00012920


	//   ....[98]....
        /*082c*/ 	.word	0x00012970


	//   ....[99]....
        /*0830*/ 	.word	0x000129d0


	//   ....[100]....
        /*0834*/ 	.word	0x00012a30


	//----- nvinfo : EIATTR_EXIT_INSTR_OFFSETS
	.align		4
.L_320:
        /*0838*/ 	.byte	0x04, 0x1c
        /*083a*/ 	.short	(.L_322 - .L_321)


	//   ....[0]....
.L_321:
        /*083c*/ 	.word	0x000000b0


	//   ....[1]....
        /*0840*/ 	.word	0x00012060


	//----- nvinfo : EIATTR_MAX_THREADS
	.align		4
.L_322:
        /*0844*/ 	.byte	0x04, 0x05
        /*0846*/ 	.short	(.L_324 - .L_323)
.L_323:
        /*0848*/ 	.word	0x00000080
        /*084c*/ 	.word	0x00000001
        /*0850*/ 	.word	0x00000001


	//----- nvinfo : EIATTR_CRS_STACK_SIZE
	.align		4
.L_324:
        /*0854*/ 	.byte	0x04, 0x1e
        /*0856*/ 	.short	(.L_326 - .L_325)
.L_325:
        /*0858*/ 	.word	0x00000000
.L_326:


//--------------------- .nv.info._ZN7cutlass13device_kernelIN5flash19enable_sm80_to_sm89INS1_16FlashAttnFwdSm80INS1_25CollectiveMainloopFwdSm80ILi8ELi1ELb1EN4cute5tupleIJNS5_1CILi128EEENS7_ILi112EEES8_EEELi128ENS_10bfloat16_tEfNS_4arch4Sm80ELb1ELb0ELb0ELb1ELb0ELb0ELb1ELb1EEENS1_21CollectiveEpilogueFwdINS6_IJS8_S8_S9_EEENS6_IJNS7_ILi1EEESH_SH_EEESB_SD_Li256ELb1ELb1ELb1ELb0EEENS1_36VarlenDynamicPersistentTileSchedulerILi128ELi112ELi256ELi256ELb1ELb1ELb0ELb1ELb1ELb1EEEEEEEEEvNT_6ParamsE --------------------------
	.section	.nv.info._ZN7cutlass13device_kernelIN5flash19enable_sm80_to_sm89INS1_16FlashAttnFwdSm80INS1_25CollectiveMainloopFwdSm80ILi8ELi1ELb1EN4cute5tupleIJNS5_1CILi128EEENS7_ILi112EEES8_EEELi128ENS_10bfloat16_tEfNS_4arch4Sm80ELb1ELb0ELb0ELb1ELb0ELb0ELb1ELb1EEENS1_21CollectiveEpilogueFwdINS6_IJS8_S8_S9_EEENS6_IJNS7_ILi1EEESH_SH_EEESB_SD_Li256ELb1ELb1ELb1ELb0EEENS1_36VarlenDynamicPersistentTileSchedulerILi128ELi112ELi256ELi256ELb1ELb1ELb0ELb1ELb1ELb1EEEEEEEEEvNT_6ParamsE,"",@"SHT_CUDA_INFO"
	.sectionflags	@""
	.align	4


	//----- nvinfo : EIATTR_CUDA_API_VERSION
	.align		4
        /*0000*/ 	.byte	0x04, 0x37
        /*0002*/ 	.short	(.L_328 - .L_327)
.L_327:
        /*0004*/ 	.word	0x00000082


	//----- nvinfo : EIATTR_SW2861232_WAR
	.align		4
.L_328:
        /*0008*/ 	.byte	0x01, 0x35
	.zero		2


	//----- nvinfo : EIATTR_PARAM_CBANK
	.align		4
        /*000c*/ 	.byte	0x04, 0x0a
        /*000e*/ 	.short	(.L_330 - .L_329)
	.align		4
.L_329:
        /*0010*/ 	.word	index@(.nv.constant0._ZN7cutlass13device_kernelIN5flash19enable_sm80_to_sm89INS1_16FlashAttnFwdSm80INS1_25CollectiveMainloopFwdSm80ILi8ELi1ELb1EN4cute5tupleIJNS5_1CILi128EEENS7_ILi112EEES8_EEELi128ENS_10bfloat16_tEfNS_4arch4Sm80ELb1ELb0ELb0ELb1ELb0ELb0ELb1ELb1EEENS1_21CollectiveEpilogueFwdINS6_IJS8_S8_S9_EEENS6_IJNS7_ILi1EEESH_SH_EEESB_SD_Li256ELb1ELb1ELb1ELb0EEENS1_36VarlenDynamicPersistentTileSchedulerILi128ELi112ELi256ELi256ELb1ELb1ELb0ELb1ELb1ELb1EEEEEEEEEvNT_6ParamsE)
        /*0014*/ 	.short	0x0160
        /*0016*/ 	.short	0x0438


	//----- nvinfo : EIATTR_CBANK_PARAM_SIZE
	.align		4
.L_330:
        /*0018*/ 	.byte	0x03, 0x19
        /*001a*/ 	.short	0x0438


	//----- nvinfo : EIATTR_KPARAM_INFO
	.align		4
        /*001c*/ 	.byte	0x04, 0x17
        /*001e*/ 	.short	(.L_332 - .L_331)
.L_331:
        /*0020*/ 	.word	0x00000000
        /*0024*/ 	.short	0x0000
        /*0026*/ 	.short	0x0000
        /*0028*/ 	.byte	0x00, 0xf0, 0xe1, 0x10


	//----- nvinfo : EIATTR_MAXREG_COUNT
	.align		4
.L_332:
        /*002c*/ 	.byte	0x03, 0x1b
        /*002e*/ 	.short	0x00ff


	//----- nvinfo : EIATTR_NUM_BARRIERS
	.align		4
        /*0030*/ 	.byte	0x02, 0x4c
        /*0032*/ 	.byte	0x06
	.zero		1


	//----- nvinfo : EIATTR_ANNOTATIONS
	.align		4
        /*0034*/ 	.byte	0x04, 0x55
        /*0036*/ 	.short	(.L_334 - .L_333)


	//   ....[0]....
.L_333:
        /* <DEDUP_REMOVED lines=84> */


	//----- nvinfo : EIATTR_MERCURY_ISA_VERSION
	.align		4
.L_334:
        /*0560*/ 	.byte	0x03, 0x5f
        /*0562*/ 	.short	0x0000


	//----- nvinfo : EIATTR_INT_WARP_WIDE_INSTR_OFFSETS
	.align		4
        /*0564*/ 	.byte	0x04, 0x31
        /*0566*/ 	.short	(.L_336 - .L_335)


	//   ....[0]....
.L_335:
        /*0568*/ 	.word	0x0000dbb0


	//   ....[1]....
        /*056c*/ 	.word	0x0000dc30


	//----- nvinfo : EIATTR_COOP_GROUP_MASK_REGIDS
	.align		4
.L_336:
        /*0570*/ 	.byte	0x04, 0x29
        /*0572*/ 	.short	(.L_338 - .L_337)


	//   ....[0]....
.L_337:
        /*0574*/ 	.word	0xffffffff


	//   ....[1]....
        /*0578*/ 	.word	0xffffffff


	//   ....[2]....
        /*057c*/ 	.word	0xffffffff


	//   ....[3]....
        /*0580*/ 	.word	0xffffffff


	//   ....[4]....
        /*0584*/ 	.word	0xffffffff


	//   ....[5]....
        /*0588*/ 	.word	0xffffffff


	//   ....[6]....
        /*058c*/ 	.word	0xffffffff


	//   ....[7]....
        /*0590*/ 	.word	0xffffffff


	//   ....[8]....
        /*0594*/ 	.word	0xffffffff


	//   ....[9]....
        /*0598*/ 	.word	0xffffffff


	//   ....[10]....
        /*059c*/ 	.word	0xffffffff


	//   ....[11]....
        /*05a0*/ 	.word	0xffffffff


	//   ....[12]....
        /*05a4*/ 	.word	0xffffffff


	//   ....[13]....
        /*05a8*/ 	.word	0xffffffff


	//   ....[14]....
        /*05ac*/ 	.word	0xffffffff


	//   ....[15]....
        /*05b0*/ 	.word	0xffffffff


	//   ....[16]....
        /*05b4*/ 	.word	0xffffffff


	//   ....[17]....
        /*05b8*/ 	.word	0xffffffff


	//   ....[18]....
        /*05bc*/ 	.word	0xffffffff


	//   ....[19]....
        /*05c0*/ 	.word	0xffffffff


	//   ....[20]....
        /*05c4*/ 	.word	0xffffffff


	//   ....[21]....
        /*05c8*/ 	.word	0xffffffff


	//   ....[22]....
        /*05cc*/ 	.word	0xffffffff


	//   ....[23]....
        /*05d0*/ 	.word	0xffffffff


	//   ....[24]....
        /*05d4*/ 	.word	0xffffffff


	//   ....[25]....
        /*05d8*/ 	.word	0xffffffff


	//   ....[26]....
        /*05dc*/ 	.word	0xffffffff


	//   ....[27]....
        /*05e0*/ 	.word	0xffffffff


	//   ....[28]....
        /*05e4*/ 	.word	0xffffffff


	//   ....[29]....
        /*05e8*/ 	.word	0xffffffff


	//   ....[30]....
        /*05ec*/ 	.word	0xffffffff


	//   ....[31]....
        /*05f0*/ 	.word	0xffffffff


	//   ....[32]....
        /*05f4*/ 	.word	0xffffffff


	//   ....[33]....
        /*05f8*/ 	.word	0xffffffff


	//   ....[34]....
        /*05fc*/ 	.word	0xffffffff


	//   ....[35]....
        /*0600*/ 	.word	0xffffffff


	//   ....[36]....
        /*0604*/ 	.word	0xffffffff


	//   ....[37]....
        /*0608*/ 	.word	0xffffffff


	//   ....[38]....
        /*060c*/ 	.word	0xffffffff


	//   ....[39]....
        /*0610*/ 	.word	0xffffffff


	//   ....[40]....
        /*0614*/ 	.word	0xffffffff


	//   ....[41]....
        /*0618*/ 	.word	0xffffffff


	//   ....[42]....
        /*061c*/ 	.word	0xffffffff


	//   ....[43]....
        /*0620*/ 	.word	0xffffffff


	//   ....[44]....
        /*0624*/ 	.word	0xffffffff


	//   ....[45]....
        /*0628*/ 	.word	0xffffffff


	//   ....[46]....
        /*062c*/ 	.word	0xffffffff


	//   ....[47]....
        /*0630*/ 	.word	0xffffffff


	//   ....[48]....
        /*0634*/ 	.word	0xffffffff


	//   ....[49]....
        /*0638*/ 	.word	0xffffffff


	//   ....[50]....
        /*063c*/ 	.word	0xffffffff


	//   ....[51]....
        /*0640*/ 	.word	0xffffffff


	//   ....[52]....
        /*0644*/ 	.word	0xffffffff


	//   ....[53]....
        /*0648*/ 	.word	0xffffffff


	//   ....[54]....
        /*064c*/ 	.word	0xffffffff


	//   ....[55]....
        /*0650*/ 	.word	0xffffffff


	//   ....[56]....
        /*0654*/ 	.word	0xffffffff


	//   ....[57]....
        /*0658*/ 	.word	0xffffffff


	//   ....[58]....
        /*065c*/ 	.word	0xffffffff


	//   ....[59]....
        /*0660*/ 	.word	0xffffffff


	//   ....[60]....
        /*0664*/ 	.word	0xffffffff


	//   ....[61]....
        /*0668*/ 	.word	0xffffffff


	//   ....[62]....
        /*066c*/ 	.word	0xffffffff


	//   ....[63]....
        /*0670*/ 	.word	0xffffffff


	//   ....[64]....
        /*0674*/ 	.word	0xffffffff


	//   ....[65]....
        /*0678*/ 	.word	0xffffffff


	//   ....[66]....
        /*067c*/ 	.word	0xffffffff


	//   ....[67]....
        /*0680*/ 	.word	0xffffffff


	//   ....[68]....
        /*0684*/ 	.word	0xffffffff


	//   ....[69]....
        /*0688*/ 	.word	0xffffffff


	//   ....[70]....
        /*068c*/ 	.word	0xffffffff


	//   ....[71]....
        /*0690*/ 	.word	0xffffffff


	//   ....[72]....
        /*0694*/ 	.word	0xffffffff


	//   ....[73]....
        /*0698*/ 	.word	0xffffffff


	//   ....[74]....
        /*069c*/ 	.word	0xffffffff


	//   ....[75]....
        /*06a0*/ 	.word	0xffffffff


	//   ....[76]....
        /*06a4*/ 	.word	0xffffffff


	//   ....[77]....
        /*06a8*/ 	.word	0xffffffff


	//   ....[78]....
        /*06ac*/ 	.word	0xffffffff


	//   ....[79]....
        /*06b0*/ 	.word	0xffffffff


	//   ....[80]....
        /*06b4*/ 	.word	0xffffffff


	//   ....[81]....
        /*06b8*/ 	.word	0xffffffff


	//   ....[82]....
        /*06bc*/ 	.word	0xffffffff


	//   ....[83]....
        /*06c0*/ 	.word	0xffffffff


	//   ....[84]....
        /*06c4*/ 	.word	0xffffffff


	//   ....[85]....
        /*06c8*/ 	.word	0xffffffff


	//   ....[86]....
        /*06cc*/ 	.word	0xffffffff


	//   ....[87]....
        /*06d0*/ 	.word	0xffffffff


	//   ....[88]....
        /*06d4*/ 	.word	0xffffffff


	//   ....[89]....
        /*06d8*/ 	.word	0xffffffff


	//   ....[90]....
        /*06dc*/ 	.word	0xffffffff


	//   ....[91]....
        /*06e0*/ 	.word	0xffffffff


	//   ....[92]....
        /*06e4*/ 	.word	0xffffffff


	//   ....[93]....
        /*06e8*/ 	.word	0xffffffff


	//   ....[94]....
        /*06ec*/ 	.word	0xffffffff


	//   ....[95]....
        /*06f0*/ 	.word	0xffffffff


	//   ....[96]....
        /*06f4*/ 	.word	0xffffffff


	//   ....[97]....
        /*06f8*/ 	.word	0xffffffff


	//   ....[98]....
        /*06fc*/ 	.word	0xffffffff


	//   ....[99]....
        /*0700*/ 	.word	0xffffffff


	//   ....[100]....
        /*0704*/ 	.word	0xffffffff


	//   ....[101]....
        /*0708*/ 	.word	0xffffffff


	//   ....[102]....
        /*070c*/ 	.word	0xffffffff


	//   ....[103]....
        /*0710*/ 	.word	0xffffffff


	//   ....[104]....
        /*0714*/ 	.word	0xffffffff


	//   ....[105]....
        /*0718*/ 	.word	0xffffffff


	//   ....[106]....
        /*071c*/ 	.word	0xffffffff


	//   ....[107]....
        /*0720*/ 	.word	0xffffffff


	//   ....[108]....
        /*0724*/ 	.word	0xffffffff


	//   ....[109]....
        /*0728*/ 	.word	0xffffffff


	//   ....[110]....
        /*072c*/ 	.word	0xffffffff


	//   ....[111]....
        /*0730*/ 	.word	0xffffffff


	//   ....[112]....
        /*0734*/ 	.word	0xffffffff


	//   ....[113]....
        /*0738*/ 	.word	0xffffffff


	//   ....[114]....
        /*073c*/ 	.word	0xffffffff


	//   ....[115]....
        /*0740*/ 	.word	0xffffffff


	//   ....[116]....
        /*0744*/ 	.word	0xffffffff


	//   ....[117]....
        /*0748*/ 	.word	0xffffffff


	//   ....[118]....
        /*074c*/ 	.word	0xffffffff


	//   ....[119]....
        /*0750*/ 	.word	0xffffffff


	//   ....[120]....
        /*0754*/ 	.word	0xffffffff


	//   ....[121]....
        /*0758*/ 	.word	0xffffffff


	//   ....[122]....
        /*075c*/ 	.word	0xffffffff


	//   ....[123]....
        /*0760*/ 	.word	0xffffffff


	//   ....[124]....
        /*0764*/ 	.word	0xffffffff


	//   ....[125]....
        /*0768*/ 	.word	0xffffffff


	//   ....[126]....
        /*076c*/ 	.word	0xffffffff


	//   ....[127]....
        /*0770*/ 	.word	0xffffffff


	//   ....[128]....
        /*0774*/ 	.word	0xffffffff


	//   ....[129]....
        /*0778*/ 	.word	0xffffffff


	//   ....[130]....
        /*077c*/ 	.word	0xffffffff


	//   ....[131]....
        /*0780*/ 	.word	0xffffffff


	//   ....[132]....
        /*0784*/ 	.word	0xffffffff


	//   ....[133]....
        /*0788*/ 	.word	0xffffffff


	//   ....[134]....
        /*078c*/ 	.word	0xffffffff


	//   ....[135]....
        /*0790*/ 	.word	0xffffffff


	//   ....[136]....
        /*0794*/ 	.word	0xffffffff


	//   ....[137]....
        /*0798*/ 	.word	0xffffffff


	//   ....[138]....
        /*079c*/ 	.word	0xffffffff


	//----- nvinfo : EIATTR_COOP_GROUP_INSTR_OFFSETS
	.align		4
.L_338:
        /*07a0*/ 	.byte	0x04, 0x28
        /*07a2*/ 	.short	(.L_340 - .L_339)


	//   ....[0]....
.L_339:
        /*07a4*/ 	.word	0x00000050


	//   ....[1]....
        /*07a8*/ 	.word	0x00000200


	//   ....[2]....
        /*07ac*/ 	.word	0x00000230


	//   ....[3]....
        /*07b0*/ 	.word	0x00000260


	//   ....[4]....
        /*07b4*/ 	.word	0x00000290


	//   ....[5]....
        /*07b8*/ 	.word	0x000002c0


	//   ....[6]....
        /*07bc*/ 	.word	0x000002f0


	//   ....[7]....
        /*07c0*/ 	.word	0x00000450


	//   ....[8]....
        /*07c4*/ 	.word	0x00000490


	//   ....[9]....
        /*07c8*/ 	.word	0x000004c0


	//   ....[10]....
        /*07cc*/ 	.word	0x000004f0


	//   ....[11]....
        /*07d0*/ 	.word	0x00000520


	//   ....[12]....
        /*07d4*/ 	.word	0x00000550


	//   ....[13]....
        /*07d8*/ 	.word	0x000005e0


	//   ....[14]....
        /*07dc*/ 	.word	0x00000630


	//   ....[15]....
        /*07e0*/ 	.word	0x00000650


	//   ....[16]....
        /*07e4*/ 	.word	0x000006b0


	//   ....[17]....
        /*07e8*/ 	.word	0x00002600


	//   ....[18]....
        /*07ec*/ 	.word	0x00002640


	//   ....[19]....
        /*07f0*/ 	.word	0x00002660


	//   ....[20]....
        /*07f4*/ 	.word	0x000026f0


	//   ....[21]....
        /*07f8*/ 	.word	0x00002860


	//   ....[22]....
        /*07fc*/ 	.word	0x00002880


	//   ....[23]....
        /*0800*/ 	.word	0x000028a0


	//   ....[24]....
        /*0804*/ 	.word	0x000028c0


	//   ....[25]....
        /*0808*/ 	.word	0x00004200


	//   ....[26]....
        /*080c*/ 	.word	0x00004210


	//   ....[27]....
        /*0810*/ 	.word	0x00004c90


	//   ....[28]....
        /*0814*/ 	.word	0x00004d50


	//   ....[29]....
        /*0818*/ 	.word	0x00004d60


	//   ....[30]....
        /*081c*/ 	.word	0x00004d90


	//   ....[31]....
        /*0820*/ 	.word	0x00007a00


	//   ....[32]....
        /*0824*/ 	.word	0x00007a30


	//   ....[33]....
        /*0828*/ 	.word	0x00008450


	//   ....[34]....
        /*082c*/ 	.word	0x00008550


	//   ....[35]....
        /*0830*/ 	.word	0x00008570


	//   ....[36]....
        /*0834*/ 	.word	0x000085d0


	//   ....[37]....
        /*0838*/ 	.word	0x0000b940


	//   ....[38]....
        /*083c*/ 	.word	0x0000b960


	//   ....[39]....
        /*0840*/ 	.word	0x0000b980


	//   ....[40]....
        /*0844*/ 	.word	0x0000b9a0


	//   ....[41]....
        /*0848*/ 	.word	0x0000d560


	//   ....[42]....
        /*084c*/ 	.word	0x0000d5b0


	//   ....[43]....
        /*0850*/ 	.word	0x0000d5d0


	//   ....[44]....
        /*0854*/ 	.word	0x0000d5f0


	//   ....[45]....
        /*0858*/ 	.word	0x0000e6b0


	//   ....[46]....
        /*085c*/ 	.word	0x0000e6c0


	//   ....[47]....
        /*0860*/ 	.word	0x0000e6e0


	//   ....[48]....
        /*0864*/ 	.word	0x0000e700


	//   ....[49]....
        /*0868*/ 	.word	0x0000eac0


	//   ....[50]....
        /*086c*/ 	.word	0x0000eae0


	//   ....[51]....
        /*0870*/ 	.word	0x0000ebe0


	//   ....[52]....
        /*0874*/ 	.word	0x0000ebf0


	//   ....[53]....
        /*0878*/ 	.word	0x0000ed00


	//   ....[54]....
        /*087c*/ 	.word	0x0000ed20


	//   ....[55]....
        /*0880*/ 	.word	0x0000ee30


	//   ....[56]....
        /*0884*/ 	.word	0x0000ee40


	//   ....[57]....
        /*0888*/ 	.word	0x0000f150


	//   ....[58]....
        /*088c*/ 	.word	0x0000f170


	//   ....[59]....
        /*0890*/ 	.word	0x0000f7c0


	//   ....[60]....
        /*0894*/ 	.word	0x0000f7d0


	//   ....[61]....
        /*0898*/ 	.word	0x00010420


	//   ....[62]....
        /*089c*/ 	.word	0x00010440


	//   ....[63]....
        /*08a0*/ 	.word	0x00010550


	//   ....[64]....
        /*08a4*/ 	.word	0x00010560


	//   ....[65]....
        /*08a8*/ 	.word	0x00010670


	//   ....[66]....
        /*08ac*/ 	.word	0x00010690


	//   ....[67]....
        /*08b0*/ 	.word	0x000107a0


	//   ....[68]....
        /*08b4*/ 	.word	0x000107b0


	//   ....[69]....
        /*08b8*/ 	.word	0x00010980


	//   ....[70]....
        /*08bc*/ 	.word	0x000109a0


	//   ....[71]....
        /*08c0*/ 	.word	0x00010ad0


	//   ....[72]....
        /*08c4*/ 	.word	0x00010b10


	//   ....[73]....
        /*08c8*/ 	.word	0x00010b40


	//   ....[74]....
        /*08cc*/ 	.word	0x00010b70


	//   ....[75]....
        /*08d0*/ 	.word	0x00010ba0


	//   ....[76]....
        /*08d4*/ 	.word	0x00010bd0


	//   ....[77]....
        /*08d8*/ 	.word	0x00010d30


	//   ....[78]....
        /*08dc*/ 	.word	0x00010d70


	//   ....[79]....
        /*08e0*/ 	.word	0x00010da0


	//   ....[80]....
        /*08e4*/ 	.word	0x00010dd0


	//   ....[81]....
        /*08e8*/ 	.word	0x00010e00


	//   ....[82]....
        /*08ec*/ 	.word	0x00010e30


	//   ....[83]....
        /*08f0*/ 	.word	0x00010ec0


	//   ....[84]....
        /*08f4*/ 	.word	0x00010f20


	//   ....[85]....
        /*08f8*/ 	.word	0x00010f30


	//   ....[86]....
        /*08fc*/ 	.word	0x00010f90


	//   ....[87]....
        /*0900*/ 	.word	0x00011a00


	//   ....[88]....
        /*0904*/ 	.word	0x00011a60


	//   ....[89]....
        /*0908*/ 	.word	0x00011ab0


	//   ....[90]....
        /*090c*/ 	.word	0x00011b00


	//   ....[91]....
        /*0910*/ 	.word	0x00011b50


	//   ....[92]....
        /*0914*/ 	.word	0x00011bc0


	//   ....[93]....
        /*0918*/ 	.word	0x00011c00


	//   ....[94]....
        /*091c*/ 	.word	0x00011c70


	//   ....[95]....
        /*0920*/ 	.word	0x00011ce0


	//   ....[96]....
        /*0924*/ 	.word	0x00011d40


	//   ....[97]....
        /*0928*/ 	.word	0x00011da0


	//   ....[98]....
        /*092c*/ 	.word	0x00011e00


	//   ....[99]....
        /*0930*/ 	.word	0x00011e50


	//   ....[100]....
        /*0934*/ 	.word	0x00011eb0


	//   ....[101]....
        /*0938*/ 	.word	0x00011f20


	//   ....[102]....
        /*093c*/ 	.word	0x00011f90


	//   ....[103]....
        /*0940*/ 	.word	0x00011ff0


	//   ....[104]....
        /*0944*/ 	.word	0x00012050


	//   ....[105]....
        /*0948*/ 	.word	0x000120b0


	//   ....[106]....
        /*094c*/ 	.word	0x00012120


	//   ....[107]....
        /*0950*/ 	.word	0x00012180


	//   ....[108]....
        /*0954*/ 	.word	0x000121e0


	//   ....[109]....
        /*0958*/ 	.word	0x00012240


	//   ....[110]....
        /*095c*/ 	.word	0x000122b0


	//   ....[111]....
        /*0960*/ 	.word	0x00012310


	//   ....[112]....
        /*0964*/ 	.word	0x00012370


	//   ....[113]....
        /*0968*/ 	.word	0x000123d0


	//   ....[114]....
        /*096c*/ 	.word	0x00012440


	//   ....[115]....
        /*0970*/ 	.word	0x000124a0


	//   ....[116]....
        /*0974*/ 	.word	0x00012500


	//   ....[117]....
        /*0978*/ 	.word	0x00012560


	//   ....[118]....
        /*097c*/ 	.word	0x000125d0


	//   ....[119]....
        /*0980*/ 	.word	0x00012630


	//   ....[120]....
        /*0984*/ 	.word	0x00012690


	//   ....[121]....
        /*0988*/ 	.word	0x000126f0


	//   ....[122]....
        /*098c*/ 	.word	0x00012760


	//   ....[123]....
        /*0990*/ 	.word	0x000127b0


	//   ....[124]....
        /*0994*/ 	.word	0x000127f0


	//   ....[125]....
        /*0998*/ 	.word	0x00012840


	//   ....[126]....
        /*099c*/ 	.word	0x00012890


	//   ....[127]....
        /*09a0*/ 	.word	0x000128e0


	//   ....[128]....
        /*09a4*/ 	.word	0x00012950


	//   ....[129]....
        /*09a8*/ 	.word	0x00012990


	//   ....[130]....
        /*09ac*/ 	.word	0x000129e0


	//   ....[131]....
        /*09b0*/ 	.word	0x00012a30


	//   ....[132]....
        /*09b4*/ 	.word	0x00012a80


	//   ....[133]....
        /*09b8*/ 	.word	0x00012ad0


	//   ....[134]....
        /*09bc*/ 	.word	0x00012b40


	//   ....[135]....
        /*09c0*/ 	.word	0x00012b80


	//   ....[136]....
        /*09c4*/ 	.word	0x00012bf0


	//   ....[137]....
        /*09c8*/ 	.word	0x00012c50


	//   ....[138]....
        /*09cc*/ 	.word	0x00012cb0


	//----- nvinfo : EIATTR_EXIT_INSTR_OFFSETS
	.align		4
.L_340:
        /*09d0*/ 	.byte	0x04, 0x1c
        /*09d2*/ 	.short	(.L_342 - .L_341)


	//   ....[0]....
.L_341:
        /*09d4*/ 	.word	0x000010d0


	//   ....[1]....
        /*09d8*/ 	.word	0x000119c0


	//----- nvinfo : EIATTR_MAX_THREADS
	.align		4
.L_342:
        /*09dc*/ 	.byte	0x04, 0x05
        /*09de*/ 	.short	(.L_344 - .L_343)
.L_343:
        /*09e0*/ 	.word	0x00000100
        /*09e4*/ 	.word	0x00000001
        /*09e8*/ 	.word	0x00000001


	//----- nvinfo : EIATTR_CRS_STACK_SIZE
	.align		4
.L_344:
        /*09ec*/ 	.byte	0x04, 0x1e
        /*09ee*/ 	.short	(.L_346 - .L_345)
.L_345:
        /*09f0*/ 	.word	0x00000000
.L_346:


//--------------------- .nv.info._ZN7cutlass13device_kernelIN5flash19enable_sm80_to_sm89INS1_16FlashAttnFwdSm80INS1_25CollectiveMainloopFwdSm80ILi8ELi1ELb1EN4cute5tupleIJNS5_1CILi128EEENS7_ILi112EEES8_EEELi128ENS_10bfloat16_tEfNS_4arch4Sm80ELb1ELb0ELb0ELb1ELb0ELb1ELb1ELb1EEENS1_21CollectiveEpilogueFwdINS6_IJS8_S8_S9_EEENS6_IJNS7_ILi1EEESH_SH_EEESB_SD_Li256ELb1ELb1ELb1ELb0EEENS1_36VarlenDynamicPersistentTileSchedulerILi128ELi112ELi256ELi256ELb1ELb1ELb0ELb1ELb1ELb1EEEEEEEEEvNT_6ParamsE --------------------------
	.section	.nv.info._ZN7cutlass13device_kernelIN5flash19enable_sm80_to_sm89INS1_16FlashAttnFwdSm80INS1_25CollectiveMainloopFwdSm80ILi8ELi1ELb1EN4cute5tupleIJNS5_1CILi128EEENS7_ILi112EEES8_EEELi128ENS_10bfloat16_tEfNS_4arch4Sm80ELb1ELb0ELb0ELb1ELb0ELb1ELb1ELb1EEENS1_21CollectiveEpilogueFwdINS6_IJS8_S8_S9_EEENS6_IJNS7_ILi1EEESH_SH_EEESB_SD_Li256ELb1ELb1ELb1ELb0EEENS1_36VarlenDynamicPersistentTileSchedulerILi128ELi112ELi256ELi256ELb1ELb1ELb0ELb1ELb1ELb1EEEEEEEEEvNT_6ParamsE,"",@"SHT_CUDA_INFO"
	.sectionflags	@""
	.align	4


	//----- nvinfo : EIATTR_CUDA_API_VERSION
	.align		4
        /*0000*/ 	.byte	0x04, 0x37
        /*0002*/ 	.short	(.L_348 - .L_347)
.L_347:
        /*0004*/ 	.word	0x00000082


	//----- nvinfo : EIATTR_SW2861232_WAR
	.align		4
.L_348:
        /*0008*/ 	.byte	0x01, 0x35
	.zero		2


	//----- nvinfo : EIATTR_PARAM_CBANK
	.align		4
        /*000c*/ 	.byte	0x04, 0x0a
        /*000e*/ 	.short	(.L_350 - .L_349)
	.align		4
.L_349:
        /*0010*/ 	.word	index@(.nv.constant0._ZN7cutlass13device_kernelIN5flash19enable_sm80_to_sm89INS1_16FlashAttnFwdSm80INS1_25CollectiveMainloopFwdSm80ILi8ELi1ELb1EN4cute5tupleIJNS5_1CILi128EEENS7_ILi112EEES8_EEELi128ENS_10bfloat16_tEfNS_4arch4Sm80ELb1ELb0ELb0ELb1ELb0ELb1ELb1ELb1EEENS1_21CollectiveEpilogueFwdINS6_IJS8_S8_S9_EEENS6_IJNS7_ILi1EEESH_SH_EEESB_SD_Li256ELb1ELb1ELb1ELb0EEENS1_36VarlenDynamicPersistentTileSchedulerILi128ELi112ELi256ELi256ELb1ELb1ELb0ELb1ELb1ELb1EEEEEEEEEvNT_6ParamsE)
        /*0014*/ 	.short	0x0160
        /*0016*/ 	.short	0x0438


	//----- nvinfo : EIATTR_CBANK_PARAM_SIZE
	.align		4
.L_350:
        /*0018*/ 	.byte	0x03, 0x19
        /*001a*/ 	.short	0x0438


	//----- nvinfo : EIATTR_KPARAM_INFO
	.align		4
        /*001c*/ 	.byte	0x04, 0x17
        /*001e*/ 	.short	(.L_352 - .L_351)
.L_351:
        /*0020*/ 	.word	0x00000000
        /*0024*/ 	.short	0x0000
        /*0026*/ 	.short	0x0000
        /*0028*/ 	.byte	0x00, 0xf0, 0xe1, 0x10


	//----- nvinfo : EIATTR_MAXREG_COUNT
	.align		4
.L_352:
        /*002c*/ 	.byte	0x03, 0x1b
        /*002e*/ 	.short	0x00ff


	//----- nvinfo : EIATTR_NUM_BARRIERS
	.align		4
        /*0030*/ 	.byte	0x02, 0x4c
        /*0032*/ 	.byte	0x06
	.zero		1


	//----- nvinfo : EIATTR_ANNOTATIONS
	.align		4
        /*0034*/ 	.byte	0x04, 0x55
        /*0036*/ 	.short	(.L_354 - .L_353)


	//   ....[0]....
.L_353:
        /* <DEDUP_REMOVED lines=71> */


	//----- nvinfo : EIATTR_MERCURY_ISA_VERSION
	.align		4
.L_354:
        /*0490*/ 	.byte	0x03, 0x5f
        /*0492*/ 	.short	0x0000


	//----- nvinfo : EIATTR_INT_WARP_WIDE_INSTR_OFFSETS
	.align		4
        /*0494*/ 	.byte	0x04, 0x31
        /*0496*/ 	.short	(.L_356 - .L_355)


	//   ....[0]....
.L_355:
        /*0498*/ 	.word	0x0001a320


	//   ....[1]....
        /*049c*/ 	.word	0x0001a3a0


	//----- nvinfo : EIATTR_COOP_GROUP_MASK_REGIDS
	.align		4
.L_356:
        /*04a0*/ 	.byte	0x04, 0x29
        /*04a2*/ 	.short	(.L_358 - .L_357)


	//   ....[0]....
.L_357:
        /*04a4*/ 	.word	0xffffffff


	//   ....[1]....
        /*04a8*/ 	.word	0xffffffff


	//   ....[2]....
        /*04ac*/ 	.word	0xffffffff


	//   ....[3]....
        /*04b0*/ 	.word	0xffffffff


	//   ....[4]....
        /*04b4*/ 	.word	0xffffffff


	//   ....[5]....
        /*04b8*/ 	.word	0xffffffff


	//   ....[6]....
        /*04bc*/ 	.word	0xffffffff


	//   ....[7]....
        /*04c0*/ 	.word	0xffffffff


	//   ....[8]....
        /*04c4*/ 	.word	0xffffffff


	//   ....[9]....
        /*04c8*/ 	.word	0xffffffff


	//   ....[10]....
        /*04cc*/ 	.word	0xffffffff


	//   ....[11]....
        /*04d0*/ 	.word	0xffffffff


	//   ....[12]....
        /*04d4*/ 	.word	0xffffffff


	//   ....[13]....
        /*04d8*/ 	.word	0xffffffff


	//   ....[14]....
        /*04dc*/ 	.word	0xffffffff


	//   ....[15]....
        /*04e0*/ 	.word	0xffffffff


	//   ....[16]....
        /*04e4*/ 	.word	0xffffffff


	//   ....[17]....
        /*04e8*/ 	.word	0xffffffff


	//   ....[18]....
        /*04ec*/ 	.word	0xffffffff


	//   ....[19]....
        /*04f0*/ 	.word	0xffffffff


	//   ....[20]....
        /*04f4*/ 	.word	0xffffffff


	//   ....[21]....
        /*04f8*/ 	.word	0xffffffff


	//   ....[22]....
        /*04fc*/ 	.word	0xffffffff


	//   ....[23]....
        /*0500*/ 	.word	0xffffffff


	//   ....[24]....
        /*0504*/ 	.word	0xffffffff


	//   ....[25]....
        /*0508*/ 	.word	0xffffffff


	//   ....[26]....
        /*050c*/ 	.word	0xffffffff


	//   ....[27]....
        /*0510*/ 	.word	0xffffffff


	//   ....[28]....
        /*0514*/ 	.word	0xffffffff


	//   ....[29]....
        /*0518*/ 	.word	0xffffffff


	//   ....[30]....
        /*051c*/ 	.word	0xffffffff


	//   ....[31]....
        /*0520*/ 	.word	0xffffffff


	//   ....[32]....
        /*0524*/ 	.word	0xffffffff


	//   ....[33]....
        /*0528*/ 	.word	0xffffffff


	//   ....[34]....
        /*052c*/ 	.word	0xffffffff


	//   ....[35]....
        /*0530*/ 	.word	0xffffffff


	//   ....[36]....
        /*0534*/ 	.word	0xffffffff


	//   ....[37]....
        /*0538*/ 	.word	0xffffffff


	//   ....[38]....
        /*053c*/ 	.word	0xffffffff


	//   ....[39]....
        /*0540*/ 	.word	0xffffffff


	//   ....[40]....
        /*0544*/ 	.word	0xffffffff


	//   ....[41]....
        /*0548*/ 	.word	0xffffffff


	//   ....[42]....
        /*054c*/ 	.word	0xffffffff


	//   ....[43]....
        /*0550*/ 	.word	0xffffffff


	//   ....[44]....
        /*0554*/ 	.word	0xffffffff


	//   ....[45]....
        /*0558*/ 	.word	0xffffffff


	//   ....[46]....
        /*055c*/ 	.word	0xffffffff


	//   ....[47]....
        /*0560*/ 	.word	0xffffffff


	//   ....[48]....
        /*0564*/ 	.word	0xffffffff


	//   ....[49]....
        /*0568*/ 	.word	0xffffffff


	//   ....[50]....
        /*056c*/ 	.word	0xffffffff


	//   ....[51]....
        /*0570*/ 	.word	0xffffffff


	//   ....[52]....
        /*0574*/ 	.word	0xffffffff


	//   ....[53]....
        /*0578*/ 	.word	0xffffffff


	//   ....[54]....
        /*057c*/ 	.word	0xffffffff


	//   ....[55]....
        /*0580*/ 	.word	0xffffffff


	//   ....[56]....
        /*0584*/ 	.word	0xffffffff


	//   ....[57]....
        /*0588*/ 	.word	0xffffffff


	//   ....[58]....
        /*058c*/ 	.word	0xffffffff


	//   ....[59]....
        /*0590*/ 	.word	0xffffffff


	//   ....[60]....
        /*0594*/ 	.word	0xffffffff


	//   ....[61]....
        /*0598*/ 	.word	0xffffffff


	//   ....[62]....
        /*059c*/ 	.word	0xffffffff


	//   ....[63]....
        /*05a0*/ 	.word	0xffffffff


	//   ....[64]....
        /*05a4*/ 	.word	0xffffffff


	//   ....[65]....
        /*05a8*/ 	.word	0xffffffff


	//   ....[66]....
        /*05ac*/ 	.word	0xffffffff


	//   ....[67]....
        /*05b0*/ 	.word	0xffffffff


	//   ....[68]....
        /*05b4*/ 	.word	0xffffffff


	//   ....[69]....
        /*05b8*/ 	.word	0xffffffff


	//   ....[70]....
        /*05bc*/ 	.word	0xffffffff


	//   ....[71]....
        /*05c0*/ 	.word	0xffffffff


	//   ....[72]....
        /*05c4*/ 	.word	0xffffffff


	//   ....[73]....
        /*05c8*/ 	.word	0xffffffff


	//   ....[74]....
        /*05cc*/ 	.word	0xffffffff


	//   ....[75]....
        /*05d0*/ 	.word	0xffffffff


	//   ....[76]....
        /*05d4*/ 	.word	0xffffffff


	//   ....[77]....
        /*05d8*/ 	.word	0xffffffff


	//   ....[78]....
        /*05dc*/ 	.word	0xffffffff


	//   ....[79]....
        /*05e0*/ 	.word	0xffffffff


	//   ....[80]....
        /*05e4*/ 	.word	0xffffffff


	//   ....[81]....
        /*05e8*/ 	.word	0xffffffff


	//   ....[82]....
        /*05ec*/ 	.word	0xffffffff


	//   ....[83]....
        /*05f0*/ 	.word	0xffffffff


	//   ....[84]....
        /*05f4*/ 	.word	0xffffffff


	//   ....[85]....
        /*05f8*/ 	.word	0xffffffff


	//   ....[86]....
        /*05fc*/ 	.word	0xffffffff


	//   ....[87]....
        /*0600*/ 	.word	0xffffffff


	//   ....[88]....
        /*0604*/ 	.word	0xffffffff


	//   ....[89]....
        /*0608*/ 	.word	0xffffffff


	//   ....[90]....
        /*060c*/ 	.word	0xffffffff


	//   ....[91]....
        /*0610*/ 	.word	0xffffffff


	//   ....[92]....
        /*0614*/ 	.word	0xffffffff


	//   ....[93]....
        /*0618*/ 	.word	0xffffffff


	//   ....[94]....
        /*061c*/ 	.word	0xffffffff


	//   ....[95]....
        /*0620*/ 	.word	0xffffffff


	//   ....[96]....
        /*0624*/ 	.word	0xffffffff


	//   ....[97]....
        /*0628*/ 	.word	0xffffffff


	//   ....[98]....
        /*062c*/ 	.word	0xffffffff


	//   ....[99]....
        /*0630*/ 	.word	0xffffffff


	//   ....[100]....
        /*0634*/ 	.word	0xffffffff


	//   ....[101]....
        /*0638*/ 	.word	0xffffffff


	//   ....[102]....
        /*063c*/ 	.word	0xffffffff


	//   ....[103]....
        /*0640*/ 	.word	0xffffffff


	//   ....[104]....
        /*0644*/ 	.word	0xffffffff


	//   ....[105]....
        /*0648*/ 	.word	0xffffffff


	//   ....[106]....
        /*064c*/ 	.word	0xffffffff


	//   ....[107]....
        /*0650*/ 	.word	0xffffffff


	//   ....[108]....
        /*0654*/ 	.word	0xffffffff


	//   ....[109]....
        /*0658*/ 	.word	0xffffffff


	//   ....[110]....
        /*065c*/ 	.word	0xffffffff


	//   ....[111]....
        /*0660*/ 	.word	0xffffffff


	//   ....[112]....
        /*0664*/ 	.word	0xffffffff


	//   ....[113]....
        /*0668*/ 	.word	0xffffffff


	//   ....[114]....
        /*066c*/ 	.word	0xffffffff


	//   ....[115]....
        /*0670*/ 	.word	0xffffffff


	//   ....[116]....
        /*0674*/ 	.word	0xffffffff


	//   ....[117]....
        /*0678*/ 	.word	0xffffffff


	//   ....[118]....
        /*067c*/ 	.word	0xffffffff


	//   ....[119]....
        /*0680*/ 	.word	0xffffffff


	//   ....[120]....
        /*0684*/ 	.word	0xffffffff


	//   ....[121]....
        /*0688*/ 	.word	0xffffffff


	//   ....[122]....
        /*068c*/ 	.word	0xffffffff


	//   ....[123]....
        /*0690*/ 	.word	0xffffffff


	//   ....[124]....
        /*0694*/ 	.word	0xffffffff


	//   ....[125]....
        /*0698*/ 	.word	0xffffffff


	//   ....[126]....
        /*069c*/ 	.word	0xffffffff


	//   ....[127]....
        /*06a0*/ 	.word	0xffffffff


	//   ....[128]....
        /*06a4*/ 	.word	0xffffffff


	//   ....[129]....
        /*06a8*/ 	.word	0xffffffff


	//   ....[130]....
        /*06ac*/ 	.word	0xffffffff


	//   ....[131]....
        /*06b0*/ 	.word	0xffffffff


	//   ....[132]....
        /*06b4*/ 	.word	0xffffffff


	//   ....[133]....
        /*06b8*/ 	.word	0xffffffff


	//   ....[134]....
        /*06bc*/ 	.word	0xffffffff


	//   ....[135]....
        /*06c0*/ 	.word	0xffffffff


	//   ....[136]....
        /*06c4*/ 	.word	0xffffffff


	//   ....[137]....
        /*06c8*/ 	.word	0xffffffff


	//   ....[138]....
        /*06cc*/ 	.word	0xffffffff


	//   ....[139]....
        /*06d0*/ 	.word	0xffffffff


	//   ....[140]....
        /*06d4*/ 	.word	0xffffffff


	//   ....[141]....
        /*06d8*/ 	.word	0xffffffff


	//   ....[142]....
        /*06dc*/ 	.word	0xffffffff


	//   ....[143]....
        /*06e0*/ 	.word	0xffffffff


	//   ....[144]....
        /*06e4*/ 	.word	0xffffffff


	//   ....[145]....
        /*06e8*/ 	.word	0xffffffff


	//   ....[146]....
        /*06ec*/ 	.word	0xffffffff


	//   ....[147]....
        /*06f0*/ 	.word	0xffffffff


	//   ....[148]....
        /*06f4*/ 	.word	0xffffffff


	//   ....[149]....
        /*06f8*/ 	.word	0xffffffff


	//   ....[150]....
        /*06fc*/ 	.word	0xffffffff


	//   ....[151]....
        /*0700*/ 	.word	0xffffffff


	//   ....[152]....
        /*0704*/ 	.word	0xffffffff


	//   ....[153]....
        /*0708*/ 	.word	0xffffffff


	//   ....[154]....
        /*070c*/ 	.word	0xffffffff


	//   ....[155]....
        /*0710*/ 	.word	0xffffffff


	//   ....[156]....
        /*0714*/ 	.word	0xffffffff


	//   ....[157]....
        /*0718*/ 	.word	0xffffffff


	//   ....[158]....
        /*071c*/ 	.word	0xffffffff


	//   ....[159]....
        /*0720*/ 	.word	0xffffffff


	//   ....[160]....
        /*0724*/ 	.word	0xffffffff


	//   ....[161]....
        /*0728*/ 	.word	0xffffffff


	//   ....[162]....
        /*072c*/ 	.word	0xffffffff


	//   ....[163]....
        /*0730*/ 	.word	0xffffffff


	//   ....[164]....
        /*0734*/ 	.word	0xffffffff


	//   ....[165]....
        /*0738*/ 	.word	0xffffffff


	//   ....[166]....
        /*073c*/ 	.word	0xffffffff


	//   ....[167]....
        /*0740*/ 	.word	0xffffffff


	//   ....[168]....
        /*0744*/ 	.word	0xffffffff


	//   ....[169]....
        /*0748*/ 	.word	0xffffffff


	//   ....[170]....
        /*074c*/ 	.word	0xffffffff


	//----- nvinfo : EIATTR_COOP_GROUP_INSTR_OFFSETS
	.align		4
.L_358:
        /*0750*/ 	.byte	0x04, 0x28
        /*0752*/ 	.short	(.L_360 - .L_359)


	//   ....[0]....
.L_359:
        /*0754*/ 	.word	0x00000050


	//   ....[1]....
        /*0758*/ 	.word	0x00000200


	//   ....[2]....
        /*075c*/ 	.word	0x00000230


	//   ....[3]....
        /*0760*/ 	.word	0x00000260


	//   ....[4]....
        /*0764*/ 	.word	0x00000290


	//   ....[5]....
        /*0768*/ 	.word	0x000002c0


	//   ....[6]....
        /*076c*/ 	.word	0x000002f0


	//   ....[7]....
        /*0770*/ 	.word	0x00000450


	//   ....[8]....
        /*0774*/ 	.word	0x00000490


	//   ....[9]....
        /*0778*/ 	.word	0x000004c0


	//   ....[10]....
        /*077c*/ 	.word	0x000004f0


	//   ....[11]....
        /*0780*/ 	.word	0x00000520


	//   ....[12]....
        /*0784*/ 	.word	0x00000550


	//   ....[13]....
        /*0788*/ 	.word	0x000005e0


	//   ....[14]....
        /*078c*/ 	.word	0x00000630


	//   ....[15]....
        /*0790*/ 	.word	0x00000650


	//   ....[16]....
        /*0794*/ 	.word	0x000006b0


	//   ....[17]....
        /*0798*/ 	.word	0x0000a190


	//   ....[18]....
        /*079c*/ 	.word	0x0000a1b0


	//   ....[19]....
        /*07a0*/ 	.word	0x0000a210


	//   ....[20]....
        /*07a4*/ 	.word	0x0000a230


	//   ....[21]....
        /*07a8*/ 	.word	0x0000a2a0


	//   ....[22]....
        /*07ac*/ 	.word	0x0000a2c0


	//   ....[23]....
        /*07b0*/ 	.word	0x0000a310


	//   ....[24]....
        /*07b4*/ 	.word	0x0000a330


	//   ....[25]....
        /*07b8*/ 	.word	0x0000a7b0


	//   ....[26]....
        /*07bc*/ 	.word	0x0000a800


	//   ....[27]....
        /*07c0*/ 	.word	0x0000a820


	//   ....[28]....
        /*07c4*/ 	.word	0x0000a830


	//   ....[29]....
        /*07c8*/ 	.word	0x0000aa00


	//   ....[30]....
        /*07cc*/ 	.word	0x0000aa90


	//   ....[31]....
        /*07d0*/ 	.word	0x0000aad0


	//   ....[32]....
        /*07d4*/ 	.word	0x0000ab00


	//   ....[33]....
        /*07d8*/ 	.word	0x0000acd0


	//   ....[34]....
        /*07dc*/ 	.word	0x0000ad60


	//   ....[35]....
        /*07e0*/ 	.word	0x0000ada0


	//   ....[36]....
        /*07e4*/ 	.word	0x0000ade0


	//   ....[37]....
        /*07e8*/ 	.word	0x0000afc0


	//   ....[38]....
        /*07ec*/ 	.word	0x0000b050


	//   ....[39]....
        /*07f0*/ 	.word	0x0000b090


	//   ....[40]....
        /*07f4*/ 	.word	0x0000b0a0


	//   ....[41]....
        /*07f8*/ 	.word	0x0000ceb0


	//   ....[42]....
        /*07fc*/ 	.word	0x0000cf00


	//   ....[43]....
        /*0800*/ 	.word	0x0000cf30


	//   ....[44]....
        /*0804*/ 	.word	0x0000cf70


	//   ....[45]....
        /*0808*/ 	.word	0x0000d000


	//   ....[46]....
        /*080c*/ 	.word	0x0000d020


	//   ....[47]....
        /*0810*/ 	.word	0x0000d040


	//   ....[48]....
        /*0814*/ 	.word	0x0000d060


	//   ....[49]....
        /*0818*/ 	.word	0x0000d240


	//   ....[50]....
        /*081c*/ 	.word	0x0000d280


	//   ....[51]....
        /*0820*/ 	.word	0x0000d2b0


	//   ....[52]....
        /*0824*/ 	.word	0x0000d2c0


	//   ....[53]....
        /*0828*/ 	.word	0x0000d3a0


	//   ....[54]....
        /*082c*/ 	.word	0x0000d3e0


	//   ....[55]....
        /*0830*/ 	.word	0x0000d3f0


	//   ....[56]....
        /*0834*/ 	.word	0x0000d410


	//   ....[57]....
        /*0838*/ 	.word	0x000109f0


	//   ....[58]....
        /*083c*/ 	.word	0x00010a00


	//   ....[59]....
        /*0840*/ 	.word	0x00011460


	//   ....[60]....
        /*0844*/ 	.word	0x00011530


	//   ....[61]....
        /*0848*/ 	.word	0x00011540


	//   ....[62]....
        /*084c*/ 	.word	0x00011570


	//   ....[63]....
        /*0850*/ 	.word	0x00014160


	//   ....[64]....
        /*0854*/ 	.word	0x00014190


	//   ....[65]....
        /*0858*/ 	.word	0x00014bb0


	//   ....[66]....
        /*085c*/ 	.word	0x00014ca0


	//   ....[67]....
        /*0860*/ 	.word	0x00014cd0


	//   ....[68]....
        /*0864*/ 	.word	0x00014d40


	//   ....[69]....
        /*0868*/ 	.word	0x000180a0


	//   ....[70]....
        /*086c*/ 	.word	0x000180c0


	//   ....[71]....
        /*0870*/ 	.word	0x000180e0


	//   ....[72]....
        /*0874*/ 	.word	0x00018100


	//   ....[73]....
        /*0878*/ 	.word	0x00019cd0


	//   ....[74]....
        /*087c*/ 	.word	0x00019d20


	//   ....[75]....
        /*0880*/ 	.word	0x00019d40


	//   ....[76]....
        /*0884*/ 	.word	0x00019d60


	//   ....[77]....
        /*0888*/ 	.word	0x0001afd0


	//   ....[78]....
        /*088c*/ 	.word	0x0001afe0


	//   ....[79]....
        /*0890*/ 	.word	0x0001b000


	//   ....[80]....
        /*0894*/ 	.word	0x0001b020


	//   ....[81]....
        /*0898*/ 	.word	0x0001b390


	//   ....[82]....
        /*089c*/ 	.word	0x0001b3b0


	//   ....[83]....
        /*08a0*/ 	.word	0x0001b490


	//   ....[84]....
        /*08a4*/ 	.word	0x0001b4a0


	//   ....[85]....
        /*08a8*/ 	.word	0x0001b590


	//   ....[86]....
        /*08ac*/ 	.word	0x0001b5b0


	//   ....[87]....
        /*08b0*/ 	.word	0x0001b6a0


	//   ....[88]....
        /*08b4*/ 	.word	0x0001b6b0


	//   ....[89]....
        /*08b8*/ 	.word	0x0001b9a0


	//   ....[90]....
        /*08bc*/ 	.word	0x0001b9c0


	//   ....[91]....
        /*08c0*/ 	.word	0x0001c010


	//   ....[92]....
        /*08c4*/ 	.word	0x0001c020


	//   ....[93]....
        /*08c8*/ 	.word	0x0001cc40


	//   ....[94]....
        /*08cc*/ 	.word	0x0001cc60


	//   ....[95]....
        /*08d0*/ 	.word	0x0001cd50


	//   ....[96]....
        /*08d4*/ 	.word	0x0001cd60


	//   ....[97]....
        /*08d8*/ 	.word	0x0001ce50


	//   ....[98]....
        /*08dc*/ 	.word	0x0001ce70


	//   ....[99]....
        /*08e0*/ 	.word	0x0001cf60


	//   ....[100]....
        /*08e4*/ 	.word	0x0001cf70


	//   ....[101]....
        /*08e8*/ 	.word	0x0001d120


	//   ....[102]....
        /*08ec*/ 	.word	0x0001d140


	//   ....[103]....
        /*08f0*/ 	.word	0x0001d270


	//   ....[104]....
        /*08f4*/ 	.word	0x0001d2b0


	//   ....[105]....
        /*08f8*/ 	.word	0x0001d2e0


	//   ....[106]....
        /*08fc*/ 	.word	0x0001d310


	//   ....[107]....
        /*0900*/ 	.word	0x0001d340


	//   ....[108]....
        /*0904*/ 	.word	0x0001d370


	//   ....[109]....
        /*0908*/ 	.word	0x0001d4d0


	//   ....[110]....
        /*090c*/ 	.word	0x0001d510


	//   ....[111]....
        /*0910*/ 	.word	0x0001d540


	//   ....[112]....
        /*0914*/ 	.word	0x0001d570


	//   ....[113]....
        /*0918*/ 	.word	0x0001d5a0


	//   ....[114]....
        /*091c*/ 	.word	0x0001d5d0


	//   ....[115]....
        /*0920*/ 	.word	0x0001d660


	//   ....[116]....
        /*0924*/ 	.word	0x0001d6c0


	//   ....[117]....
        /*0928*/ 	.word	0x0001d6d0


	//   ....[118]....
        /*092c*/ 	.word	0x0001d730


	//   ....[119]....
        /*0930*/ 	.word	0x0001e1a0


	//   ....[120]....
        /*0934*/ 	.word	0x0001e200


	//   ....[121]....
        /*0938*/ 	.word	0x0001e250


	//   ....[122]....
        /*093c*/ 	.word	0x0001e2a0


	//   ....[123]....
        /*0940*/ 	.word	0x0001e2f0


	//   ....[124]....
        /*0944*/ 	.word	0x0001e360


	//   ....[125]....
        /*0948*/ 	.word	0x0001e3a0


	//   ....[126]....
        /*094c*/ 	.word	0x0001e410


	//   ....[127]....
        /*0950*/ 	.word	0x0001e480


	//   ....[128]....
        /*0954*/ 	.word	0x0001e4e0


	//   ....[129]....
        /*0958*/ 	.word	0x0001e540


	//   ....[130]....
        /*095c*/ 	.word	0x0001e5a0


	//   ....[131]....
        /*0960*/ 	.word	0x0001e5f0


	//   ....[132]....
        /*0964*/ 	.word	0x0001e650


	//   ....[133]....
        /*0968*/ 	.word	0x0001e6c0


	//   ....[134]....
        /*096c*/ 	.word	0x0001e730


	//   ....[135]....
        /*0970*/ 	.word	0x0001e790


	//   ....[136]....
        /*0974*/ 	.word	0x0001e7f0


	//   ....[137]....
        /*0978*/ 	.word	0x0001e850


	//   ....[138]....
        /*097c*/ 	.word	0x0001e8c0


	//   ....[139]....
        /*0980*/ 	.word	0x0001e920


	//   ....[140]....
        /*0984*/ 	.word	0x0001e980


	//   ....[141]....
        /*0988*/ 	.word	0x0001e9e0


	//   ....[142]....
        /*098c*/ 	.word	0x0001ea50


	//   ....[143]....
        /*0990*/ 	.word	0x0001eab0


	//   ....[144]....
        /*0994*/ 	.word	0x0001eb10


	//   ....[145]....
        /*0998*/ 	.word	0x0001eb70


	//   ....[146]....
        /*099c*/ 	.word	0x0001ebe0


	//   ....[147]....
        /*09a0*/ 	.word	0x0001ec40


	//   ....[148]....
        /*09a4*/ 	.word	0x0001eca0


	//   ....[149]....
        /*09a8*/ 	.word	0x0001ed00


	//   ....[150]....
        /*09ac*/ 	.word	0x0001ed70


	//   ....[151]....
        /*09b0*/ 	.word	0x0001edd0


	//   ....[152]....
        /*09b4*/ 	.word	0x0001ee30


	//   ....[153]....
        /*09b8*/ 	.word	0x0001ee90


	//   ....[154]....
        /*09bc*/ 	.word	0x0001ef00


	//   ....[155]....
        /*09c0*/ 	.word	0x0001ef50


	//   ....[156]....
        /*09c4*/ 	.word	0x0001ef90


	//   ....[157]....
        /*09c8*/ 	.word	0x0001efe0


	//   ....[158]....
        /*09cc*/ 	.word	0x0001f030


	//   ....[159]....
        /*09d0*/ 	.word	0x0001f080


	//   ....[160]....
        /*09d4*/ 	.word	0x0001f0f0


	//   ....[161]....
        /*09d8*/ 	.word	0x0001f130


	//   ....[162]....
        /*09dc*/ 	.word	0x0001f180


	//   ....[163]....
        /*09e0*/ 	.word	0x0001f1d0


	//   ....[164]....
        /*09e4*/ 	.word	0x0001f220


	//   ....[165]....
        /*09e8*/ 	.word	0x0001f270


	//   ....[166]....
        /*09ec*/ 	.word	0x0001f2e0


	//   ....[167]....
        /*09f0*/ 	.word	0x0001f320


	//   ....[168]....
        /*09f4*/ 	.word	0x0001f390


	//   ....[169]....
        /*09f8*/ 	.word	0x0001f3f0


	//   ....[170]....
        /*09fc*/ 	.word	0x0001f450


	//----- nvinfo : EIATTR_EXIT_INSTR_OFFSETS
	.align		4
.L_360:
        /*0a00*/ 	.byte	0x04, 0x1c
        /*0a02*/ 	.short	(.L_362 - .L_361)


	//   ....[0]....
.L_361:
        /*0a04*/ 	.word	0x000010d0


	//   ....[1]....
        /*0a08*/ 	.word	0x0001e160


	//----- nvinfo : EIATTR_MAX_THREADS
	.align		4
.L_362:
        /*0a0c*/ 	.byte	0x04, 0x05
        /*0a0e*/ 	.short	(.L_364 - .L_363)
.L_363:
        /*0a10*/ 	.word	0x00000100
        /*0a14*/ 	.word	0x00000001
        /*0a18*/ 	.word	0x00000001


	//----- nvinfo : EIATTR_CRS_STACK_SIZE
	.align		4
.L_364:
        /*0a1c*/ 	.byte	0x04, 0x1e
        /*0a1e*/ 	.short	(.L_366 - .L_365)
.L_365:
        /*0a20*/ 	.word	0x00000000
.L_366:


//--------------------- .nv.callgraph             --------------------------
	.section	.nv.callgraph,"",@"SHT_CUDA_CALLGRAPH"
	.align	4
	.sectionentsize	8
	.align		4
        /*0000*/ 	.word	0x00000000
	.align		4
        /*0004*/ 	.word	0xffffffff
	.align		4
        /*0008*/ 	.word	0x00000000
	.align		4
        /*000c*/ 	.word	0xfffffffe
	.align		4
        /*0010*/ 	.word	0x00000000
	.align		4
        /*0014*/ 	.word	0xfffffffd
	.align		4
        /*0018*/ 	.word	0x00000000
	.align		4
        /*001c*/ 	.word	0xfffffffc


//--------------------- .nv.rel.action            --------------------------
	.section	.nv.rel.action,"",@"SHT_CUDA_RELOCINFO"
	.align	8
	.sectionentsize	8
        /*0000*/ 	.byte	0x73, 0x00, 0x00, 0x00, 0x00, 0x00, 0x00, 0x00, 0x00, 0x00, 0x00, 0x11, 0x25, 0x00, 0x05, 0x36


//--------------------- .nv.constant4             --------------------------
	.section	.nv.constant4,"a",@progbits
	.align	8
	.align		8
.nv.constant4:
        /*0000*/ 	.dword	_ZN72_INTERNAL_0c2d3feb_36_flash_fwd_hdim128_bf16_split_sm80_cu_3fbc093a_31834cuda3std3__45__cpo5beginE
	.align		8
        /*0008*/ 	.dword	_ZN72_INTERNAL_0c2d3feb_36_flash_fwd_hdim128_bf16_split_sm80_cu_3fbc093a_31834cuda3std3__45__cpo3endE
	.align		8
        /*0010*/ 	.dword	_ZN72_INTERNAL_0c2d3feb_36_flash_fwd_hdim128_bf16_split_sm80_cu_3fbc093a_31834cuda3std3__45__cpo6cbeginE
	.align		8
        /*0018*/ 	.dword	_ZN72_INTERNAL_0c2d3feb_36_flash_fwd_hdim128_bf16_split_sm80_cu_3fbc093a_31834cuda3std3__45__cpo4cendE
	.align		8
        /*0020*/ 	.dword	_ZN72_INTERNAL_0c2d3feb_36_flash_fwd_hdim128_bf16_split_sm80_cu_3fbc093a_31834cuda3std3__474_GLOBAL__N__0c2d3feb_36_flash_fwd_hdim128_bf16_split_sm80_cu_3fbc093a_31836ignoreE
	.align		8
        /*0028*/ 	.dword	_ZN72_INTERNAL_0c2d3feb_36_flash_fwd_hdim128_bf16_split_sm80_cu_3fbc093a_31834cuda3std3__419piecewise_constructE
	.align		8
        /*0030*/ 	.dword	_ZN72_INTERNAL_0c2d3feb_36_flash_fwd_hdim128_bf16_split_sm80_cu_3fbc093a_31834cuda3std3__48in_placeE
	.align		8
        /*0038*/ 	.dword	_ZN72_INTERNAL_0c2d3feb_36_flash_fwd_hdim128_bf16_split_sm80_cu_3fbc093a_31834cuda3std6ranges3__45__cpo4swapE
	.align		8
        /*0040*/ 	.dword	_ZN72_INTERNAL_0c2d3feb_36_flash_fwd_hdim128_bf16_split_sm80_cu_3fbc093a_31834cuda3std6ranges3__45__cpo9iter_moveE
	.align		8
        /*0048*/ 	.dword	_ZN72_INTERNAL_0c2d3feb_36_flash_fwd_hdim128_bf16_split_sm80_cu_3fbc093a_31834cute7productE
	.align		8
        /*0050*/ 	.dword	_ZN72_INTERNAL_0c2d3feb_36_flash_fwd_hdim128_bf16_split_sm80_cu_3fbc093a_31834cute1_E


//--------------------- .nv.constant0._ZN7cutlass13device_kernelIN5flash19enable_sm80_to_sm89INS1_16FlashAttnFwdSm80INS1_25CollectiveMainloopFwdSm80ILi8ELi1ELb1EN4cute5tupleIJNS5_1CILi128EEES8_S8_EEELi128ENS_10bfloat16_tEfNS_4arch4Sm80ELb0ELb0ELb0ELb0ELb0ELb0ELb1ELb1EEENS1_21CollectiveEpilogueFwdIS9_NS6_IJNS7_ILi1EEESF_SF_EEESA_SC_Li256ELb0ELb1ELb1ELb0EEENS1_19SingleTileSchedulerILb0ELb1ELb1ELi128EEEEEEEEEvNT_6ParamsE --------------------------
	.section	.nv.constant0._ZN7cutlass13device_kernelIN5flash19enable_sm80_to_sm89INS1_16FlashAttnFwdSm80INS1_25CollectiveMainloopFwdSm80ILi8ELi1ELb1EN4cute5tupleIJNS5_1CILi128EEES8_S8_EEELi128ENS_10bfloat16_tEfNS_4arch4Sm80ELb0ELb0ELb0ELb0ELb0ELb0ELb1ELb1EEENS1_21CollectiveEpilogueFwdIS9_NS6_IJNS7_ILi1EEESF_SF_EEESA_SC_Li256ELb0ELb1ELb1ELb0EEENS1_19SingleTileSchedulerILb0ELb1ELb1ELi128EEEEEEEEEvNT_6ParamsE,"a",@progbits
	.sectionflags	@""
	.align	4
.nv.constant0._ZN7cutlass13device_kernelIN5flash19enable_sm80_to_sm89INS1_16FlashAttnFwdSm80INS1_25CollectiveMainloopFwdSm80ILi8ELi1ELb1EN4cute5tupleIJNS5_1CILi128EEES8_S8_EEELi128ENS_10bfloat16_tEfNS_4arch4Sm80ELb0ELb0ELb0ELb0ELb0ELb0ELb1ELb1EEENS1_21CollectiveEpilogueFwdIS9_NS6_IJNS7_ILi1EEESF_SF_EEESA_SC_Li256ELb0ELb1ELb1ELb0EEENS1_19SingleTileSchedulerILb0ELb1ELb1ELi128EEEEEEEEEvNT_6ParamsE:
	.zero		1400


//--------------------- .nv.constant0._ZN7cutlass13device_kernelIN5flash19enable_sm80_to_sm89INS1_16FlashAttnFwdSm80INS1_25CollectiveMainloopFwdSm80ILi8ELi1ELb1EN4cute5tupleIJNS5_1CILi128EEENS7_ILi96EEES8_EEELi128ENS_10bfloat16_tEfNS_4arch4Sm80ELb0ELb1ELb0ELb0ELb0ELb0ELb1ELb1EEENS1_21CollectiveEpilogueFwdINS6_IJS8_S8_S9_EEENS6_IJNS7_ILi1EEESH_SH_EEESB_SD_Li256ELb0ELb1ELb1ELb0EEENS1_19SingleTileSchedulerILb0ELb1ELb1ELi128EEEEEEEEEvNT_6ParamsE --------------------------
	.section	.nv.constant0._ZN7cutlass13device_kernelIN5flash19enable_sm80_to_sm89INS1_16FlashAttnFwdSm80INS1_25CollectiveMainloopFwdSm80ILi8ELi1ELb1EN4cute5tupleIJNS5_1CILi128EEENS7_ILi96EEES8_EEELi128ENS_10bfloat16_tEfNS_4arch4Sm80ELb0ELb1ELb0ELb0ELb0ELb0ELb1ELb1EEENS1_21CollectiveEpilogueFwdINS6_IJS8_S8_S9_EEENS6_IJNS7_ILi1EEESH_SH_EEESB_SD_Li256ELb0ELb1ELb1ELb0EEENS1_19SingleTileSchedulerILb0ELb1ELb1ELi128EEEEEEEEEvNT_6ParamsE,"a",@progbits
	.sectionflags	@""
	.align	4
.nv.constant0._ZN7cutlass13device_kernelIN5flash19enable_sm80_to_sm89INS1_16FlashAttnFwdSm80INS1_25CollectiveMainloopFwdSm80ILi8ELi1ELb1EN4cute5tupleIJNS5_1CILi128EEENS7_ILi96EEES8_EEELi128ENS_10bfloat16_tEfNS_4arch4Sm80ELb0ELb1ELb0ELb0ELb0ELb0ELb1ELb1EEENS1_21CollectiveEpilogueFwdINS6_IJS8_S8_S9_EEENS6_IJNS7_ILi1EEESH_SH_EEESB_SD_Li256ELb0ELb1ELb1ELb0EEENS1_19SingleTileSchedulerILb0ELb1ELb1ELi128EEEEEEEEEvNT_6ParamsE:
	.zero		1400


//--------------------- .nv.constant0._ZN7cutlass13device_kernelIN5flash19enable_sm80_to_sm89INS1_16FlashAttnFwdSm80INS1_25CollectiveMainloopFwdSm80ILi8ELi1ELb1EN4cute5tupleIJNS5_1CILi128EEES8_S8_EEELi128ENS_10bfloat16_tEfNS_4arch4Sm80ELb1ELb0ELb0ELb0ELb0ELb0ELb1ELb1EEENS1_21CollectiveEpilogueFwdIS9_NS6_IJNS7_ILi1EEESF_SF_EEESA_SC_Li256ELb0ELb1ELb1ELb0EEENS1_30DynamicPersistentTileSchedulerILi256ELi256ELb1ELb1ELb0EEEEEEEEEvNT_6ParamsE --------------------------
	.section	.nv.constant0._ZN7cutlass13device_kernelIN5flash19enable_sm80_to_sm89INS1_16FlashAttnFwdSm80INS1_25CollectiveMainloopFwdSm80ILi8ELi1ELb1EN4cute5tupleIJNS5_1CILi128EEES8_S8_EEELi128ENS_10bfloat16_tEfNS_4arch4Sm80ELb1ELb0ELb0ELb0ELb0ELb0ELb1ELb1EEENS1_21CollectiveEpilogueFwdIS9_NS6_IJNS7_ILi1EEESF_SF_EEESA_SC_Li256ELb0ELb1ELb1ELb0EEENS1_30DynamicPersistentTileSchedulerILi256ELi256ELb1ELb1ELb0EEEEEEEEEvNT_6ParamsE,"a",@progbits
	.sectionflags	@""
	.align	4
.nv.constant0._ZN7cutlass13device_kernelIN5flash19enable_sm80_to_sm89INS1_16FlashAttnFwdSm80INS1_25CollectiveMainloopFwdSm80ILi8ELi1ELb1EN4cute5tupleIJNS5_1CILi128EEES8_S8_EEELi128ENS_10bfloat16_tEfNS_4arch4Sm80ELb1ELb0ELb0ELb0ELb0ELb0ELb1ELb1EEENS1_21CollectiveEpilogueFwdIS9_NS6_IJNS7_ILi1EEESF_SF_EEESA_SC_Li256ELb0ELb1ELb1ELb0EEENS1_30DynamicPersistentTileSchedulerILi256ELi256ELb1ELb1ELb0EEEEEEEEEvNT_6ParamsE:
	.zero		1416


//--------------------- .nv.constant0._ZN7cutlass13device_kernelIN5flash19enable_sm80_to_sm89INS1_16FlashAttnFwdSm80INS1_25CollectiveMainloopFwdSm80ILi4ELi1ELb0EN4cute5tupleIJNS5_1CILi128EEENS7_ILi64EEES8_EEELi128ENS_10bfloat16_tEfNS_4arch4Sm80ELb0ELb0ELb0ELb0ELb0ELb0ELb1ELb1EEENS1_21CollectiveEpilogueFwdINS6_IJS8_S8_S9_EEENS6_IJNS7_ILi1EEESH_SH_EEESB_SD_Li128ELb0ELb1ELb1ELb0EEENS1_19SingleTileSchedulerILb0ELb1ELb1ELi128EEEEEEEEEvNT_6ParamsE --------------------------
	.section	.nv.constant0._ZN7cutlass13device_kernelIN5flash19enable_sm80_to_sm89INS1_16FlashAttnFwdSm80INS1_25CollectiveMainloopFwdSm80ILi4ELi1ELb0EN4cute5tupleIJNS5_1CILi128EEENS7_ILi64EEES8_EEELi128ENS_10bfloat16_tEfNS_4arch4Sm80ELb0ELb0ELb0ELb0ELb0ELb0ELb1ELb1EEENS1_21CollectiveEpilogueFwdINS6_IJS8_S8_S9_EEENS6_IJNS7_ILi1EEESH_SH_EEESB_SD_Li128ELb0ELb1ELb1ELb0EEENS1_19SingleTileSchedulerILb0ELb1ELb1ELi128EEEEEEEEEvNT_6ParamsE,"a",@progbits
	.sectionflags	@""
	.align	4
.nv.constant0._ZN7cutlass13device_kernelIN5flash19enable_sm80_to_sm89INS1_16FlashAttnFwdSm80INS1_25CollectiveMainloopFwdSm80ILi4ELi1ELb0EN4cute5tupleIJNS5_1CILi128EEENS7_ILi64EEES8_EEELi128ENS_10bfloat16_tEfNS_4arch4Sm80ELb0ELb0ELb0ELb0ELb0ELb0ELb1ELb1EEENS1_21CollectiveEpilogueFwdINS6_IJS8_S8_S9_EEENS6_IJNS7_ILi1EEESH_SH_EEESB_SD_Li128ELb0ELb1ELb1ELb0EEENS1_19SingleTileSchedulerILb0ELb1ELb1ELi128EEEEEEEEEvNT_6ParamsE:
	.zero		1400


//--------------------- .nv.constant0._ZN7cutlass13device_kernelIN5flash19enable_sm80_to_sm89INS1_16FlashAttnFwdSm80INS1_25CollectiveMainloopFwdSm80ILi8ELi1ELb1EN4cute5tupleIJNS5_1CILi128EEENS7_ILi112EEES8_EEELi128ENS_10bfloat16_tEfNS_4arch4Sm80ELb0ELb0ELb0ELb1ELb0ELb0ELb1ELb1EEENS1_21CollectiveEpilogueFwdINS6_IJS8_S8_S9_EEENS6_IJNS7_ILi1EEESH_SH_EEESB_SD_Li256ELb1ELb1ELb1ELb0EEENS1_36VarlenDynamicPersistentTileSchedulerILi128ELi112ELi256ELi256ELb1ELb1ELb0ELb0ELb1ELb1EEEEEEEEEvNT_6ParamsE --------------------------
	.section	.nv.constant0._ZN7cutlass13device_kernelIN5flash19enable_sm80_to_sm89INS1_16FlashAttnFwdSm80INS1_25CollectiveMainloopFwdSm80ILi8ELi1ELb1EN4cute5tupleIJNS5_1CILi128EEENS7_ILi112EEES8_EEELi128ENS_10bfloat16_tEfNS_4arch4Sm80ELb0ELb0ELb0ELb1ELb0ELb0ELb1ELb1EEENS1_21CollectiveEpilogueFwdINS6_IJS8_S8_S9_EEENS6_IJNS7_ILi1EEESH_SH_EEESB_SD_Li256ELb1ELb1ELb1ELb0EEENS1_36VarlenDynamicPersistentTileSchedulerILi128ELi112ELi256ELi256ELb1ELb1ELb0ELb0ELb1ELb1EEEEEEEEEvNT_6ParamsE,"a",@progbits
	.sectionflags	@""
	.align	4
.nv.constant0._ZN7cutlass13device_kernelIN5flash19enable_sm80_to_sm89INS1_16FlashAttnFwdSm80INS1_25CollectiveMainloopFwdSm80ILi8ELi1ELb1EN4cute5tupleIJNS5_1CILi128EEENS7_ILi112EEES8_EEELi128ENS_10bfloat16_tEfNS_4arch4Sm80ELb0ELb0ELb0ELb1ELb0ELb0ELb1ELb1EEENS1_21CollectiveEpilogueFwdINS6_IJS8_S8_S9_EEENS6_IJNS7_ILi1EEESH_SH_EEESB_SD_Li256ELb1ELb1ELb1ELb0EEENS1_36VarlenDynamicPersistentTileSchedulerILi128ELi112ELi256ELi256ELb1ELb1ELb0ELb0ELb1ELb1EEEEEEEEEvNT_6ParamsE:
	.zero		1432


//--------------------- .nv.constant0._ZN7cutlass13device_kernelIN5flash19enable_sm80_to_sm89INS1_16FlashAttnFwdSm80INS1_25CollectiveMainloopFwdSm80ILi8ELi1ELb1EN4cute5tupleIJNS5_1CILi128EEENS7_ILi112EEES8_EEELi128ENS_10bfloat16_tEfNS_4arch4Sm80ELb0ELb0ELb0ELb1ELb0ELb1ELb1ELb1EEENS1_21CollectiveEpilogueFwdINS6_IJS8_S8_S9_EEENS6_IJNS7_ILi1EEESH_SH_EEESB_SD_Li256ELb1ELb1ELb1ELb0EEENS1_36VarlenDynamicPersistentTileSchedulerILi128ELi112ELi256ELi256ELb1ELb1ELb0ELb0ELb1ELb1EEEEEEEEEvNT_6ParamsE --------------------------
	.section	.nv.constant0._ZN7cutlass13device_kernelIN5flash19enable_sm80_to_sm89INS1_16FlashAttnFwdSm80INS1_25CollectiveMainloopFwdSm80ILi8ELi1ELb1EN4cute5tupleIJNS5_1CILi128EEENS7_ILi112EEES8_EEELi128ENS_10bfloat16_tEfNS_4arch4Sm80ELb0ELb0ELb0ELb1ELb0ELb1ELb1ELb1EEENS1_21CollectiveEpilogueFwdINS6_IJS8_S8_S9_EEENS6_IJNS7_ILi1EEESH_SH_EEESB_SD_Li256ELb1ELb1ELb1ELb0EEENS1_36VarlenDynamicPersistentTileSchedulerILi128ELi112ELi256ELi256ELb1ELb1ELb0ELb0ELb1ELb1EEEEEEEEEvNT_6ParamsE,"a",@progbits
	.sectionflags	@""
	.align	4
.nv.constant0._ZN7cutlass13device_kernelIN5flash19enable_sm80_to_sm89INS1_16FlashAttnFwdSm80INS1_25CollectiveMainloopFwdSm80ILi8ELi1ELb1EN4cute5tupleIJNS5_1CILi128EEENS7_ILi112EEES8_EEELi128ENS_10bfloat16_tEfNS_4arch4Sm80ELb0ELb0ELb0ELb1ELb0ELb1ELb1ELb1EEENS1_21CollectiveEpilogueFwdINS6_IJS8_S8_S9_EEENS6_IJNS7_ILi1EEESH_SH_EEESB_SD_Li256ELb1ELb1ELb1ELb0EEENS1_36VarlenDynamicPersistentTileSchedulerILi128ELi112ELi256ELi256ELb1ELb1ELb0ELb0ELb1ELb1EEEEEEEEEvNT_6ParamsE:
	.zero		1432


//--------------------- .nv.constant0._ZN7cutlass13device_kernelIN5flash19enable_sm80_to_sm89INS1_16FlashAttnFwdSm80INS1_25CollectiveMainloopFwdSm80ILi4ELi1ELb0EN4cute5tupleIJNS5_1CILi128EEENS7_ILi48EEES8_EEELi128ENS_10bfloat16_tEfNS_4arch4Sm80ELb0ELb1ELb0ELb0ELb0ELb0ELb1ELb1EEENS1_21CollectiveEpilogueFwdINS6_IJS8_S8_S9_EEENS6_IJNS7_ILi1EEESH_SH_EEESB_SD_Li128ELb0ELb1ELb1ELb0EEENS1_19SingleTileSchedulerILb0ELb1ELb1ELi128EEEEEEEEEvNT_6ParamsE --------------------------
	.section	.nv.constant0._ZN7cutlass13device_kernelIN5flash19enable_sm80_to_sm89INS1_16FlashAttnFwdSm80INS1_25CollectiveMainloopFwdSm80ILi4ELi1ELb0EN4cute5tupleIJNS5_1CILi128EEENS7_ILi48EEES8_EEELi128ENS_10bfloat16_tEfNS_4arch4Sm80ELb0ELb1ELb0ELb0ELb0ELb0ELb1ELb1EEENS1_21CollectiveEpilogueFwdINS6_IJS8_S8_S9_EEENS6_IJNS7_ILi1EEESH_SH_EEESB_SD_Li128ELb0ELb1ELb1ELb0EEENS1_19SingleTileSchedulerILb0ELb1ELb1ELi128EEEEEEEEEvNT_6ParamsE,"a",@progbits
	.sectionflags	@""
	.align	4
.nv.constant0._ZN7cutlass13device_kernelIN5flash19enable_sm80_to_sm89INS1_16FlashAttnFwdSm80INS1_25CollectiveMainloopFwdSm80ILi4ELi1ELb0EN4cute5tupleIJNS5_1CILi128EEENS7_ILi48EEES8_EEELi128ENS_10bfloat16_tEfNS_4arch4Sm80ELb0ELb1ELb0ELb0ELb0ELb0ELb1ELb1EEENS1_21CollectiveEpilogueFwdINS6_IJS8_S8_S9_EEENS6_IJNS7_ILi1EEESH_SH_EEESB_SD_Li128ELb0ELb1ELb1ELb0EEENS1_19SingleTileSchedulerILb0ELb1ELb1ELi128EEEEEEEEEvNT_6ParamsE:
	.zero		1400


//--------------------- .nv.constant0._ZN7cutlass13device_kernelIN5flash19enable_sm80_to_sm89INS1_16FlashAttnFwdSm80INS1_25CollectiveMainloopFwdSm80ILi8ELi1ELb1EN4cute5tupleIJNS5_1CILi128EEENS7_ILi96EEES8_EEELi128ENS_10bfloat16_tEfNS_4arch4Sm80ELb0ELb1ELb0ELb1ELb0ELb0ELb1ELb1EEENS1_21CollectiveEpilogueFwdINS6_IJS8_S8_S9_EEENS6_IJNS7_ILi1EEESH_SH_EEESB_SD_Li256ELb1ELb1ELb1ELb0EEENS1_36VarlenDynamicPersistentTileSchedulerILi128ELi96ELi256ELi256ELb1ELb1ELb0ELb1ELb0ELb1EEEEEEEEEvNT_6ParamsE --------------------------
	.section	.nv.constant0._ZN7cutlass13device_kernelIN5flash19enable_sm80_to_sm89INS1_16FlashAttnFwdSm80INS1_25CollectiveMainloopFwdSm80ILi8ELi1ELb1EN4cute5tupleIJNS5_1CILi128EEENS7_ILi96EEES8_EEELi128ENS_10bfloat16_tEfNS_4arch4Sm80ELb0ELb1ELb0ELb1ELb0ELb0ELb1ELb1EEENS1_21CollectiveEpilogueFwdINS6_IJS8_S8_S9_EEENS6_IJNS7_ILi1EEESH_SH_EEESB_SD_Li256ELb1ELb1ELb1ELb0EEENS1_36VarlenDynamicPersistentTileSchedulerILi128ELi96ELi256ELi256ELb1ELb1ELb0ELb1ELb0ELb1EEEEEEEEEvNT_6ParamsE,"a",@progbits
	.sectionflags	@""
	.align	4
.nv.constant0._ZN7cutlass13device_kernelIN5flash19enable_sm80_to_sm89INS1_16FlashAttnFwdSm80INS1_25CollectiveMainloopFwdSm80ILi8ELi1ELb1EN4cute5tupleIJNS5_1CILi128EEENS7_ILi96EEES8_EEELi128ENS_10bfloat16_tEfNS_4arch4Sm80ELb0ELb1ELb0ELb1ELb0ELb0ELb1ELb1EEENS1_21CollectiveEpilogueFwdINS6_IJS8_S8_S9_EEENS6_IJNS7_ILi1EEESH_SH_EEESB_SD_Li256ELb1ELb1ELb1ELb0EEENS1_36VarlenDynamicPersistentTileSchedulerILi128ELi96ELi256ELi256ELb1ELb1ELb0ELb1ELb0ELb1EEEEEEEEEvNT_6ParamsE:
	.zero		1432


//--------------------- .nv.constant0._ZN7cutlass13device_kernelIN5flash19enable_sm80_to_sm89INS1_16FlashAttnFwdSm80INS1_25CollectiveMainloopFwdSm80ILi8ELi1ELb1EN4cute5tupleIJNS5_1CILi128EEENS7_ILi96EEES8_EEELi128ENS_10bfloat16_tEfNS_4arch4Sm80ELb0ELb1ELb0ELb1ELb0ELb1ELb1ELb1EEENS1_21CollectiveEpilogueFwdINS6_IJS8_S8_S9_EEENS6_IJNS7_ILi1EEESH_SH_EEESB_SD_Li256ELb1ELb1ELb1ELb0EEENS1_36VarlenDynamicPersistentTileSchedulerILi128ELi96ELi256ELi256ELb1ELb1ELb0ELb1ELb0ELb1EEEEEEEEEvNT_6ParamsE --------------------------
	.section	.nv.constant0._ZN7cutlass13device_kernelIN5flash19enable_sm80_to_sm89INS1_16FlashAttnFwdSm80INS1_25CollectiveMainloopFwdSm80ILi8ELi1ELb1EN4cute5tupleIJNS5_1CILi128EEENS7_ILi96EEES8_EEELi128ENS_10bfloat16_tEfNS_4arch4Sm80ELb0ELb1ELb0ELb1ELb0ELb1ELb1ELb1EEENS1_21CollectiveEpilogueFwdINS6_IJS8_S8_S9_EEENS6_IJNS7_ILi1EEESH_SH_EEESB_SD_Li256ELb1ELb1ELb1ELb0EEENS1_36VarlenDynamicPersistentTileSchedulerILi128ELi96ELi256ELi256ELb1ELb1ELb0ELb1ELb0ELb1EEEEEEEEEvNT_6ParamsE,"a",@progbits
	.sectionflags	@""
	.align	4
.nv.constant0._ZN7cutlass13device_kernelIN5flash19enable_sm80_to_sm89INS1_16FlashAttnFwdSm80INS1_25CollectiveMainloopFwdSm80ILi8ELi1ELb1EN4cute5tupleIJNS5_1CILi128EEENS7_ILi96EEES8_EEELi128ENS_10bfloat16_tEfNS_4arch4Sm80ELb0ELb1ELb0ELb1ELb0ELb1ELb1ELb1EEENS1_21CollectiveEpilogueFwdINS6_IJS8_S8_S9_EEENS6_IJNS7_ILi1EEESH_SH_EEESB_SD_Li256ELb1ELb1ELb1ELb0EEENS1_36VarlenDynamicPersistentTileSchedulerILi128ELi96ELi256ELi256ELb1ELb1ELb0ELb1ELb0ELb1EEEEEEEEEvNT_6ParamsE:
	.zero		1432


//--------------------- .nv.constant0._ZN7cutlass13device_kernelIN5flash19enable_sm80_to_sm89INS1_16FlashAttnFwdSm80INS1_25CollectiveMainloopFwdSm80ILi4ELi1ELb0EN4cute5tupleIJNS5_1CILi128EEENS7_ILi64EEES8_EEELi128ENS_10bfloat16_tEfNS_4arch4Sm80ELb1ELb0ELb0ELb0ELb0ELb0ELb1ELb1EEENS1_21CollectiveEpilogueFwdINS6_IJS8_S8_S9_EEENS6_IJNS7_ILi1EEESH_SH_EEESB_SD_Li128ELb0ELb1ELb1ELb0EEENS1_30DynamicPersistentTileSchedulerILi128ELi128ELb1ELb1ELb0EEEEEEEEEvNT_6ParamsE --------------------------
	.section	.nv.constant0._ZN7cutlass13device_kernelIN5flash19enable_sm80_to_sm89INS1_16FlashAttnFwdSm80INS1_25CollectiveMainloopFwdSm80ILi4ELi1ELb0EN4cute5tupleIJNS5_1CILi128EEENS7_ILi64EEES8_EEELi128ENS_10bfloat16_tEfNS_4arch4Sm80ELb1ELb0ELb0ELb0ELb0ELb0ELb1ELb1EEENS1_21CollectiveEpilogueFwdINS6_IJS8_S8_S9_EEENS6_IJNS7_ILi1EEESH_SH_EEESB_SD_Li128ELb0ELb1ELb1ELb0EEENS1_30DynamicPersistentTileSchedulerILi128ELi128ELb1ELb1ELb0EEEEEEEEEvNT_6ParamsE,"a",@progbits
	.sectionflags	@""
	.align	4
.nv.constant0._ZN7cutlass13device_kernelIN5flash19enable_sm80_to_sm89INS1_16FlashAttnFwdSm80INS1_25CollectiveMainloopFwdSm80ILi4ELi1ELb0EN4cute5tupleIJNS5_1CILi128EEENS7_ILi64EEES8_EEELi128ENS_10bfloat16_tEfNS_4arch4Sm80ELb1ELb0ELb0ELb0ELb0ELb0ELb1ELb1EEENS1_21CollectiveEpilogueFwdINS6_IJS8_S8_S9_EEENS6_IJNS7_ILi1EEESH_SH_EEESB_SD_Li128ELb0ELb1ELb1ELb0EEENS1_30DynamicPersistentTileSchedulerILi128ELi128ELb1ELb1ELb0EEEEEEEEEvNT_6ParamsE:
	.zero		1416


//--------------------- .nv.constant0._ZN7cutlass13device_kernelIN5flash19enable_sm80_to_sm89INS1_16FlashAttnFwdSm80INS1_25CollectiveMainloopFwdSm80ILi8ELi1ELb1EN4cute5tupleIJNS5_1CILi128EEENS7_ILi112EEES8_EEELi128ENS_10bfloat16_tEfNS_4arch4Sm80ELb1ELb0ELb0ELb1ELb0ELb0ELb1ELb1EEENS1_21CollectiveEpilogueFwdINS6_IJS8_S8_S9_EEENS6_IJNS7_ILi1EEESH_SH_EEESB_SD_Li256ELb1ELb1ELb1ELb0EEENS1_36VarlenDynamicPersistentTileSchedulerILi128ELi112ELi256ELi256ELb1ELb1ELb0ELb1ELb1ELb1EEEEEEEEEvNT_6ParamsE --------------------------
	.section	.nv.constant0._ZN7cutlass13device_kernelIN5flash19enable_sm80_to_sm89INS1_16FlashAttnFwdSm80INS1_25CollectiveMainloopFwdSm80ILi8ELi1ELb1EN4cute5tupleIJNS5_1CILi128EEENS7_ILi112EEES8_EEELi128ENS_10bfloat16_tEfNS_4arch4Sm80ELb1ELb0ELb0ELb1ELb0ELb0ELb1ELb1EEENS1_21CollectiveEpilogueFwdINS6_IJS8_S8_S9_EEENS6_IJNS7_ILi1EEESH_SH_EEESB_SD_Li256ELb1ELb1ELb1ELb0EEENS1_36VarlenDynamicPersistentTileSchedulerILi128ELi112ELi256ELi256ELb1ELb1ELb0ELb1ELb1ELb1EEEEEEEEEvNT_6ParamsE,"a",@progbits
	.sectionflags	@""
	.align	4
.nv.constant0._ZN7cutlass13device_kernelIN5flash19enable_sm80_to_sm89INS1_16FlashAttnFwdSm80INS1_25CollectiveMainloopFwdSm80ILi8ELi1ELb1EN4cute5tupleIJNS5_1CILi128EEENS7_ILi112EEES8_EEELi128ENS_10bfloat16_tEfNS_4arch4Sm80ELb1ELb0ELb0ELb1ELb0ELb0ELb1ELb1EEENS1_21CollectiveEpilogueFwdINS6_IJS8_S8_S9_EEENS6_IJNS7_ILi1EEESH_SH_EEESB_SD_Li256ELb1ELb1ELb1ELb0EEENS1_36VarlenDynamicPersistentTileSchedulerILi128ELi112ELi256ELi256ELb1ELb1ELb0ELb1ELb1ELb1EEEEEEEEEvNT_6ParamsE:
	.zero		1432


//--------------------- .nv.constant0._ZN7cutlass13device_kernelIN5flash19enable_sm80_to_sm89INS1_16FlashAttnFwdSm80INS1_25CollectiveMainloopFwdSm80ILi8ELi1ELb1EN4cute5tupleIJNS5_1CILi128EEENS7_ILi112EEES8_EEELi128ENS_10bfloat16_tEfNS_4arch4Sm80ELb1ELb0ELb0ELb1ELb0ELb1ELb1ELb1EEENS1_21CollectiveEpilogueFwdINS6_IJS8_S8_S9_EEENS6_IJNS7_ILi1EEESH_SH_EEESB_SD_Li256ELb1ELb1ELb1ELb0EEENS1_36VarlenDynamicPersistentTileSchedulerILi128ELi112ELi256ELi256ELb1ELb1ELb0ELb1ELb1ELb1EEEEEEEEEvNT_6ParamsE --------------------------
	.section	.nv.constant0._ZN7cutlass13device_kernelIN5flash19enable_sm80_to_sm89INS1_16FlashAttnFwdSm80INS1_25CollectiveMainloopFwdSm80ILi8ELi1ELb1EN4cute5tupleIJNS5_1CILi128EEENS7_ILi112EEES8_EEELi128ENS_10bfloat16_tEfNS_4arch4Sm80ELb1ELb0ELb0ELb1ELb0ELb1ELb1ELb1EEENS1_21CollectiveEpilogueFwdINS6_IJS8_S8_S9_EEENS6_IJNS7_ILi1EEESH_SH_EEESB_SD_Li256ELb1ELb1ELb1ELb0EEENS1_36VarlenDynamicPersistentTileSchedulerILi128ELi112ELi256ELi256ELb1ELb1ELb0ELb1ELb1ELb1EEEEEEEEEvNT_6ParamsE,"a",@progbits
	.sectionflags	@""
	.align	4
.nv.constant0._ZN7cutlass13device_kernelIN5flash19enable_sm80_to_sm89INS1_16FlashAttnFwdSm80INS1_25CollectiveMainloopFwdSm80ILi8ELi1ELb1EN4cute5tupleIJNS5_1CILi128EEENS7_ILi112EEES8_EEELi128ENS_10bfloat16_tEfNS_4arch4Sm80ELb1ELb0ELb0ELb1ELb0ELb1ELb1ELb1EEENS1_21CollectiveEpilogueFwdINS6_IJS8_S8_S9_EEENS6_IJNS7_ILi1EEESH_SH_EEESB_SD_Li256ELb1ELb1ELb1ELb0EEENS1_36VarlenDynamicPersistentTileSchedulerILi128ELi112ELi256ELi256ELb1ELb1ELb0ELb1ELb1ELb1EEEEEEEEEvNT_6ParamsE:
	.zero		1432


//--------------------- .text._ZN7cutlass13device_kernelIN5flash19enable_sm80_to_sm89INS1_16FlashAttnFwdSm80INS1_25CollectiveMainloopFwdSm80ILi8ELi1ELb1EN4cute5tupleIJNS5_1CILi128EEES8_S8_EEELi128ENS_10bfloat16_tEfNS_4arch4Sm80ELb0ELb0ELb0ELb0ELb0ELb0ELb1ELb1EEENS1_21CollectiveEpilogueFwdIS9_NS6_IJNS7_ILi1EEESF_SF_EEESA_SC_Li256ELb0ELb1ELb1ELb0EEENS1_19SingleTileSchedulerILb0ELb1ELb1ELi128EEEEEEEEEvNT_6ParamsE --------------------------
	.section	.text._ZN7cutlass13device_kernelIN5flash19enable_sm80_to_sm89INS1_16FlashAttnFwdSm80INS1_25CollectiveMainloopFwdSm80ILi8ELi1ELb1EN4cute5tupleIJNS5_1CILi128EEES8_S8_EEELi128ENS_10bfloat16_tEfNS_4arch4Sm80ELb0ELb0ELb0ELb0ELb0ELb0ELb1ELb1EEENS1_21CollectiveEpilogueFwdIS9_NS6_IJNS7_ILi1EEESF_SF_EEESA_SC_Li256ELb0ELb1ELb1ELb0EEENS1_19SingleTileSchedulerILb0ELb1ELb1ELi128EEEEEEEEEvNT_6ParamsE,"ax",@progbits
	.sectioninfo	@"SHI_REGISTERS=255"
	.align	128
.text._ZN7cutlass13device_kernelIN5flash19enable_sm80_to_sm89INS1_16FlashAttnFwdSm80INS1_25CollectiveMainloopFwdSm80ILi8ELi1ELb1EN4cute5tupleIJNS5_1CILi128EEES8_S8_EEELi128ENS_10bfloat16_tEfNS_4arch4Sm80ELb0ELb0ELb0ELb0ELb0ELb0ELb1ELb1EEENS1_21CollectiveEpilogueFwdIS9_NS6_IJNS7_ILi1EEESF_SF_EEESA_SC_Li256ELb0ELb1ELb1ELb0EEENS1_19SingleTileSchedulerILb0ELb1ELb1ELi128EEEEEEEEEvNT_6ParamsE:
        .type           _ZN7cutlass13device_kernelIN5flash19enable_sm80_to_sm89INS1_16FlashAttnFwdSm80INS1_25CollectiveMainloopFwdSm80ILi8ELi1ELb1EN4cute5tupleIJNS5_1CILi128EEES8_S8_EEELi128ENS_10bfloat16_tEfNS_4arch4Sm80ELb0ELb0ELb0ELb0ELb0ELb0ELb1ELb1EEENS1_21CollectiveEpilogueFwdIS9_NS6_IJNS7_ILi1EEESF_SF_EEESA_SC_Li256ELb0ELb1ELb1ELb0EEENS1_19SingleTileSchedulerILb0ELb1ELb1ELi128EEEEEEEEEvNT_6ParamsE,@function
        .size           _ZN7cutlass13device_kernelIN5flash19enable_sm80_to_sm89INS1_16FlashAttnFwdSm80INS1_25CollectiveMainloopFwdSm80ILi8ELi1ELb1EN4cute5tupleIJNS5_1CILi128EEES8_S8_EEELi128ENS_10bfloat16_tEfNS_4arch4Sm80ELb0ELb0ELb0ELb0ELb0ELb0ELb1ELb1EEENS1_21CollectiveEpilogueFwdIS9_NS6_IJNS7_ILi1EEESF_SF_EEESA_SC_Li256ELb0ELb1ELb1ELb0EEENS1_19SingleTileSchedulerILb0ELb1ELb1ELi128EEEEEEEEEvNT_6ParamsE,(.L_x_1336 - _ZN7cutlass13device_kernelIN5flash19enable_sm80_to_sm89INS1_16FlashAttnFwdSm80INS1_25CollectiveMainloopFwdSm80ILi8ELi1ELb1EN4cute5tupleIJNS5_1CILi128EEES8_S8_EEELi128ENS_10bfloat16_tEfNS_4arch4Sm80ELb0ELb0ELb0ELb0ELb0ELb0ELb1ELb1EEENS1_21CollectiveEpilogueFwdIS9_NS6_IJNS7_ILi1EEESF_SF_EEESA_SC_Li256ELb0ELb1ELb1ELb0EEENS1_19SingleTileSchedulerILb0ELb1ELb1ELi128EEEEEEEEEvNT_6ParamsE)
        .other          _ZN7cutlass13device_kernelIN5flash19enable_sm80_to_sm89INS1_16FlashAttnFwdSm80INS1_25CollectiveMainloopFwdSm80ILi8ELi1ELb1EN4cute5tupleIJNS5_1CILi128EEES8_S8_EEELi128ENS_10bfloat16_tEfNS_4arch4Sm80ELb0ELb0ELb0ELb0ELb0ELb0ELb1ELb1EEENS1_21CollectiveEpilogueFwdIS9_NS6_IJNS7_ILi1EEESF_SF_EEESA_SC_Li256ELb0ELb1ELb1ELb0EEENS1_19SingleTileSchedulerILb0ELb1ELb1ELi128EEEEEEEEEvNT_6ParamsE,@"STO_CUDA_ENTRY STV_DEFAULT"
_ZN7cutlass13device_kernelIN5flash19enable_sm80_to_sm89INS1_16FlashAttnFwdSm80INS1_25CollectiveMainloopFwdSm80ILi8ELi1ELb1EN4cute5tupleIJNS5_1CILi128EEES8_S8_EEELi128ENS_10bfloat16_tEfNS_4arch4Sm80ELb0ELb0ELb0ELb0ELb0ELb0ELb1ELb1EEENS1_21CollectiveEpilogueFwdIS9_NS6_IJNS7_ILi1EEESF_SF_EEESA_SC_Li256ELb0ELb1ELb1ELb0EEENS1_19SingleTileSchedulerILb0ELb1ELb1ELi128EEEEEEEEEvNT_6ParamsE:
[----:B------:R-:W-:Y:S02]  /*0000*/  MOV R1, c[0x0][0x28] ;  /* 0x00000a0000017a02 */ /* 0x000fe40000000f00 */
[----:B------:R-:W1:Y:S01]  /*0010*/  S2R R124, SR_TID.X ;  /* 0x00000000007c7919 */ /* 0x000e620000002100 */
[----:B------:R-:W2:Y:S03]  /*0020*/  S2UR UR6, SR_CTAID.Y ;  /* 0x00000000000679c3 */ /* 0x000ea60000002600 */
[----:B------:R-:W3:Y:S01]  /*0030*/  S2R R0, SR_CTAID.Z ;  /* 0x0000000000007919 */ /* 0x000ee20000002700 */
[----:B-1----:R-:W-:-:S06]  /*0040*/  SHF.R.U32.HI R2, RZ, 0x5, R124 ;  /* 0x00000005ff027819 */ /* 0x002fcc000001167c */
[----:B------:R-:W1:Y:S02]  /*0050*/  SHFL.IDX PT, R2, R2, RZ, 0x1f ;  /* 0x00001fff02027589 */ /* 0x000e6400000e0000 */
[----:B-1----:R-:W-:-:S13]  /*0060*/  ISETP.NE.AND P0, PT, R2, RZ, PT ;  /* 0x000000ff0200720c */ /* 0x002fda0003f05270 */
[----:B--2---:R-:W-:Y:S05]  /*0070*/  @!P0 BRA `(.L_x_0) ;  /* 0x0000009000008947 */ /* 0x004fea0003800000 */
[----:B---3--:R-:W-:Y:S01]  /*0080*/  MOV R2, c[0x0][0x550] ;  /* 0x0001540000027a02 */ /* 0x008fe20000000f00 */
[----:B------:R-:W-:-:S03]  /*0090*/  UMOV UR10, UR6 ;  /* 0x00000006000a7c82 */ /* 0x000fc60008000000 */
[----:B------:R-:W-:-:S13]  /*00a0*/  ISETP.NE.AND P0, PT, R2, 0x1, PT ;  /* 0x000000010200780c */ /* 0x000fda0003f05270 */
[----:B------:R-:W-:Y:S05]  /*00b0*/  @!P0 BRA `(.L_x_1) ;  /* 0x000000b000008947 */ /* 0x000fea0003800000 */
[----:B------:R-:W-:Y:S02]  /*00c0*/  ULDC UR4, c[0x0][0x554] ;  /* 0x0001550000047ab9 */ /* 0x000fe40000000800 */
[----:B------:R-:W-:Y:S02]  /*00d0*/  UIMAD.WIDE.U32 UR4, UR6, UR4, URZ ;  /* 0x00000004060472a5 */ /* 0x000fe4000f8e003f */
[----:B------:R-:W-:Y:S02]  /*00e0*/  ULDC UR10, c[0x0][0x558] ;  /* 0x00015600000a7ab9 */ /* 0x000fe40000000800 */
[----:B------:R-:W-:Y:S01]  /*00f0*/  USHF.R.U32.HI UR10, URZ, UR10, UR5 ;  /* 0x0000000a3f0a7299 */ /* 0x000fe20008011605 */
[----:B------:R-:W-:Y:S05]  /*0100*/  BRA `(.L_x_1) ;  /* 0x0000006000007947 */ /* 0x000fea0003800000 */
.L_x_0:
[----:B---3--:R-:W-:Y:S02]  /*0110*/  ULDC.64 UR4, c[0x0][0x550] ;  /* 0x0001540000047ab9 */ /* 0x008fe40000000a00 */
[----:B------:R-:W-:Y:S02]  /*0120*/  UISETP.NE.AND UP0, UPT, UR4, 0x1, UPT ;  /* 0x000000010400788c */ /* 0x000fe4000bf05270 */
[----:B------:R-:W-:-:S02]  /*0130*/  UIMAD.WIDE.U32 UR8, UR6, UR5, URZ ;  /* 0x00000005060872a5 */ /* 0x000fc4000f8e003f */
[----:B------:R-:W-:Y:S02]  /*0140*/  ULDC UR4, c[0x0][0x558] ;  /* 0x0001560000047ab9 */ /* 0x000fe40000000800 */
[----:B------:R-:W-:-:S05]  /*0150*/  UMOV UR10, UR6 ;  /* 0x00000006000a7c82 */ /* 0x000fca0008000000 */
[----:B------:R-:W-:-:S03]  /*0160*/  @UP0 USHF.R.U32.HI UR10, URZ, UR4, UR9 ;  /* 0x000000043f0a0299 */ /* 0x000fc60008011609 */
.L_x_1:
[----:B------:R-:W-:Y:S01]  /*0170*/  ISETP.GE.AND P0, PT, R0, RZ, PT ;  /* 0x000000ff0000720c */ /* 0x000fe20003f06270 */
[----:B------:R-:W-:Y:S02]  /*0180*/  UIADD3 UR5, -UR10, URZ, URZ ;  /* 0x0000003f0a057290 */ /* 0x000fe4000fffe13f */
[----:B------:R-:W-:Y:S02]  /*0190*/  ULDC UR4, c[0x0][0x550] ;  /* 0x0001540000047ab9 */ /* 0x000fe40000000800 */
[----:B------:R-:W-:-:S08]  /*01a0*/  UIMAD UR6, UR5, UR4, UR6 ;  /* 0x00000004050672a4 */ /* 0x000fd0000f8e0206 */
[----:B------:R-:W-:Y:S05]  /*01b0*/  @!P0 EXIT ;  /* 0x000000000000894d */ /* 0x000fea0003800000 */
[----:B------:R-:W-:Y:S02]  /*01c0*/  ULDC UR4, c[0x0][0x1d0] ;  /* 0x0000740000047ab9 */ /* 0x000fe40000000800 */
[----:B------:R-:W-:Y:S02]  /*01d0*/  UISETP.GE.AND UP0, UPT, UR4, 0x1, UPT ;  /* 0x000000010400788c */ /* 0x000fe4000bf06270 */
[----:B------:R-:W-:Y:S02]  /*01e0*/  UIADD3 UR7, UR4, 0x7f, URZ ;  /* 0x0000007f04077890 */ /* 0x000fe4000fffe03f */
[----:B------:R-:W-:Y:S02]  /*01f0*/  UMOV UR13, URZ ;  /* 0x0000003f000d7c82 */ /* 0x000fe40008000000 */
[----:B------:R-:W-:Y:S01]  /*0200*/  PLOP3.LUT P0, PT, PT, PT, UP0, 0x80, 0x0 ;  /* 0x000000000000781c */ /* 0x000fe20003f0f008 */
[----:B------:R-:W-:-:S04]  /*0210*/  USHF.R.S32.HI UR5, URZ, 0x1f, UR7 ;  /* 0x0000001f3f057899 */ /* 0x000fc80008011407 */
[----:B------:R-:W-:-:S04]  /*0220*/  ULEA.HI UR5, UR5, UR7, URZ, 0x7 ;  /* 0x0000000705057291 */ /* 0x000fc8000f8f383f */
[----:B------:R-:W-:-:S04]  /*0230*/  USHF.R.S32.HI UR17, URZ, 0x7, UR5 ;  /* 0x000000073f117899 */ /* 0x000fc80008011405 */
[----:B------:R-:W-:Y:S05]  /*0240*/  @!P0 BRA `(.L_x_2) ;  /* 0x0000024000008947 */ /* 0x000fea0003800000 */
[----:B------:R-:W-:Y:S02]  /*0250*/  USHF.R.U32.HI UR4, URZ, 0x10, UR6 ;  /* 0x000000103f047899 */ /* 0x000fe40008011606 */
[----:B------:R-:W-:Y:S02]  /*0260*/  ULDC UR5, c[0x0][0x338] ;  /* 0x0000ce0000057ab9 */ /* 0x000fe40000000800 */
[----:B------:R-:W-:Y:S02]  /*0270*/  UISETP.NE.AND UP0, UPT, UR4, URZ, UPT ;  /* 0x0000003f0400728c */ /* 0x000fe4000bf05270 */
[----:B------:R-:W-:Y:S02]  /*0280*/  UMOV UR12, URZ ;  /* 0x0000003f000c7c82 */ /* 0x000fe40008000000 */
[----:B------:R-:W-:-:S04]  /*0290*/  USEL UR5, UR4, UR5, UP0 ;  /* 0x0000000504057287 */ /* 0x000fc80008000000 */
[----:B------:R-:W-:Y:S02]  /*02a0*/  UIADD3 UR11, UR17, -0x1, UR5 ;  /* 0xffffffff110b7890 */ /* 0x000fe4000fffe005 */
[----:B------:R-:W-:-:S05]  /*02b0*/  IMAD.U32 R2, RZ, RZ, UR5 ;  /* 0x00000005ff027e24 */ /* 0x000fca000f8e00ff */
[-C--:B------:R-:W-:Y:S02]  /*02c0*/  IABS R3, R2.reuse ;  /* 0x0000000200037213 */ /* 0x080fe40000000000 */
[----:B------:R-:W-:-:S03]  /*02d0*/  IABS R2, R2 ;  /* 0x0000000200027213 */ /* 0x000fc60000000000 */
[----:B------:R-:W-:Y:S02]  /*02e0*/  IMAD.MOV.U32 R5, RZ, RZ, R3 ;  /* 0x000000ffff057224 */ /* 0x000fe400078e0003 */
[----:B------:R-:W-:Y:S01]  /*02f0*/  IMAD.U32 R3, RZ, RZ, UR11 ;  /* 0x0000000bff037e24 */ /* 0x000fe2000f8e00ff */
[----:B------:R-:W-:Y:S01]  /*0300*/  ULOP3.LUT UR11, UR11, UR5, URZ, 0x3c, !UPT ;  /* 0x000000050b0b7292 */ /* 0x000fe2000f8e3c3f */
[----:B------:R-:W1:Y:S01]  /*0310*/  R2UR UR9, R5 ;  /* 0x00000000050973c2 */ /* 0x000e6200000e0000 */
[----:B------:R-:W-:Y:S02]  /*0320*/  IMAD.MOV R2, RZ, RZ, -R2 ;  /* 0x000000ffff027224 */ /* 0x000fe400078e0a02 */
[----:B------:R-:W-:-:S05]  /*0330*/  IABS R3, R3 ;  /* 0x0000000300037213 */ /* 0x000fca0000000000 */
[----:B------:R-:W2:Y:S08]  /*0340*/  R2UR UR8, R3 ;  /* 0x00000000030873c2 */ /* 0x000eb000000e0000 */
[----:B------:R-:W3:Y:S01]  /*0350*/  R2UR UR7, R2 ;  /* 0x00000000020773c2 */ /* 0x000ee200000e0000 */
[----:B-1----:R-:W1:Y:S08]  /*0360*/  I2F.RP R6, UR9 ;  /* 0x0000000900067d06 */ /* 0x002e700008209400 */
[----:B-1----:R-:W1:Y:S02]  /*0370*/  MUFU.RCP R4, R6 ;  /* 0x0000000600047308 */ /* 0x002e640000001000 */
[----:B-1----:R-:W-:-:S06]  /*0380*/  IADD3 R4, R4, 0xffffffe, RZ ;  /* 0x0ffffffe04047810 */ /* 0x002fcc0007ffe0ff */
[----:B------:R-:W1:Y:S02]  /*0390*/  F2I.FTZ.U32.TRUNC.NTZ R4, R4 ;  /* 0x0000000400047305 */ /* 0x000e64000021f000 */
[----:B-1----:R-:W1:Y:S02]  /*03a0*/  R2UR UR13, R4 ;  /* 0x00000000040d73c2 */ /* 0x002e6400000e0000 */
[----:B-1----:R-:W-:-:S04]  /*03b0*/  UIADD3 UR4, URZ, -UR13, URZ ;  /* 0x8000000d3f047290 */ /* 0x002fc8000fffe03f */
[----:B------:R-:W-:-:S04]  /*03c0*/  UIMAD UR4, UR4, UR9, URZ ;  /* 0x00000009040472a4 */ /* 0x000fc8000f8e023f */
[----:B------:R-:W-:-:S04]  /*03d0*/  UIMAD.WIDE.U32 UR12, UR13, UR4, UR12 ;  /* 0x000000040d0c72a5 */ /* 0x000fc8000f8e000c */
[----:B--2---:R-:W-:-:S04]  /*03e0*/  UIMAD.WIDE.U32 UR12, UR13, UR8, URZ ;  /* 0x000000080d0c72a5 */ /* 0x004fc8000f8e003f */
[----:B---3--:R-:W-:-:S04]  /*03f0*/  UIMAD UR7, UR13, UR7, UR8 ;  /* 0x000000070d0772a4 */ /* 0x008fc8000f8e0208 */
[----:B------:R-:W-:-:S11]  /*0400*/  UISETP.GT.U32.AND UP0, UPT, UR9, UR7, UPT ;  /* 0x000000070900728c */ /* 0x000fd6000bf04070 */
[----:B------:R-:W-:Y:S02]  /*0410*/  @!UP0 UIADD3 UR7, UR7, -UR9, URZ ;  /* 0x8000000907078290 */ /* 0x000fe4000fffe03f */
[----:B------:R-:W-:Y:S02]  /*0420*/  @!UP0 UIADD3 UR13, UR13, 0x1, URZ ;  /* 0x000000010d0d8890 */ /* 0x000fe4000fffe03f */
[----:B------:R-:W-:Y:S02]  /*0430*/  UISETP.GE.U32.AND UP1, UPT, UR7, UR9, UPT ;  /* 0x000000090700728c */ /* 0x000fe4000bf26070 */
[----:B------:R-:W-:-:S09]  /*0440*/  UISETP.GE.AND UP0, UPT, UR11, URZ, UPT ;  /* 0x0000003f0b00728c */ /* 0x000fd2000bf06270 */
[----:B------:R-:W-:Y:S02]  /*0450*/  @UP1 UIADD3 UR13, UR13, 0x1, URZ ;  /* 0x000000010d0d1890 */ /* 0x000fe4000fffe03f */
[----:B------:R-:W-:Y:S02]  /*0460*/  UISETP.NE.AND UP1, UPT, UR5, URZ, UPT ;  /* 0x0000003f0500728c */ /* 0x000fe4000bf25270 */
[----:B------:R-:W-:-:S09]  /*0470*/  @!UP0 UIADD3 UR13, -UR13, URZ, URZ ;  /* 0x0000003f0d0d8290 */ /* 0x000fd2000fffe13f */
[----:B------:R-:W-:Y:S02]  /*0480*/  @!UP1 ULOP3.LUT UR13, URZ, UR5, URZ, 0x33, !UPT ;  /* 0x000000053f0d9292 */ /* 0x000fe4000f8e333f */
.L_x_2:
[----:B------:R-:W-:Y:S01]  /*0490*/  ULOP3.LUT UR8, UR6, 0xffff, URZ, 0xc0, !UPT ;  /* 0x0000ffff06087892 */ /* 0x000fe2000f8ec03f */
[----:B------:R-:W-:Y:S01]  /*04a0*/  PLOP3.LUT P2, PT, PT, PT, PT, 0x80, 0x0 ;  /* 0x000000000000781c */ /* 0x000fe20003f4f070 */
[----:B------:R-:W-:Y:S01]  /*04b0*/  ULDC.64 UR14, c[0x0][0x118] ;  /* 0x00004600000e7ab9 */ /* 0x000fe20000000a00 */
[----:B------:R-:W-:Y:S01]  /*04c0*/  IMAD.MOV.U32 R7, RZ, RZ, RZ ;  /* 0x000000ffff077224 */ /* 0x000fe200078e00ff */
[----:B------:R-:W-:Y:S01]  /*04d0*/  UIMAD UR8, UR8, UR13, URZ ;  /* 0x0000000d080872a4 */ /* 0x000fe2000f8e023f */
[----:B------:R-:W-:Y:S01]  /*04e0*/  IMAD.MOV.U32 R2, RZ, RZ, RZ ;  /* 0x000000ffff027224 */ /* 0x000fe200078e00ff */
[----:B------:R-:W-:Y:S01]  /*04f0*/  CS2R R114, SRZ ;  /* 0x0000000000727805 */ /* 0x000fe2000001ff00 */
[----:B------:R-:W-:Y:S01]  /*0500*/  CS2R R112, SRZ ;  /* 0x0000000000707805 */ /* 0x000fe2000001ff00 */
[----:B------:R-:W-:Y:S01]  /*0510*/  UIADD3 UR13, UR8, UR13, URZ ;  /* 0x0000000d080d7290 */ /* 0x000fe2000fffe03f */
[----:B------:R-:W-:Y:S01]  /*0520*/  CS2R R118, SRZ ;  /* 0x0000000000767805 */ /* 0x000fe2000001ff00 */
[----:B------:R-:W-:Y:S01]  /*0530*/  CS2R R116, SRZ ;  /* 0x0000000000747805 */ /* 0x000fe2000001ff00 */
[----:B------:R-:W-:Y:S01]  /*0540*/  CS2R R110, SRZ ;  /* 0x00000000006e7805 */ /* 0x000fe2000001ff00 */
[----:B------:R-:W-:Y:S01]  /*0550*/  UISETP.LT.AND UP0, UPT, UR17, UR13, UPT ;  /* 0x0000000d1100728c */ /* 0x000fe2000bf01270 */
[----:B------:R-:W-:Y:S01]  /*0560*/  CS2R R108, SRZ ;  /* 0x00000000006c7805 */ /* 0x000fe2000001ff00 */
[----:B------:R-:W-:Y:S01]  /*0570*/  CS2R R122, SRZ ;  /* 0x00000000007a7805 */ /* 0x000fe2000001ff00 */
[----:B------:R-:W-:Y:S01]  /*0580*/  CS2R R120, SRZ ;  /* 0x0000000000787805 */ /* 0x000fe2000001ff00 */
[----:B------:R-:W-:Y:S01]  /*0590*/  USEL UR17, UR17, UR13, UP0 ;  /* 0x0000000d11117287 */ /* 0x000fe20008000000 */
[----:B------:R-:W-:Y:S01]  /*05a0*/  CS2R R106, SRZ ;  /* 0x00000000006a7805 */ /* 0x000fe2000001ff00 */
[----:B------:R-:W-:Y:S01]  /*05b0*/  CS2R R104, SRZ ;  /* 0x0000000000687805 */ /* 0x000fe2000001ff00 */
[----:B------:R-:W-:Y:S01]  /*05c0*/  CS2R R102, SRZ ;  /* 0x0000000000667805 */ /* 0x000fe2000001ff00 */
[----:B------:R-:W-:Y:S01]  /*05d0*/  UISETP.GT.AND UP0, UPT, UR17, UR8, UPT ;  /* 0x000000081100728c */ /* 0x000fe2000bf04270 */
[----:B------:R-:W-:Y:S01]  /*05e0*/  CS2R R100, SRZ ;  /* 0x0000000000647805 */ /* 0x000fe2000001ff00 */
[----:B------:R-:W-:Y:S01]  /*05f0*/  CS2R R98, SRZ ;  /* 0x0000000000627805 */ /* 0x000fe2000001ff00 */
[----:B------:R-:W-:Y:S01]  /*0600*/  CS2R R96, SRZ ;  /* 0x0000000000607805 */ /* 0x000fe2000001ff00 */
[----:B------:R-:W-:Y:S01]  /*0610*/  CS2R R94, SRZ ;  /* 0x00000000005e7805 */ /* 0x000fe2000001ff00 */
[----:B------:R-:W-:Y:S01]  /*0620*/  CS2R R92, SRZ ;  /* 0x00000000005c7805 */ /* 0x000fe2000001ff00 */
[----:B------:R-:W-:Y:S01]  /*0630*/  PLOP3.LUT P0, PT, PT, PT, UP0, 0x80, 0x0 ;  /* 0x000000000000781c */ /* 0x000fe20003f0f008 */
[----:B------:R-:W-:Y:S01]  /*0640*/  CS2R R90, SRZ ;  /* 0x00000000005a7805 */ /* 0x000fe2000001ff00 */
        /* <DEDUP_REMOVED lines=15> */
[----:B------:R-:W-:Y:S05]  /*0740*/  @!P0 BRA `(.L_x_3) ;  /* 0x0000839000008947 */ /* 0x000fea0003800000 */
[----:B------:R-:W-:Y:S02]  /*0750*/  ISETP.NE.U32.AND P1, PT, RZ, c[0x0][0x340], PT ;  /* 0x0000d000ff007a0c */ /* 0x000fe40003f25070 */
[----:B------:R-:W-:Y:S01]  /*0760*/  SHF.R.S32.HI R125, RZ, 0x1f, R124 ;  /* 0x0000001fff7d7819 */ /* 0x000fe2000001147c */
[----:B------:R-:W-:Y:S01]  /*0770*/  USHF.R.S32.HI UR20, URZ, 0x1f, UR10 ;  /* 0x0000001f3f147899 */ /* 0x000fe2000801140a */
[----:B------:R-:W-:Y:S01]  /*0780*/  ISETP.NE.AND.EX P1, PT, RZ, c[0x0][0x344], PT, P1 ;  /* 0x0000d100ff007a0c */ /* 0x000fe20003f25310 */
[----:B------:R-:W-:-:S12]  /*0790*/  ULDC.64 UR4, c[0x0][0x1b8] ;  /* 0x00006e0000047ab9 */ /* 0x000fd80000000a00 */
[----:B------:R-:W-:-:S04]  /*07a0*/  @P1 IMAD.MOV.U32 R3, RZ, RZ, 0x4 ;  /* 0x00000004ff031424 */ /* 0x000fc800078e00ff */
[----:B------:R-:W-:-:S06]  /*07b0*/  @P1 IMAD.WIDE R234, R0, R3, c[0x0][0x340] ;  /* 0x0000d00000ea1625 */ /* 0x000fcc00078e0203 */
[----:B------:R-:W2:Y:S01]  /*07c0*/  @P1 LDG.E R234, [R234.64] ;  /* 0x0000000eeaea1981 */ /* 0x000ea2000c1e1900 */
[----:B------:R-:W-:Y:S01]  /*07d0*/  LEA.HI R40, R125, R124, RZ, 0x3 ;  /* 0x0000007c7d287211 */ /* 0x000fe200078f18ff */
[----:B------:R-:W-:Y:S01]  /*07e0*/  IMAD.MOV.U32 R9, RZ, RZ, c[0x0][0x2c4] ;  /* 0x0000b100ff097624 */ /* 0x000fe200078e00ff */
[----:B------:R-:W-:Y:S01]  /*07f0*/  UIMAD.WIDE.U32 UR6, UR10, UR4, URZ ;  /* 0x000000040a0672a5 */ /* 0x000fe2000f8e003f */
[----:B------:R-:W1:Y:S01]  /*0800*/  S2R R3, SR_CTAID.X ;  /* 0x0000000000037919 */ /* 0x000e620000002500 */
[----:B------:R-:W-:Y:S01]  /*0810*/  LOP3.LUT R41, R40, 0xfffffff8, RZ, 0xc0, !PT ;  /* 0xfffffff828297812 */ /* 0x000fe200078ec0ff */
[----:B------:R-:W-:Y:S01]  /*0820*/  UIMAD UR4, UR20, UR4, URZ ;  /* 0x00000004140472a4 */ /* 0x000fe2000f8e023f */
[----:B------:R-:W-:Y:S01]  /*0830*/  ISETP.NE.AND P0, PT, R9, 0x1, PT ;  /* 0x000000010900780c */ /* 0x000fe20003f05270 */
[----:B------:R-:W-:Y:S01]  /*0840*/  UIADD3 UR16, UR17, -0x1, URZ ;  /* 0xffffffff11107890 */ /* 0x000fe2000fffe03f */
[----:B------:R-:W-:Y:S01]  /*0850*/  SHF.R.S32.HI R40, RZ, 0x3, R40 ;  /* 0x00000003ff287819 */ /* 0x000fe20000011428 */
[----:B------:R-:W-:Y:S01]  /*0860*/  IMAD.IADD R41, R124, 0x1, -R41 ;  /* 0x000000017c297824 */ /* 0x000fe200078e0a29 */
[----:B------:R-:W-:Y:S01]  /*0870*/  UIMAD UR4, UR10, UR5, UR4 ;  /* 0x000000050a0472a4 */ /* 0x000fe2000f8e0204 */
[----:B------:R-:W-:Y:S01]  /*0880*/  SHF.R.S32.HI R7, RZ, 0x1f, R0 ;  /* 0x0000001fff077819 */ /* 0x000fe20000011400 */
[----:B------:R-:W-:Y:S01]  /*0890*/  IMAD.U32 R13, RZ, RZ, UR7 ;  /* 0x00000007ff0d7e24 */ /* 0x000fe2000f8e00ff */
[--C-:B------:R-:W-:Y:S01]  /*08a0*/  SHF.R.S32.HI R44, RZ, 0x1f, R40.reuse ;  /* 0x0000001fff2c7819 */ /* 0x100fe20000011428 */
[----:B------:R-:W-:Y:S01]  /*08b0*/  IMAD R2, R41, 0x20, R40 ;  /* 0x0000002029027824 */ /* 0x000fe200078e0228 */
[----:B------:R-:W-:Y:S01]  /*08c0*/  UIADD3 UR4, UR7, UR4, URZ ;  /* 0x0000000407047290 */ /* 0x000fe2000fffe03f */
[----:B------:R-:W-:Y:S01]  /*08d0*/  IMAD.U32 R12, RZ, RZ, UR6 ;  /* 0x00000006ff0c7e24 */ /* 0x000fe2000f8e00ff */
[----:B------:R-:W-:Y:S01]  /*08e0*/  UMOV UR18, 0x7 ;  /* 0x0000000700127882 */ /* 0x000fe20000000000 */
[----:B------:R-:W-:Y:S01]  /*08f0*/  IMAD R5, R7, c[0x0][0x1c0], RZ ;  /* 0x0000700007057a24 */ /* 0x000fe200078e02ff */
[----:B------:R-:W-:Y:S01]  /*0900*/  ULDC.64 UR6, c[0x0][0x1e0] ;  /* 0x0000780000067ab9 */ /* 0x000fe20000000a00 */
[----:B------:R-:W-:Y:S01]  /*0910*/  IMAD R9, R9, c[0x0][0x168], RZ ;  /* 0x00005a0009097a24 */ /* 0x000fe200078e02ff */
[----:B------:R-:W-:Y:S01]  /*0920*/  USHF.L.U64.HI UR18, UR6, UR18, UR7 ;  /* 0x0000001206127299 */ /* 0x000fe20008010207 */
[----:B------:R-:W-:Y:S01]  /*0930*/  IMAD.U32 R13, RZ, RZ, UR4 ;  /* 0x00000004ff0d7e24 */ /* 0x000fe2000f8e00ff */
[----:B------:R-:W-:Y:S01]  /*0940*/  ULDC.64 UR4, c[0x0][0x1e8] ;  /* 0x00007a0000047ab9 */ /* 0x000fe20000000a00 */
[C---:B------:R-:W-:Y:S01]  /*0950*/  IMAD R14, R0.reuse, c[0x0][0x1c4], R5 ;  /* 0x00007100000e7a24 */ /* 0x040fe200078e0205 */
[----:B------:R-:W-:Y:S01]  /*0960*/  UIMAD UR4, UR20, UR4, URZ ;  /* 0x00000004140472a4 */ /* 0x000fe2000f8e023f */
[----:B------:R-:W-:Y:S01]  /*0970*/  IMAD.WIDE.U32 R12, R0, c[0x0][0x1c0], R12 ;  /* 0x00007000000c7a25 */ /* 0x000fe200078e000c */
[----:B------:R-:W-:-:S02]  /*0980*/  USHF.L.U32 UR19, UR6, 0x7, URZ ;  /* 0x0000000706137899 */ /* 0x000fc4000800063f */
[----:B------:R-:W-:Y:S01]  /*0990*/  UIMAD UR4, UR10, UR5, UR4 ;  /* 0x000000050a0472a4 */ /* 0x000fe2000f8e0204 */
[----:B-1----:R-:W-:Y:S01]  /*09a0*/  IMAD R11, R3, 0x80, R2 ;  /* 0x00000080030b7824 */ /* 0x002fe200078e0202 */
[----:B------:R-:W-:Y:S01]  /*09b0*/  USHF.R.S32.HI UR11, URZ, 0x1f, UR16 ;  /* 0x0000001f3f0b7899 */ /* 0x000fe20008011410 */
[----:B------:R-:W-:Y:S01]  /*09c0*/  IMAD.IADD R15, R13, 0x1, R14 ;  /* 0x000000010d0f7824 */ /* 0x000fe200078e020e */
[----:B------:R-:W-:Y:S01]  /*09d0*/  UIMAD.WIDE.U32 UR12, UR6, 0x40, URZ ;  /* 0x00000040060c78a5 */ /* 0x000fe2000f8e003f */
[----:B------:R-:W-:Y:S01]  /*09e0*/  @P0 IMAD.HI.U32 R4, R11, c[0x0][0x2c8], RZ ;  /* 0x0000b2000b040a27 */ /* 0x000fe200078e00ff */
[----:B------:R-:W-:-:S03]  /*09f0*/  USHF.L.U32 UR9, UR7, 0x6, URZ ;  /* 0x0000000607097899 */ /* 0x000fc6000800063f */
[----:B------:R-:W-:Y:S01]  /*0a00*/  IMAD.MOV.U32 R2, RZ, RZ, R11 ;  /* 0x000000ffff027224 */ /* 0x000fe200078e000b */
[----:B------:R-:W-:Y:S01]  /*0a10*/  @P0 SHF.R.U32.HI R2, RZ, c[0x0][0x2cc], R4 ;  /* 0x0000b300ff020a19 */ /* 0x000fe20000011604 */
[----:B------:R-:W-:Y:S01]  /*0a20*/  IMAD.MOV.U32 R14, RZ, RZ, R12 ;  /* 0x000000ffff0e7224 */ /* 0x000fe200078e000c */
[----:B------:R-:W-:Y:S01]  /*0a30*/  UIADD3 UR9, UR13, UR9, URZ ;  /* 0x000000090d097290 */ /* 0x000fe2000fffe03f */
[----:B------:R-:W-:Y:S01]  /*0a40*/  IMAD R6, R3, 0x80, R40 ;  /* 0x0000008003067824 */ /* 0x000fe200078e0228 */
[--C-:B------:R-:W-:Y:S01]  /*0a50*/  SHF.R.S32.HI R5, RZ, 0x1f, R2.reuse ;  /* 0x0000001fff057819 */ /* 0x100fe20000011402 */
[----:B------:R-:W-:Y:S01]  /*0a60*/  IMAD.MOV R12, RZ, RZ, -R2 ;  /* 0x000000ffff0c7224 */ /* 0x000fe200078e0a02 */
[----:B------:R-:W-:Y:S01]  /*0a70*/  IADD3 R3, -R40, c[0x0][0x1d0], RZ ;  /* 0x0000740028037a10 */ /* 0x000fe20007ffe1ff */
[----:B------:R-:W-:Y:S01]  /*0a80*/  IMAD.WIDE.U32 R14, R2, c[0x0][0x1b0], R14 ;  /* 0x00006c00020e7a25 */ /* 0x000fe200078e000e */
[C---:B------:R-:W-:Y:S01]  /*0a90*/  IADD3 R4, R6.reuse, 0x20, RZ ;  /* 0x0000002006047810 */ /* 0x040fe20007ffe0ff */
[----:B------:R-:W-:Y:S01]  /*0aa0*/  BAR.SYNC.DEFER_BLOCKING 0x0 ;  /* 0x0000000000007b1d */ /* 0x000fe20000010000 */
[-C--:B------:R-:W-:Y:S01]  /*0ab0*/  ISETP.GE.AND P5, PT, R6, R9.reuse, PT ;  /* 0x000000090600720c */ /* 0x080fe20003fa6270 */
[----:B------:R-:W-:Y:S01]  /*0ac0*/  IMAD R5, R5, c[0x0][0x1b0], RZ ;  /* 0x00006c0005057a24 */ /* 0x000fe200078e02ff */
[-C--:B------:R-:W-:Y:S01]  /*0ad0*/  ISETP.GE.AND P3, PT, R4, R9.reuse, PT ;  /* 0x000000090400720c */ /* 0x080fe20003f66270 */
[----:B------:R-:W-:Y:S01]  /*0ae0*/  IMAD R12, R12, c[0x0][0x2c4], R11 ;  /* 0x0000b1000c0c7a24 */ /* 0x000fe200078e020b */
[----:B------:R-:W-:Y:S01]  /*0af0*/  IADD3 R4, R6, 0x40, RZ ;  /* 0x0000004006047810 */ /* 0x000fe20007ffe0ff */
[----:B------:R-:W-:Y:S01]  /*0b00*/  IMAD R5, R2, c[0x0][0x1b4], R5 ;  /* 0x00006d0002057a24 */ /* 0x000fe200078e0205 */
[----:B------:R-:W-:Y:S01]  /*0b10*/  IADD3 R6, R6, 0x60, RZ ;  /* 0x0000006006067810 */ /* 0x000fe20007ffe0ff */
[----:B------:R-:W-:Y:S01]  /*0b20*/  IMAD.SHL.U32 R11, R40, 0x40, RZ ;  /* 0x00000040280b7824 */ /* 0x000fe200078e00ff */
[----:B------:R-:W-:Y:S01]  /*0b30*/  ISETP.GE.AND P4, PT, R4, R9, PT ;  /* 0x000000090400720c */ /* 0x000fe20003f86270 */
[----:B------:R-:W-:Y:S01]  /*0b40*/  IMAD.IADD R15, R15, 0x1, R5 ;  /* 0x000000010f0f7824 */ /* 0x000fe200078e0205 */
[----:B------:R-:W-:Y:S01]  /*0b50*/  SHF.R.S32.HI R5, RZ, 0x1f, R12 ;  /* 0x0000001fff057819 */ /* 0x000fe2000001140c */
[----:B------:R-:W-:Y:S01]  /*0b60*/  IMAD.SHL.U32 R42, R41, 0x8, RZ ;  /* 0x00000008292a7824 */ /* 0x000fe200078e00ff */
[----:B------:R-:W-:Y:S01]  /*0b70*/  LOP3.LUT R11, R11, 0x1c0, RZ, 0xc0, !PT ;  /* 0x000001c00b0b7812 */ /* 0x000fe200078ec0ff */
[----:B------:R-:W-:-:S02]  /*0b80*/  IMAD.U32 R2, RZ, RZ, UR16 ;  /* 0x00000010ff027e24 */ /* 0x000fc4000f8e00ff */
[----:B------:R-:W-:Y:S01]  /*0b90*/  IMAD R5, R5, c[0x0][0x1a8], RZ ;  /* 0x00006a0005057a24 */ /* 0x000fe200078e02ff */
[----:B------:R-:W-:Y:S01]  /*0ba0*/  SHF.R.U32.HI R8, RZ, 0x3, R11 ;  /* 0x00000003ff087819 */ /* 0x000fe2000001160b */
[----:B------:R-:W-:Y:S01]  /*0bb0*/  IMAD R2, R2, -0x80, R3 ;  /* 0xffffff8002027824 */ /* 0x000fe200078e0203 */
[--C-:B------:R-:W-:Y:S01]  /*0bc0*/  LOP3.LUT R11, R11, 0x38, R42.reuse, 0xf8, !PT ;  /* 0x000000380b0b7812 */ /* 0x100fe200078ef82a */
[C---:B------:R-:W-:Y:S01]  /*0bd0*/  IMAD R5, R12.reuse, c[0x0][0x1ac], R5 ;  /* 0x00006b000c057a24 */ /* 0x040fe200078e0205 */
[----:B------:R-:W-:Y:S01]  /*0be0*/  SHF.R.S32.HI R43, RZ, 0x1f, R42 ;  /* 0x0000001fff2b7819 */ /* 0x000fe2000001142a */
[----:B------:R-:W-:Y:S01]  /*0bf0*/  IMAD.WIDE.U32 R12, R12, c[0x0][0x1a8], R14 ;  /* 0x00006a000c0c7a25 */ /* 0x000fe200078e000e */
[----:B------:R-:W-:Y:S02]  /*0c00*/  LOP3.LUT R8, R11, R8, RZ, 0x3c, !PT ;  /* 0x000000080b087212 */ /* 0x000fe400078e3cff */
[----:B------:R-:W-:Y:S01]  /*0c10*/  ISETP.GE.AND P6, PT, R42, c[0x0][0x198], PT ;  /* 0x000066002a007a0c */ /* 0x000fe20003fc6270 */
[----:B------:R-:W-:-:S02]  /*0c20*/  IMAD R3, R44, c[0x0][0x1e0], RZ ;  /* 0x000078002c037a24 */ /* 0x000fc400078e02ff */
[----:B------:R-:W-:Y:S01]  /*0c30*/  IMAD.IADD R4, R13, 0x1, R5 ;  /* 0x000000010d047824 */ /* 0x000fe200078e0205 */
[----:B------:R-:W-:Y:S01]  /*0c40*/  LEA R5, P0, R12, c[0x0][0x160], 0x1 ;  /* 0x000058000c057a11 */ /* 0x000fe200078008ff */
[----:B------:R-:W-:-:S03]  /*0c50*/  IMAD.WIDE.U32 R10, R40, c[0x0][0x1e0], R42 ;  /* 0x00007800280a7a25 */ /* 0x000fc600078e002a */
[----:B------:R-:W-:Y:S01]  /*0c60*/  LEA.HI.X R4, R12, c[0x0][0x164], R4, 0x1, P0 ;  /* 0x000059000c047a11 */ /* 0x000fe200000f0c04 */
[----:B------:R-:W-:Y:S01]  /*0c70*/  IMAD R3, R40, c[0x0][0x1e4], R3 ;  /* 0x0000790028037a24 */ /* 0x000fe200078e0203 */
[----:B------:R-:W1:Y:S01]  /*0c80*/  SHFL.IDX PT, R14, R5, RZ, 0x181f ;  /* 0x00181fff050e7589 */ /* 0x000e6200000e0000 */
[----:B------:R-:W-:Y:S01]  /*0c90*/  IMAD.MOV.U32 R12, RZ, RZ, R10 ;  /* 0x000000ffff0c7224 */ /* 0x000fe200078e000a */
[----:B------:R-:W-:Y:S01]  /*0ca0*/  ISETP.GE.AND P0, PT, R6, R9, PT ;  /* 0x000000090600720c */ /* 0x000fe20003f06270 */
[----:B------:R-:W-:Y:S01]  /*0cb0*/  IMAD.U32 R228, RZ, RZ, UR10 ;  /* 0x0000000affe47e24 */ /* 0x000fe2000f8e00ff */
[----:B------:R-:W3:Y:S01]  /*0cc0*/  SHFL.IDX PT, R15, R4, RZ, 0x181f ;  /* 0x00181fff040f7589 */ /* 0x000ee200000e0000 */
[----:B------:R-:W-:Y:S01]  /*0cd0*/  IMAD.IADD R13, R11, 0x1, R3 ;  /* 0x000000010b0d7824 */ /* 0x000fe200078e0203 */
[----:B------:R-:W-:Y:S02]  /*0ce0*/  IADD3 R3, R42, 0x40, RZ ;  /* 0x000000402a037810 */ /* 0x000fe40007ffe0ff */
[----:B------:R-:W-:Y:S01]  /*0cf0*/  LEA.HI R11, R125, R124, RZ, 0x6 ;  /* 0x0000007c7d0b7211 */ /* 0x000fe200078f30ff */
[----:B------:R-:W-:Y:S01]  /*0d00*/  IMAD.WIDE.U32 R228, R228, c[0x0][0x1e8], R12 ;  /* 0x00007a00e4e47a25 */ /* 0x000fe200078e000c */
[----:B------:R-:W-:Y:S01]  /*0d10*/  @!P5 SHF.R.S32.HI R6, RZ, 0x1f, R3 ;  /* 0x0000001fff06d819 */ /* 0x000fe20000011403 */
[----:B------:R-:W4:Y:S02]  /*0d20*/  SHFL.IDX PT, R12, R5, 0x1, 0x181f ;  /* 0x00381f00050c7f89 */ /* 0x000f2400000e0000 */
[----:B------:R-:W-:Y:S01]  /*0d30*/  IMAD.SHL.U32 R11, R11, 0x8, RZ ;  /* 0x000000080b0b7824 */ /* 0x000fe200078e00ff */
[----:B------:R-:W-:Y:S01]  /*0d40*/  @!P5 LEA.HI R6, R6, R3, RZ, 0x3 ;  /* 0x000000030606d211 */ /* 0x000fe200078f18ff */
[----:B------:R-:W5:Y:S01]  /*0d50*/  SHFL.IDX PT, R13, R4, 0x1, 0x181f ;  /* 0x00381f00040d7f89 */ /* 0x000f6200000e0000 */
[----:B------:R-:W-:Y:S01]  /*0d60*/  IADD3 R229, R229, UR4, RZ ;  /* 0x00000004e5e57c10 */ /* 0x000fe2000fffe0ff */
[----:B------:R-:W-:Y:S01]  /*0d70*/  UIMAD UR4, UR18, UR16, URZ ;  /* 0x00000010120472a4 */ /* 0x000fe2000f8e023f */
[----:B------:R-:W-:Y:S01]  /*0d80*/  LOP3.LUT R8, R8, 0xfffffe00, R11, 0xf8, !PT ;  /* 0xfffffe0008087812 */ /* 0x000fe200078ef80b */
[----:B------:R-:W5:Y:S02]  /*0d90*/  SHFL.IDX PT, R18, R5, 0x2, 0x181f ;  /* 0x00581f0005127f89 */ /* 0x000f6400000e0000 */
[----:B------:R-:W-:-:S02]  /*0da0*/  UIMAD UR4, UR11, UR19, UR4 ;  /* 0x000000130b0472a4 */ /* 0x000fc4000f8e0204 */
[----:B------:R-:W5:Y:S01]  /*0db0*/  SHFL.IDX PT, R19, R4, 0x2, 0x181f ;  /* 0x00581f0004137f89 */ /* 0x000f6200000e0000 */
[----:B-1----:R-:W-:Y:S01]  /*0dc0*/  @!P5 LEA R16, P2, R42, R14, 0x1 ;  /* 0x0000000e2a10d211 */ /* 0x002fe200078408ff */
[----:B------:R-:W-:Y:S02]  /*0dd0*/  IMAD.SHL.U32 R227, R8, 0x2, RZ ;  /* 0x0000000208e37824 */ /* 0x000fe400078e00ff */
[----:B------:R1:W2:Y:S01]  /*0de0*/  SHFL.IDX PT, R10, R5, 0x3, 0x181f ;  /* 0x00781f00050a7f89 */ /* 0x0002a200000e0000 */
[----:B---3--:R-:W-:-:S03]  /*0df0*/  @!P5 LEA.HI.X R17, R42, R15, R43, 0x1, P2 ;  /* 0x0000000f2a11d211 */ /* 0x008fc600010f0c2b */
[----:B------:R3:W2:Y:S01]  /*0e00*/  SHFL.IDX PT, R11, R4, 0x3, 0x181f ;  /* 0x00781f00040b7f89 */ /* 0x0006a200000e0000 */
[----:B----4-:R-:W-:-:S03]  /*0e10*/  @!P3 LEA R8, P2, R42, R12, 0x1 ;  /* 0x0000000c2a08b211 */ /* 0x010fc600078408ff */
[----:B------:R4:W-:Y:S01]  /*0e20*/  @!P5 LDGSTS.E.BYPASS.LTC128B.128 [R227+0x100], [R16.64], !P6 ;  /* 0x0010000010e3dfae */ /* 0x0009e2000f101d4e */
[C---:B-----5:R-:W-:Y:S01]  /*0e30*/  @!P3 LEA.HI.X R9, R42.reuse, R13, R43, 0x1, P2 ;  /* 0x0000000d2a09b211 */ /* 0x060fe200010f0c2b */
[----:B-1----:R-:W-:Y:S02]  /*0e40*/  IMAD.U32 R5, RZ, RZ, UR6 ;  /* 0x00000006ff057e24 */ /* 0x002fe4000f8e00ff */
[----:B---3--:R-:W-:Y:S01]  /*0e50*/  IMAD.U32 R4, RZ, RZ, UR7 ;  /* 0x00000007ff047e24 */ /* 0x008fe2000f8e00ff */
[----:B----4-:R-:W-:-:S04]  /*0e60*/  @!P4 LEA R16, P2, R42, R18, 0x1 ;  /* 0x000000122a10c211 */ /* 0x010fc800078408ff */
[----:B------:R-:W-:Y:S02]  /*0e70*/  @!P4 LEA.HI.X R17, R42, R19, R43, 0x1, P2 ;  /* 0x000000132a11c211 */ /* 0x000fe400010f0c2b */
[----:B--2---:R-:W-:Y:S01]  /*0e80*/  @P1 SHF.R.S32.HI R235, RZ, 0x1f, R234 ;  /* 0x0000001fffeb1819 */ /* 0x004fe200000114ea */
[----:B------:R-:W-:Y:S01]  /*0e90*/  @!P1 IMAD.MOV.U32 R234, RZ, RZ, R0 ;  /* 0x000000ffffea9224 */ /* 0x000fe200078e0000 */
[----:B------:R-:W-:Y:S01]  /*0ea0*/  @!P3 SHF.R.S32.HI R0, RZ, 0x1f, R3 ;  /* 0x0000001fff00b819 */ /* 0x000fe20000011403 */
[----:B------:R-:W-:Y:S01]  /*0eb0*/  @!P1 IMAD.MOV.U32 R235, RZ, RZ, R7 ;  /* 0x000000ffffeb9224 */ /* 0x000fe200078e0007 */
[----:B------:R-:W-:Y:S01]  /*0ec0*/  ISETP.GE.AND P1, PT, R3, c[0x0][0x198], PT ;  /* 0x0000660003007a0c */ /* 0x000fe20003f26270 */
[----:B------:R-:W-:Y:S01]  /*0ed0*/  IMAD.WIDE.U32 R228, R234, c[0x0][0x1f0], R228 ;  /* 0x00007c00eae47a25 */ /* 0x000fe200078e00e4 */
[----:B------:R-:W-:Y:S02]  /*0ee0*/  @!P5 LOP3.LUT R7, R6, 0xfffffff8, RZ, 0xc0, !PT ;  /* 0xfffffff80607d812 */ /* 0x000fe400078ec0ff */
[----:B------:R-:W-:Y:S01]  /*0ef0*/  @!P3 LEA.HI R0, R0, R3, RZ, 0x3 ;  /* 0x000000030000b211 */ /* 0x000fe200078f18ff */
[----:B------:R-:W-:-:S02]  /*0f00*/  IMAD R231, R235, c[0x0][0x1f0], RZ ;  /* 0x00007c00ebe77a24 */ /* 0x000fc400078e02ff */
[----:B------:R-:W-:Y:S01]  /*0f10*/  @!P5 IMAD.WIDE R20, R7, 0x2, R14 ;  /* 0x000000020714d825 */ /* 0x000fe200078e020e */
[----:B------:R-:W-:Y:S02]  /*0f20*/  @!P3 LOP3.LUT R7, R0, 0xfffffff8, RZ, 0xc0, !PT ;  /* 0xfffffff80007b812 */ /* 0x000fe400078ec0ff */
[----:B------:R-:W-:Y:S01]  /*0f30*/  @!P4 SHF.R.S32.HI R0, RZ, 0x1f, R3 ;  /* 0x0000001fff00c819 */ /* 0x000fe20000011403 */
[----:B------:R-:W-:Y:S02]  /*0f40*/  IMAD R231, R234, c[0x0][0x1f4], R231 ;  /* 0x00007d00eae77a24 */ /* 0x000fe400078e02e7 */
[----:B------:R1:W-:Y:S01]  /*0f50*/  @!P5 LDGSTS.E.BYPASS.LTC128B.128 [R227+0x4100], [R20.64], !P1 ;  /* 0x0410000014e3dfae */ /* 0x0003e2000c901d4e */
[----:B------:R-:W-:Y:S01]  /*0f60*/  ISETP.GE.AND P5, PT, R2, 0x21, PT ;  /* 0x000000210200780c */ /* 0x000fe20003fa6270 */
[----:B------:R-:W-:Y:S01]  /*0f70*/  IMAD.IADD R231, R229, 0x1, R231 ;  /* 0x00000001e5e77824 */ /* 0x000fe200078e02e7 */
[----:B------:R-:W-:Y:S01]  /*0f80*/  @!P4 LEA.HI R0, R0, R3, RZ, 0x3 ;  /* 0x000000030000c211 */ /* 0x000fe200078f18ff */
[----:B------:R2:W-:Y:S01]  /*0f90*/  @!P3 LDGSTS.E.BYPASS.LTC128B.128 [R227+0x1100], [R8.64], !P6 ;  /* 0x0110000008e3bfae */ /* 0x0005e2000f101d4e */
[----:B------:R-:W-:-:S02]  /*0fa0*/  IMAD.MOV.U32 R230, RZ, RZ, R228 ;  /* 0x000000ffffe67224 */ /* 0x000fc400078e00e4 */
[----:B------:R-:W-:Y:S01]  /*0fb0*/  @!P3 IMAD.WIDE R6, R7, 0x2, R12 ;  /* 0x000000020706b825 */ /* 0x000fe200078e020c */
[----:B------:R-:W-:-:S04]  /*0fc0*/  @!P4 LOP3.LUT R0, R0, 0xfffffff8, RZ, 0xc0, !PT ;  /* 0xfffffff80000c812 */ /* 0x000fc800078ec0ff */
[----:B------:R3:W-:Y:S01]  /*0fd0*/  @!P3 LDGSTS.E.BYPASS.LTC128B.128 [R227+0x5100], [R6.64], !P1 ;  /* 0x0510000006e3bfae */ /* 0x0007e2000c901d4e */
[----:B------:R-:W-:Y:S01]  /*0fe0*/  @!P0 LEA R14, P3, R42, R10, 0x1 ;  /* 0x0000000a2a0e8211 */ /* 0x000fe200078608ff */
[----:B------:R-:W-:Y:S02]  /*0ff0*/  @!P4 IMAD.WIDE R18, R0, 0x2, R18 ;  /* 0x000000020012c825 */ /* 0x000fe400078e0212 */
[----:B------:R4:W-:Y:S01]  /*1000*/  @!P4 LDGSTS.E.BYPASS.LTC128B.128 [R227+0x2100], [R16.64], !P6 ;  /* 0x0210000010e3cfae */ /* 0x0009e2000f101d4e */
[C-C-:B------:R-:W-:Y:S02]  /*1010*/  @!P0 LEA.HI.X R15, R42.reuse, R11, R43.reuse, 0x1, P3 ;  /* 0x0000000b2a0f8211 */ /* 0x140fe400018f0c2b */
[----:B------:R-:W-:Y:S01]  /*1020*/  ISETP.GE.AND P3, PT, R42, c[0x0][0x1d4], PT ;  /* 0x000075002a007a0c */ /* 0x000fe20003f66270 */
[----:B------:R5:W-:Y:S01]  /*1030*/  @!P4 LDGSTS.E.BYPASS.LTC128B.128 [R227+0x6100], [R18.64], !P1 ;  /* 0x0610000012e3cfae */ /* 0x000be2000c901d4e */
[----:B------:R-:W-:Y:S01]  /*1040*/  ISETP.GE.AND P4, PT, R2, 0x41, PT ;  /* 0x000000410200780c */ /* 0x000fe20003f86270 */
[----:B------:R-:W-:-:S02]  /*1050*/  IMAD.WIDE.U32 R42, R40, c[0x0][0x208], R42 ;  /* 0x00008200282a7a25 */ /* 0x000fc400078e002a */
[----:B------:R1:W-:Y:S01]  /*1060*/  @!P0 LDGSTS.E.BYPASS.LTC128B.128 [R227+0x3100], [R14.64], !P6 ;  /* 0x031000000ee38fae */ /* 0x0003e2000f101d4e */
[----:B------:R-:W-:Y:S01]  /*1070*/  ISETP.GE.AND P6, PT, R2, 0x1, PT ;  /* 0x000000010200780c */ /* 0x000fe20003fc6270 */
[----:B--2---:R-:W-:-:S04]  /*1080*/  IMAD.U32 R9, RZ, RZ, UR16 ;  /* 0x00000010ff097e24 */ /* 0x004fc8000f8e00ff */
[----:B------:R-:W-:-:S04]  /*1090*/  IMAD.WIDE.U32 R8, R9, UR19, R230 ;  /* 0x0000001309087c25 */ /* 0x000fc8000f8e00e6 */
[----:B---3--:R-:W-:Y:S01]  /*10a0*/  IMAD.U32 R7, RZ, RZ, UR6 ;  /* 0x00000006ff077e24 */ /* 0x008fe2000f8e00ff */
[----:B------:R-:W-:Y:S02]  /*10b0*/  @P5 LEA R5, P2, R5, R8, 0x5 ;  /* 0x0000000805055211 */ /* 0x000fe400078428ff */
[----:B------:R-:W-:Y:S01]  /*10c0*/  IADD3 R9, R9, UR4, RZ ;  /* 0x0000000409097c10 */ /* 0x000fe2000fffe0ff */
[----:B------:R-:W-:Y:S01]  /*10d0*/  ULDC.64 UR4, c[0x0][0x210] ;  /* 0x0000840000047ab9 */ /* 0x000fe20000000a00 */
[----:B------:R-:W-:Y:S01]  /*10e0*/  LEA.HI R6, R125, R124, RZ, 0x4 ;  /* 0x0000007c7d067211 */ /* 0x000fe200078f20ff */
[----:B------:R-:W-:Y:S01]  /*10f0*/  UIMAD UR4, UR20, UR4, URZ ;  /* 0x00000004140472a4 */ /* 0x000fe2000f8e023f */
[----:B------:R-:W-:Y:S02]  /*1100*/  @P5 LEA.HI.X R4, R7, R9, R4, 0x5, P2 ;  /* 0x0000000907045211 */ /* 0x000fe400010f2c04 */
[----:B------:R-:W-:Y:S02]  /*1110*/  @P5 LEA R12, P2, R5, c[0x0][0x1c8], 0x1 ;  /* 0x00007200050c5a11 */ /* 0x000fe400078408ff */
[----:B------:R-:W-:-:S02]  /*1120*/  SHF.R.S32.HI R7, RZ, 0x4, R6 ;  /* 0x00000004ff077819 */ /* 0x000fc40000011406 */
[----:B------:R-:W-:Y:S02]  /*1130*/  @P5 LEA.HI.X R13, R5, c[0x0][0x1cc], R4, 0x1, P2 ;  /* 0x00007300050d5a11 */ /* 0x000fe400010f0c04 */
[----:B------:R-:W-:Y:S02]  /*1140*/  @!P0 SHF.R.S32.HI R4, RZ, 0x1f, R3 ;  /* 0x0000001fff048819 */ /* 0x000fe40000011403 */
[----:B------:R-:W-:Y:S02]  /*1150*/  LOP3.LUT R5, R6, 0xfffffff0, RZ, 0xc0, !PT ;  /* 0xfffffff006057812 */ /* 0x000fe400078ec0ff */
[----:B------:R-:W-:Y:S02]  /*1160*/  @!P0 LEA.HI R4, R4, R3, RZ, 0x3 ;  /* 0x0000000304048211 */ /* 0x000fe400078f18ff */
[----:B------:R-:W-:Y:S01]  /*1170*/  ISETP.GE.AND P2, PT, R2, 0x61, PT ;  /* 0x000000610200780c */ /* 0x000fe20003f46270 */
[----:B------:R-:W-:Y:S01]  /*1180*/  IMAD.IADD R5, R124, 0x1, -R5 ;  /* 0x000000017c057824 */ /* 0x000fe200078e0a05 */
[----:B------:R-:W-:-:S02]  /*1190*/  @!P0 LOP3.LUT R4, R4, 0xfffffff8, RZ, 0xc0, !PT ;  /* 0xfffffff804048812 */ /* 0x000fc400078ec0ff */
[----:B------:R-:W-:Y:S02]  /*11a0*/  LEA.HI R6, R6, R7, RZ, 0x1 ;  /* 0x0000000706067211 */ /* 0x000fe400078f08ff */
[----:B------:R-:W-:Y:S01]  /*11b0*/  SHF.R.S32.HI R0, RZ, 0x1f, R5 ;  /* 0x0000001fff007819 */ /* 0x000fe20000011405 */
[----:B----4-:R-:W-:Y:S01]  /*11c0*/  @!P0 IMAD.WIDE R16, R4, 0x2, R10 ;  /* 0x0000000204108825 */ /* 0x010fe200078e020a */
[----:B------:R-:W-:Y:S02]  /*11d0*/  LOP3.LUT R6, R6, 0xfffffffe, RZ, 0xc0, !PT ;  /* 0xfffffffe06067812 */ /* 0x000fe400078ec0ff */
[----:B------:R-:W-:Y:S02]  /*11e0*/  LEA.HI R0, R0, R5, RZ, 0x3 ;  /* 0x0000000500007211 */ /* 0x000fe400078f18ff */
[----:B------:R2:W-:Y:S01]  /*11f0*/  @!P0 LDGSTS.E.BYPASS.LTC128B.128 [R227+0x7100], [R16.64], !P1 ;  /* 0x0710000010e38fae */ /* 0x0005e2000c901d4e */
[----:B-1----:R-:W-:Y:S01]  /*1200*/  @P6 LEA R14, P0, R8, c[0x0][0x1c8], 0x1 ;  /* 0x00007200080e6a11 */ /* 0x002fe200078008ff */
[----:B------:R-:W-:Y:S01]  /*1210*/  VOTEU.ANY UP0, P2 ;  /* 0x00000000003f7886 */ /* 0x000fe20001000100 */
[----:B------:R-:W-:Y:S01]  /*1220*/  LOP3.LUT R2, R0, 0xfffffff8, RZ, 0xc0, !PT ;  /* 0xfffffff800027812 */ /* 0x000fe200078ec0ff */
[----:B------:R-:W0:Y:S01]  /*1230*/  LDGDEPBAR ;  /* 0x00000000000079af */ /* 0x000e220000000000 */
[C-C-:B------:R-:W-:Y:S01]  /*1240*/  @P6 LEA.HI.X R15, R8.reuse, c[0x0][0x1cc], R9.reuse, 0x1, P0 ;  /* 0x00007300080f6a11 */ /* 0x140fe200000f0c09 */
[----:B------:R-:W-:Y:S01]  /*1250*/  IMAD.IADD R6, R7, 0x1, -R6 ;  /* 0x0000000107067824 */ /* 0x000fe200078e0a06 */
[----:B------:R-:W-:Y:S01]  /*1260*/  @P4 IADD3 R4, P0, R8, UR12, RZ ;  /* 0x0000000c08044c10 */ /* 0x000fe2000ff1e0ff */
[----:B------:R-:W-:Y:S01]  /*1270*/  IMAD.IADD R2, R5, 0x1, -R2 ;  /* 0x0000000105027824 */ /* 0x000fe200078e0a02 */
[----:B------:R-:W-:Y:S01]  /*1280*/  @UP0 UIMAD UR7, UR7, 0x60, URZ ;  /* 0x00000060070708a4 */ /* 0x000fe2000f8e023f */
[----:B------:R-:W-:Y:S01]  /*1290*/  IMAD.U32 R5, RZ, RZ, UR6 ;  /* 0x00000006ff057e24 */ /* 0x000fe2000f8e00ff */
[----:B------:R-:W-:Y:S01]  /*12a0*/  @P4 IADD3.X R11, R9, UR9, RZ, P0, !PT ;  /* 0x00000009090b4c10 */ /* 0x000fe200087fe4ff */
[----:B------:R1:W-:Y:S01]  /*12b0*/  @P6 LDGSTS.E.BYPASS.LTC128B.128 [R227+0x8100], [R14.64], !P3 ;  /* 0x081000000ee36fae */ /* 0x0003e2000d901d4e */
[----:B------:R-:W-:Y:S01]  /*12c0*/  ISETP.GE.AND P0, PT, R3, c[0x0][0x1d4], PT ;  /* 0x0000750003007a0c */ /* 0x000fe20003f06270 */
[----:B------:R-:W-:Y:S01]  /*12d0*/  @P2 IMAD.WIDE.U32 R8, R5, 0x60, R8 ;  /* 0x0000006005082825 */ /* 0x000fe200078e0008 */
[----:B------:R-:W-:-:S03]  /*12e0*/  LEA.HI R125, R125, R124, RZ, 0x5 ;  /* 0x0000007c7d7d7211 */ /* 0x000fc600078f28ff */
[----:B------:R-:W-:Y:S02]  /*12f0*/  IMAD.SHL.U32 R10, R2, 0x40, RZ ;  /* 0x00000040020a7824 */ /* 0x000fe400078e00ff */
[----:B------:R-:W-:Y:S02]  /*1300*/  IMAD.SHL.U32 R7, R6, 0x8, RZ ;  /* 0x0000000806077824 */ /* 0x000fe400078e00ff */
[----:B------:R-:W-:Y:S01]  /*1310*/  IMAD.SHL.U32 R0, R0, 0x40, RZ ;  /* 0x0000004000007824 */ /* 0x000fe200078e00ff */
[----:B------:R-:W-:Y:S01]  /*1320*/  LOP3.LUT R10, R10, 0x1c0, RZ, 0xc0, !PT ;  /* 0x000001c00a0a7812 */ /* 0x000fe200078ec0ff */
[----:B------:R-:W-:Y:S02]  /*1330*/  IMAD.SHL.U32 R5, R125, 0x20, RZ ;  /* 0x000000207d057824 */ /* 0x000fe400078e00ff */
[----:B------:R1:W-:Y:S01]  /*1340*/  @P6 LDGSTS.E.BYPASS.LTC128B.128 [R227+0xc100], [R14.64+0x80], !P0 ;  /* 0x0c1000800ee36fae */ /* 0x0003e2000c101d4e */
[----:B--2---:R-:W-:Y:S02]  /*1350*/  @P4 LEA R16, P1, R4, c[0x0][0x1c8], 0x1 ;  /* 0x0000720004104a11 */ /* 0x004fe400078208ff */
[----:B------:R-:W-:Y:S01]  /*1360*/  LOP3.LUT R3, R10, 0x8, R7, 0xf8, !PT ;  /* 0x000000080a037812 */ /* 0x000fe200078ef807 */
[----:B------:R1:W-:Y:S01]  /*1370*/  @P5 LDGSTS.E.BYPASS.LTC128B.128 [R227+0x9100], [R12.64], !P3 ;  /* 0x091000000ce35fae */ /* 0x0003e2000d901d4e */
[----:B------:R-:W-:Y:S01]  /*1380*/  @P4 LEA.HI.X R17, R4, c[0x0][0x1cc], R11, 0x1, P1 ;  /* 0x0000730004114a11 */ /* 0x000fe200008f0c0b */
[----:B------:R-:W-:Y:S01]  /*1390*/  IMAD.MOV.U32 R7, RZ, RZ, 0x10 ;  /* 0x00000010ff077424 */ /* 0x000fe200078e00ff */
[----:B------:R-:W-:Y:S01]  /*13a0*/  @P2 IADD3 R4, R9, UR7, RZ ;  /* 0x0000000709042c10 */ /* 0x000fe2000fffe0ff */
[----:B------:R1:W-:Y:S01]  /*13b0*/  @P5 LDGSTS.E.BYPASS.LTC128B.128 [R227+0xd100], [R12.64+0x80], !P0 ;  /* 0x0d1000800ce35fae */ /* 0x0003e2000c101d4e */
[----:B-----5:R-:W-:Y:S01]  /*13c0*/  @P2 LEA R18, P1, R8, c[0x0][0x1c8], 0x1 ;  /* 0x0000720008122a11 */ /* 0x020fe200078208ff */
[----:B------:R-:W-:Y:S01]  /*13d0*/  IMAD.SHL.U32 R9, R40, 0x8, RZ ;  /* 0x0000000828097824 */ /* 0x000fe200078e00ff */
[----:B------:R-:W-:Y:S01]  /*13e0*/  SHF.R.U32.HI R10, RZ, 0x3, R10 ;  /* 0x00000003ff0a7819 */ /* 0x000fe2000001160a */
[----:B------:R2:W-:Y:S01]  /*13f0*/  @P4 LDGSTS.E.BYPASS.LTC128B.128 [R227+0xa100], [R16.64], !P3 ;  /* 0x0a10000010e34fae */ /* 0x0005e2000d901d4e */
[----:B------:R-:W-:Y:S01]  /*1400*/  @P2 LEA.HI.X R19, R8, c[0x0][0x1cc], R4, 0x1, P1 ;  /* 0x0000730008132a11 */ /* 0x000fe200008f0c04 */
[----:B------:R-:W-:Y:S01]  /*1410*/  IMAD.SHL.U32 R4, R41, 0x40, RZ ;  /* 0x0000004029047824 */ /* 0x000fe200078e00ff */
[----:B------:R-:W-:Y:S01]  /*1420*/  LOP3.LUT R3, R3, R10, RZ, 0x3c, !PT ;  /* 0x0000000a03037212 */ /* 0x000fe200078e3cff */
[----:B------:R2:W-:Y:S01]  /*1430*/  @P4 LDGSTS.E.BYPASS.LTC128B.128 [R227+0xe100], [R16.64+0x80], !P0 ;  /* 0x0e10008010e34fae */ /* 0x0005e2000c101d4e */
[----:B------:R-:W-:-:S02]  /*1440*/  UIMAD UR7, UR10, UR5, UR4 ;  /* 0x000000050a0772a4 */ /* 0x000fc4000f8e0204 */
[----:B------:R-:W-:Y:S01]  /*1450*/  LOP3.LUT R0, R3, 0xfffffe00, R0, 0xf8, !PT ;  /* 0xfffffe0003007812 */ /* 0x000fe200078ef800 */
[----:B------:R2:W-:Y:S01]  /*1460*/  @P2 LDGSTS.E.BYPASS.LTC128B.128 [R227+0xb100], [R18.64], !P3 ;  /* 0x0b10000012e32fae */ /* 0x0005e2000d901d4e */
[----:B------:R-:W-:Y:S01]  /*1470*/  LOP3.LUT R3, R5, 0x7ffffc00, RZ, 0xc0, !PT ;  /* 0x7ffffc0005037812 */ /* 0x000fe200078ec0ff */
[----:B------:R-:W-:Y:S01]  /*1480*/  IMAD.MOV.U32 R5, RZ, RZ, 0x20 ;  /* 0x00000020ff057424 */ /* 0x000fe200078e00ff */
[----:B------:R-:W-:Y:S01]  /*1490*/  LOP3.LUT R4, R4, 0x1c0, RZ, 0xc0, !PT ;  /* 0x000001c004047812 */ /* 0x000fe200078ec0ff */
[----:B------:R2:W-:Y:S01]  /*14a0*/  @P2 LDGSTS.E.BYPASS.LTC128B.128 [R227+0xf100], [R18.64+0x80], !P0 ;  /* 0x0f10008012e32fae */ /* 0x0005e2000c101d4e */
[----:B------:R-:W-:Y:S01]  /*14b0*/  R2P PR, R2, 0x6 ;  /* 0x0000000602007804 */ /* 0x000fe20000000000 */
[----:B------:R-:W-:Y:S01]  /*14c0*/  IMAD.IADD R3, R0, 0x1, R3 ;  /* 0x0000000100037824 */ /* 0x000fe200078e0203 */
[----:B------:R-:W-:Y:S01]  /*14d0*/  LOP3.LUT R9, R4, 0x8, R9, 0xf8, !PT ;  /* 0x0000000804097812 */ /* 0x000fe200078ef809 */
[----:B------:R-:W0:Y:S01]  /*14e0*/  LDGDEPBAR ;  /* 0x00000000000079af */ /* 0x000e220000000000 */
[----:B------:R-:W-:Y:S01]  /*14f0*/  SHF.R.U32.HI R4, RZ, 0x3, R4 ;  /* 0x00000003ff047819 */ /* 0x000fe20000011604 */
[----:B------:R-:W-:Y:S01]  /*1500*/  ULDC.64 UR4, c[0x0][0x208] ;  /* 0x0000820000047ab9 */ /* 0x000fe20000000a00 */
[----:B------:R-:W-:Y:S01]  /*1510*/  SEL R7, R7, 0xfffffff0, !P1 ;  /* 0xfffffff007077807 */ /* 0x000fe20004800000 */
[----:B------:R-:W-:Y:S01]  /*1520*/  UIMAD UR11, UR11, UR4, URZ ;  /* 0x000000040b0b72a4 */ /* 0x000fe2000f8e023f */
[----:B------:R-:W-:Y:S01]  /*1530*/  LEA R2, R3, 0x100, 0x1 ;  /* 0x0000010003027811 */ /* 0x000fe200078e08ff */
[----:B------:R-:W-:Y:S01]  /*1540*/  UIMAD.WIDE.U32 UR22, UR16, UR4, URZ ;  /* 0x00000004101672a5 */ /* 0x000fe2000f8e003f */
[----:B------:R-:W-:Y:S01]  /*1550*/  LOP3.LUT R9, R9, R4, RZ, 0x3c, !PT ;  /* 0x0000000409097212 */ /* 0x000fe200078e3cff */
[----:B------:R-:W-:Y:S01]  /*1560*/  UIMAD UR11, UR16, UR5, UR11 ;  /* 0x00000005100b72a4 */ /* 0x000fe2000f8e020b */
[----:B------:R-:W-:Y:S01]  /*1570*/  SEL R5, R5, 0xffffffe0, !P2 ;  /* 0xffffffe005057807 */ /* 0x000fe20005000000 */
[--C-:B------:R-:W-:Y:S01]  /*1580*/  IMAD R4, R7, 0x2, R2.reuse ;  /* 0x0000000207047824 */ /* 0x100fe200078e0202 */
[----:B------:R-:W-:Y:S01]  /*1590*/  LOP3.LUT P1, RZ, R41, 0x2, RZ, 0xc0, !PT ;  /* 0x0000000229ff7812 */ /* 0x000fe2000782c0ff */
[----:B------:R-:W-:Y:S01]  /*15a0*/  IMAD R226, R6, 0x200, R9 ;  /* 0x0000020006e27824 */ /* 0x000fe200078e0209 */
[----:B------:R-:W-:Y:S01]  /*15b0*/  UIADD3 UR20, UR23, UR11, URZ ;  /* 0x0000000b17147290 */ /* 0x000fe2000fffe03f */
[----:B------:R-:W-:Y:S01]  /*15c0*/  IMAD.SHL.U32 R6, R3, 0x2, RZ ;  /* 0x0000000203067824 */ /* 0x000fe200078e00ff */
[----:B------:R-:W-:Y:S01]  /*15d0*/  LOP3.LUT P2, RZ, R41, 0x4, RZ, 0xc0, !PT ;  /* 0x0000000429ff7812 */ /* 0x000fe2000784c0ff */
[C---:B------:R-:W-:Y:S01]  /*15e0*/  IMAD R3, R5.reuse, 0x2, R2 ;  /* 0x0000000205037824 */ /* 0x040fe200078e0202 */
[----:B------:R-:W-:Y:S01]  /*15f0*/  UMOV UR11, 0xffffff80 ;  /* 0xffffff80000b7882 */ /* 0x000fe20000000000 */
[----:B------:R-:W-:-:S02]  /*1600*/  IMAD R2, R5, 0x2, R4 ;  /* 0x0000000205027824 */ /* 0x000fc400078e0204 */
[----:B------:R-:W-:Y:S01]  /*1610*/  IMAD.SHL.U32 R226, R226, 0x2, RZ ;  /* 0x00000002e2e27824 */ /* 0x000fe200078e00ff */
[----:B------:R-:W-:-:S04]  /*1620*/  DEPBAR.LE SB0, 0x1 ;  /* 0x000080400000791a */ /* 0x000fc80000000000 */
[----:B------:R-:W-:Y:S01]  /*1630*/  BAR.SYNC.DEFER_BLOCKING 0x0 ;  /* 0x0000000000007b1d */ /* 0x000fe20000010000 */
[----:B------:R-:W-:-:S05]  /*1640*/  IADD3 R225, R226, 0x8120, RZ ;  /* 0x00008120e2e17810 */ /* 0x000fca0007ffe0ff */
[----:B------:R-:W-:Y:S04]  /*1650*/  LDSM.16.M88.4 R140, [R6+0x100] ;  /* 0x00010000068c783b */ /* 0x000fe80000000200 */
[----:B------:R-:W-:Y:S04]  /*1660*/  LDSM.16.M88.4 R184, [R6+0x4100] ;  /* 0x0041000006b8783b */ /* 0x000fe80000000200 */
[----:B------:R-:W-:Y:S04]  /*1670*/  LDSM.16.M88.4 R168, [R4] ;  /* 0x0000000004a8783b */ /* 0x000fe80000000200 */
[----:B------:R3:W-:Y:S04]  /*1680*/  LDSM.16.M88.4 R188, [R4+0x4000] ;  /* 0x0040000004bc783b */ /* 0x0007e80000000200 */
[----:B------:R-:W-:Y:S04]  /*1690*/  LDSM.16.M88.4 R176, [R3] ;  /* 0x0000000003b0783b */ /* 0x000fe80000000200 */
[----:B------:R4:W-:Y:S04]  /*16a0*/  LDSM.16.M88.4 R196, [R3+0x4000] ;  /* 0x0040000003c4783b */ /* 0x0009e80000000200 */
[----:B------:R-:W-:Y:S04]  /*16b0*/  LDSM.16.M88.4 R180, [R2] ;  /* 0x0000000002b4783b */ /* 0x000fe80000000200 */
[----:B------:R5:W-:Y:S04]  /*16c0*/  LDSM.16.M88.4 R200, [R2+0x4000] ;  /* 0x0040000002c8783b */ /* 0x000be80000000200 */
[----:B------:R-:W-:Y:S01]  /*16d0*/  BAR.SYNC.DEFER_BLOCKING 0x0 ;  /* 0x0000000000007b1d */ /* 0x000fe20000010000 */
[----:B---3--:R-:W-:-:S04]  /*16e0*/  IADD3 R4, R226, 0x8100, RZ ;  /* 0x00008100e2047810 */ /* 0x008fc80007ffe0ff */
[----:B------:R-:W-:Y:S01]  /*16f0*/  @P1 IADD3 R225, R4, -0x20, RZ ;  /* 0xffffffe004e11810 */ /* 0x000fe20007ffe0ff */
[----:B----4-:R-:W-:-:S03]  /*1700*/  IMAD R3, R44, c[0x0][0x208], RZ ;  /* 0x000082002c037a24 */ /* 0x010fc600078e02ff */
[C---:B------:R-:W-:Y:S02]  /*1710*/  IADD3 R219, R225.reuse, 0x800, RZ ;  /* 0x00000800e1db7810 */ /* 0x040fe40007ffe0ff */
[C---:B------:R-:W-:Y:S02]  /*1720*/  IADD3 R218, R225.reuse, 0x1000, RZ ;  /* 0x00001000e1da7810 */ /* 0x040fe40007ffe0ff */
[C---:B------:R-:W-:Y:S02]  /*1730*/  IADD3 R217, R225.reuse, 0x1800, RZ ;  /* 0x00001800e1d97810 */ /* 0x040fe40007ffe0ff */
[C---:B------:R-:W-:Y:S01]  /*1740*/  IADD3 R216, R225.reuse, 0x2000, RZ ;  /* 0x00002000e1d87810 */ /* 0x040fe20007ffe0ff */
[----:B-----5:R-:W-:Y:S01]  /*1750*/  IMAD R2, R40, c[0x0][0x20c], R3 ;  /* 0x0000830028027a24 */ /* 0x020fe200078e0203 */
[C---:B------:R-:W-:Y:S02]  /*1760*/  IADD3 R215, R225.reuse, 0x2800, RZ ;  /* 0x00002800e1d77810 */ /* 0x040fe40007ffe0ff */
[----:B------:R-:W-:Y:S01]  /*1770*/  IADD3 R214, R225, 0x3000, RZ ;  /* 0x00003000e1d67810 */ /* 0x000fe20007ffe0ff */
[----:B------:R-:W-:Y:S01]  /*1780*/  IMAD.IADD R43, R43, 0x1, R2 ;  /* 0x000000012b2b7824 */ /* 0x000fe200078e0202 */
[----:B------:R-:W-:-:S04]  /*1790*/  DEPBAR.LE SB0, 0x0 ;  /* 0x000080000000791a */ /* 0x000fc80000000000 */
[----:B------:R-:W-:Y:S01]  /*17a0*/  BAR.SYNC.DEFER_BLOCKING 0x0 ;  /* 0x0000000000007b1d */ /* 0x000fe20000010000 */
[----:B------:R-:W-:Y:S01]  /*17b0*/  IMAD.U32 R2, RZ, RZ, UR10 ;  /* 0x0000000aff027e24 */ /* 0x000fe2000f8e00ff */
[C---:B------:R-:W-:Y:S02]  /*17c0*/  IADD3 R213, R225.reuse, 0x3800, RZ ;  /* 0x00003800e1d57810 */ /* 0x040fe40007ffe0ff */
[C---:B------:R-:W-:Y:S01]  /*17d0*/  IADD3 R211, R225.reuse, 0x4000, RZ ;  /* 0x00004000e1d37810 */ /* 0x040fe20007ffe0ff */
[----:B------:R-:W-:Y:S01]  /*17e0*/  IMAD.WIDE.U32 R2, R2, c[0x0][0x210], R42 ;  /* 0x0000840002027a25 */ /* 0x000fe200078e002a */
[C---:B------:R-:W-:Y:S02]  /*17f0*/  IADD3 R210, R225.reuse, 0x4800, RZ ;  /* 0x00004800e1d27810 */ /* 0x040fe40007ffe0ff */
[----:B------:R-:W-:Y:S02]  /*1800*/  IADD3 R209, R225, 0x5000, RZ ;  /* 0x00005000e1d17810 */ /* 0x000fe40007ffe0ff */
[----:B------:R-:W-:Y:S01]  /*1810*/  IADD3 R3, R3, UR7, RZ ;  /* 0x0000000703037c10 */ /* 0x000fe2000fffe0ff */
[----:B------:R-:W-:Y:S01]  /*1820*/  ULDC UR7, c[0x0][0x1d0] ;  /* 0x0000740000077ab9 */ /* 0x000fe20000000800 */
[C---:B------:R-:W-:Y:S01]  /*1830*/  IADD3 R208, R225.reuse, 0x5800, RZ ;  /* 0x00005800e1d07810 */ /* 0x040fe20007ffe0ff */
[----:B------:R-:W-:Y:S01]  /*1840*/  UIMAD UR7, UR16, UR11, UR7 ;  /* 0x0000000b100772a4 */ /* 0x000fe2000f8e0207 */
[C---:B------:R-:W-:Y:S01]  /*1850*/  IADD3 R207, R225.reuse, 0x6000, RZ ;  /* 0x00006000e1cf7810 */ /* 0x040fe20007ffe0ff */
[----:B------:R-:W-:Y:S01]  /*1860*/  USHF.L.U32 UR11, UR4, 0x6, URZ ;  /* 0x00000006040b7899 */ /* 0x000fe2000800063f */
[----:B------:R-:W-:-:S02]  /*1870*/  IADD3 R206, R225, 0x6800, RZ ;  /* 0x00006800e1ce7810 */ /* 0x000fc40007ffe0ff */
[C---:B------:R-:W-:Y:S02]  /*1880*/  IADD3 R205, R225.reuse, 0x7000, RZ ;  /* 0x00007000e1cd7810 */ /* 0x040fe40007ffe0ff */
[----:B------:R-:W-:Y:S01]  /*1890*/  IADD3 R40, -R40, UR7, RZ ;  /* 0x0000000728287c10 */ /* 0x000fe2000fffe1ff */
[----:B------:R-:W-:Y:S01]  /*18a0*/  IMAD.U32 R45, RZ, RZ, UR11 ;  /* 0x0000000bff2d7e24 */ /* 0x000fe2000f8e00ff */
[----:B------:R-:W-:Y:S01]  /*18b0*/  IADD3 R204, R225, 0x7800, RZ ;  /* 0x00007800e1cc7810 */ /* 0x000fe20007ffe0ff */
[----:B------:R-:W3:Y:S01]  /*18c0*/  LDSM.16.M88.4 R24, [R226+0x8100] ;  /* 0x00810000e218783b */ /* 0x000ee20000000200 */
[C---:B------:R-:W-:Y:S02]  /*18d0*/  ISETP.LT.OR P5, PT, R40.reuse, 0x1, P3 ;  /* 0x000000012800780c */ /* 0x040fe40001fa1670 */
[C---:B------:R-:W-:Y:S01]  /*18e0*/  ISETP.LT.OR P6, PT, R40.reuse, 0x1, P0 ;  /* 0x000000012800780c */ /* 0x040fe200007c1670 */
[----:B--2---:R-:W2:Y:S01]  /*18f0*/  LDSM.16.M88.4 R16, [R226+0x8900] ;  /* 0x00890000e210783b */ /* 0x004ea20000000200 */
[----:B------:R-:W-:-:S03]  /*1900*/  ISETP.LT.OR P4, PT, R40, 0x21, P3 ;  /* 0x000000212800780c */ /* 0x000fc60001f81670 */
[----:B-1----:R-:W1:Y:S04]  /*1910*/  LDSM.16.M88.4 R12, [R225] ;  /* 0x00000000e10c783b */ /* 0x002e680000000200 */
[----:B------:R-:W4:Y:S04]  /*1920*/  LDSM.16.M88.4 R8, [R226+0x9100] ;  /* 0x00910000e208783b */ /* 0x000f280000000200 */
[----:B------:R-:W5:Y:S04]  /*1930*/  LDSM.16.M88.4 R36, [R225+0x800] ;  /* 0x00080000e124783b */ /* 0x000f680000000200 */
[----:B------:R-:W1:Y:S04]  /*1940*/  LDSM.16.M88.4 R96, [R226+0x9900] ;  /* 0x00990000e260783b */ /* 0x000e680000000200 */
[----:B------:R-:W1:Y:S04]  /*1950*/  LDSM.16.M88.4 R32, [R225+0x1000] ;  /* 0x00100000e120783b */ /* 0x000e680000000200 */
[----:B------:R-:W1:Y:S04]  /*1960*/  LDSM.16.M88.4 R88, [R226+0xa100] ;  /* 0x00a10000e258783b */ /* 0x000e680000000200 */
[----:B------:R-:W-:Y:S04]  /*1970*/  LDSM.16.M88.4 R64, [R226+0xb900] ;  /* 0x00b90000e240783b */ /* 0x000fe80000000200 */
[----:B------:R-:W-:Y:S01]  /*1980*/  LDSM.16.M88.4 R72, [R226+0xb100] ;  /* 0x00b10000e248783b */ /* 0x000fe20000000200 */
[C---:B---3--:R-:W-:Y:S03]  /*1990*/  HMMA.16816.F32.BF16 R28, R140.reuse, R24, RZ ;  /* 0x000000188c1c723c */ /* 0x048fe600000418ff */
[----:B------:R-:W-:Y:S04]  /*19a0*/  LDSM.16.M88.4 R80, [R226+0xa900] ;  /* 0x00a90000e250783b */ /* 0x000fe80000000200 */
[----:B------:R-:W-:Y:S01]  /*19b0*/  LDSM.16.M88.4 R48, [R225+0x2800] ;  /* 0x00280000e130783b */ /* 0x000fe20000000200 */
[C---:B------:R-:W-:Y:S08]  /*19c0*/  HMMA.16816.F32.BF16 R24, R140.reuse, R26, RZ ;  /* 0x0000001a8c18723c */ /* 0x040ff000000418ff */
[C---:B--2---:R-:W-:Y:S08]  /*19d0*/  HMMA.16816.F32.BF16 R20, R140.reuse, R16, RZ ;  /* 0x000000108c14723c */ /* 0x044ff000000418ff */
[----:B------:R-:W-:Y:S08]  /*19e0*/  HMMA.16816.F32.BF16 R16, R140, R18, RZ ;  /* 0x000000128c10723c */ /* 0x000ff000000418ff */
[C---:B-1----:R-:W-:Y:S08]  /*19f0*/  HMMA.16816.F32.BF16 R28, R168.reuse, R12, R28 ;  /* 0x0000000ca81c723c */ /* 0x042ff0000004181c */
[----:B------:R-:W-:Y:S08]  /*1a00*/  HMMA.16816.F32.BF16 R24, R168, R14, R24 ;  /* 0x0000000ea818723c */ /* 0x000ff00000041818 */
[C---:B----4-:R-:W-:Y:S08]  /*1a10*/  HMMA.16816.F32.BF16 R12, R140.reuse, R8, RZ ;  /* 0x000000088c0c723c */ /* 0x050ff000000418ff */
[----:B------:R-:W-:Y:S08]  /*1a20*/  HMMA.16816.F32.BF16 R8, R140, R10, RZ ;  /* 0x0000000a8c08723c */ /* 0x000ff000000418ff */
[C---:B-----5:R-:W-:Y:S08]  /*1a30*/  HMMA.16816.F32.BF16 R20, R168.reuse, R36, R20 ;  /* 0x00000024a814723c */ /* 0x060ff00000041814 */
[----:B------:R-:W-:Y:S01]  /*1a40*/  HMMA.16816.F32.BF16 R16, R168, R38, R16 ;  /* 0x00000026a810723c */ /* 0x000fe20000041810 */
[----:B------:R-:W1:Y:S07]  /*1a50*/  LDSM.16.M88.4 R36, [R225+0x1800] ;  /* 0x00180000e124783b */ /* 0x000e6e0000000200 */
[----:B------:R-:W-:Y:S08]  /*1a60*/  HMMA.16816.F32.BF16 R100, R140, R96, RZ ;  /* 0x000000608c64723c */ /* 0x000ff000000418ff */
[----:B------:R-:W-:Y:S08]  /*1a70*/  HMMA.16816.F32.BF16 R12, R168, R32, R12 ;  /* 0x00000020a80c723c */ /* 0x000ff0000004180c */
[----:B------:R-:W-:Y:S08]  /*1a80*/  HMMA.16816.F32.BF16 R96, R140, R98, RZ ;  /* 0x000000628c60723c */ /* 0x000ff000000418ff */
[----:B------:R-:W-:Y:S01]  /*1a90*/  HMMA.16816.F32.BF16 R8, R168, R34, R8 ;  /* 0x00000022a808723c */ /* 0x000fe20000041808 */
[----:B------:R-:W2:Y:S07]  /*1aa0*/  LDSM.16.M88.4 R32, [R225+0x2000] ;  /* 0x00200000e120783b */ /* 0x000eae0000000200 */
[C---:B------:R-:W-:Y:S08]  /*1ab0*/  HMMA.16816.F32.BF16 R92, R140.reuse, R88, RZ ;  /* 0x000000588c5c723c */ /* 0x040ff000000418ff */
[----:B------:R-:W-:Y:S08]  /*1ac0*/  HMMA.16816.F32.BF16 R88, R140, R90, RZ ;  /* 0x0000005a8c58723c */ /* 0x000ff000000418ff */
[C---:B-1----:R-:W-:Y:S07]  /*1ad0*/  HMMA.16816.F32.BF16 R100, R168.reuse, R36, R100 ;  /* 0x00000024a864723c */ /* 0x042fee0000041864 */
[----:B------:R-:W-:Y:S01]  /*1ae0*/  IMAD R37, R235, c[0x0][0x218], RZ ;  /* 0x00008600eb257a24 */ /* 0x000fe200078e02ff */
[----:B------:R-:W-:Y:S03]  /*1af0*/  HMMA.16816.F32.BF16 R96, R168, R38, R96 ;  /* 0x00000026a860723c */ /* 0x000fe60000041860 */
[----:B------:R-:W-:-:S02]  /*1b00*/  IMAD R37, R234, c[0x0][0x21c], R37 ;  /* 0x00008700ea257a24 */ /* 0x000fc400078e0225 */
[----:B------:R-:W-:-:S03]  /*1b10*/  IMAD.WIDE.U32 R234, R234, c[0x0][0x218], R2 ;  /* 0x00008600eaea7a25 */ /* 0x000fc600078e0002 */
[----:B------:R-:W-:Y:S01]  /*1b20*/  HMMA.16816.F32.BF16 R68, R140, R64, RZ ;  /* 0x000000408c44723c */ /* 0x000fe200000418ff */
[----:B------:R-:W-:Y:S01]  /*1b30*/  IMAD.U32 R38, RZ, RZ, UR22 ;  /* 0x00000016ff267e24 */ /* 0x000fe2000f8e00ff */
[----:B------:R-:W-:Y:S01]  /*1b40*/  UIADD3 UR22, UP0, UR11, 0x80, URZ ;  /* 0x000000800b167890 */ /* 0x000fe2000ff1e03f */
[----:B------:R-:W-:Y:S02]  /*1b50*/  IMAD.U32 R3, RZ, RZ, UR20 ;  /* 0x00000014ff037e24 */ /* 0x000fe4000f8e00ff */
[----:B------:R-:W-:Y:S01]  /*1b60*/  IMAD.IADD R232, R235, 0x1, R37 ;  /* 0x00000001ebe87824 */ /* 0x000fe200078e0225 */
[C---:B------:R-:W-:Y:S01]  /*1b70*/  LEA R2, P1, R38.reuse, R234, 0x7 ;  /* 0x000000ea26027211 */ /* 0x040fe200078238ff */
[----:B------:R-:W-:Y:S01]  /*1b80*/  IMAD.U32 R39, RZ, RZ, UR23 ;  /* 0x00000017ff277e24 */ /* 0x000fe2000f8e00ff */
[----:B------:R-:W-:Y:S01]  /*1b90*/  UMOV UR23, 0x6 ;  /* 0x0000000600177882 */ /* 0x000fe20000000000 */
[C---:B--2---:R-:W-:Y:S01]  /*1ba0*/  HMMA.16816.F32.BF16 R92, R168.reuse, R32, R92 ;  /* 0x00000020a85c723c */ /* 0x044fe2000004185c */
[----:B------:R-:W-:Y:S01]  /*1bb0*/  LEA.HI.X R3, R38, R232, R3, 0x7, P1 ;  /* 0x000000e826037211 */ /* 0x000fe200008f3c03 */
[----:B------:R-:W-:Y:S01]  /*1bc0*/  USHF.L.U64.HI UR20, UR4, UR23, UR5 ;  /* 0x0000001704147299 */ /* 0x000fe20008010205 */
[C---:B------:R-:W-:Y:S01]  /*1bd0*/  LEA R46, P1, R2.reuse, c[0x0][0x1f8], 0x1 ;  /* 0x00007e00022e7a11 */ /* 0x040fe200078208ff */
[----:B------:R-:W-:Y:S02]  /*1be0*/  LDSM.16.M88.4 R36, [R225+0x3000] ;  /* 0x00300000e124783b */ /* 0x000fe40000000200 */
[----:B------:R-:W-:Y:S01]  /*1bf0*/  UIADD3.X UR21, URZ, UR20, URZ, UP0, !UPT ;  /* 0x000000143f157290 */ /* 0x000fe200087fe43f */
[----:B------:R-:W-:Y:S01]  /*1c00*/  LEA.HI.X R47, R2, c[0x0][0x1fc], R3, 0x1, P1 ;  /* 0x00007f00022f7a11 */ /* 0x000fe200008f0c03 */
[----:B------:R-:W-:Y:S01]  /*1c10*/  HMMA.16816.F32.BF16 R88, R168, R34, R88 ;  /* 0x00000022a858723c */ /* 0x000fe20000041858 */
[----:B------:R-:W-:Y:S01]  /*1c20*/  IADD3 R2, P1, R46, UR11, RZ ;  /* 0x0000000b2e027c10 */ /* 0x000fe2000ff3e0ff */
[----:B------:R-:W1:Y:S01]  /*1c30*/  LDSM.16.M88.4 R32, [R225+0x3800] ;  /* 0x00380000e120783b */ /* 0x000e620000000200 */
[----:B------:R-:W-:-:S02]  /*1c40*/  UISETP.GT.AND UP0, UPT, UR16, UR8, UPT ;  /* 0x000000081000728c */ /* 0x000fc4000bf04270 */
[----:B------:R-:W-:Y:S01]  /*1c50*/  IADD3.X R3, R47, UR20, RZ, P1, !PT ;  /* 0x000000142f037c10 */ /* 0x000fe20008ffe4ff */
[----:B------:R-:W-:Y:S01]  /*1c60*/  @!PT LDS RZ, [RZ] ;  /* 0x00000000fffff984 */ /* 0x000fe20000000800 */
[----:B------:R-:W-:Y:S01]  /*1c70*/  @!PT LDS RZ, [RZ] ;  /* 0x00000000fffff984 */ /* 0x000fe20000000800 */
[----:B------:R-:W-:Y:S01]  /*1c80*/  @!PT LDS RZ, [RZ] ;  /* 0x00000000fffff984 */ /* 0x000fe20000000800 */
[----:B------:R2:W-:Y:S01]  /*1c90*/  LDGSTS.E.BYPASS.LTC128B.128 [R227+0x100], [R46.64], !P5 ;  /* 0x001000002ee37fae */ /* 0x0005e2000e901d4e */
[----:B------:R-:W-:Y:S01]  /*1ca0*/  IADD3 R44, P5, P1, R45, 0x80, R46 ;  /* 0x000000802d2c7810 */ /* 0x000fe200079be02e */
[C---:B------:R-:W-:Y:S02]  /*1cb0*/  HMMA.16816.F32.BF16 R76, R140.reuse, R72, RZ ;  /* 0x000000488c4c723c */ /* 0x040fe400000418ff */
[----:B------:R2:W-:Y:S01]  /*1cc0*/  LDGSTS.E.BYPASS.LTC128B.128 [R227+0x4100], [R46.64+0x80], !P6 ;  /* 0x041000802ee37fae */ /* 0x0005e2000f101d4e */
[----:B------:R-:W-:Y:S02]  /*1cd0*/  ISETP.LT.OR P6, PT, R40, 0x21, P0 ;  /* 0x000000212800780c */ /* 0x000fe400007c1670 */
[----:B------:R-:W-:Y:S01]  /*1ce0*/  IADD3.X R45, RZ, UR20, R47, P5, P1 ;  /* 0x00000014ff2d7c10 */ /* 0x000fe2000afe242f */
[----:B------:R3:W-:Y:S01]  /*1cf0*/  LDGSTS.E.BYPASS.LTC128B.128 [R227+0x1100], [R2.64], !P4 ;  /* 0x0110000002e37fae */ /* 0x0007e2000e101d4e */
[----:B------:R-:W-:Y:S01]  /*1d00*/  IADD3 R42, P4, R2, UR11, RZ ;  /* 0x0000000b022a7c10 */ /* 0x000fe2000ff9e0ff */
[----:B------:R-:W-:Y:S01]  /*1d10*/  HMMA.16816.F32.BF16 R64, R140, R66, RZ ;  /* 0x000000428c40723c */ /* 0x000fe200000418ff */
[----:B------:R-:W-:-:S02]  /*1d20*/  ISETP.LT.OR P1, PT, R40, 0x41, P3 ;  /* 0x000000412800780c */ /* 0x000fc40001f21670 */
[C---:B------:R-:W-:Y:S02]  /*1d30*/  IADD3.X R43, R3.reuse, UR20, RZ, P4, !PT ;  /* 0x00000014032b7c10 */ /* 0x040fe4000a7fe4ff */
[----:B------:R-:W-:Y:S02]  /*1d40*/  IADD3 R52, P5, R2, UR22, RZ ;  /* 0x0000001602347c10 */ /* 0x000fe4000ffbe0ff */
[----:B------:R-:W-:Y:S01]  /*1d50*/  IADD3 R54, P4, R42, UR11, RZ ;  /* 0x0000000b2a367c10 */ /* 0x000fe2000ff9e0ff */
[----:B------:R2:W-:Y:S01]  /*1d60*/  LDGSTS.E.BYPASS.LTC128B.128 [R227+0x5100], [R44.64], !P6 ;  /* 0x051000002ce37fae */ /* 0x0005e2000f101d4e */
[C---:B------:R-:W-:Y:S01]  /*1d70*/  HMMA.16816.F32.BF16 R72, R140.reuse, R74, RZ ;  /* 0x0000004a8c48723c */ /* 0x040fe200000418ff */
[----:B------:R-:W-:Y:S02]  /*1d80*/  IADD3.X R53, R3, UR21, RZ, P5, !PT ;  /* 0x0000001503357c10 */ /* 0x000fe4000affe4ff */
[C---:B------:R-:W-:Y:S02]  /*1d90*/  ISETP.LT.OR P6, PT, R40.reuse, 0x41, P0 ;  /* 0x000000412800780c */ /* 0x040fe400007c1670 */
[----:B------:R-:W-:Y:S01]  /*1da0*/  IADD3.X R55, R43, UR20, RZ, P4, !PT ;  /* 0x000000142b377c10 */ /* 0x000fe2000a7fe4ff */
[----:B------:R4:W-:Y:S01]  /*1db0*/  LDGSTS.E.BYPASS.LTC128B.128 [R227+0x2100], [R42.64], !P1 ;  /* 0x021000002ae37fae */ /* 0x0009e2000c901d4e */
[C---:B------:R-:W-:Y:S01]  /*1dc0*/  ISETP.LT.OR P5, PT, R40.reuse, 0x61, P3 ;  /* 0x000000612800780c */ /* 0x040fe20001fa1670 */
[----:B------:R-:W-:Y:S01]  /*1dd0*/  HMMA.16816.F32.BF16 R84, R140, R80, RZ ;  /* 0x000000508c54723c */ /* 0x000fe200000418ff */
[----:B------:R-:W-:-:S02]  /*1de0*/  ISETP.LT.OR P4, PT, R40, 0x61, P0 ;  /* 0x000000612800780c */ /* 0x000fc40000781670 */
[----:B------:R-:W-:-:S04]  /*1df0*/  IADD3 R56, P1, R42, UR22, RZ ;  /* 0x000000162a387c10 */ /* 0x000fc8000ff3e0ff */
[----:B------:R-:W-:Y:S01]  /*1e00*/  IADD3.X R57, R43, UR21, RZ, P1, !PT ;  /* 0x000000152b397c10 */ /* 0x000fe20008ffe4ff */
[----:B---3--:R-:W-:Y:S01]  /*1e10*/  IMAD.MOV.U32 R2, RZ, RZ, 0x40 ;  /* 0x00000040ff027424 */ /* 0x008fe200078e00ff */
[----:B------:R3:W-:Y:S01]  /*1e20*/  LDGSTS.E.BYPASS.LTC128B.128 [R227+0x6100], [R52.64], !P6 ;  /* 0x0610000034e37fae */ /* 0x0007e2000f101d4e */
[----:B------:R-:W-:Y:S01]  /*1e30*/  HMMA.16816.F32.BF16 R80, R140, R82, RZ ;  /* 0x000000528c50723c */ /* 0x000fe200000418ff */
[----:B------:R-:W-:Y:S02]  /*1e40*/  PLOP3.LUT P1, PT, PT, PT, UP0, 0x80, 0x0 ;  /* 0x000000000000781c */ /* 0x000fe40003f2f008 */
[----:B------:R-:W-:Y:S01]  /*1e50*/  SEL R2, R2, 0xffffffc0, !P2 ;  /* 0xffffffc002027807 */ /* 0x000fe20005000000 */
[----:B------:R3:W-:Y:S04]  /*1e60*/  LDGSTS.E.BYPASS.LTC128B.128 [R227+0x3100], [R54.64], !P5 ;  /* 0x0310000036e37fae */ /* 0x0007e8000e901d4e */
[----:B------:R-:W-:Y:S01]  /*1e70*/  IMAD.IADD R223, R226, 0x1, R2 ;  /* 0x00000001e2df7824 */ /* 0x000fe200078e0202 */
[----:B------:R5:W-:Y:S01]  /*1e80*/  LDGSTS.E.BYPASS.LTC128B.128 [R227+0x7100], [R56.64], !P4 ;  /* 0x0710000038e37fae */ /* 0x000be2000e101d4e */
[----:B-1----:R-:W-:Y:S01]  /*1e90*/  HMMA.16816.F32.BF16 R68, R168, R32, R68 ;  /* 0x00000020a844723c */ /* 0x002fe20000041844 */
[----:B------:R-:W-:-:S02]  /*1ea0*/  IMAD.IADD R212, R2, 0x1, R225 ;  /* 0x0000000102d47824 */ /* 0x000fc400078e02e1 */
[----:B--2---:R-:W1:Y:S04]  /*1eb0*/  LDSM.16.M88.4 R44, [R223+0x8100] ;  /* 0x00810000df2c783b */ /* 0x004e680000000200 */
[----:B----4-:R-:W-:Y:S01]  /*1ec0*/  LDSM.16.M88.4 R40, [R223+0x8900] ;  /* 0x00890000df28783b */ /* 0x010fe20000000200 */
[C---:B------:R-:W-:Y:S03]  /*1ed0*/  HMMA.16816.F32.BF16 R64, R168.reuse, R34, R64 ;  /* 0x00000022a840723c */ /* 0x040fe60000041840 */
[----:B------:R-:W2:Y:S04]  /*1ee0*/  LDSM.16.M88.4 R32, [R223+0xa100] ;  /* 0x00a10000df20783b */ /* 0x000ea80000000200 */
[----:B------:R-:W-:Y:S01]  /*1ef0*/  LDSM.16.M88.4 R108, [R226+0xf900] ;  /* 0x00f90000e26c783b */ /* 0x000fe20000000200 */
[C---:B------:R-:W-:Y:S03]  /*1f00*/  HMMA.16816.F32.BF16 R76, R168.reuse, R36, R76 ;  /* 0x00000024a84c723c */ /* 0x040fe6000004184c */
[----:B------:R-:W-:Y:S04]  /*1f10*/  LDSM.16.M88.4 R112, [R226+0xf100] ;  /* 0x00f10000e270783b */ /* 0x000fe80000000200 */
[----:B------:R-:W-:Y:S01]  /*1f20*/  LDSM.16.M88.4 R104, [R225+0x4000] ;  /* 0x00400000e168783b */ /* 0x000fe20000000200 */
[C---:B------:R-:W-:Y:S03]  /*1f30*/  HMMA.16816.F32.BF16 R72, R168.reuse, R38, R72 ;  /* 0x00000026a848723c */ /* 0x040fe60000041848 */
[----:B------:R-:W4:Y:S04]  /*1f40*/  LDSM.16.M88.4 R36, [R223+0x9900] ;  /* 0x00990000df24783b */ /* 0x000f280000000200 */
[----:B------:R-:W-:Y:S01]  /*1f50*/  LDSM.16.M88.4 R60, [R225+0x5800] ;  /* 0x00580000e13c783b */ /* 0x000fe20000000200 */
[C---:B------:R-:W-:Y:S03]  /*1f60*/  HMMA.16816.F32.BF16 R84, R168.reuse, R48, R84 ;  /* 0x00000030a854723c */ /* 0x040fe60000041854 */
[----:B-----5:R-:W-:Y:S04]  /*1f70*/  LDSM.16.M88.4 R56, [R225+0x6000] ;  /* 0x00600000e138783b */ /* 0x020fe80000000200 */
[----:B---3--:R-:W-:Y:S01]  /*1f80*/  LDSM.16.M88.4 R52, [R225+0x6800] ;  /* 0x00680000e134783b */ /* 0x008fe20000000200 */
[----:B------:R-:W-:Y:S03]  /*1f90*/  HMMA.16816.F32.BF16 R80, R168, R50, R80 ;  /* 0x00000032a850723c */ /* 0x000fe60000041850 */
[----:B------:R-:W3:Y:S04]  /*1fa0*/  LDSM.16.M88.4 R48, [R223+0x9100] ;  /* 0x00910000df30783b */ /* 0x000ee80000000200 */
[----:B------:R-:W-:Y:S01]  /*1fb0*/  LDSM.16.M88.4 R120, [R223+0xd900] ;  /* 0x00d90000df78783b */ /* 0x000fe20000000200 */
[C---:B-1----:R-:W-:Y:S03]  /*1fc0*/  HMMA.16816.F32.BF16 R28, R176.reuse, R44, R28 ;  /* 0x0000002cb01c723c */ /* 0x042fe6000004181c */
[----:B------:R-:W-:Y:S04]  /*1fd0*/  LDSM.16.M88.4 R116, [R223+0xe100] ;  /* 0x00e10000df74783b */ /* 0x000fe80000000200 */
[----:B------:R-:W0:Y:S01]  /*1fe0*/  LDGDEPBAR ;  /* 0x00000000000079af */ /* 0x000e220000000000 */
[C---:B------:R-:W-:Y:S03]  /*1ff0*/  HMMA.16816.F32.BF16 R24, R176.reuse, R46, R24 ;  /* 0x0000002eb018723c */ /* 0x040fe60000041818 */
[----:B------:R-:W1:Y:S05]  /*2000*/  LDSM.16.M88.4 R44, [R223+0xa900] ;  /* 0x00a90000df2c783b */ /* 0x000e6a0000000200 */
[C---:B--2---:R-:W-:Y:S08]  /*2010*/  HMMA.16816.F32.BF16 R92, R176.reuse, R32, R92 ;  /* 0x00000020b05c723c */ /* 0x044ff0000004185c */
[C---:B------:R-:W-:Y:S01]  /*2020*/  HMMA.16816.F32.BF16 R88, R176.reuse, R34, R88 ;  /* 0x00000022b058723c */ /* 0x040fe20000041858 */
[----:B------:R-:W2:Y:S07]  /*2030*/  LDSM.16.M88.4 R32, [R212+0x800] ;  /* 0x00080000d420783b */ /* 0x000eae0000000200 */
[C---:B------:R-:W-:Y:S08]  /*2040*/  HMMA.16816.F32.BF16 R20, R176.reuse, R40, R20 ;  /* 0x00000028b014723c */ /* 0x040ff00000041814 */
[C---:B------:R-:W-:Y:S01]  /*2050*/  HMMA.16816.F32.BF16 R16, R176.reuse, R42, R16 ;  /* 0x0000002ab010723c */ /* 0x040fe20000041810 */
[----:B------:R-:W5:Y:S07]  /*2060*/  LDSM.16.M88.4 R40, [R223+0xb100] ;  /* 0x00b10000df28783b */ /* 0x000f6e0000000200 */
[C---:B----4-:R-:W-:Y:S08]  /*2070*/  HMMA.16816.F32.BF16 R100, R176.reuse, R36, R100 ;  /* 0x00000024b064723c */ /* 0x050ff00000041864 */
[C---:B------:R-:W-:Y:S01]  /*2080*/  HMMA.16816.F32.BF16 R96, R176.reuse, R38, R96 ;  /* 0x00000026b060723c */ /* 0x040fe20000041860 */
[----:B------:R-:W4:Y:S07]  /*2090*/  LDSM.16.M88.4 R36, [R212] ;  /* 0x00000000d424783b */ /* 0x000f2e0000000200 */
[C---:B---3--:R-:W-:Y:S08]  /*20a0*/  HMMA.16816.F32.BF16 R12, R176.reuse, R48, R12 ;  /* 0x00000030b00c723c */ /* 0x048ff0000004180c */
[C---:B------:R-:W-:Y:S01]  /*20b0*/  HMMA.16816.F32.BF16 R8, R176.reuse, R50, R8 ;  /* 0x00000032b008723c */ /* 0x040fe20000041808 */
[----:B------:R-:W3:Y:S07]  /*20c0*/  LDSM.16.M88.4 R48, [R223+0xb900] ;  /* 0x00b90000df30783b */ /* 0x000eee0000000200 */
[C---:B-1----:R-:W-:Y:S08]  /*20d0*/  HMMA.16816.F32.BF16 R84, R176.reuse, R44, R84 ;  /* 0x0000002cb054723c */ /* 0x042ff00000041854 */
[----:B------:R-:W-:Y:S01]  /*20e0*/  HMMA.16816.F32.BF16 R80, R176, R46, R80 ;  /* 0x0000002eb050723c */ /* 0x000fe20000041850 */
[----:B------:R-:W1:Y:S07]  /*20f0*/  LDSM.16.M88.4 R44, [R212+0x1000] ;  /* 0x00100000d42c783b */ /* 0x000e6e0000000200 */
[C---:B--2---:R-:W-:Y:S08]  /*2100*/  HMMA.16816.F32.BF16 R20, R180.reuse, R32, R20 ;  /* 0x00000020b414723c */ /* 0x044ff00000041814 */
[----:B------:R-:W-:Y:S01]  /*2110*/  HMMA.16816.F32.BF16 R16, R180, R34, R16 ;  /* 0x00000022b410723c */ /* 0x000fe20000041810 */
[----:B------:R-:W2:Y:S07]  /*2120*/  LDSM.16.M88.4 R32, [R212+0x3000] ;  /* 0x00300000d420783b */ /* 0x000eae0000000200 */
[C---:B-----5:R-:W-:Y:S08]  /*2130*/  HMMA.16816.F32.BF16 R76, R176.reuse, R40, R76 ;  /* 0x00000028b04c723c */ /* 0x060ff0000004184c */
[----:B------:R-:W-:Y:S01]  /*2140*/  HMMA.16816.F32.BF16 R72, R176, R42, R72 ;  /* 0x0000002ab048723c */ /* 0x000fe20000041848 */
[----:B------:R-:W5:Y:S07]  /*2150*/  LDSM.16.M88.4 R40, [R212+0x1800] ;  /* 0x00180000d428783b */ /* 0x000f6e0000000200 */
[C---:B----4-:R-:W-:Y:S08]  /*2160*/  HMMA.16816.F32.BF16 R28, R180.reuse, R36, R28 ;  /* 0x00000024b41c723c */ /* 0x050ff0000004181c */
[----:B------:R-:W-:Y:S01]  /*2170*/  HMMA.16816.F32.BF16 R24, R180, R38, R24 ;  /* 0x00000026b418723c */ /* 0x000fe20000041818 */
[----:B------:R-:W4:Y:S07]  /*2180*/  LDSM.16.M88.4 R36, [R212+0x2800] ;  /* 0x00280000d424783b */ /* 0x000f2e0000000200 */
[C---:B---3--:R-:W-:Y:S08]  /*2190*/  HMMA.16816.F32.BF16 R68, R176.reuse, R48, R68 ;  /* 0x00000030b044723c */ /* 0x048ff00000041844 */
[----:B------:R-:W-:Y:S01]  /*21a0*/  HMMA.16816.F32.BF16 R64, R176, R50, R64 ;  /* 0x00000032b040723c */ /* 0x000fe20000041840 */
[----:B------:R-:W3:Y:S07]  /*21b0*/  LDSM.16.M88.4 R48, [R212+0x2000] ;  /* 0x00200000d430783b */ /* 0x000eee0000000200 */
[C---:B-1----:R-:W-:Y:S08]  /*21c0*/  HMMA.16816.F32.BF16 R12, R180.reuse, R44, R12 ;  /* 0x0000002cb40c723c */ /* 0x042ff0000004180c */
[C---:B------:R-:W-:Y:S01]  /*21d0*/  HMMA.16816.F32.BF16 R8, R180.reuse, R46, R8 ;  /* 0x0000002eb408723c */ /* 0x040fe20000041808 */
[----:B------:R-:W1:Y:S07]  /*21e0*/  LDSM.16.M88.4 R44, [R212+0x3800] ;  /* 0x00380000d42c783b */ /* 0x000e6e0000000200 */
[C---:B--2---:R-:W-:Y:S08]  /*21f0*/  HMMA.16816.F32.BF16 R76, R180.reuse, R32, R76 ;  /* 0x00000020b44c723c */ /* 0x044ff0000004184c */
[C---:B------:R-:W-:Y:S01]  /*2200*/  HMMA.16816.F32.BF16 R72, R180.reuse, R34, R72 ;  /* 0x00000022b448723c */ /* 0x040fe20000041848 */
[----:B------:R-:W2:Y:S07]  /*2210*/  LDSM.16.M88.4 R32, [R226+0xd900] ;  /* 0x00d90000e220783b */ /* 0x000eae0000000200 */
[C---:B-----5:R-:W-:Y:S08]  /*2220*/  HMMA.16816.F32.BF16 R100, R180.reuse, R40, R100 ;  /* 0x00000028b464723c */ /* 0x060ff00000041864 */
[C---:B------:R-:W-:Y:S01]  /*2230*/  HMMA.16816.F32.BF16 R96, R180.reuse, R42, R96 ;  /* 0x0000002ab460723c */ /* 0x040fe20000041860 */
[----:B------:R-:W5:Y:S07]  /*2240*/  LDSM.16.M88.4 R40, [R226+0xc100] ;  /* 0x00c10000e228783b */ /* 0x000f6e0000000200 */
[C---:B----4-:R-:W-:Y:S08]  /*2250*/  HMMA.16816.F32.BF16 R84, R180.reuse, R36, R84 ;  /* 0x00000024b454723c */ /* 0x050ff00000041854 */
[C---:B------:R-:W-:Y:S01]  /*2260*/  HMMA.16816.F32.BF16 R80, R180.reuse, R38, R80 ;  /* 0x00000026b450723c */ /* 0x040fe20000041850 */
[----:B------:R-:W4:Y:S07]  /*2270*/  LDSM.16.M88.4 R36, [R226+0xd100] ;  /* 0x00d10000e224783b */ /* 0x000f2e0000000200 */
[C---:B---3--:R-:W-:Y:S08]  /*2280*/  HMMA.16816.F32.BF16 R92, R180.reuse, R48, R92 ;  /* 0x00000030b45c723c */ /* 0x048ff0000004185c */
[C---:B------:R-:W-:Y:S01]  /*2290*/  HMMA.16816.F32.BF16 R88, R180.reuse, R50, R88 ;  /* 0x00000032b458723c */ /* 0x040fe20000041858 */
[----:B------:R-:W3:Y:S07]  /*22a0*/  LDSM.16.M88.4 R48, [R226+0xc900] ;  /* 0x00c90000e230783b */ /* 0x000eee0000000200 */
[C---:B-1----:R-:W-:Y:S08]  /*22b0*/  HMMA.16816.F32.BF16 R68, R180.reuse, R44, R68 ;  /* 0x0000002cb444723c */ /* 0x042ff00000041844 */
[----:B------:R-:W-:Y:S01]  /*22c0*/  HMMA.16816.F32.BF16 R64, R180, R46, R64 ;  /* 0x0000002eb440723c */ /* 0x000fe20000041840 */
        /* <DEDUP_REMOVED lines=12> */
[----:B------:R-:W-:Y:S07]  /*2390*/  LDSM.16.M88.4 R48, [R225+0x7000] ;  /* 0x00700000e130783b */ /* 0x000fee0000000200 */
        /* <DEDUP_REMOVED lines=8> */
[----:B------:R-:W3:Y:S07]  /*2420*/  LDSM.16.M88.4 R40, [R223+0xc100] ;  /* 0x00c10000df28783b */ /* 0x000eee0000000200 */
[C---:B----4-:R-:W-:Y:S08]  /*2430*/  HMMA.16816.F32.BF16 R20, R188.reuse, R36, R20 ;  /* 0x00000024bc14723c */ /* 0x050ff00000041814 */
[----:B------:R-:W-:Y:S01]  /*2440*/  HMMA.16816.F32.BF16 R16, R188, R38, R16 ;  /* 0x00000026bc10723c */ /* 0x000fe20000041810 */
[----:B------:R-:W4:Y:S07]  /*2450*/  LDSM.16.M88.4 R36, [R223+0xc900] ;  /* 0x00c90000df24783b */ /* 0x000f2e0000000200 */
[C---:B------:R-:W-:Y:S08]  /*2460*/  HMMA.16816.F32.BF16 R68, R184.reuse, R108, R68 ;  /* 0x0000006cb844723c */ /* 0x040ff00000041844 */
[C---:B------:R-:W-:Y:S08]  /*2470*/  HMMA.16816.F32.BF16 R76, R184.reuse, R112, R76 ;  /* 0x00000070b84c723c */ /* 0x040ff0000004184c */
[C---:B------:R-:W-:Y:S01]  /*2480*/  HMMA.16816.F32.BF16 R72, R184.reuse, R114, R72 ;  /* 0x00000072b848723c */ /* 0x040fe20000041848 */
[----:B------:R-:W-:Y:S07]  /*2490*/  LDSM.16.M88.4 R112, [R223+0xe900] ;  /* 0x00e90000df70783b */ /* 0x000fee0000000200 */
[----:B------:R-:W-:Y:S01]  /*24a0*/  HMMA.16816.F32.BF16 R64, R184, R110, R64 ;  /* 0x0000006eb840723c */ /* 0x000fe20000041840 */
[----:B------:R-:W-:Y:S07]  /*24b0*/  LDSM.16.M88.4 R108, [R223+0xf100] ;  /* 0x00f10000df6c783b */ /* 0x000fee0000000200 */
[C---:B------:R-:W-:Y:S08]  /*24c0*/  HMMA.16816.F32.BF16 R28, R188.reuse, R104, R28 ;  /* 0x00000068bc1c723c */ /* 0x040ff0000004181c */
[C---:B------:R-:W-:Y:S01]  /*24d0*/  HMMA.16816.F32.BF16 R24, R188.reuse, R106, R24 ;  /* 0x0000006abc18723c */ /* 0x040fe20000041818 */
[----:B------:R-:W5:Y:S07]  /*24e0*/  LDSM.16.M88.4 R104, [R223+0xf900] ;  /* 0x00f90000df68783b */ /* 0x000f6e0000000200 */
[C---:B-1----:R-:W-:Y:S08]  /*24f0*/  HMMA.16816.F32.BF16 R68, R188.reuse, R44, R68 ;  /* 0x0000002cbc44723c */ /* 0x042ff00000041844 */
[C---:B------:R-:W-:Y:S08]  /*2500*/  HMMA.16816.F32.BF16 R100, R188.reuse, R60, R100 ;  /* 0x0000003cbc64723c */ /* 0x040ff00000041864 */
[C---:B------:R-:W-:Y:S01]  /*2510*/  HMMA.16816.F32.BF16 R96, R188.reuse, R62, R96 ;  /* 0x0000003ebc60723c */ /* 0x040fe20000041860 */
[----:B------:R-:W-:Y:S07]  /*2520*/  LDSM.16.M88.4 R60, [R212+0x4000] ;  /* 0x00400000d43c783b */ /* 0x000fee0000000200 */
        /* <DEDUP_REMOVED lines=9> */
[----:B------:R-:W-:Y:S01]  /*25c0*/  HMMA.16816.F32.BF16 R64, R188, R46, R64 ;  /* 0x0000002ebc40723c */ /* 0x000fe20000041840 */
[----:B------:R-:W-:Y:S07]  /*25d0*/  LDSM.16.M88.4 R44, [R212+0x6000] ;  /* 0x00600000d42c783b */ /* 0x000fee0000000200 */
[C---:B--2---:R-:W-:Y:S08]  /*25e0*/  HMMA.16816.F32.BF16 R12, R196.reuse, R32, R12 ;  /* 0x00000020c40c723c */ /* 0x044ff0000004180c */
[C---:B------:R-:W-:Y:S01]  /*25f0*/  HMMA.16816.F32.BF16 R8, R196.reuse, R34, R8 ;  /* 0x00000022c408723c */ /* 0x040fe20000041808 */
[----:B------:R-:W1:Y:S07]  /*2600*/  LDSM.16.M88.4 R32, [R212+0x7800] ;  /* 0x00780000d420783b */ /* 0x000e6e0000000200 */
[C---:B---3--:R-:W-:Y:S08]  /*2610*/  HMMA.16816.F32.BF16 R28, R196.reuse, R40, R28 ;  /* 0x00000028c41c723c */ /* 0x048ff0000004181c */
[C---:B------:R-:W-:Y:S01]  /*2620*/  HMMA.16816.F32.BF16 R24, R196.reuse, R42, R24 ;  /* 0x0000002ac418723c */ /* 0x040fe20000041818 */
[----:B------:R-:W2:Y:S07]  /*2630*/  LDSM.16.M88.4 R40, [R212+0x6800] ;  /* 0x00680000d428783b */ /* 0x000eae0000000200 */
[C---:B----4-:R-:W-:Y:S08]  /*2640*/  HMMA.16816.F32.BF16 R20, R196.reuse, R36, R20 ;  /* 0x00000024c414723c */ /* 0x050ff00000041814 */
[----:B------:R-:W-:Y:S01]  /*2650*/  HMMA.16816.F32.BF16 R16, R196, R38, R16 ;  /* 0x00000026c410723c */ /* 0x000fe20000041810 */
[----:B------:R-:W3:Y:S01]  /*2660*/  LDSM.16.M88.4 R36, [R212+0x7000] ;  /* 0x00700000d424783b */ /* 0x000ee20000000200 */
[----:B------:R-:W-:-:S06]  /*2670*/  DEPBAR.LE SB0, 0x0 ;  /* 0x000080000000791a */ /* 0x000fcc0000000000 */
[C---:B-----5:R-:W-:Y:S08]  /*2680*/  HMMA.16816.F32.BF16 R68, R196.reuse, R104, R68 ;  /* 0x00000068c444723c */ /* 0x060ff00000041844 */
[C---:B------:R-:W-:Y:S08]  /*2690*/  HMMA.16816.F32.BF16 R100, R196.reuse, R120, R100 ;  /* 0x00000078c464723c */ /* 0x040ff00000041864 */
[C---:B------:R-:W-:Y:S08]  /*26a0*/  HMMA.16816.F32.BF16 R96, R196.reuse, R122, R96 ;  /* 0x0000007ac460723c */ /* 0x040ff00000041860 */
[C---:B------:R-:W-:Y:S08]  /*26b0*/  HMMA.16816.F32.BF16 R92, R196.reuse, R116, R92 ;  /* 0x00000074c45c723c */ /* 0x040ff0000004185c */
[C---:B------:R-:W-:Y:S08]  /*26c0*/  HMMA.16816.F32.BF16 R88, R196.reuse, R118, R88 ;  /* 0x00000076c458723c */ /* 0x040ff00000041858 */
[C---:B------:R-:W-:Y:S08]  /*26d0*/  HMMA.16816.F32.BF16 R84, R196.reuse, R112, R84 ;  /* 0x00000070c454723c */ /* 0x040ff00000041854 */
[C---:B------:R-:W-:Y:S08]  /*26e0*/  HMMA.16816.F32.BF16 R80, R196.reuse, R114, R80 ;  /* 0x00000072c450723c */ /* 0x040ff00000041850 */
[C---:B------:R-:W-:Y:S08]  /*26f0*/  HMMA.16816.F32.BF16 R76, R196.reuse, R108, R76 ;  /* 0x0000006cc44c723c */ /* 0x040ff0000004184c */
[C---:B------:R-:W-:Y:S08]  /*2700*/  HMMA.16816.F32.BF16 R72, R196.reuse, R110, R72 ;  /* 0x0000006ec448723c */ /* 0x040ff00000041848 */
[----:B------:R-:W-:Y:S08]  /*2710*/  HMMA.16816.F32.BF16 R64, R196, R106, R64 ;  /* 0x0000006ac440723c */ /* 0x000ff00000041840 */
[C---:B-1----:R-:W-:Y:S08]  /*2720*/  HMMA.16816.F32.BF16 R68, R200.reuse, R32, R68 ;  /* 0x00000020c844723c */ /* 0x042ff00000041844 */
        /* <DEDUP_REMOVED lines=10> */
[C---:B--2---:R-:W-:Y:S08]  /*27d0*/  HMMA.16816.F32.BF16 R84, R200.reuse, R40, R84 ;  /* 0x00000028c854723c */ /* 0x044ff00000041854 */
[C---:B------:R-:W-:Y:S08]  /*27e0*/  HMMA.16816.F32.BF16 R80, R200.reuse, R42, R80 ;  /* 0x0000002ac850723c */ /* 0x040ff00000041850 */
[C---:B---3--:R-:W-:Y:S08]  /*27f0*/  HMMA.16816.F32.BF16 R76, R200.reuse, R36, R76 ;  /* 0x00000024c84c723c */ /* 0x048ff0000004184c */
[C---:B------:R-:W-:Y:S08]  /*2800*/  HMMA.16816.F32.BF16 R72, R200.reuse, R38, R72 ;  /* 0x00000026c848723c */ /* 0x040ff00000041848 */
[----:B------:R-:W-:Y:S01]  /*2810*/  HMMA.16816.F32.BF16 R32, R200, R34, R64 ;  /* 0x00000022c820723c */ /* 0x000fe20000041840 */
[----:B------:R-:W-:Y:S06]  /*2820*/  BAR.SYNC.DEFER_BLOCKING 0x0 ;  /* 0x0000000000007b1d */ /* 0x000fec0000010000 */
[----:B------:R-:W-:Y:S05]  /*2830*/  @!P1 BRA `(.L_x_4) ;  /* 0x0000026000009947 */ /* 0x000fea0003800000 */
[----:B------:R-:W-:Y:S02]  /*2840*/  UIADD3 UR5, UR17, -0x2, URZ ;  /* 0xfffffffe11057890 */ /* 0x000fe4000fffe03f */
[----:B------:R-:W-:-:S02]  /*2850*/  USHF.L.U32 UR16, UR6, 0x6, URZ ;  /* 0x0000000606107899 */ /* 0x000fc4000800063f */
[----:B------:R-:W-:Y:S02]  /*2860*/  USHF.R.S32.HI UR4, URZ, 0x1f, UR5 ;  /* 0x0000001f3f047899 */ /* 0x000fe40008011405 */
[----:B------:R-:W-:Y:S01]  /*2870*/  UIMAD UR18, UR18, UR5, URZ ;  /* 0x00000005121272a4 */ /* 0x000fe2000f8e023f */
[----:B------:R-:W-:Y:S02]  /*2880*/  IMAD.U32 R3, RZ, RZ, UR5 ;  /* 0x00000005ff037e24 */ /* 0x000fe4000f8e00ff */
[----:B------:R-:W-:Y:S01]  /*2890*/  IMAD.U32 R42, RZ, RZ, UR16 ;  /* 0x00000010ff2a7e24 */ /* 0x000fe2000f8e00ff */
[----:B------:R-:W-:Y:S01]  /*28a0*/  UIMAD UR4, UR4, UR19, UR18 ;  /* 0x00000013040472a4 */ /* 0x000fe2000f8e0212 */
[----:B------:R-:W-:Y:S01]  /*28b0*/  IMAD.WIDE.U32 R36, R3, UR19, R230 ;  /* 0x0000001303247c25 */ /* 0x000fe2000f8e00e6 */
[----:B------:R-:W-:Y:S02]  /*28c0*/  ULDC UR5, c[0x0][0x1e4] ;  /* 0x0000790000057ab9 */ /* 0x000fe40000000800 */
[----:B------:R-:W-:-:S02]  /*28d0*/  USHF.L.U64.HI UR5, UR6, UR23, UR5 ;  /* 0x0000001706057299 */ /* 0x000fc40008010205 */
[----:B------:R-:W-:Y:S01]  /*28e0*/  IADD3 R2, R37, UR4, RZ ;  /* 0x0000000425027c10 */ /* 0x000fe2000fffe0ff */
[----:B------:R-:W-:Y:S01]  /*28f0*/  UIADD3 UR6, UP0, UR12, 0x80, URZ ;  /* 0x000000800c067890 */ /* 0x000fe2000ff1e03f */
[----:B------:R-:W-:-:S03]  /*2900*/  LEA R46, P1, R36, c[0x0][0x1c8], 0x1 ;  /* 0x00007200242e7a11 */ /* 0x000fc600078208ff */
[----:B------:R-:W-:Y:S01]  /*2910*/  UIADD3.X UR4, URZ, UR9, URZ, UP0, !UPT ;  /* 0x000000093f047290 */ /* 0x000fe200087fe43f */
[----:B------:R-:W-:Y:S02]  /*2920*/  LEA.HI.X R47, R36, c[0x0][0x1cc], R2, 0x1, P1 ;  /* 0x00007300242f7a11 */ /* 0x000fe400008f0c02 */
[----:B------:R-:W-:Y:S02]  /*2930*/  IADD3 R42, P2, P1, R42, 0x80, R46 ;  /* 0x000000802a2a7810 */ /* 0x000fe4000795e02e */
[----:B------:R-:W-:Y:S01]  /*2940*/  IADD3 R44, P4, R46, UR16, RZ ;  /* 0x000000102e2c7c10 */ /* 0x000fe2000ff9e0ff */
[----:B------:R-:W-:Y:S01]  /*2950*/  @!PT LDS RZ, [RZ] ;  /* 0x00000000fffff984 */ /* 0x000fe20000000800 */
[----:B------:R-:W-:Y:S01]  /*2960*/  @!PT LDS RZ, [RZ] ;  /* 0x00000000fffff984 */ /* 0x000fe20000000800 */
[----:B------:R-:W-:Y:S01]  /*2970*/  @!PT LDS RZ, [RZ] ;  /* 0x00000000fffff984 */ /* 0x000fe20000000800 */
[----:B------:R1:W-:Y:S01]  /*2980*/  LDGSTS.E.BYPASS.LTC128B.128 [R227+0x8100], [R46.64], !P3 ;  /* 0x081000002ee37fae */ /* 0x0003e2000d901d4e */
[----:B------:R-:W-:Y:S02]  /*2990*/  IADD3.X R43, RZ, UR5, R47, P2, P1 ;  /* 0x00000005ff2b7c10 */ /* 0x000fe400097e242f */
[----:B------:R-:W-:Y:S01]  /*29a0*/  IADD3.X R45, R47, UR5, RZ, P4, !PT ;  /* 0x000000052f2d7c10 */ /* 0x000fe2000a7fe4ff */
[----:B------:R1:W-:Y:S01]  /*29b0*/  LDGSTS.E.BYPASS.LTC128B.128 [R227+0xc100], [R46.64+0x80], !P0 ;  /* 0x0c1000802ee37fae */ /* 0x0003e2000c101d4e */
[----:B------:R-:W-:-:S02]  /*29c0*/  IADD3 R40, P1, R44, UR16, RZ ;  /* 0x000000102c287c10 */ /* 0x000fc4000ff3e0ff */
[----:B------:R-:W-:Y:S01]  /*29d0*/  IADD3 R38, P4, R44, UR6, RZ ;  /* 0x000000062c267c10 */ /* 0x000fe2000ff9e0ff */
[----:B------:R1:W-:Y:S01]  /*29e0*/  LDGSTS.E.BYPASS.LTC128B.128 [R227+0x9100], [R44.64], !P3 ;  /* 0x091000002ce37fae */ /* 0x0003e2000d901d4e */
[C---:B------:R-:W-:Y:S02]  /*29f0*/  IADD3.X R41, R45.reuse, UR5, RZ, P1, !PT ;  /* 0x000000052d297c10 */ /* 0x040fe40008ffe4ff */
[C---:B------:R-:W-:Y:S01]  /*2a00*/  IADD3 R36, P2, R40.reuse, UR16, RZ ;  /* 0x0000001028247c10 */ /* 0x040fe2000ff5e0ff */
[----:B------:R1:W-:Y:S01]  /*2a10*/  LDGSTS.E.BYPASS.LTC128B.128 [R227+0xd100], [R42.64], !P0 ;  /* 0x0d1000002ae37fae */ /* 0x0003e2000c101d4e */
[----:B------:R-:W-:Y:S02]  /*2a20*/  IADD3 R2, P1, R40, UR6, RZ ;  /* 0x0000000628027c10 */ /* 0x000fe4000ff3e0ff */
[----:B------:R-:W-:Y:S01]  /*2a30*/  IADD3.X R39, R45, UR4, RZ, P4, !PT ;  /* 0x000000042d277c10 */ /* 0x000fe2000a7fe4ff */
[----:B------:R1:W-:Y:S01]  /*2a40*/  LDGSTS.E.BYPASS.LTC128B.128 [R227+0xa100], [R40.64], !P3 ;  /* 0x0a10000028e37fae */ /* 0x0003e2000d901d4e */
[----:B------:R-:W-:-:S02]  /*2a50*/  IADD3.X R37, R41, UR5, RZ, P2, !PT ;  /* 0x0000000529257c10 */ /* 0x000fc400097fe4ff */
[----:B------:R-:W-:Y:S01]  /*2a60*/  IADD3.X R3, R41, UR4, RZ, P1, !PT ;  /* 0x0000000429037c10 */ /* 0x000fe20008ffe4ff */
[----:B------:R1:W-:Y:S04]  /*2a70*/  LDGSTS.E.BYPASS.LTC128B.128 [R227+0xe100], [R38.64], !P0 ;  /* 0x0e10000026e37fae */ /* 0x0003e8000c101d4e */
[----:B------:R1:W-:Y:S04]  /*2a80*/  LDGSTS.E.BYPASS.LTC128B.128 [R227+0xb100], [R36.64], !P3 ;  /* 0x0b10000024e37fae */ /* 0x0003e8000d901d4e */
[----:B------:R1:W-:Y:S02]  /*2a90*/  LDGSTS.E.BYPASS.LTC128B.128 [R227+0xf100], [R2.64], !P0 ;  /* 0x0f10000002e37fae */ /* 0x0003e4000c101d4e */
.L_x_4:
[----:B-1----:R-:W-:Y:S01]  /*2aa0*/  LOP3.LUT R3, R125, 0xffffffe0, RZ, 0xc0, !PT ;  /* 0xffffffe07d037812 */ /* 0x002fe200078ec0ff */
[----:B------:R-:W-:Y:S01]  /*2ab0*/  IMAD.MOV.U32 R6, RZ, RZ, -0x2 ;  /* 0xfffffffeff067424 */ /* 0x000fe200078e00ff */
[----:B------:R-:W-:Y:S01]  /*2ac0*/  UIADD3 UR23, UR17, -0x2, URZ ;  /* 0xfffffffe11177890 */ /* 0x000fe2000fffe03f */
[----:B------:R-:W-:Y:S01]  /*2ad0*/  IMAD.SHL.U32 R224, R0, 0x2, RZ ;  /* 0x0000000200e07824 */ /* 0x000fe200078e00ff */
[----:B------:R-:W0:Y:S01]  /*2ae0*/  LDGDEPBAR ;  /* 0x00000000000079af */ /* 0x000e220000000000 */
[----:B------:R-:W-:Y:S01]  /*2af0*/  IMAD.IADD R3, R124, 0x1, -R3 ;  /* 0x000000017c037824 */ /* 0x000fe200078e0a03 */
[----:B------:R-:W-:Y:S01]  /*2b00*/  UISETP.GE.AND UP0, UPT, UR23, UR8, UPT ;  /* 0x000000081700728c */ /* 0x000fe2000bf06270 */
[--C-:B------:R-:W-:Y:S01]  /*2b10*/  IMAD R222, R7, 0x2, R224.reuse ;  /* 0x0000000207de7824 */ /* 0x100fe200078e02e0 */
[----:B------:R-:W-:Y:S01]  /*2b20*/  LDSM.16.MT88.4 R124, [R224+0x100] ;  /* 0x00010000e07c783b */ /* 0x000fe20000004200 */
[C---:B------:R-:W-:Y:S01]  /*2b30*/  IMAD R221, R5.reuse, 0x2, R224 ;  /* 0x0000000205dd7824 */ /* 0x040fe200078e02e0 */
[----:B------:R-:W-:Y:S01]  /*2b40*/  SHF.R.S32.HI R2, RZ, 0x1f, R3 ;  /* 0x0000001fff027819 */ /* 0x000fe20000011403 */
[----:B------:R-:W-:Y:S01]  /*2b50*/  IMAD R220, R5, 0x2, R222 ;  /* 0x0000000205dc7824 */ /* 0x000fe200078e02de */
[----:B------:R-:W-:Y:S02]  /*2b60*/  LDSM.16.MT88.4 R104, [R222+0x4100] ;  /* 0x00410000de68783b */ /* 0x000fe40000004200 */
[----:B------:R-:W-:-:S02]  /*2b70*/  LEA.HI R2, R2, R3, RZ, 0x2 ;  /* 0x0000000302027211 */ /* 0x000fc400078f10ff */
[----:B------:R-:W-:Y:S02]  /*2b80*/  LDSM.16.MT88.4 R108, [R221+0x4100] ;  /* 0x00410000dd6c783b */ /* 0x000fe40000004200 */
[----:B------:R-:W-:-:S05]  /*2b90*/  LOP3.LUT R2, R2, 0x7ffffffc, RZ, 0xc0, !PT ;  /* 0x7ffffffc02027812 */ /* 0x000fca00078ec0ff */
[----:B------:R-:W-:-:S04]  /*2ba0*/  IMAD.IADD R3, R3, 0x1, -R2 ;  /* 0x0000000103037824 */ /* 0x000fc800078e0a02 */
[----:B------:R-:W-:-:S05]  /*2bb0*/  IMAD R6, R3, R6, UR7 ;  /* 0x0000000703067e24 */ /* 0x000fca000f8e0206 */
[C---:B------:R-:W-:Y:S02]  /*2bc0*/  ISETP.GT.AND P1, PT, R6.reuse, 0x1, PT ;  /* 0x000000010600780c */ /* 0x040fe40003f24270 */
[C---:B------:R-:W-:Y:S02]  /*2bd0*/  ISETP.GT.AND P4, PT, R6.reuse, RZ, PT ;  /* 0x000000ff0600720c */ /* 0x040fe40003f84270 */
[----:B------:R-:W-:Y:S02]  /*2be0*/  FSEL R53, R31, -INF , P1 ;  /* 0xff8000001f357808 */ /* 0x000fe40000800000 */
[----:B------:R-:W-:Y:S02]  /*2bf0*/  FSEL R4, R29, -INF , P1 ;  /* 0xff8000001d047808 */ /* 0x000fe40000800000 */
[C---:B------:R-:W-:Y:S02]  /*2c00*/  ISETP.GT.AND P1, PT, R6.reuse, 0x9, PT ;  /* 0x000000090600780c */ /* 0x040fe40003f24270 */
[----:B------:R-:W-:-:S02]  /*2c10*/  ISETP.GT.AND P2, PT, R6, 0x8, PT ;  /* 0x000000080600780c */ /* 0x000fc40003f44270 */
[----:B------:R-:W-:Y:S02]  /*2c20*/  FSEL R49, R27, -INF , P1 ;  /* 0xff8000001b317808 */ /* 0x000fe40000800000 */
[----:B------:R-:W-:Y:S02]  /*2c30*/  FSEL R59, R25, -INF , P1 ;  /* 0xff800000193b7808 */ /* 0x000fe40000800000 */
[----:B------:R-:W-:Y:S02]  /*2c40*/  ISETP.GT.AND P1, PT, R6, 0x11, PT ;  /* 0x000000110600780c */ /* 0x000fe40003f24270 */
[----:B------:R-:W-:Y:S02]  /*2c50*/  FSEL R3, R28, -INF , P4 ;  /* 0xff8000001c037808 */ /* 0x000fe40002000000 */
[----:B------:R-:W-:Y:S02]  /*2c60*/  FSEL R23, R23, -INF , P1 ;  /* 0xff80000017177808 */ /* 0x000fe40000800000 */
[----:B------:R-:W-:-:S02]  /*2c70*/  FSEL R21, R21, -INF , P1 ;  /* 0xff80000015157808 */ /* 0x000fc40000800000 */
[----:B------:R-:W-:Y:S02]  /*2c80*/  ISETP.GT.AND P1, PT, R6, 0x19, PT ;  /* 0x000000190600780c */ /* 0x000fe40003f24270 */
[----:B------:R-:W-:Y:S02]  /*2c90*/  FSEL R55, R24, -INF , P2 ;  /* 0xff80000018377808 */ /* 0x000fe40001000000 */
[----:B------:R-:W-:Y:S02]  /*2ca0*/  FMNMX.FTZ R2, R3, R4, !PT ;  /* 0x0000000403027209 */ /* 0x000fe40007810000 */
[----:B------:R-:W-:Y:S02]  /*2cb0*/  FSEL R43, R19, -INF , P1 ;  /* 0xff800000132b7808 */ /* 0x000fe40000800000 */
[----:B------:R-:W-:Y:S02]  /*2cc0*/  FSEL R17, R17, -INF , P1 ;  /* 0xff80000011117808 */ /* 0x000fe40000800000 */
[----:B------:R-:W-:-:S02]  /*2cd0*/  FSEL R30, R30, -INF , P4 ;  /* 0xff8000001e1e7808 */ /* 0x000fc40002000000 */
[C---:B------:R-:W-:Y:S02]  /*2ce0*/  ISETP.GT.AND P1, PT, R6.reuse, 0x28, PT ;  /* 0x000000280600780c */ /* 0x040fe40003f24270 */
[----:B------:R-:W-:Y:S02]  /*2cf0*/  ISETP.GT.AND P4, PT, R6, 0x10, PT ;  /* 0x000000100600780c */ /* 0x000fe40003f84270 */
[----:B------:R-:W-:Y:S02]  /*2d00*/  FMNMX.FTZ R2, R55, R2, !PT ;  /* 0x0000000237027209 */ /* 0x000fe40007810000 */
[----:B------:R-:W-:Y:S02]  /*2d10*/  FSEL R31, R8, -INF , P1 ;  /* 0xff800000081f7808 */ /* 0x000fe40000800000 */
[----:B------:R-:W-:Y:S02]  /*2d20*/  FSEL R47, R20, -INF , P4 ;  /* 0xff800000142f7808 */ /* 0x000fe40002000000 */
[----:B------:R-:W-:-:S02]  /*2d30*/  FMNMX.FTZ R8, R59, R2, !PT ;  /* 0x000000023b087209 */ /* 0x000fc40007810000 */
[----:B------:R-:W-:Y:S02]  /*2d40*/  FSEL R51, R26, -INF , P2 ;  /* 0xff8000001a337808 */ /* 0x000fe40001000000 */
[----:B------:R-:W-:Y:S02]  /*2d50*/  ISETP.GT.AND P2, PT, R6, 0x18, PT ;  /* 0x000000180600780c */ /* 0x000fe40003f44270 */
[----:B------:R-:W-:Y:S02]  /*2d60*/  FMNMX.FTZ R8, R47, R8, !PT ;  /* 0x000000082f087209 */ /* 0x000fe40007810000 */
[----:B------:R-:W-:Y:S02]  /*2d70*/  FSEL R27, R16, -INF , P2 ;  /* 0xff800000101b7808 */ /* 0x000fe40001000000 */
[----:B------:R-:W-:Y:S02]  /*2d80*/  FMNMX.FTZ R8, R21, R8, !PT ;  /* 0x0000000815087209 */ /* 0x000fe40007810000 */
[----:B------:R-:W-:-:S02]  /*2d90*/  FSEL R25, R22, -INF , P4 ;  /* 0xff80000016197808 */ /* 0x000fc40002000000 */
[----:B------:R-:W-:Y:S02]  /*2da0*/  ISETP.GT.AND P4, PT, R6, 0x20, PT ;  /* 0x000000200600780c */ /* 0x000fe40003f84270 */
[----:B------:R-:W-:Y:S02]  /*2db0*/  FMNMX.FTZ R8, R27, R8, !PT ;  /* 0x000000081b087209 */ /* 0x000fe40007810000 */
[----:B------:R-:W-:Y:S02]  /*2dc0*/  FSEL R37, R10, -INF , P1 ;  /* 0xff8000000a257808 */ /* 0x000fe40000800000 */
[----:B------:R-:W-:Y:S02]  /*2dd0*/  FSEL R45, R18, -INF , P2 ;  /* 0xff800000122d7808 */ /* 0x000fe40001000000 */
[----:B------:R-:W-:Y:S02]  /*2de0*/  FMNMX.FTZ R10, R30, R53, !PT ;  /* 0x000000351e0a7209 */ /* 0x000fe40007810000 */
[----:B------:R-:W-:-:S02]  /*2df0*/  ISETP.GT.AND P2, PT, R6, 0x21, PT ;  /* 0x000000210600780c */ /* 0x000fc40003f44270 */
[----:B------:R-:W-:Y:S02]  /*2e00*/  FSEL R39, R12, -INF , P4 ;  /* 0xff8000000c277808 */ /* 0x000fe40002000000 */
[----:B------:R-:W-:Y:S02]  /*2e10*/  FMNMX.FTZ R8, R17, R8, !PT ;  /* 0x0000000811087209 */ /* 0x000fe40007810000 */
[----:B------:R-:W-:Y:S02]  /*2e20*/  FMNMX.FTZ R12, R51, R10, !PT ;  /* 0x0000000a330c7209 */ /* 0x000fe40007810000 */
[----:B------:R-:W-:Y:S02]  /*2e30*/  FSEL R29, R13, -INF , P2 ;  /* 0xff8000000d1d7808 */ /* 0x000fe40001000000 */
[----:B------:R-:W-:Y:S02]  /*2e40*/  FMNMX.FTZ R10, R39, R8, !PT ;  /* 0x00000008270a7209 */ /* 0x000fe40007810000 */
[----:B------:R-:W-:-:S02]  /*2e50*/  FSEL R36, R15, -INF , P2 ;  /* 0xff8000000f247808 */ /* 0x000fc40001000000 */
[----:B------:R-:W-:Y:S02]  /*2e60*/  ISETP.GT.AND P2, PT, R6, 0x29, PT ;  /* 0x000000290600780c */ /* 0x000fe40003f44270 */
[----:B------:R-:W-:Y:S02]  /*2e70*/  FMNMX.FTZ R8, R49, R12, !PT ;  /* 0x0000000c31087209 */ /* 0x000fe40007810000 */
[----:B------:R-:W-:Y:S02]  /*2e80*/  FMNMX.FTZ R10, R29, R10, !PT ;  /* 0x0000000a1d0a7209 */ /* 0x000fe40007810000 */
[----:B------:R-:W-:Y:S02]  /*2e90*/  FSEL R41, R14, -INF , P4 ;  /* 0xff8000000e297808 */ /* 0x000fe40002000000 */
[----:B------:R-:W-:Y:S01]  /*2ea0*/  FSEL R2, R9, -INF , P2 ;  /* 0xff80000009027808 */ /* 0x000fe20001000000 */
[----:B------:R-:W-:Y:S01]  /*2eb0*/  LDSM.16.MT88.4 R12, [R220+0x900] ;  /* 0x00090000dc0c783b */ /* 0x000fe20000004200 */
[----:B------:R-:W-:-:S02]  /*2ec0*/  FMNMX.FTZ R8, R25, R8, !PT ;  /* 0x0000000819087209 */ /* 0x000fc40007810000 */
[C---:B------:R-:W-:Y:S02]  /*2ed0*/  ISETP.GT.AND P4, PT, R6.reuse, 0x30, PT ;  /* 0x000000300600780c */ /* 0x040fe40003f84270 */
[----:B------:R-:W-:Y:S02]  /*2ee0*/  FMNMX.FTZ R9, R31, R10, !PT ;  /* 0x0000000a1f097209 */ /* 0x000fe40007810000 */
[----:B------:R-:W-:Y:S02]  /*2ef0*/  FSEL R64, R11, -INF , P2 ;  /* 0xff8000000b407808 */ /* 0x000fe40001000000 */
[----:B------:R-:W-:Y:S02]  /*2f00*/  FMNMX.FTZ R8, R23, R8, !PT ;  /* 0x0000000817087209 */ /* 0x000fe40007810000 */
[----:B------:R-:W-:Y:S02]  /*2f10*/  ISETP.GT.AND P2, PT, R6, 0x31, PT ;  /* 0x000000310600780c */ /* 0x000fe40003f44270 */
[----:B------:R-:W-:-:S02]  /*2f20*/  FSEL R60, R100, -INF , P4 ;  /* 0xff800000643c7808 */ /* 0x000fc40002000000 */
[----:B------:R-:W-:Y:S02]  /*2f30*/  FMNMX.FTZ R9, R2, R9, !PT ;  /* 0x0000000902097209 */ /* 0x000fe40007810000 */
[----:B------:R-:W-:Y:S02]  /*2f40*/  FMNMX.FTZ R10, R45, R8, !PT ;  /* 0x000000082d0a7209 */ /* 0x000fe40007810000 */
[----:B------:R-:W-:Y:S02]  /*2f50*/  ISETP.GT.AND P1, PT, R6, 0x38, PT ;  /* 0x000000380600780c */ /* 0x000fe40003f24270 */
[----:B------:R-:W-:Y:S02]  /*2f60*/  FSEL R145, R101, -INF , P2 ;  /* 0xff80000065917808 */ /* 0x000fe40001000000 */
[----:B------:R-:W-:Y:S02]  /*2f70*/  FMNMX.FTZ R8, R60, R9, !PT ;  /* 0x000000093c087209 */ /* 0x000fe40007810000 */
[----:B------:R-:W-:-:S02]  /*2f80*/  FSEL R144, R103, -INF , P2 ;  /* 0xff80000067907808 */ /* 0x000fc40001000000 */
[----:B------:R-:W-:Y:S02]  /*2f90*/  ISETP.GT.AND P2, PT, R6, 0x39, PT ;  /* 0x000000390600780c */ /* 0x000fe40003f44270 */
[----:B------:R-:W-:Y:S02]  /*2fa0*/  FMNMX.FTZ R10, R43, R10, !PT ;  /* 0x0000000a2b0a7209 */ /* 0x000fe40007810000 */
[----:B------:R-:W-:Y:S02]  /*2fb0*/  FSEL R147, R96, -INF , P1 ;  /* 0xff80000060937808 */ /* 0x000fe40000800000 */
[----:B------:R-:W-:Y:S02]  /*2fc0*/  FMNMX.FTZ R8, R145, R8, !PT ;  /* 0x0000000891087209 */ /* 0x000fe40007810000 */
[----:B------:R-:W-:Y:S02]  /*2fd0*/  FSEL R155, R99, -INF , P2 ;  /* 0xff800000639b7808 */ /* 0x000fe40001000000 */
[----:B------:R-:W-:-:S02]  /*2fe0*/  FSEL R62, R97, -INF , P2 ;  /* 0xff800000613e7808 */ /* 0x000fc40001000000 */
[----:B------:R-:W-:Y:S02]  /*2ff0*/  FMNMX.FTZ R9, R41, R10, !PT ;  /* 0x0000000a29097209 */ /* 0x000fe40007810000 */
[----:B------:R-:W-:Y:S02]  /*3000*/  ISETP.GT.AND P2, PT, R6, 0x40, PT ;  /* 0x000000400600780c */ /* 0x000fe40003f44270 */
[----:B------:R-:W-:Y:S02]  /*3010*/  FMNMX.FTZ R11, R147, R8, !PT ;  /* 0x00000008930b7209 */ /* 0x000fe40007810000 */
[----:B------:R-:W-:Y:S02]  /*3020*/  FSEL R66, R98, -INF , P1 ;  /* 0xff80000062427808 */ /* 0x000fe40000800000 */
[----:B------:R-:W-:Y:S01]  /*3030*/  FMNMX.FTZ R8, R36, R9, !PT ;  /* 0x0000000924087209 */ /* 0x000fe20007810000 */
[----:B------:R-:W-:Y:S01]  /*3040*/  LDSM.16.MT88.4 R96, [R224+0x4100] ;  /* 0x00410000e060783b */ /* 0x000fe20000004200 */
[----:B------:R-:W-:-:S02]  /*3050*/  ISETP.GT.AND P1, PT, R6, 0x41, PT ;  /* 0x000000410600780c */ /* 0x000fc40003f24270 */
[----:B------:R-:W-:Y:S02]  /*3060*/  FSEL R134, R92, -INF , P2 ;  /* 0xff8000005c867808 */ /* 0x000fe40001000000 */
[----:B------:R-:W-:Y:S02]  /*3070*/  FMNMX.FTZ R11, R62, R11, !PT ;  /* 0x0000000b3e0b7209 */ /* 0x000fe40007810000 */
[----:B------:R-:W-:Y:S02]  /*3080*/  FSEL R138, R94, -INF , P2 ;  /* 0xff8000005e8a7808 */ /* 0x000fe40001000000 */
[----:B------:R-:W-:Y:S02]  /*3090*/  FMNMX.FTZ R9, R37, R8, !PT ;  /* 0x0000000825097209 */ /* 0x000fe40007810000 */
[----:B------:R-:W-:Y:S02]  /*30a0*/  FSEL R173, R93, -INF , P1 ;  /* 0xff8000005dad7808 */ /* 0x000fe40000800000 */
[----:B------:R-:W-:-:S02]  /*30b0*/  ISETP.GT.AND P2, PT, R6, 0x48, PT ;  /* 0x000000480600780c */ /* 0x000fc40003f44270 */
[----:B------:R-:W-:Y:S02]  /*30c0*/  FMNMX.FTZ R8, R134, R11, !PT ;  /* 0x0000000b86087209 */ /* 0x000fe40007810000 */
[----:B------:R-:W-:Y:S02]  /*30d0*/  FSEL R195, R95, -INF , P1 ;  /* 0xff8000005fc37808 */ /* 0x000fe40000800000 */
[----:B------:R-:W-:Y:S02]  /*30e0*/  ISETP.GT.AND P1, PT, R6, 0x49, PT ;  /* 0x000000490600780c */ /* 0x000fe40003f24270 */
[----:B------:R-:W-:Y:S02]  /*30f0*/  FSEL R175, R88, -INF , P2 ;  /* 0xff80000058af7808 */ /* 0x000fe40001000000 */
[----:B------:R-:W-:Y:S02]  /*3100*/  FMNMX.FTZ R8, R173, R8, !PT ;  /* 0x00000008ad087209 */ /* 0x000fe40007810000 */
[----:B------:R-:W-:-:S02]  /*3110*/  FSEL R153, R102, -INF , P4 ;  /* 0xff80000066997808 */ /* 0x000fc40002000000 */
[----:B------:R-:W-:Y:S02]  /*3120*/  FMNMX.FTZ R10, R64, R9, !PT ;  /* 0x00000009400a7209 */ /* 0x000fe40007810000 */
[----:B------:R-:W-:Y:S02]  /*3130*/  FSEL R237, R90, -INF , P2 ;  /* 0xff8000005aed7808 */ /* 0x000fe40001000000 */
[----:B------:R-:W-:Y:S02]  /*3140*/  FSEL R136, R89, -INF , P1 ;  /* 0xff80000059887808 */ /* 0x000fe40000800000 */
[----:B------:R-:W-:Y:S02]  /*3150*/  ISETP.GT.AND P2, PT, R6, 0x50, PT ;  /* 0x000000500600780c */ /* 0x000fe40003f44270 */
[----:B------:R-:W-:Y:S02]  /*3160*/  FMNMX.FTZ R11, R175, R8, !PT ;  /* 0x00000008af0b7209 */ /* 0x000fe40007810000 */
[----:B------:R-:W-:-:S02]  /*3170*/  FMNMX.FTZ R9, R153, R10, !PT ;  /* 0x0000000a99097209 */ /* 0x000fc40007810000 */
[----:B------:R-:W-:Y:S02]  /*3180*/  FSEL R251, R91, -INF , P1 ;  /* 0xff8000005bfb7808 */ /* 0x000fe40000800000 */
[----:B------:R-:W-:Y:S01]  /*3190*/  ISETP.GT.AND P1, PT, R6, 0x51, PT ;  /* 0x000000510600780c */ /* 0x000fe20003f24270 */
[----:B------:R-:W-:Y:S01]  /*31a0*/  LDSM.16.MT88.4 R88, [R220+0x100] ;  /* 0x00010000dc58783b */ /* 0x000fe20000004200 */
[----:B------:R-:W-:Y:S02]  /*31b0*/  FSEL R249, R84, -INF , P2 ;  /* 0xff80000054f97808 */ /* 0x000fe40001000000 */
[----:B------:R-:W-:Y:S02]  /*31c0*/  FMNMX.FTZ R8, R136, R11, !PT ;  /* 0x0000000b88087209 */ /* 0x000fe40007810000 */
[----:B------:R-:W-:Y:S02]  /*31d0*/  FMNMX.FTZ R9, R144, R9, !PT ;  /* 0x0000000990097209 */ /* 0x000fe40007810000 */
[----:B------:R-:W-:-:S02]  /*31e0*/  FSEL R241, R86, -INF , P2 ;  /* 0xff80000056f17808 */ /* 0x000fc40001000000 */
[----:B------:R-:W-:Y:S02]  /*31f0*/  FSEL R247, R85, -INF , P1 ;  /* 0xff80000055f77808 */ /* 0x000fe40000800000 */
[----:B------:R-:W-:Y:S02]  /*3200*/  ISETP.GT.AND P2, PT, R6, 0x58, PT ;  /* 0x000000580600780c */ /* 0x000fe40003f44270 */
[----:B------:R-:W-:Y:S02]  /*3210*/  FMNMX.FTZ R8, R249, R8, !PT ;  /* 0x00000008f9087209 */ /* 0x000fe40007810000 */
[----:B------:R-:W-:Y:S02]  /*3220*/  FMNMX.FTZ R10, R66, R9, !PT ;  /* 0x00000009420a7209 */ /* 0x000fe40007810000 */
[----:B------:R-:W-:Y:S02]  /*3230*/  FSEL R239, R87, -INF , P1 ;  /* 0xff80000057ef7808 */ /* 0x000fe40000800000 */
[----:B------:R-:W-:-:S02]  /*3240*/  ISETP.GT.AND P1, PT, R6, 0x59, PT ;  /* 0x000000590600780c */ /* 0x000fc40003f24270 */
[----:B------:R-:W-:Y:S02]  /*3250*/  FSEL R245, R80, -INF , P2 ;  /* 0xff80000050f57808 */ /* 0x000fe40001000000 */
[----:B------:R-:W-:Y:S02]  /*3260*/  FMNMX.FTZ R8, R247, R8, !PT ;  /* 0x00000008f7087209 */ /* 0x000fe40007810000 */
[----:B------:R-:W-:Y:S02]  /*3270*/  FMNMX.FTZ R9, R155, R10, !PT ;  /* 0x0000000a9b097209 */ /* 0x000fe40007810000 */
[----:B------:R-:W-:Y:S02]  /*3280*/  FSEL R233, R82, -INF , P2 ;  /* 0xff80000052e97808 */ /* 0x000fe40001000000 */
[----:B------:R-:W-:Y:S02]  /*3290*/  FSEL R243, R81, -INF , P1 ;  /* 0xff80000051f37808 */ /* 0x000fe40000800000 */
[----:B------:R-:W-:-:S02]  /*32a0*/  ISETP.GT.AND P2, PT, R6, 0x60, PT ;  /* 0x000000600600780c */ /* 0x000fc40003f44270 */
[----:B------:R-:W-:Y:S02]  /*32b0*/  FMNMX.FTZ R8, R245, R8, !PT ;  /* 0x00000008f5087209 */ /* 0x000fe40007810000 */
[----:B------:R-:W-:Y:S02]  /*32c0*/  FMNMX.FTZ R10, R138, R9, !PT ;  /* 0x000000098a0a7209 */ /* 0x000fe40007810000 */
[----:B------:R-:W-:Y:S02]  /*32d0*/  FSEL R193, R83, -INF , P1 ;  /* 0xff80000053c17808 */ /* 0x000fe40000800000 */
[----:B------:R-:W-:Y:S01]  /*32e0*/  ISETP.GT.AND P1, PT, R6, 0x61, PT ;  /* 0x000000610600780c */ /* 0x000fe20003f24270 */
[----:B------:R-:W-:Y:S01]  /*32f0*/  LDSM.16.MT88.4 R80, [R221+0x100] ;  /* 0x00010000dd50783b */ /* 0x000fe20000004200 */
[----:B------:R-:W-:Y:S02]  /*3300*/  FSEL R167, R76, -INF , P2 ;  /* 0xff8000004ca77808 */ /* 0x000fe40001000000 */
[----:B------:R-:W-:-:S02]  /*3310*/  FMNMX.FTZ R8, R243, R8, !PT ;  /* 0x00000008f3087209 */ /* 0x000fc40007810000 */
[----:B------:R-:W-:Y:S02]  /*3320*/  FMNMX.FTZ R10, R195, R10, !PT ;  /* 0x0000000ac30a7209 */ /* 0x000fe40007810000 */
[----:B------:R-:W-:Y:S02]  /*3330*/  FSEL R157, R79, -INF , P1 ;  /* 0xff8000004f9d7808 */ /* 0x000fe40000800000 */
[----:B------:R-:W-:Y:S02]  /*3340*/  FSEL R165, R77, -INF , P1 ;  /* 0xff8000004da57808 */ /* 0x000fe40000800000 */
[----:B------:R-:W-:Y:S02]  /*3350*/  ISETP.GT.AND P1, PT, R6, 0x68, PT ;  /* 0x000000680600780c */ /* 0x000fe40003f24270 */
[----:B------:R-:W-:Y:S02]  /*3360*/  FMNMX.FTZ R8, R167, R8, !PT ;  /* 0x00000008a7087209 */ /* 0x000fe40007810000 */
[----:B------:R-:W-:-:S02]  /*3370*/  FMNMX.FTZ R10, R237, R10, !PT ;  /* 0x0000000aed0a7209 */ /* 0x000fc40007810000 */
[----:B------:R-:W-:Y:S02]  /*3380*/  ISETP.GT.AND P6, PT, R6, 0x69, PT ;  /* 0x000000690600780c */ /* 0x000fe40003fc4270 */
[----:B------:R-:W-:Y:S02]  /*3390*/  FSEL R163, R72, -INF , P1 ;  /* 0xff80000048a37808 */ /* 0x000fe40000800000 */
[----:B------:R-:W-:Y:S02]  /*33a0*/  FMNMX.FTZ R8, R165, R8, !PT ;  /* 0x00000008a5087209 */ /* 0x000fe40007810000 */
        /* <DEDUP_REMOVED lines=8> */
[----:B------:R-:W-:-:S02]  /*3430*/  FMNMX.FTZ R10, R239, R10, !PT ;  /* 0x0000000aef0a7209 */ /* 0x000fc40007810000 */
[----:B------:R-:W-:Y:S02]  /*3440*/  FSEL R159, R78, -INF , P2 ;  /* 0xff8000004e9f7808 */ /* 0x000fe40001000000 */
[----:B------:R-:W-:Y:S02]  /*3450*/  ISETP.GT.AND P2, PT, R6, 0x78, PT ;  /* 0x000000780600780c */ /* 0x000fe40003f44270 */
[----:B------:R-:W-:Y:S02]  /*3460*/  FSEL R137, R69, -INF , P4 ;  /* 0xff80000045897808 */ /* 0x000fe40002000000 */
[----:B------:R-:W-:Y:S02]  /*3470*/  FMNMX.FTZ R8, R139, R8, !PT ;  /* 0x000000088b087209 */ /* 0x000fe40007810000 */
[----:B------:R-:W-:Y:S02]  /*3480*/  FMNMX.FTZ R10, R233, R10, !PT ;  /* 0x0000000ae90a7209 */ /* 0x000fe40007810000 */
[----:B------:R-:W-:-:S02]  /*3490*/  FSEL R151, R74, -INF , P1 ;  /* 0xff8000004a977808 */ /* 0x000fc40000800000 */
[----:B------:R-:W-:Y:S02]  /*34a0*/  ISETP.GT.AND P1, PT, R6, 0x79, PT ;  /* 0x000000790600780c */ /* 0x000fe40003f24270 */
[----:B------:R-:W-:Y:S02]  /*34b0*/  FSEL R135, R32, -INF , P2 ;  /* 0xff80000020877808 */ /* 0x000fe40001000000 */
[----:B------:R-:W-:Y:S02]  /*34c0*/  FMNMX.FTZ R8, R137, R8, !PT ;  /* 0x0000000889087209 */ /* 0x000fe40007810000 */
[----:B------:R-:W-:Y:S02]  /*34d0*/  FMNMX.FTZ R10, R193, R10, !PT ;  /* 0x0000000ac10a7209 */ /* 0x000fe40007810000 */
[----:B------:R-:W-:Y:S02]  /*34e0*/  FSEL R133, R33, -INF , P1 ;  /* 0xff80000021857808 */ /* 0x000fe40000800000 */
[----:B------:R-:W-:-:S02]  /*34f0*/  FMNMX.FTZ R6, R135, R8, !PT ;  /* 0x0000000887067209 */ /* 0x000fc40007810000 */
[----:B------:R-:W-:Y:S02]  /*3500*/  FMNMX.FTZ R10, R159, R10, !PT ;  /* 0x0000000a9f0a7209 */ /* 0x000fe40007810000 */
[----:B------:R-:W-:Y:S02]  /*3510*/  FMNMX.FTZ R6, R133, R6, !PT ;  /* 0x0000000685067209 */ /* 0x000fe40007810000 */
[----:B------:R-:W-:Y:S02]  /*3520*/  FMNMX.FTZ R8, R157, R10, !PT ;  /* 0x0000000a9d087209 */ /* 0x000fe40007810000 */
[----:B------:R-:W-:Y:S01]  /*3530*/  FSEL R149, R75, -INF , P6 ;  /* 0xff8000004b957808 */ /* 0x000fe20003000000 */
[----:B------:R-:W1:Y:S01]  /*3540*/  SHFL.BFLY PT, R9, R6, 0x2, 0x1f ;  /* 0x0c401f0006097f89 */ /* 0x000e6200000e0000 */
[----:B------:R-:W-:Y:S02]  /*3550*/  FMNMX.FTZ R8, R151, R8, !PT ;  /* 0x0000000897087209 */ /* 0x000fe40007810000 */
[----:B------:R-:W-:Y:S01]  /*3560*/  FSEL R67, R70, -INF , P5 ;  /* 0xff80000046437808 */ /* 0x000fe20002800000 */
[----:B------:R-:W-:Y:S01]  /*3570*/  LDSM.16.MT88.4 R72, [R222+0x100] ;  /* 0x00010000de48783b */ /* 0x000fe20000004200 */
[----:B------:R-:W-:-:S02]  /*3580*/  FMNMX.FTZ R8, R149, R8, !PT ;  /* 0x0000000895087209 */ /* 0x000fc40007810000 */
[----:B------:R-:W-:Y:S02]  /*3590*/  FSEL R65, R71, -INF , P4 ;  /* 0xff80000047417808 */ /* 0x000fe40002000000 */
[----:B------:R-:W-:Y:S02]  /*35a0*/  FMNMX.FTZ R8, R67, R8, !PT ;  /* 0x0000000843087209 */ /* 0x000fe40007810000 */
[----:B------:R-:W-:Y:S02]  /*35b0*/  FSEL R63, R34, -INF , P2 ;  /* 0xff800000223f7808 */ /* 0x000fe40001000000 */
[----:B------:R-:W-:Y:S02]  /*35c0*/  FMNMX.FTZ R8, R65, R8, !PT ;  /* 0x0000000841087209 */ /* 0x000fe40007810000 */
[----:B------:R-:W-:Y:S02]  /*35d0*/  FSEL R61, R35, -INF , P1 ;  /* 0xff800000233d7808 */ /* 0x000fe40000800000 */
[----:B------:R-:W-:Y:S01]  /*35e0*/  FMNMX.FTZ R8, R63, R8, !PT ;  /* 0x000000083f087209 */ /* 0x000fe20007810000 */
[----:B------:R-:W-:Y:S03]  /*35f0*/  LDSM.16.MT88.4 R32, [R222+0x4900] ;  /* 0x00490000de20783b */ /* 0x000fe60000004200 */
[----:B------:R-:W-:-:S02]  /*3600*/  FMNMX.FTZ R8, R61, R8, !PT ;  /* 0x000000083d087209 */ /* 0x000fc40007810000 */
[----:B-1----:R-:W-:-:S03]  /*3610*/  FMNMX.FTZ R11, R6, R9, !PT ;  /* 0x00000009060b7209 */ /* 0x002fc60007810000 */
[----:B------:R-:W1:Y:S04]  /*3620*/  SHFL.BFLY PT, R9, R8, 0x2, 0x1f ;  /* 0x0c401f0008097f89 */ /* 0x000e6800000e0000 */
[----:B------:R-:W2:Y:S01]  /*3630*/  SHFL.BFLY PT, R132, R11, 0x1, 0x1f ;  /* 0x0c201f000b847f89 */ /* 0x000ea200000e0000 */
[----:B-1----:R-:W-:Y:S02]  /*3640*/  FMNMX.FTZ R9, R8, R9, !PT ;  /* 0x0000000908097209 */ /* 0x002fe40007810000 */
[----:B--2---:R-:W-:-:S03]  /*3650*/  FMNMX.FTZ R132, R11, R132, !PT ;  /* 0x000000840b847209 */ /* 0x004fc60007810000 */
[----:B------:R-:W1:Y:S01]  /*3660*/  SHFL.BFLY PT, R6, R9, 0x1, 0x1f ;  /* 0x0c201f0009067f89 */ /* 0x000e6200000e0000 */
[C---:B------:R-:W-:Y:S01]  /*3670*/  FSETP.NEU.FTZ.AND P1, PT, R132.reuse, -INF , PT ;  /* 0xff8000008400780b */ /* 0x040fe20003f3d000 */
[----:B------:R-:W-:-:S05]  /*3680*/  FMUL.FTZ R58, R132, c[0x0][0x2d0] ;  /* 0x0000b400843a7a20 */ /* 0x000fca0000410000 */
[----:B------:R-:W-:-:S05]  /*3690*/  FSEL R58, R58, RZ, P1 ;  /* 0x000000ff3a3a7208 */ /* 0x000fca0000800000 */
[--C-:B------:R-:W-:Y:S02]  /*36a0*/  FFMA.FTZ R57, R3, c[0x0][0x2d0], -R58.reuse ;  /* 0x0000b40003397a23 */ /* 0x100fe4000001083a */
[--C-:B------:R-:W-:Y:S02]  /*36b0*/  FFMA.FTZ R48, R59, c[0x0][0x2d0], -R58.reuse ;  /* 0x0000b4003b307a23 */ /* 0x100fe4000001083a */
[--C-:B------:R-:W-:Y:S02]  /*36c0*/  FFMA.FTZ R50, R4, c[0x0][0x2d0], -R58.reuse ;  /* 0x0000b40004327a23 */ /* 0x100fe4000001083a */
[--C-:B------:R-:W-:Y:S01]  /*36d0*/  FFMA.FTZ R55, R55, c[0x0][0x2d0], -R58.reuse ;  /* 0x0000b40037377a23 */ /* 0x100fe2000001083a */
[----:B------:R-:W-:Y:S01]  /*36e0*/  MUFU.EX2 R57, R57 ;  /* 0x0000003900397308 */ /* 0x000fe20000000800 */
[--C-:B------:R-:W-:Y:S01]  /*36f0*/  FFMA.FTZ R46, R21, c[0x0][0x2d0], -R58.reuse ;  /* 0x0000b400152e7a23 */ /* 0x100fe2000001083a */
[----:B-1----:R-:W-:Y:S01]  /*3700*/  FMNMX.FTZ R3, R9, R6, !PT ;  /* 0x0000000609037209 */ /* 0x002fe20007810000 */
[--C-:B------:R-:W-:Y:S01]  /*3710*/  FFMA.FTZ R42, R17, c[0x0][0x2d0], -R58.reuse ;  /* 0x0000b400112a7a23 */ /* 0x100fe2000001083a */
[----:B------:R-:W1:Y:S01]  /*3720*/  LDSM.16.MT88.4 R4, [R220+0x4100] ;  /* 0x00410000dc04783b */ /* 0x000e620000004200 */
[--C-:B------:R-:W-:Y:S01]  /*3730*/  FFMA.FTZ R38, R29, c[0x0][0x2d0], -R58.reuse ;  /* 0x0000b4001d267a23 */ /* 0x100fe2000001083a */
[C---:B------:R-:W-:Y:S01]  /*3740*/  FSETP.NEU.FTZ.AND P1, PT, R3.reuse, -INF , PT ;  /* 0xff8000000300780b */ /* 0x040fe20003f3d000 */
[----:B------:R-:W-:Y:S01]  /*3750*/  FMUL.FTZ R56, R3, c[0x0][0x2d0] ;  /* 0x0000b40003387a20 */ /* 0x000fe20000410000 */
[----:B------:R-:W2:Y:S01]  /*3760*/  MUFU.EX2 R50, R50 ;  /* 0x0000003200327308 */ /* 0x000ea20000000800 */
[----:B------:R-:W3:Y:S01]  /*3770*/  LDSM.16.MT88.4 R8, [R224+0x4900] ;  /* 0x00490000e008783b */ /* 0x000ee20000004200 */
[----:B------:R-:W-:-:S02]  /*3780*/  FFMA.FTZ R2, R2, c[0x0][0x2d0], -R58 ;  /* 0x0000b40002027a23 */ /* 0x000fc4000001083a */
[----:B------:R-:W-:Y:S01]  /*3790*/  FSEL R56, R56, RZ, P1 ;  /* 0x000000ff38387208 */ /* 0x000fe20000800000 */
[----:B------:R-:W-:Y:S01]  /*37a0*/  LDSM.16.MT88.4 R16, [R221+0x900] ;  /* 0x00090000dd10783b */ /* 0x000fe20000004200 */
[----:B------:R-:W-:Y:S01]  /*37b0*/  FFMA.FTZ R60, R60, c[0x0][0x2d0], -R58 ;  /* 0x0000b4003c3c7a23 */ /* 0x000fe2000001083a */
[----:B------:R-:W-:Y:S01]  /*37c0*/  PLOP3.LUT P1, PT, PT, PT, UP0, 0x80, 0x0 ;  /* 0x000000000000781c */ /* 0x000fe20003f2f008 */
[----:B------:R-:W-:Y:S01]  /*37d0*/  MUFU.EX2 R55, R55 ;  /* 0x0000003700377308 */ /* 0x000fe20000000800 */
[--C-:B------:R-:W-:Y:S02]  /*37e0*/  FFMA.FTZ R59, R30, c[0x0][0x2d0], -R56.reuse ;  /* 0x0000b4001e3b7a23 */ /* 0x100fe40000010838 */
[--C-:B------:R-:W-:Y:S02]  /*37f0*/  FFMA.FTZ R54, R53, c[0x0][0x2d0], -R56.reuse ;  /* 0x0000b40035367a23 */ /* 0x100fe40000010838 */
[--C-:B------:R-:W-:Y:S02]  /*3800*/  FFMA.FTZ R52, R51, c[0x0][0x2d0], -R56.reuse ;  /* 0x0000b40033347a23 */ /* 0x100fe40000010838 */
[----:B------:R-:W-:Y:S01]  /*3810*/  FFMA.FTZ R49, R49, c[0x0][0x2d0], -R56 ;  /* 0x0000b40031317a23 */ /* 0x000fe20000010838 */
[----:B------:R-:W4:Y:S01]  /*3820*/  MUFU.EX2 R48, R48 ;  /* 0x0000003000307308 */ /* 0x000f220000000800 */
[----:B--2---:R-:W-:Y:S01]  /*3830*/  F2FP.BF16.PACK_AB R112, R50, R57 ;  /* 0x000000393270723e */ /* 0x004fe200000010ff */
[----:B------:R-:W-:-:S02]  /*3840*/  FFMA.FTZ R53, R47, c[0x0][0x2d0], -R58 ;  /* 0x0000b4002f357a23 */ /* 0x000fc4000001083a */
[----:B------:R-:W-:Y:S02]  /*3850*/  FFMA.FTZ R47, R27, c[0x0][0x2d0], -R58 ;  /* 0x0000b4001b2f7a23 */ /* 0x000fe4000001083a */
[--C-:B------:R-:W-:Y:S02]  /*3860*/  FFMA.FTZ R51, R25, c[0x0][0x2d0], -R56.reuse ;  /* 0x0000b40019337a23 */ /* 0x100fe40000010838 */
[----:B------:R-:W-:Y:S01]  /*3870*/  MUFU.EX2 R59, R59 ;  /* 0x0000003b003b7308 */ /* 0x000fe20000000800 */
[--C-:B------:R-:W-:Y:S01]  /*3880*/  FFMA.FTZ R44, R23, c[0x0][0x2d0], -R56.reuse ;  /* 0x0000b400172c7a23 */ /* 0x100fe20000010838 */
[----:B------:R-:W2:Y:S01]  /*3890*/  LDSM.16.MT88.4 R24, [R224+0x900] ;  /* 0x00090000e018783b */ /* 0x000ea20000004200 */
[--C-:B------:R-:W-:Y:S02]  /*38a0*/  FFMA.FTZ R45, R45, c[0x0][0x2d0], -R56.reuse ;  /* 0x0000b4002d2d7a23 */ /* 0x100fe40000010838 */
[----:B------:R-:W-:Y:S01]  /*38b0*/  FFMA.FTZ R40, R43, c[0x0][0x2d0], -R56 ;  /* 0x0000b4002b287a23 */ /* 0x000fe20000010838 */
[----:B------:R-:W5:Y:S01]  /*38c0*/  LDSM.16.MT88.4 R20, [R222+0x900] ;  /* 0x00090000de14783b */ /* 0x000f620000004200 */
[--C-:B------:R-:W-:Y:S01]  /*38d0*/  FFMA.FTZ R43, R39, c[0x0][0x2d0], -R58.reuse ;  /* 0x0000b400272b7a23 */ /* 0x100fe2000001083a */
[----:B------:R-:W1:Y:S01]  /*38e0*/  MUFU.EX2 R54, R54 ;  /* 0x0000003600367308 */ /* 0x000e620000000800 */
[----:B----4-:R-:W-:Y:S01]  /*38f0*/  F2FP.BF16.PACK_AB R114, R48, R55 ;  /* 0x000000373072723e */ /* 0x010fe200000010ff */
[----:B------:R-:W-:-:S02]  /*3900*/  FFMA.FTZ R39, R31, c[0x0][0x2d0], -R58 ;  /* 0x0000b4001f277a23 */ /* 0x000fc4000001083a */
[----:B------:R-:W4:Y:S01]  /*3910*/  LDSM.16.MT88.4 R28, [R221+0x4900] ;  /* 0x00490000dd1c783b */ /* 0x000f220000004200 */
[--C-:B------:R-:W-:Y:S02]  /*3920*/  FFMA.FTZ R41, R41, c[0x0][0x2d0], -R56.reuse ;  /* 0x0000b40029297a23 */ /* 0x100fe40000010838 */
[--C-:B------:R-:W-:Y:S01]  /*3930*/  FFMA.FTZ R36, R36, c[0x0][0x2d0], -R56.reuse ;  /* 0x0000b40024247a23 */ /* 0x100fe20000010838 */
[----:B------:R-:W-:Y:S01]  /*3940*/  MUFU.EX2 R52, R52 ;  /* 0x0000003400347308 */ /* 0x000fe20000000800 */
[--C-:B------:R-:W-:Y:S02]  /*3950*/  FFMA.FTZ R37, R37, c[0x0][0x2d0], -R56.reuse ;  /* 0x0000b40025257a23 */ /* 0x100fe40000010838 */
[--C-:B------:R-:W-:Y:S02]  /*3960*/  FFMA.FTZ R0, R64, c[0x0][0x2d0], -R56.reuse ;  /* 0x0000b40040007a23 */ /* 0x100fe40000010838 */
[----:B------:R-:W-:Y:S02]  /*3970*/  FFMA.FTZ R64, R153, c[0x0][0x2d0], -R56 ;  /* 0x0000b40099407a23 */ /* 0x000fe40000010838 */
[--C-:B------:R-:W-:Y:S01]  /*3980*/  FFMA.FTZ R145, R145, c[0x0][0x2d0], -R58.reuse ;  /* 0x0000b40091917a23 */ /* 0x100fe2000001083a */
[----:B------:R-:W3:Y:S01]  /*3990*/  MUFU.EX2 R49, R49 ;  /* 0x0000003100317308 */ /* 0x000ee20000000800 */
[----:B-1----:R-:W-:Y:S01]  /*39a0*/  F2FP.BF16.PACK_AB R113, R54, R59 ;  /* 0x0000003b3671723e */ /* 0x002fe200000010ff */
[----:B------:R-:W-:-:S02]  /*39b0*/  FFMA.FTZ R147, R147, c[0x0][0x2d0], -R58 ;  /* 0x0000b40093937a23 */ /* 0x000fc4000001083a */
[----:B------:R-:W-:Y:S02]  /*39c0*/  FFMA.FTZ R62, R62, c[0x0][0x2d0], -R58 ;  /* 0x0000b4003e3e7a23 */ /* 0x000fe4000001083a */
[--C-:B------:R-:W-:Y:S02]  /*39d0*/  FFMA.FTZ R153, R144, c[0x0][0x2d0], -R56.reuse ;  /* 0x0000b40090997a23 */ /* 0x100fe40000010838 */
[----:B------:R-:W-:Y:S01]  /*39e0*/  MUFU.EX2 R53, R53 ;  /* 0x0000003500357308 */ /* 0x000fe20000000800 */
[--C-:B------:R-:W-:Y:S02]  /*39f0*/  FFMA.FTZ R66, R66, c[0x0][0x2d0], -R56.reuse ;  /* 0x0000b40042427a23 */ /* 0x100fe40000010838 */
[--C-:B------:R-:W-:Y:S02]  /*3a00*/  FFMA.FTZ R155, R155, c[0x0][0x2d0], -R56.reuse ;  /* 0x0000b4009b9b7a23 */ /* 0x100fe40000010838 */
[----:B------:R-:W-:Y:S02]  /*3a10*/  FFMA.FTZ R144, R237, c[0x0][0x2d0], -R56 ;  /* 0x0000b400ed907a23 */ /* 0x000fe40000010838 */
[--C-:B------:R-:W-:Y:S01]  /*3a20*/  FFMA.FTZ R134, R134, c[0x0][0x2d0], -R58.reuse ;  /* 0x0000b40086867a23 */ /* 0x100fe2000001083a */
[----:B---3--:R-:W-:Y:S01]  /*3a30*/  F2FP.BF16.PACK_AB R115, R49, R52 ;  /* 0x000000343173723e */ /* 0x008fe200000010ff */
[----:B------:R-:W1:Y:S01]  /*3a40*/  MUFU.EX2 R46, R46 ;  /* 0x0000002e002e7308 */ /* 0x000e620000000800 */
[----:B------:R-:W-:-:S02]  /*3a50*/  FFMA.FTZ R173, R173, c[0x0][0x2d0], -R58 ;  /* 0x0000b400adad7a23 */ /* 0x000fc4000001083a */
[--C-:B------:R-:W-:Y:S02]  /*3a60*/  FFMA.FTZ R175, R175, c[0x0][0x2d0], -R58.reuse ;  /* 0x0000b400afaf7a23 */ /* 0x100fe4000001083a */
[----:B------:R-:W-:Y:S01]  /*3a70*/  FFMA.FTZ R136, R136, c[0x0][0x2d0], -R58 ;  /* 0x0000b40088887a23 */ /* 0x000fe2000001083a */
[C---:B------:R-:W-:Y:S01]  /*3a80*/  HMMA.16816.F32.BF16 R84, R112.reuse, R88, RZ ;  /* 0x000000587054723c */ /* 0x040fe200000418ff */
[--C-:B------:R-:W-:Y:S01]  /*3a90*/  FFMA.FTZ R138, R138, c[0x0][0x2d0], -R56.reuse ;  /* 0x0000b4008a8a7a23 */ /* 0x100fe20000010838 */
[----:B------:R-:W-:Y:S01]  /*3aa0*/  MUFU.EX2 R47, R47 ;  /* 0x0000002f002f7308 */ /* 0x000fe20000000800 */
[--C-:B------:R-:W-:Y:S02]  /*3ab0*/  FFMA.FTZ R195, R195, c[0x0][0x2d0], -R56.reuse ;  /* 0x0000b400c3c37a23 */ /* 0x100fe40000010838 */
[----:B------:R-:W-:Y:S02]  /*3ac0*/  FFMA.FTZ R237, R251, c[0x0][0x2d0], -R56 ;  /* 0x0000b400fbed7a23 */ /* 0x000fe40000010838 */
[--C-:B------:R-:W-:Y:S01]  /*3ad0*/  FFMA.FTZ R249, R249, c[0x0][0x2d0], -R58.reuse ;  /* 0x0000b400f9f97a23 */ /* 0x100fe2000001083a */
[----:B------:R-:W-:Y:S01]  /*3ae0*/  HMMA.16816.F32.BF16 R88, R112, R90, RZ ;  /* 0x0000005a7058723c */ /* 0x000fe200000418ff */
[--C-:B------:R-:W-:Y:S01]  /*3af0*/  FFMA.FTZ R146, R247, c[0x0][0x2d0], -R58.reuse ;  /* 0x0000b400f7927a23 */ /* 0x100fe2000001083a */
[----:B------:R-:W-:Y:S01]  /*3b00*/  MUFU.EX2 R42, R42 ;  /* 0x0000002a002a7308 */ /* 0x000fe20000000800 */
[----:B------:R-:W-:-:S02]  /*3b10*/  FFMA.FTZ R148, R245, c[0x0][0x2d0], -R58 ;  /* 0x0000b400f5947a23 */ /* 0x000fc4000001083a */
[----:B------:R-:W-:Y:S02]  /*3b20*/  FFMA.FTZ R243, R243, c[0x0][0x2d0], -R58 ;  /* 0x0000b400f3f37a23 */ /* 0x000fe4000001083a */
[--C-:B------:R-:W-:Y:S01]  /*3b30*/  FFMA.FTZ R150, R241, c[0x0][0x2d0], -R56.reuse ;  /* 0x0000b400f1967a23 */ /* 0x100fe20000010838 */
        /* <DEDUP_REMOVED lines=8> */
[----:B------:R-:W3:Y:S01]  /*3bc0*/  MUFU.EX2 R44, R44 ;  /* 0x0000002c002c7308 */ /* 0x000ee20000000800 */
        /* <DEDUP_REMOVED lines=8> */
[----:B------:R-:W-:Y:S01]  /*3c50*/  FADD.FTZ R50, R57, R50 ;  /* 0x0000003239327221 */ /* 0x000fe20000010000 */
[----:B------:R-:W-:Y:S01]  /*3c60*/  HMMA.16816.F32.BF16 R68, R112, R72, RZ ;  /* 0x000000487044723c */ /* 0x000fe200000418ff */
[----:B------:R-:W-:Y:S01]  /*3c70*/  FADD.FTZ R59, R59, R54 ;  /* 0x000000363b3b7221 */ /* 0x000fe20000010000 */
[----:B------:R-:W1:Y:S01]  /*3c80*/  MUFU.EX2 R40, R40 ;  /* 0x0000002800287308 */ /* 0x000e620000000800 */
[----:B------:R-:W-:-:S02]  /*3c90*/  FADD.FTZ R55, R55, R50 ;  /* 0x0000003237377221 */ /* 0x000fc40000010000 */
[----:B------:R-:W-:Y:S02]  /*3ca0*/  FADD.FTZ R52, R52, R59 ;  /* 0x0000003b34347221 */ /* 0x000fe40000010000 */
[----:B------:R-:W-:Y:S01]  /*3cb0*/  FFMA.FTZ R241, R133, c[0x0][0x2d0], -R58 ;  /* 0x0000b40085f17a23 */ /* 0x000fe2000001083a */
[----:B------:R-:W-:Y:S01]  /*3cc0*/  HMMA.16816.F32.BF16 R76, R112, R80, RZ ;  /* 0x00000050704c723c */ /* 0x000fe200000418ff */
[----:B------:R-:W-:Y:S01]  /*3cd0*/  FADD.FTZ R48, R48, R55 ;  /* 0x0000003730307221 */ /* 0x000fe20000010000 */
[----:B------:R-:W-:Y:S01]  /*3ce0*/  MUFU.EX2 R43, R43 ;  /* 0x0000002b002b7308 */ /* 0x000fe20000000800 */
[----:B------:R-:W-:-:S05]  /*3cf0*/  FADD.FTZ R52, R49, R52 ;  /* 0x0000003431347221 */ /* 0x000fca0000010000 */
[C---:B------:R-:W-:Y:S02]  /*3d00*/  HMMA.16816.F32.BF16 R100, R112.reuse, R104, RZ ;  /* 0x000000687064723c */ /* 0x040fe400000418ff */
[----:B------:R-:W1:Y:S06]  /*3d10*/  MUFU.EX2 R38, R38 ;  /* 0x0000002600267308 */ /* 0x000e6c0000000800 */
[C---:B------:R-:W-:Y:S02]  /*3d20*/  HMMA.16816.F32.BF16 R120, R112.reuse, R108, RZ ;  /* 0x0000006c7078723c */ /* 0x040fe400000418ff */
[----:B------:R-:W-:Y:S06]  /*3d30*/  MUFU.EX2 R39, R39 ;  /* 0x0000002700277308 */ /* 0x000fec0000000800 */
        /* <DEDUP_REMOVED lines=9> */
[----:B------:R-:W2:Y:S06]  /*3dd0*/  MUFU.EX2 R0, R0 ;  /* 0x0000000000007308 */ /* 0x000eac0000000800 */
[C---:B------:R-:W-:Y:S02]  /*3de0*/  HMMA.16816.F32.BF16 R116, R112.reuse, R4, RZ ;  /* 0x000000047074723c */ /* 0x040fe400000418ff */
[----:B------:R-:W-:Y:S05]  /*3df0*/  MUFU.EX2 R60, R60 ;  /* 0x0000003c003c7308 */ /* 0x000fea0000000800 */
[----:B-1----:R-:W-:Y:S01]  /*3e00*/  F2FP.BF16.PACK_AB R4, R46, R53 ;  /* 0x000000352e04723e */ /* 0x002fe200000010ff */
[----:B------:R-:W-:Y:S01]  /*3e10*/  HMMA.16816.F32.BF16 R112, R112, R6, RZ ;  /* 0x000000067070723c */ /* 0x000fe200000418ff */
[----:B---3--:R-:W-:Y:S01]  /*3e20*/  F2FP.BF16.PACK_AB R5, R44, R51 ;  /* 0x000000332c05723e */ /* 0x008fe200000010ff */
[----:B------:R-:W1:Y:S01]  /*3e30*/  MUFU.EX2 R145, R145 ;  /* 0x0000009100917308 */ /* 0x000e620000000800 */
[----:B------:R-:W-:-:S02]  /*3e40*/  FADD.FTZ R53, R53, R48 ;  /* 0x0000003035357221 */ /* 0x000fc40000010000 */
[----:B------:R-:W-:Y:S02]  /*3e50*/  FADD.FTZ R51, R51, R52 ;  /* 0x0000003433337221 */ /* 0x000fe40000010000 */
[----:B------:R-:W-:Y:S01]  /*3e60*/  F2FP.BF16.PACK_AB R6, R42, R47 ;  /* 0x0000002f2a06723e */ /* 0x000fe200000010ff */
[----:B------:R-:W-:Y:S01]  /*3e70*/  FADD.FTZ R46, R46, R53 ;  /* 0x000000352e2e7221 */ /* 0x000fe20000010000 */
[----:B------:R-:W-:Y:S01]  /*3e80*/  F2FP.BF16.PACK_AB R7, R40, R45 ;  /* 0x0000002d2807723e */ /* 0x000fe200000010ff */
[----:B------:R-:W-:Y:S01]  /*3e90*/  MUFU.EX2 R147, R147 ;  /* 0x0000009300937308 */ /* 0x000fe20000000800 */
[----:B------:R-:W-:Y:S02]  /*3ea0*/  FADD.FTZ R44, R44, R51 ;  /* 0x000000332c2c7221 */ /* 0x000fe40000010000 */
[----:B------:R-:W-:Y:S02]  /*3eb0*/  FADD.FTZ R47, R47, R46 ;  /* 0x0000002e2f2f7221 */ /* 0x000fe40000010000 */
[----:B------:R-:W-:Y:S01]  /*3ec0*/  FADD.FTZ R45, R45, R44 ;  /* 0x0000002c2d2d7221 */ /* 0x000fe20000010000 */
[----:B------:R-:W-:Y:S01]  /*3ed0*/  HMMA.16816.F32.BF16 R84, R4, R12, R84 ;  /* 0x0000000c0454723c */ /* 0x000fe20000041854 */
[----:B------:R-:W-:Y:S01]  /*3ee0*/  FADD.FTZ R42, R42, R47 ;  /* 0x0000002f2a2a7221 */ /* 0x000fe20000010000 */
[----:B------:R-:W3:Y:S01]  /*3ef0*/  MUFU.EX2 R62, R62 ;  /* 0x0000003e003e7308 */ /* 0x000ee20000000800 */
[----:B------:R-:W-:-:S05]  /*3f00*/  FADD.FTZ R40, R40, R45 ;  /* 0x0000002d28287221 */ /* 0x000fca0000010000 */
[C---:B------:R-:W-:Y:S01]  /*3f10*/  HMMA.16816.F32.BF16 R88, R4.reuse, R14, R88 ;  /* 0x0000000e0458723c */ /* 0x040fe20000041858 */
[----:B------:R-:W1:Y:S01]  /*3f20*/  LDSM.16.MT88.4 R12, [R220+0x4900] ;  /* 0x00490000dc0c783b */ /* 0x000e620000004200 */
[----:B------:R-:W-:Y:S06]  /*3f30*/  MUFU.EX2 R64, R64 ;  /* 0x0000004000407308 */ /* 0x000fec0000000800 */
[C---:B------:R-:W-:Y:S02]  /*3f40*/  HMMA.16816.F32.BF16 R92, R4.reuse, R8, R92 ;  /* 0x00000008045c723c */ /* 0x040fe4000004185c */
[----:B------:R-:W1:Y:S06]  /*3f50*/  MUFU.EX2 R153, R153 ;  /* 0x0000009900997308 */ /* 0x000e6c0000000800 */
[C---:B------:R-:W-:Y:S01]  /*3f60*/  HMMA.16816.F32.BF16 R96, R4.reuse, R10, R96 ;  /* 0x0000000a0460723c */ /* 0x040fe20000041860 */
[----:B------:R-:W1:Y:S01]  /*3f70*/  LDSM.16.MT88.4 R8, [R220+0x1100] ;  /* 0x00110000dc08783b */ /* 0x000e620000004200 */
[----:B------:R-:W-:Y:S06]  /*3f80*/  MUFU.EX2 R66, R66 ;  /* 0x0000004200427308 */ /* 0x000fec0000000800 */
[C---:B--2---:R-:W-:Y:S02]  /*3f90*/  HMMA.16816.F32.BF16 R128, R4.reuse, R24, R128 ;  /* 0x000000180480723c */ /* 0x044fe40000041880 */
[----:B------:R-:W2:Y:S06]  /*3fa0*/  MUFU.EX2 R155, R155 ;  /* 0x0000009b009b7308 */ /* 0x000eac0000000800 */
[C---:B------:R-:W-:Y:S01]  /*3fb0*/  HMMA.16816.F32.BF16 R124, R4.reuse, R26, R124 ;  /* 0x0000001a047c723c */ /* 0x040fe2000004187c */
[----:B------:R-:W-:Y:S01]  /*3fc0*/  LDSM.16.MT88.4 R24, [R224+0x1100] ;  /* 0x00110000e018783b */ /* 0x000fe20000004200 */
[----:B------:R-:W-:Y:S06]  /*3fd0*/  MUFU.EX2 R134, R134 ;  /* 0x0000008600867308 */ /* 0x000fec0000000800 */
[C---:B-----5:R-:W-:Y:S02]  /*3fe0*/  HMMA.16816.F32.BF16 R68, R4.reuse, R20, R68 ;  /* 0x000000140444723c */ /* 0x060fe40000041844 */
[----:B------:R-:W5:Y:S06]  /*3ff0*/  MUFU.EX2 R173, R173 ;  /* 0x000000ad00ad7308 */ /* 0x000f6c0000000800 */
[C---:B------:R-:W-:Y:S01]  /*4000*/  HMMA.16816.F32.BF16 R72, R4.reuse, R22, R72 ;  /* 0x000000160448723c */ /* 0x040fe20000041848 */
[----:B------:R-:W-:Y:S01]  /*4010*/  LDSM.16.MT88.4 R20, [R222+0x1100] ;  /* 0x00110000de14783b */ /* 0x000fe20000004200 */
[----:B------:R-:W-:Y:S06]  /*4020*/  MUFU.EX2 R175, R175 ;  /* 0x000000af00af7308 */ /* 0x000fec0000000800 */
[C---:B------:R-:W-:Y:S02]  /*4030*/  HMMA.16816.F32.BF16 R76, R4.reuse, R16, R76 ;  /* 0x00000010044c723c */ /* 0x040fe4000004184c */
[----:B------:R-:W1:Y:S06]  /*4040*/  MUFU.EX2 R136, R136 ;  /* 0x0000008800887308 */ /* 0x000e6c0000000800 */
[C---:B------:R-:W-:Y:S01]  /*4050*/  HMMA.16816.F32.BF16 R80, R4.reuse, R18, R80 ;  /* 0x000000120450723c */ /* 0x040fe20000041850 */
[----:B------:R-:W2:Y:S01]  /*4060*/  LDSM.16.MT88.4 R16, [R221+0x1100] ;  /* 0x00110000dd10783b */ /* 0x000ea20000004200 */
[----:B------:R-:W-:Y:S06]  /*4070*/  MUFU.EX2 R138, R138 ;  /* 0x0000008a008a7308 */ /* 0x000fec0000000800 */
[C---:B------:R-:W-:Y:S02]  /*4080*/  HMMA.16816.F32.BF16 R100, R4.reuse, R32, R100 ;  /* 0x000000200464723c */ /* 0x040fe40000041864 */
[----:B------:R-:W1:Y:S06]  /*4090*/  MUFU.EX2 R195, R195 ;  /* 0x000000c300c37308 */ /* 0x000e6c0000000800 */
[C---:B------:R-:W-:Y:S01]  /*40a0*/  HMMA.16816.F32.BF16 R104, R4.reuse, R34, R104 ;  /* 0x000000220468723c */ /* 0x040fe20000041868 */
[----:B------:R-:W-:Y:S01]  /*40b0*/  LDSM.16.MT88.4 R32, [R222+0x5100] ;  /* 0x00510000de20783b */ /* 0x000fe20000004200 */
[----:B------:R-:W-:Y:S06]  /*40c0*/  MUFU.EX2 R144, R144 ;  /* 0x0000009000907308 */ /* 0x000fec0000000800 */
[C---:B----4-:R-:W-:Y:S02]  /*40d0*/  HMMA.16816.F32.BF16 R120, R4.reuse, R28, R120 ;  /* 0x0000001c0478723c */ /* 0x050fe40000041878 */
[----:B------:R-:W4:Y:S06]  /*40e0*/  MUFU.EX2 R237, R237 ;  /* 0x000000ed00ed7308 */ /* 0x000f2c0000000800 */
[C---:B------:R-:W-:Y:S01]  /*40f0*/  HMMA.16816.F32.BF16 R108, R4.reuse, R30, R108 ;  /* 0x0000001e046c723c */ /* 0x040fe2000004186c */
[----:B------:R-:W-:Y:S01]  /*4100*/  LDSM.16.MT88.4 R28, [R221+0x5100] ;  /* 0x00510000dd1c783b */ /* 0x000fe20000004200 */
[----:B------:R-:W-:Y:S06]  /*4110*/  MUFU.EX2 R249, R249 ;  /* 0x000000f900f97308 */ /* 0x000fec0000000800 */
[C---:B-1----:R-:W-:Y:S02]  /*4120*/  HMMA.16816.F32.BF16 R116, R4.reuse, R12, R116 ;  /* 0x0000000c0474723c */ /* 0x042fe40000041874 */
[----:B------:R-:W1:Y:S06]  /*4130*/  MUFU.EX2 R146, R146 ;  /* 0x0000009200927308 */ /* 0x000e6c0000000800 */
[----:B------:R-:W-:Y:S01]  /*4140*/  HMMA.16816.F32.BF16 R112, R4, R14, R112 ;  /* 0x0000000e0470723c */ /* 0x000fe20000041870 */
[----:B------:R-:W1:Y:S01]  /*4150*/  LDSM.16.MT88.4 R12, [R224+0x5100] ;  /* 0x00510000e00c783b */ /* 0x000e620000004200 */
[----:B------:R-:W-:Y:S05]  /*4160*/  MUFU.EX2 R148, R148 ;  /* 0x0000009400947308 */ /* 0x000fea0000000800 */
[----:B------:R-:W-:Y:S01]  /*4170*/  F2FP.BF16.PACK_AB R4, R38, R43 ;  /* 0x0000002b2604723e */ /* 0x000fe200000010ff */
[----:B------:R-:W-:Y:S01]  /*4180*/  FADD.FTZ R43, R43, R42 ;  /* 0x0000002a2b2b7221 */ /* 0x000fe20000010000 */
[----:B------:R-:W-:Y:S01]  /*4190*/  F2FP.BF16.PACK_AB R6, R2, R39 ;  /* 0x000000270206723e */ /* 0x000fe200000010ff */
[----:B------:R-:W1:Y:S01]  /*41a0*/  MUFU.EX2 R243, R243 ;  /* 0x000000f300f37308 */ /* 0x000e620000000800 */
[----:B------:R-:W-:Y:S01]  /*41b0*/  F2FP.BF16.PACK_AB R5, R36, R41 ;  /* 0x000000292405723e */ /* 0x000fe200000010ff */
[----:B------:R-:W-:Y:S01]  /*41c0*/  FADD.FTZ R41, R41, R40 ;  /* 0x0000002829297221 */ /* 0x000fe20000010000 */
[----:B------:R-:W-:Y:S01]  /*41d0*/  F2FP.BF16.PACK_AB R7, R0, R37 ;  /* 0x000000250007723e */ /* 0x000fe200000010ff */
[----:B------:R-:W-:-:S02]  /*41e0*/  FADD.FTZ R38, R38, R43 ;  /* 0x0000002b26267221 */ /* 0x000fc40000010000 */
[----:B------:R-:W-:Y:S02]  /*41f0*/  FADD.FTZ R36, R36, R41 ;  /* 0x0000002924247221 */ /* 0x000fe40000010000 */
[----:B------:R-:W-:Y:S01]  /*4200*/  MUFU.EX2 R150, R150 ;  /* 0x0000009600967308 */ /* 0x000fe20000000800 */
[----:B------:R-:W-:Y:S01]  /*4210*/  FADD.FTZ R39, R39, R38 ;  /* 0x0000002627277221 */ /* 0x000fe20000010000 */
[C---:B------:R-:W-:Y:S01]  /*4220*/  HMMA.16816.F32.BF16 R84, R4.reuse, R8, R84 ;  /* 0x000000080454723c */ /* 0x040fe20000041854 */
[----:B------:R-:W-:Y:S02]  /*4230*/  FADD.FTZ R37, R37, R36 ;  /* 0x0000002425257221 */ /* 0x000fe40000010000 */
[----:B------:R-:W-:Y:S02]  /*4240*/  FADD.FTZ R39, R2, R39 ;  /* 0x0000002702277221 */ /* 0x000fe40000010000 */
[----:B------:R-:W-:Y:S01]  /*4250*/  FADD.FTZ R37, R0, R37 ;  /* 0x0000002500257221 */ /* 0x000fe20000010000 */
[----:B------:R-:W1:Y:S02]  /*4260*/  MUFU.EX2 R239, R239 ;  /* 0x000000ef00ef7308 */ /* 0x000e640000000800 */
[C---:B------:R-:W-:Y:S01]  /*4270*/  HMMA.16816.F32.BF16 R88, R4.reuse, R10, R88 ;  /* 0x0000000a0458723c */ /* 0x040fe20000041858 */
[----:B------:R-:W3:Y:S05]  /*4280*/  LDSM.16.MT88.4 R8, [R220+0x5100] ;  /* 0x00510000dc08783b */ /* 0x000eea0000004200 */
[----:B------:R-:W-:Y:S02]  /*4290*/  MUFU.EX2 R152, R152 ;  /* 0x0000009800987308 */ /* 0x000fe40000000800 */
[C---:B--2---:R-:W-:Y:S06]  /*42a0*/  HMMA.16816.F32.BF16 R76, R4.reuse, R16, R76 ;  /* 0x00000010044c723c */ /* 0x044fec000004184c */
[----:B------:R-:W2:Y:S02]  /*42b0*/  MUFU.EX2 R193, R193 ;  /* 0x000000c100c17308 */ /* 0x000ea40000000800 */
[C---:B------:R-:W-:Y:S01]  /*42c0*/  HMMA.16816.F32.BF16 R80, R4.reuse, R18, R80 ;  /* 0x000000120450723c */ /* 0x040fe20000041850 */
[----:B------:R-:W2:Y:S05]  /*42d0*/  LDSM.16.MT88.4 R16, [R221+0x1900] ;  /* 0x00190000dd10783b */ /* 0x000eaa0000004200 */
[----:B------:R-:W-:Y:S02]  /*42e0*/  MUFU.EX2 R154, R154 ;  /* 0x0000009a009a7308 */ /* 0x000fe40000000800 */
[C---:B-1----:R-:W-:Y:S06]  /*42f0*/  HMMA.16816.F32.BF16 R92, R4.reuse, R12, R92 ;  /* 0x0000000c045c723c */ /* 0x042fec000004185c */
[----:B------:R-:W1:Y:S02]  /*4300*/  MUFU.EX2 R165, R165 ;  /* 0x000000a500a57308 */ /* 0x000e640000000800 */
[C---:B------:R-:W-:Y:S01]  /*4310*/  HMMA.16816.F32.BF16 R96, R4.reuse, R14, R96 ;  /* 0x0000000e0460723c */ /* 0x040fe20000041860 */
[----:B------:R-:W1:Y:S05]  /*4320*/  LDSM.16.MT88.4 R12, [R220+0x1900] ;  /* 0x00190000dc0c783b */ /* 0x000e6a0000004200 */
[----:B------:R-:W-:Y:S02]  /*4330*/  MUFU.EX2 R156, R156 ;  /* 0x0000009c009c7308 */ /* 0x000fe40000000800 */
[C---:B------:R-:W-:Y:S06]  /*4340*/  HMMA.16816.F32.BF16 R128, R4.reuse, R24, R128 ;  /* 0x000000180480723c */ /* 0x040fec0000041880 */
[----:B------:R-:W1:Y:S02]  /*4350*/  MUFU.EX2 R161, R161 ;  /* 0x000000a100a17308 */ /* 0x000e640000000800 */
[C---:B---3--:R-:W-:Y:S06]  /*4360*/  HMMA.16816.F32.BF16 R116, R4.reuse, R8, R116 ;  /* 0x000000080474723c */ /* 0x048fec0000041874 */
[----:B------:R-:W-:Y:S02]  /*4370*/  MUFU.EX2 R158, R158 ;  /* 0x0000009e009e7308 */ /* 0x000fe40000000800 */
[C---:B------:R-:W-:Y:S01]  /*4380*/  HMMA.16816.F32.BF16 R112, R4.reuse, R10, R112 ;  /* 0x0000000a0470723c */ /* 0x040fe20000041870 */
[----:B------:R-:W3:Y:S05]  /*4390*/  LDSM.16.MT88.4 R8, [R224+0x5900] ;  /* 0x00590000e008783b */ /* 0x000eea0000004200 */
[----:B------:R-:W1:Y:S02]  /*43a0*/  MUFU.EX2 R157, R157 ;  /* 0x0000009d009d7308 */ /* 0x000e640000000800 */
[C---:B------:R-:W-:Y:S01]  /*43b0*/  HMMA.16816.F32.BF16 R124, R4.reuse, R26, R124 ;  /* 0x0000001a047c723c */ /* 0x040fe2000004187c */
[----:B------:R-:W1:Y:S05]  /*43c0*/  LDSM.16.MT88.4 R24, [R224+0x1900] ;  /* 0x00190000e018783b */ /* 0x000e6a0000004200 */
[----:B------:R-:W-:Y:S02]  /*43d0*/  MUFU.EX2 R151, R151 ;  /* 0x0000009700977308 */ /* 0x000fe40000000800 */
[C---:B------:R-:W-:Y:S06]  /*43e0*/  HMMA.16816.F32.BF16 R68, R4.reuse, R20, R68 ;  /* 0x000000140444723c */ /* 0x040fec0000041844 */
[----:B------:R-:W-:Y:S02]  /*43f0*/  MUFU.EX2 R241, R241 ;  /* 0x000000f100f17308 */ /* 0x000fe40000000800 */
[C---:B------:R-:W-:Y:S01]  /*4400*/  HMMA.16816.F32.BF16 R72, R4.reuse, R22, R72 ;  /* 0x000000160448723c */ /* 0x040fe20000041848 */
[----:B------:R-:W1:Y:S07]  /*4410*/  LDSM.16.MT88.4 R20, [R222+0x1900] ;  /* 0x00190000de14783b */ /* 0x000e6e0000004200 */
[C---:B------:R-:W-:Y:S08]  /*4420*/  HMMA.16816.F32.BF16 R100, R4.reuse, R32, R100 ;  /* 0x000000200464723c */ /* 0x040ff00000041864 */
[C---:B------:R-:W-:Y:S01]  /*4430*/  HMMA.16816.F32.BF16 R104, R4.reuse, R34, R104 ;  /* 0x000000220468723c */ /* 0x040fe20000041868 */
[----:B------:R-:W-:Y:S07]  /*4440*/  LDSM.16.MT88.4 R32, [R221+0x6900] ;  /* 0x00690000dd20783b */ /* 0x000fee0000004200 */
[C---:B------:R-:W-:Y:S08]  /*4450*/  HMMA.16816.F32.BF16 R120, R4.reuse, R28, R120 ;  /* 0x0000001c0478723c */ /* 0x040ff00000041878 */
[----:B------:R-:W-:Y:S01]  /*4460*/  HMMA.16816.F32.BF16 R108, R4, R30, R108 ;  /* 0x0000001e046c723c */ /* 0x000fe2000004186c */
[----:B------:R-:W-:Y:S06]  /*4470*/  LDSM.16.MT88.4 R28, [R221+0x5900] ;  /* 0x00590000dd1c783b */ /* 0x000fec0000004200 */
[----:B------:R-:W-:Y:S01]  /*4480*/  F2FP.BF16.PACK_AB R4, R145, R60 ;  /* 0x0000003c9104723e */ /* 0x000fe200000010ff */
[----:B------:R-:W-:Y:S01]  /*4490*/  FADD.FTZ R60, R60, R39 ;  /* 0x000000273c3c7221 */ /* 0x000fe20000010000 */
[----:B------:R-:W-:-:S02]  /*44a0*/  F2FP.BF16.PACK_AB R6, R62, R147 ;  /* 0x000000933e06723e */ /* 0x000fc400000010ff */
[----:B------:R-:W-:Y:S01]  /*44b0*/  F2FP.BF16.PACK_AB R5, R153, R64 ;  /* 0x000000409905723e */ /* 0x000fe200000010ff */
[----:B------:R-:W-:Y:S01]  /*44c0*/  FADD.FTZ R64, R64, R37 ;  /* 0x0000002540407221 */ /* 0x000fe20000010000 */
[----:B------:R-:W-:Y:S01]  /*44d0*/  F2FP.BF16.PACK_AB R7, R155, R66 ;  /* 0x000000429b07723e */ /* 0x000fe200000010ff */
[----:B------:R-:W-:Y:S02]  /*44e0*/  FADD.FTZ R60, R145, R60 ;  /* 0x0000003c913c7221 */ /* 0x000fe40000010000 */
[----:B------:R-:W-:Y:S02]  /*44f0*/  FADD.FTZ R153, R153, R64 ;  /* 0x0000004099997221 */ /* 0x000fe40000010000 */
[----:B------:R-:W-:Y:S02]  /*4500*/  FADD.FTZ R147, R147, R60 ;  /* 0x0000003c93937221 */ /* 0x000fe40000010000 */
[----:B--2---:R-:W-:Y:S01]  /*4510*/  HMMA.16816.F32.BF16 R76, R4, R16, R76 ;  /* 0x00000010044c723c */ /* 0x004fe2000004184c */
[----:B------:R-:W-:-:S02]  /*4520*/  FADD.FTZ R66, R66, R153 ;  /* 0x0000009942427221 */ /* 0x000fc40000010000 */
[----:B------:R-:W-:Y:S02]  /*4530*/  FADD.FTZ R147, R62, R147 ;  /* 0x000000933e937221 */ /* 0x000fe40000010000 */
[----:B------:R-:W-:-:S03]  /*4540*/  FADD.FTZ R155, R155, R66 ;  /* 0x000000429b9b7221 */ /* 0x000fc60000010000 */
[C---:B------:R-:W-:Y:S01]  /*4550*/  HMMA.16816.F32.BF16 R80, R4.reuse, R18, R80 ;  /* 0x000000120450723c */ /* 0x040fe20000041850 */
[----:B------:R-:W2:Y:S07]  /*4560*/  LDSM.16.MT88.4 R16, [R222+0x5900] ;  /* 0x00590000de10783b */ /* 0x000eae0000004200 */
[C---:B-1----:R-:W-:Y:S08]  /*4570*/  HMMA.16816.F32.BF16 R84, R4.reuse, R12, R84 ;  /* 0x0000000c0454723c */ /* 0x042ff00000041854 */
[C---:B------:R-:W-:Y:S01]  /*4580*/  HMMA.16816.F32.BF16 R88, R4.reuse, R14, R88 ;  /* 0x0000000e0458723c */ /* 0x040fe20000041858 */
[----:B------:R-:W1:Y:S07]  /*4590*/  LDSM.16.MT88.4 R12, [R220+0x5900] ;  /* 0x00590000dc0c783b */ /* 0x000e6e0000004200 */
[C---:B---3--:R-:W-:Y:S08]  /*45a0*/  HMMA.16816.F32.BF16 R92, R4.reuse, R8, R92 ;  /* 0x00000008045c723c */ /* 0x048ff0000004185c */
[C---:B------:R-:W-:Y:S01]  /*45b0*/  HMMA.16816.F32.BF16 R96, R4.reuse, R10, R96 ;  /* 0x0000000a0460723c */ /* 0x040fe20000041860 */
[----:B------:R-:W3:Y:S07]  /*45c0*/  LDSM.16.MT88.4 R8, [R221+0x2100] ;  /* 0x00210000dd08783b */ /* 0x000eee0000004200 */
[C---:B------:R-:W-:Y:S08]  /*45d0*/  HMMA.16816.F32.BF16 R128, R4.reuse, R24, R128 ;  /* 0x000000180480723c */ /* 0x040ff00000041880 */
[C---:B------:R-:W-:Y:S01]  /*45e0*/  HMMA.16816.F32.BF16 R124, R4.reuse, R26, R124 ;  /* 0x0000001a047c723c */ /* 0x040fe2000004187c */
[----:B------:R-:W-:Y:S07]  /*45f0*/  LDSM.16.MT88.4 R24, [R224+0x2100] ;  /* 0x00210000e018783b */ /* 0x000fee0000004200 */
[C---:B------:R-:W-:Y:S08]  /*4600*/  HMMA.16816.F32.BF16 R68, R4.reuse, R20, R68 ;  /* 0x000000140444723c */ /* 0x040ff00000041844 */
[C---:B------:R-:W-:Y:S01]  /*4610*/  HMMA.16816.F32.BF16 R72, R4.reuse, R22, R72 ;  /* 0x000000160448723c */ /* 0x040fe20000041848 */
[----:B------:R-:W3:Y:S07]  /*4620*/  LDSM.16.MT88.4 R20, [R222+0x2100] ;  /* 0x00210000de14783b */ /* 0x000eee0000004200 */
[C---:B--2---:R-:W-:Y:S08]  /*4630*/  HMMA.16816.F32.BF16 R100, R4.reuse, R16, R100 ;  /* 0x000000100464723c */ /* 0x044ff00000041864 */
[C---:B------:R-:W-:Y:S01]  /*4640*/  HMMA.16816.F32.BF16 R104, R4.reuse, R18, R104 ;  /* 0x000000120468723c */ /* 0x040fe20000041868 */
[----:B------:R-:W2:Y:S07]  /*4650*/  LDSM.16.MT88.4 R16, [R220+0x2100] ;  /* 0x00210000dc10783b */ /* 0x000eae0000004200 */
[C---:B------:R-:W-:Y:S08]  /*4660*/  HMMA.16816.F32.BF16 R120, R4.reuse, R28, R120 ;  /* 0x0000001c0478723c */ /* 0x040ff00000041878 */
[C---:B------:R-:W-:Y:S01]  /*4670*/  HMMA.16816.F32.BF16 R108, R4.reuse, R30, R108 ;  /* 0x0000001e046c723c */ /* 0x040fe2000004186c */
[----:B------:R-:W-:Y:S07]  /*4680*/  LDSM.16.MT88.4 R28, [R224+0x3100] ;  /* 0x00310000e01c783b */ /* 0x000fee0000004200 */
[C---:B-1----:R-:W-:Y:S08]  /*4690*/  HMMA.16816.F32.BF16 R116, R4.reuse, R12, R116 ;  /* 0x0000000c0474723c */ /* 0x042ff00000041874 */
[----:B------:R-:W-:Y:S01]  /*46a0*/  HMMA.16816.F32.BF16 R112, R4, R14, R112 ;  /* 0x0000000e0470723c */ /* 0x000fe20000041870 */
[----:B------:R-:W1:Y:S06]  /*46b0*/  LDSM.16.MT88.4 R12, [R224+0x6100] ;  /* 0x00610000e00c783b */ /* 0x000e6c0000004200 */
[----:B-----5:R-:W-:Y:S01]  /*46c0*/  F2FP.BF16.PACK_AB R4, R173, R134 ;  /* 0x00000086ad04723e */ /* 0x020fe200000010ff */
[----:B------:R-:W-:Y:S01]  /*46d0*/  FADD.FTZ R134, R134, R147 ;  /* 0x0000009386867221 */ /* 0x000fe20000010000 */
[----:B------:R-:W-:-:S02]  /*46e0*/  F2FP.BF16.PACK_AB R6, R136, R175 ;  /* 0x000000af8806723e */ /* 0x000fc400000010ff */
[----:B------:R-:W-:Y:S01]  /*46f0*/  F2FP.BF16.PACK_AB R5, R195, R138 ;  /* 0x0000008ac305723e */ /* 0x000fe200000010ff */
[----:B------:R-:W-:Y:S01]  /*4700*/  FADD.FTZ R138, R138, R155 ;  /* 0x0000009b8a8a7221 */ /* 0x000fe20000010000 */
[----:B----4-:R-:W-:Y:S01]  /*4710*/  F2FP.BF16.PACK_AB R7, R237, R144 ;  /* 0x00000090ed07723e */ /* 0x010fe200000010ff */
[----:B------:R-:W-:Y:S02]  /*4720*/  FADD.FTZ R134, R173, R134 ;  /* 0x00000086ad867221 */ /* 0x000fe40000010000 */
[----:B------:R-:W-:Y:S02]  /*4730*/  FADD.FTZ R195, R195, R138 ;  /* 0x0000008ac3c37221 */ /* 0x000fe40000010000 */
[----:B------:R-:W-:Y:S02]  /*4740*/  FADD.FTZ R175, R175, R134 ;  /* 0x00000086afaf7221 */ /* 0x000fe40000010000 */
[----:B---3--:R-:W-:Y:S01]  /*4750*/  HMMA.16816.F32.BF16 R76, R4, R8, R76 ;  /* 0x00000008044c723c */ /* 0x008fe2000004184c */
[----:B------:R-:W-:-:S02]  /*4760*/  FADD.FTZ R144, R144, R195 ;  /* 0x000000c390907221 */ /* 0x000fc40000010000 */
[----:B------:R-:W-:Y:S02]  /*4770*/  FADD.FTZ R136, R136, R175 ;  /* 0x000000af88887221 */ /* 0x000fe40000010000 */
[----:B------:R-:W-:-:S03]  /*4780*/  FADD.FTZ R237, R237, R144 ;  /* 0x00000090eded7221 */ /* 0x000fc60000010000 */
[C---:B------:R-:W-:Y:S01]  /*4790*/  HMMA.16816.F32.BF16 R80, R4.reuse, R10, R80 ;  /* 0x0000000a0450723c */ /* 0x040fe20000041850 */
[----:B------:R-:W3:Y:S07]  /*47a0*/  LDSM.16.MT88.4 R8, [R221+0x6100] ;  /* 0x00610000dd08783b */ /* 0x000eee0000004200 */
[C---:B------:R-:W-:Y:S08]  /*47b0*/  HMMA.16816.F32.BF16 R68, R4.reuse, R20, R68 ;  /* 0x000000140444723c */ /* 0x040ff00000041844 */
[C---:B------:R-:W-:Y:S01]  /*47c0*/  HMMA.16816.F32.BF16 R72, R4.reuse, R22, R72 ;  /* 0x000000160448723c */ /* 0x040fe20000041848 */
[----:B------:R-:W4:Y:S07]  /*47d0*/  LDSM.16.MT88.4 R20, [R222+0x6100] ;  /* 0x00610000de14783b */ /* 0x000f2e0000004200 */
[C---:B--2---:R-:W-:Y:S08]  /*47e0*/  HMMA.16816.F32.BF16 R84, R4.reuse, R16, R84 ;  /* 0x000000100454723c */ /* 0x044ff00000041854 */
        /* <DEDUP_REMOVED lines=11> */
[C---:B----4-:R-:W-:Y:S08]  /*48a0*/  HMMA.16816.F32.BF16 R100, R4.reuse, R20, R100 ;  /* 0x000000140464723c */ /* 0x050ff00000041864 */
[C---:B------:R-:W-:Y:S01]  /*48b0*/  HMMA.16816.F32.BF16 R104, R4.reuse, R22, R104 ;  /* 0x000000160468723c */ /* 0x040fe20000041868 */
[----:B------:R-:W4:Y:S07]  /*48c0*/  LDSM.16.MT88.4 R20, [R221+0x2900] ;  /* 0x00290000dd14783b */ /* 0x000f2e0000004200 */
[C---:B--2---:R-:W-:Y:S08]  /*48d0*/  HMMA.16816.F32.BF16 R116, R4.reuse, R16, R116 ;  /* 0x000000100474723c */ /* 0x044ff00000041874 */
[----:B------:R-:W-:Y:S01]  /*48e0*/  HMMA.16816.F32.BF16 R112, R4, R18, R112 ;  /* 0x000000120470723c */ /* 0x000fe20000041870 */
[----:B------:R-:W2:Y:S06]  /*48f0*/  LDSM.16.MT88.4 R16, [R224+0x6900] ;  /* 0x00690000e010783b */ /* 0x000eac0000004200 */
        /* <DEDUP_REMOVED lines=9> */
[----:B-1----:R-:W-:Y:S01]  /*4990*/  HMMA.16816.F32.BF16 R68, R4, R12, R68 ;  /* 0x0000000c0444723c */ /* 0x002fe20000041844 */
[----:B------:R-:W-:-:S02]  /*49a0*/  FADD.FTZ R152, R152, R239 ;  /* 0x000000ef98987221 */ /* 0x000fc40000010000 */
[----:B------:R-:W-:Y:S02]  /*49b0*/  FADD.FTZ R243, R243, R148 ;  /* 0x00000094f3f37221 */ /* 0x000fe40000010000 */
[----:B------:R-:W-:-:S03]  /*49c0*/  FADD.FTZ R193, R193, R152 ;  /* 0x00000098c1c17221 */ /* 0x000fc60000010000 */
[C---:B------:R-:W-:Y:S01]  /*49d0*/  HMMA.16816.F32.BF16 R72, R4.reuse, R14, R72 ;  /* 0x0000000e0448723c */ /* 0x040fe20000041848 */
[----:B------:R-:W1:Y:S07]  /*49e0*/  LDSM.16.MT88.4 R12, [R222+0x6900] ;  /* 0x00690000de0c783b */ /* 0x000e6e0000004200 */
[C---:B---3--:R-:W-:Y:S08]  /*49f0*/  HMMA.16816.F32.BF16 R84, R4.reuse, R8, R84 ;  /* 0x000000080454723c */ /* 0x048ff00000041854 */
[C---:B------:R-:W-:Y:S01]  /*4a00*/  HMMA.16816.F32.BF16 R88, R4.reuse, R10, R88 ;  /* 0x0000000a0458723c */ /* 0x040fe20000041858 */
[----:B------:R-:W3:Y:S07]  /*4a10*/  LDSM.16.MT88.4 R8, [R220+0x6900] ;  /* 0x00690000dc08783b */ /* 0x000eee0000004200 */
[C---:B----4-:R-:W-:Y:S08]  /*4a20*/  HMMA.16816.F32.BF16 R76, R4.reuse, R20, R76 ;  /* 0x00000014044c723c */ /* 0x050ff0000004184c */
[C---:B------:R-:W-:Y:S01]  /*4a30*/  HMMA.16816.F32.BF16 R80, R4.reuse, R22, R80 ;  /* 0x000000160450723c */ /* 0x040fe20000041850 */
[----:B------:R-:W-:Y:S07]  /*4a40*/  LDSM.16.MT88.4 R20, [R220+0x3100] ;  /* 0x00310000dc14783b */ /* 0x000fee0000004200 */
        /* <DEDUP_REMOVED lines=9> */
[C---:B------:R-:W-:Y:S01]  /*4ae0*/  HMMA.16816.F32.BF16 R120, R4.reuse, R32, R120 ;  /* 0x000000200478723c */ /* 0x040fe20000041878 */
[----:B------:R-:W4:Y:S07]  /*4af0*/  MUFU.EX2 R32, R149 ;  /* 0x0000009500207308 */ /* 0x000f2e0000000800 */
[C---:B------:R-:W-:Y:S08]  /*4b00*/  HMMA.16816.F32.BF16 R128, R4.reuse, R24, R128 ;  /* 0x000000180480723c */ /* 0x040ff00000041880 */
[C---:B------:R-:W-:Y:S01]  /*4b10*/  HMMA.16816.F32.BF16 R124, R4.reuse, R26, R124 ;  /* 0x0000001a047c723c */ /* 0x040fe2000004187c */
[----:B------:R-:W5:Y:S07]  /*4b20*/  LDSM.16.MT88.4 R24, [R222+0x3100] ;  /* 0x00310000de18783b */ /* 0x000f6e0000004200 */
[----:B------:R-:W-:Y:S07]  /*4b30*/  HMMA.16816.F32.BF16 R108, R4, R34, R108 ;  /* 0x00000022046c723c */ /* 0x000fee000004186c */
[----:B------:R-:W-:Y:S01]  /*4b40*/  F2FP.BF16.PACK_AB R4, R165, R154 ;  /* 0x0000009aa504723e */ /* 0x000fe200000010ff */
        /* <DEDUP_REMOVED lines=14> */
[C---:B------:R-:W-:Y:S08]  /*4c30*/  HMMA.16816.F32.BF16 R84, R4.reuse, R20, R84 ;  /* 0x000000140454723c */ /* 0x040ff00000041854 */
[C---:B------:R-:W-:Y:S01]  /*4c40*/  HMMA.16816.F32.BF16 R88, R4.reuse, R22, R88 ;  /* 0x000000160458723c */ /* 0x040fe20000041858 */
[----:B------:R-:W4:Y:S07]  /*4c50*/  LDSM.16.MT88.4 R20, [R220+0x7100] ;  /* 0x00710000dc14783b */ /* 0x000f2e0000004200 */
[C---:B-1----:R-:W-:Y:S08]  /*4c60*/  HMMA.16816.F32.BF16 R92, R4.reuse, R12, R92 ;  /* 0x0000000c045c723c */ /* 0x042ff0000004185c */
[C---:B------:R-:W-:Y:S01]  /*4c70*/  HMMA.16816.F32.BF16 R96, R4.reuse, R14, R96 ;  /* 0x0000000e0460723c */ /* 0x040fe20000041860 */
[----:B------:R-:W1:Y:S07]  /*4c80*/  LDSM.16.MT88.4 R12, [R224+0x3900] ;  /* 0x00390000e00c783b */ /* 0x000e6e0000004200 */
[C---:B---3--:R-:W-:Y:S08]  /*4c90*/  HMMA.16816.F32.BF16 R100, R4.reuse, R8, R100 ;  /* 0x000000080464723c */ /* 0x048ff00000041864 */
[C---:B------:R-:W-:Y:S01]  /*4ca0*/  HMMA.16816.F32.BF16 R104, R4.reuse, R10, R104 ;  /* 0x0000000a0468723c */ /* 0x040fe20000041868 */
[----:B------:R-:W3:Y:S07]  /*4cb0*/  LDSM.16.MT88.4 R8, [R222+0x3900] ;  /* 0x00390000de08783b */ /* 0x000eee0000004200 */
[C---:B------:R-:W-:Y:S07]  /*4cc0*/  HMMA.16816.F32.BF16 R128, R4.reuse, R28, R128 ;  /* 0x0000001c0480723c */ /* 0x040fee0000041880 */
[--C-:B------:R-:W-:Y:S01]  /*4cd0*/  FFMA.FTZ R28, R65, c[0x0][0x2d0], -R56.reuse ;  /* 0x0000b400411c7a23 */ /* 0x100fe20000010838 */
[----:B------:R-:W-:Y:S01]  /*4ce0*/  HMMA.16816.F32.BF16 R124, R4, R30, R124 ;  /* 0x0000001e047c723c */ /* 0x000fe2000004187c */
[----:B------:R-:W-:-:S04]  /*4cf0*/  FFMA.FTZ R29, R63, c[0x0][0x2d0], -R56 ;  /* 0x0000b4003f1d7a23 */ /* 0x000fc80000010838 */
[----:B------:R-:W-:Y:S02]  /*4d00*/  MUFU.EX2 R28, R28 ;  /* 0x0000001c001c7308 */ /* 0x000fe40000000800 */
[----:B------:R-:W-:Y:S01]  /*4d10*/  FFMA.FTZ R30, R61, c[0x0][0x2d0], -R56 ;  /* 0x0000b4003d1e7a23 */ /* 0x000fe20000010838 */
[C---:B-----5:R-:W-:Y:S05]  /*4d20*/  HMMA.16816.F32.BF16 R68, R4.reuse, R24, R68 ;  /* 0x000000180444723c */ /* 0x060fea0000041844 */
[----:B------:R-:W-:Y:S02]  /*4d30*/  MUFU.EX2 R29, R29 ;  /* 0x0000001d001d7308 */ /* 0x000fe40000000800 */
[--C-:B------:R-:W-:Y:S01]  /*4d40*/  FFMA.FTZ R24, R139, c[0x0][0x2d0], -R58.reuse ;  /* 0x0000b4008b187a23 */ /* 0x100fe2000001083a */
[----:B------:R-:W-:Y:S01]  /*4d50*/  HMMA.16816.F32.BF16 R72, R4, R26, R72 ;  /* 0x0000001a0448723c */ /* 0x000fe20000041848 */
[----:B------:R-:W-:-:S04]  /*4d60*/  FFMA.FTZ R25, R137, c[0x0][0x2d0], -R58 ;  /* 0x0000b40089197a23 */ /* 0x000fc8000001083a */
[----:B------:R-:W-:Y:S02]  /*4d70*/  MUFU.EX2 R24, R24 ;  /* 0x0000001800187308 */ /* 0x000fe40000000800 */
[----:B------:R-:W-:Y:S01]  /*4d80*/  FFMA.FTZ R26, R135, c[0x0][0x2d0], -R58 ;  /* 0x0000b400871a7a23 */ /* 0x000fe2000001083a */
[----:B--2---:R-:W-:Y:S01]  /*4d90*/  HMMA.16816.F32.BF16 R120, R4, R16, R120 ;  /* 0x000000100478723c */ /* 0x004fe20000041878 */
[----:B------:R-:W-:-:S04]  /*4da0*/  FFMA.FTZ R27, R67, c[0x0][0x2d0], -R56 ;  /* 0x0000b400431b7a23 */ /* 0x000fc80000010838 */
[----:B------:R-:W2:Y:S03]  /*4db0*/  MUFU.EX2 R25, R25 ;  /* 0x0000001900197308 */ /* 0x000ea60000000800 */
[C---:B------:R-:W-:Y:S01]  /*4dc0*/  HMMA.16816.F32.BF16 R108, R4.reuse, R18, R108 ;  /* 0x00000012046c723c */ /* 0x040fe2000004186c */
[----:B------:R-:W5:Y:S04]  /*4dd0*/  LDSM.16.MT88.4 R16, [R221+0x3900] ;  /* 0x00390000dd10783b */ /* 0x000f680000004200 */
[----:B------:R-:W1:Y:S03]  /*4de0*/  MUFU.EX2 R26, R26 ;  /* 0x0000001a001a7308 */ /* 0x000e660000000800 */
[C---:B----4-:R-:W-:Y:S05]  /*4df0*/  HMMA.16816.F32.BF16 R116, R4.reuse, R20, R116 ;  /* 0x000000140474723c */ /* 0x050fea0000041874 */
[----:B------:R-:W4:Y:S03]  /*4e00*/  MUFU.EX2 R27, R27 ;  /* 0x0000001b001b7308 */ /* 0x000f260000000800 */
[----:B------:R-:W-:Y:S05]  /*4e10*/  HMMA.16816.F32.BF16 R112, R4, R22, R112 ;  /* 0x000000160470723c */ /* 0x000fea0000041870 */
[----:B------:R-:W3:Y:S02]  /*4e20*/  MUFU.EX2 R30, R30 ;  /* 0x0000001e001e7308 */ /* 0x000ee40000000800 */
[----:B--2---:R-:W-:Y:S01]  /*4e30*/  F2FP.BF16.PACK_AB R4, R25, R24 ;  /* 0x000000181904723e */ /* 0x004fe200000010ff */
[----:B------:R-:W-:Y:S01]  /*4e40*/  FADD.FTZ R24, R24, R161 ;  /* 0x000000a118187221 */ /* 0x000fe20000010000 */
[----:B-1----:R-:W-:-:S03]  /*4e50*/  F2FP.BF16.PACK_AB R6, R241, R26 ;  /* 0x0000001af106723e */ /* 0x002fc600000010ff */
[----:B------:R-:W-:Y:S01]  /*4e60*/  FADD.FTZ R25, R25, R24 ;  /* 0x0000001819197221 */ /* 0x000fe20000010000 */
[----:B----4-:R-:W-:Y:S01]  /*4e70*/  F2FP.BF16.PACK_AB R5, R28, R27 ;  /* 0x0000001b1c05723e */ /* 0x010fe200000010ff */
[----:B------:R-:W-:Y:S02]  /*4e80*/  FADD.FTZ R27, R27, R32 ;  /* 0x000000201b1b7221 */ /* 0x000fe40000010000 */
[----:B------:R-:W-:Y:S02]  /*4e90*/  FADD.FTZ R26, R26, R25 ;  /* 0x000000191a1a7221 */ /* 0x000fe40000010000 */
[----:B------:R-:W-:Y:S02]  /*4ea0*/  FADD.FTZ R28, R28, R27 ;  /* 0x0000001b1c1c7221 */ /* 0x000fe40000010000 */
[----:B------:R-:W-:Y:S01]  /*4eb0*/  FADD.FTZ R241, R241, R26 ;  /* 0x0000001af1f17221 */ /* 0x000fe20000010000 */
[----:B---3--:R-:W-:Y:S01]  /*4ec0*/  F2FP.BF16.PACK_AB R7, R30, R29 ;  /* 0x0000001d1e07723e */ /* 0x008fe200000010ff */
[----:B------:R-:W-:-:S04]  /*4ed0*/  FADD.FTZ R29, R29, R28 ;  /* 0x0000001c1d1d7221 */ /* 0x000fc80000010000 */
[----:B------:R-:W-:Y:S02]  /*4ee0*/  FADD.FTZ R239, R30, R29 ;  /* 0x0000001d1eef7221 */ /* 0x000fe40000010000 */
[C---:B------:R-:W-:Y:S08]  /*4ef0*/  HMMA.16816.F32.BF16 R128, R4.reuse, R12, R128 ;  /* 0x0000000c0480723c */ /* 0x040ff00000041880 */
[C---:B------:R-:W-:Y:S01]  /*4f00*/  HMMA.16816.F32.BF16 R124, R4.reuse, R14, R124 ;  /* 0x0000000e047c723c */ /* 0x040fe2000004187c */
[----:B------:R-:W1:Y:S07]  /*4f10*/  LDSM.16.MT88.4 R12, [R220+0x3900] ;  /* 0x00390000dc0c783b */ /* 0x000e6e0000004200 */
[C---:B------:R-:W-:Y:S08]  /*4f20*/  HMMA.16816.F32.BF16 R68, R4.reuse, R8, R68 ;  /* 0x000000080444723c */ /* 0x040ff00000041844 */
[C---:B------:R-:W-:Y:S01]  /*4f30*/  HMMA.16816.F32.BF16 R72, R4.reuse, R10, R72 ;  /* 0x0000000a0448723c */ /* 0x040fe20000041848 */
[----:B------:R-:W2:Y:S07]  /*4f40*/  LDSM.16.MT88.4 R8, [R224+0x7900] ;  /* 0x00790000e008783b */ /* 0x000eae0000004200 */
[C---:B-----5:R-:W-:Y:S08]  /*4f50*/  HMMA.16816.F32.BF16 R76, R4.reuse, R16, R76 ;  /* 0x00000010044c723c */ /* 0x060ff0000004184c */
[C---:B------:R-:W-:Y:S01]  /*4f60*/  HMMA.16816.F32.BF16 R80, R4.reuse, R18, R80 ;  /* 0x000000120450723c */ /* 0x040fe20000041850 */
[----:B------:R-:W3:Y:S07]  /*4f70*/  LDSM.16.MT88.4 R16, [R222+0x7900] ;  /* 0x00790000de10783b */ /* 0x000eee0000004200 */
[C---:B-1----:R-:W-:Y:S08]  /*4f80*/  HMMA.16816.F32.BF16 R84, R4.reuse, R12, R84 ;  /* 0x0000000c0454723c */ /* 0x042ff00000041854 */
[C---:B------:R-:W-:Y:S01]  /*4f90*/  HMMA.16816.F32.BF16 R88, R4.reuse, R14, R88 ;  /* 0x0000000e0458723c */ /* 0x040fe20000041858 */
[----:B------:R-:W1:Y:S07]  /*4fa0*/  LDSM.16.MT88.4 R12, [R221+0x7900] ;  /* 0x00790000dd0c783b */ /* 0x000e6e0000004200 */
[C---:B--2---:R-:W-:Y:S08]  /*4fb0*/  HMMA.16816.F32.BF16 R92, R4.reuse, R8, R92 ;  /* 0x00000008045c723c */ /* 0x044ff0000004185c */
[C---:B------:R-:W-:Y:S01]  /*4fc0*/  HMMA.16816.F32.BF16 R96, R4.reuse, R10, R96 ;  /* 0x0000000a0460723c */ /* 0x040fe20000041860 */
[----:B------:R-:W2:Y:S07]  /*4fd0*/  LDSM.16.MT88.4 R8, [R220+0x7900] ;  /* 0x00790000dc08783b */ /* 0x000eae0000004200 */
[C---:B---3--:R-:W-:Y:S08]  /*4fe0*/  HMMA.16816.F32.BF16 R100, R4.reuse, R16, R100 ;  /* 0x000000100464723c */ /* 0x048ff00000041864 */
[C---:B------:R-:W-:Y:S08]  /*4ff0*/  HMMA.16816.F32.BF16 R104, R4.reuse, R18, R104 ;  /* 0x000000120468723c */ /* 0x040ff00000041868 */
[C---:B-1----:R-:W-:Y:S08]  /*5000*/  HMMA.16816.F32.BF16 R120, R4.reuse, R12, R120 ;  /* 0x0000000c0478723c */ /* 0x042ff00000041878 */
[C---:B------:R-:W-:Y:S08]  /*5010*/  HMMA.16816.F32.BF16 R108, R4.reuse, R14, R108 ;  /* 0x0000000e046c723c */ /* 0x040ff0000004186c */
[C---:B--2---:R-:W-:Y:S08]  /*5020*/  HMMA.16816.F32.BF16 R116, R4.reuse, R8, R116 ;  /* 0x000000080474723c */ /* 0x044ff00000041874 */
[----:B------:R-:W-:Y:S01]  /*5030*/  HMMA.16816.F32.BF16 R112, R4, R10, R112 ;  /* 0x0000000a0470723c */ /* 0x000fe20000041870 */
[----:B------:R-:W-:Y:S08]  /*5040*/  @!P1 BRA `(.L_x_5) ;  /* 0x000034e000009947 */ /* 0x000ff00003800000 */
[----:B------:R-:W-:Y:S01]  /*5050*/  IADD3 R236, P1, R228, 0x40, RZ ;  /* 0x00000040e4ec7810 */ /* 0x000fe20007f3e0ff */
[----:B------:R-:W-:Y:S01]  /*5060*/  IMAD.MOV.U32 R0, RZ, RZ, R3 ;  /* 0x000000ffff007224 */ /* 0x000fe200078e0003 */
[----:B------:R-:W-:Y:S01]  /*5070*/  IADD3 R238, P2, R234, 0x40, RZ ;  /* 0x00000040eaee7810 */ /* 0x000fe20007f5e0ff */
[----:B------:R-:W-:Y:S01]  /*5080*/  IMAD.MOV.U32 R133, RZ, RZ, R132 ;  /* 0x000000ffff857224 */ /* 0x000fe200078e0084 */
[----:B------:R-:W-:Y:S01]  /*5090*/  ULDC.64 UR6, c[0x0][0x208] ;  /* 0x0000820000067ab9 */ /* 0x000fe20000000a00 */
[----:B------:R-:W-:Y:S01]  /*50a0*/  IMAD.X R233, RZ, RZ, R231, P1 ;  /* 0x000000ffffe97224 */ /* 0x000fe200008e06e7 */
[----:B------:R-:W-:Y:S01]  /*50b0*/  IADD3.X R237, RZ, R232, RZ, P2, !PT ;  /* 0x000000e8ffed7210 */ /* 0x000fe200017fe4ff */
[----:B------:R-:W-:-:S08]  /*50c0*/  ULDC.64 UR4, c[0x0][0x1e0] ;  /* 0x0000780000047ab9 */ /* 0x000fd00000000a00 */
.L_x_6:
[----:B------:R-:W-:Y:S04]  /*50d0*/  DEPBAR.LE SB0, 0x0 ;  /* 0x000080000000791a */ /* 0x000fe80000000000 */
[----:B------:R-:W-:Y:S01]  /*50e0*/  BAR.SYNC.DEFER_BLOCKING 0x0 ;  /* 0x0000000000007b1d */ /* 0x000fe20000010000 */
[----:B------:R-:W-:Y:S02]  /*50f0*/  USHF.R.S32.HI UR16, URZ, 0x1f, UR23 ;  /* 0x0000001f3f107899 */ /* 0x000fe40008011417 */
[----:B------:R-:W-:Y:S02]  /*5100*/  UIMAD.WIDE.U32 UR18, UR23, UR6, URZ ;  /* 0x00000006171272a5 */ /* 0x000fe4000f8e003f */
[----:B------:R-:W-:Y:S02]  /*5110*/  UIMAD UR16, UR16, UR6, URZ ;  /* 0x00000006101072a4 */ /* 0x000fe4000f8e023f */
[----:B------:R-:W-:Y:S02]  /*5120*/  USHF.L.U32 UR17, UR18, 0x7, URZ ;  /* 0x0000000712117899 */ /* 0x000fe4000800063f */
[----:B------:R-:W-:Y:S02]  /*5130*/  UIMAD UR16, UR23, UR7, UR16 ;  /* 0x00000007171072a4 */ /* 0x000fe4000f8e0210 */
[----:B------:R-:W-:Y:S02]  /*5140*/  UISETP.GT.AND UP1, UPT, UR23, UR8, UPT ;  /* 0x000000081700728c */ /* 0x000fe4000bf24270 */
[----:B------:R-:W-:Y:S01]  /*5150*/  UIADD3 UR16, UR19, UR16, URZ ;  /* 0x0000001013107290 */ /* 0x000fe2000fffe03f */
[----:B------:R-:W-:Y:S01]  /*5160*/  IADD3 R2, P5, R234, UR17, RZ ;  /* 0x00000011ea027c10 */ /* 0x000fe2000ffbe0ff */
[----:B------:R-:W-:Y:S01]  /*5170*/  UIADD3 UR23, UR23, -0x1, URZ ;  /* 0xffffffff17177890 */ /* 0x000fe2000fffe03f */
[----:B------:R-:W-:Y:S01]  /*5180*/  IADD3 R3, P2, R238, UR17, RZ ;  /* 0x00000011ee037c10 */ /* 0x000fe2000ff5e0ff */
[----:B------:R-:W-:Y:S01]  /*5190*/  USHF.L.U64.HI UR16, UR18, 0x7, UR16 ;  /* 0x0000000712107899 */ /* 0x000fe20008010210 */
[----:B------:R-:W-:Y:S02]  /*51a0*/  LEA R242, P4, R2, c[0x0][0x1f8], 0x1 ;  /* 0x00007e0002f27a11 */ /* 0x000fe400078808ff */
[----:B------:R-:W-:Y:S02]  /*51b0*/  LEA R134, P1, R3, c[0x0][0x1f8], 0x1 ;  /* 0x00007e0003867a11 */ /* 0x000fe400078208ff */
[----:B------:R-:W-:Y:S01]  /*51c0*/  @UP1 UIMAD.WIDE.U32 UR18, UR23, UR4, URZ ;  /* 0x00000004171212a5 */ /* 0x000fe2000f8e003f */
[----:B------:R-:W-:Y:S01]  /*51d0*/  IADD3.X R61, R232, UR16, RZ, P5, !PT ;  /* 0x00000010e83d7c10 */ /* 0x000fe2000affe4ff */
[----:B------:R-:W1:Y:S01]  /*51e0*/  LDSM.16.M88.4 R144, [R226+0x8100] ;  /* 0x00810000e290783b */ /* 0x000e620000000200 */
[----:B------:R-:W-:Y:S01]  /*51f0*/  IADD3.X R60, R237, UR16, RZ, P2, !PT ;  /* 0x00000010ed3c7c10 */ /* 0x000fe200097fe4ff */
[----:B------:R-:W-:Y:S01]  /*5200*/  @UP1 USHF.L.U32 UR17, UR18, 0x7, URZ ;  /* 0x0000000712111899 */ /* 0x000fe2000800063f */
[----:B------:R-:W-:Y:S01]  /*5210*/  LEA.HI.X R243, R2, c[0x0][0x1fc], R61, 0x1, P4 ;  /* 0x00007f0002f37a11 */ /* 0x000fe200020f0c3d */
[----:B------:R-:W-:Y:S01]  /*5220*/  @UP1 USHF.R.S32.HI UR16, URZ, 0x1f, UR23 ;  /* 0x0000001f3f101899 */ /* 0x000fe20008011417 */
[----:B------:R-:W-:Y:S02]  /*5230*/  LEA.HI.X R135, R3, c[0x0][0x1fc], R60, 0x1, P1 ;  /* 0x00007f0003877a11 */ /* 0x000fe400008f0c3c */
[----:B------:R-:W-:Y:S01]  /*5240*/  IADD3 R2, P1, R242, UR11, RZ ;  /* 0x0000000bf2027c10 */ /* 0x000fe2000ff3e0ff */
[----:B------:R-:W2:Y:S01]  /*5250*/  LDSM.16.M88.4 R148, [R226+0x8900] ;  /* 0x00890000e294783b */ /* 0x000ea20000000200 */
[----:B------:R-:W-:Y:S02]  /*5260*/  @UP1 UIMAD UR16, UR16, UR4, URZ ;  /* 0x00000004101012a4 */ /* 0x000fe4000f8e023f */
[----:B------:R-:W-:Y:S02]  /*5270*/  IADD3.X R3, R243, UR20, RZ, P1, !PT ;  /* 0x00000014f3037c10 */ /* 0x000fe40008ffe4ff */
[C---:B------:R-:W-:Y:S01]  /*5280*/  IADD3 R192, P1, R2.reuse, UR11, RZ ;  /* 0x0000000b02c07c10 */ /* 0x040fe2000ff3e0ff */
[----:B------:R-:W-:Y:S01]  /*5290*/  @UP1 UIMAD UR16, UR23, UR5, UR16 ;  /* 0x00000005171012a4 */ /* 0x000fe2000f8e0210 */
[----:B------:R-:W-:Y:S01]  /*52a0*/  IADD3 R194, P4, R2, UR22, RZ ;  /* 0x0000001602c27c10 */ /* 0x000fe2000ff9e0ff */
[----:B------:R-:W3:Y:S01]  /*52b0*/  LDSM.16.M88.4 R152, [R226+0x9100] ;  /* 0x00910000e298783b */ /* 0x000ee20000000200 */
[C---:B------:R-:W-:Y:S01]  /*52c0*/  IADD3.X R193, R3.reuse, UR20, RZ, P1, !PT ;  /* 0x0000001403c17c10 */ /* 0x040fe20008ffe4ff */
[----:B------:R-:W-:Y:S01]  /*52d0*/  @UP1 UIADD3 UR16, UR19, UR16, URZ ;  /* 0x0000001013101290 */ /* 0x000fe2000fffe03f */
[----:B------:R-:W-:Y:S02]  /*52e0*/  IADD3.X R195, R3, UR21, RZ, P4, !PT ;  /* 0x0000001503c37c10 */ /* 0x000fe4000a7fe4ff */
[C---:B------:R-:W-:Y:S01]  /*52f0*/  IADD3 R244, P2, R192.reuse, UR11, RZ ;  /* 0x0000000bc0f47c10 */ /* 0x040fe2000ff5e0ff */
[----:B------:R-:W-:Y:S02]  /*5300*/  @UP1 USHF.L.U64.HI UR16, UR18, 0x7, UR16 ;  /* 0x0000000712101899 */ /* 0x000fe40008010210 */
[----:B------:R-:W4:Y:S01]  /*5310*/  LDSM.16.M88.4 R156, [R226+0x9900] ;  /* 0x00990000e29c783b */ /* 0x000f220000000200 */
[C---:B------:R-:W-:Y:S01]  /*5320*/  IADD3.X R245, R193.reuse, UR20, RZ, P2, !PT ;  /* 0x00000014c1f57c10 */ /* 0x040fe200097fe4ff */
[----:B------:R-:W-:Y:S02]  /*5330*/  @UP1 USHF.L.U32 UR18, UR4, 0x6, URZ ;  /* 0x0000000604121899 */ /* 0x000fe4000800063f */
[----:B------:R-:W-:Y:S02]  /*5340*/  @UP1 UMOV UR19, 0x6 ;  /* 0x0000000600131882 */ /* 0x000fe40000000000 */
[----:B------:R-:W-:Y:S02]  /*5350*/  @UP1 USHF.L.U64.HI UR19, UR4, UR19, UR5 ;  /* 0x0000001304131299 */ /* 0x000fe40008010205 */
[----:B------:R-:W5:Y:S01]  /*5360*/  LDSM.16.M88.4 R160, [R226+0xa100] ;  /* 0x00a10000e2a0783b */ /* 0x000f620000000200 */
[C---:B-1----:R-:W-:Y:S07]  /*5370*/  HMMA.16816.F32.BF16 R4, R140.reuse, R144, RZ ;  /* 0x000000908c04723c */ /* 0x042fee00000418ff */
[----:B------:R-:W1:Y:S01]  /*5380*/  LDSM.16.M88.4 R164, [R226+0xa900] ;  /* 0x00a90000e2a4783b */ /* 0x000e620000000200 */
[C---:B------:R-:W-:Y:S07]  /*5390*/  HMMA.16816.F32.BF16 R8, R140.reuse, R146, RZ ;  /* 0x000000928c08723c */ /* 0x040fee00000418ff */
[----:B------:R-:W1:Y:S01]  /*53a0*/  LDSM.16.M88.4 R144, [R226+0xb100] ;  /* 0x00b10000e290783b */ /* 0x000e620000000200 */
[C---:B--2---:R-:W-:Y:S07]  /*53b0*/  HMMA.16816.F32.BF16 R12, R140.reuse, R148, RZ ;  /* 0x000000948c0c723c */ /* 0x044fee00000418ff */
[----:B------:R-:W2:Y:S01]  /*53c0*/  LDSM.16.M88.4 R64, [R226+0xb900] ;  /* 0x00b90000e240783b */ /* 0x000ea20000000200 */
[C---:B------:R-:W-:Y:S07]  /*53d0*/  HMMA.16816.F32.BF16 R16, R140.reuse, R150, RZ ;  /* 0x000000968c10723c */ /* 0x040fee00000418ff */
[----:B------:R-:W1:Y:S01]  /*53e0*/  LDSM.16.M88.4 R136, [R225] ;  /* 0x00000000e188783b */ /* 0x000e620000000200 */
[C---:B---3--:R-:W-:Y:S07]  /*53f0*/  HMMA.16816.F32.BF16 R20, R140.reuse, R152, RZ ;  /* 0x000000988c14723c */ /* 0x048fee00000418ff */
[----:B------:R-:W-:Y:S01]  /*5400*/  LDSM.16.M88.4 R148, [R218] ;  /* 0x00000000da94783b */ /* 0x000fe20000000200 */
[C---:B------:R-:W-:Y:S07]  /*5410*/  HMMA.16816.F32.BF16 R24, R140.reuse, R154, RZ ;  /* 0x0000009a8c18723c */ /* 0x040fee00000418ff */
[----:B------:R-:W-:Y:S01]  /*5420*/  LDSM.16.M88.4 R152, [R217] ;  /* 0x00000000d998783b */ /* 0x000fe20000000200 */
[C---:B----4-:R-:W-:Y:S07]  /*5430*/  HMMA.16816.F32.BF16 R28, R140.reuse, R156, RZ ;  /* 0x0000009c8c1c723c */ /* 0x050fee00000418ff */
[----:B------:R-:W-:Y:S01]  /*5440*/  LDSM.16.M88.4 R172, [R213] ;  /* 0x00000000d5ac783b */ /* 0x000fe20000000200 */
[C---:B------:R-:W-:Y:S07]  /*5450*/  HMMA.16816.F32.BF16 R32, R140.reuse, R158, RZ ;  /* 0x0000009e8c20723c */ /* 0x040fee00000418ff */
[----:B------:R-:W-:Y:S01]  /*5460*/  LDSM.16.M88.4 R156, [R216] ;  /* 0x00000000d89c783b */ /* 0x000fe20000000200 */
[C---:B-----5:R-:W-:Y:S08]  /*5470*/  HMMA.16816.F32.BF16 R36, R140.reuse, R160, RZ ;  /* 0x000000a08c24723c */ /* 0x060ff000000418ff */
[C---:B------:R-:W-:Y:S01]  /*5480*/  HMMA.16816.F32.BF16 R40, R140.reuse, R162, RZ ;  /* 0x000000a28c28723c */ /* 0x040fe200000418ff */
[----:B------:R-:W-:Y:S07]  /*5490*/  LDSM.16.M88.4 R160, [R215] ;  /* 0x00000000d7a0783b */ /* 0x000fee0000000200 */
[C---:B-1----:R-:W-:Y:S08]  /*54a0*/  HMMA.16816.F32.BF16 R44, R140.reuse, R164, RZ ;  /* 0x000000a48c2c723c */ /* 0x042ff000000418ff */
[C---:B------:R-:W-:Y:S01]  /*54b0*/  HMMA.16816.F32.BF16 R48, R140.reuse, R166, RZ ;  /* 0x000000a68c30723c */ /* 0x040fe200000418ff */
[----:B------:R-:W-:Y:S07]  /*54c0*/  LDSM.16.M88.4 R164, [R214] ;  /* 0x00000000d6a4783b */ /* 0x000fee0000000200 */
[C---:B------:R-:W-:Y:S08]  /*54d0*/  HMMA.16816.F32.BF16 R52, R140.reuse, R144, RZ ;  /* 0x000000908c34723c */ /* 0x040ff000000418ff */
[C---:B------:R-:W-:Y:S01]  /*54e0*/  HMMA.16816.F32.BF16 R56, R140.reuse, R146, RZ ;  /* 0x000000928c38723c */ /* 0x040fe200000418ff */
[----:B------:R-:W1:Y:S07]  /*54f0*/  LDSM.16.M88.4 R144, [R219] ;  /* 0x00000000db90783b */ /* 0x000e6e0000000200 */
[C---:B--2---:R-:W-:Y:S01]  /*5500*/  HMMA.16816.F32.BF16 R60, R140.reuse, R64, RZ ;  /* 0x000000408c3c723c */ /* 0x044fe200000418ff */
[----:B------:R-:W-:Y:S01]  /*5510*/  @!PT LDS RZ, [RZ] ;  /* 0x00000000fffff984 */ /* 0x000fe20000000800 */
[----:B------:R-:W-:Y:S01]  /*5520*/  @!PT LDS RZ, [RZ] ;  /* 0x00000000fffff984 */ /* 0x000fe20000000800 */
[----:B------:R-:W-:Y:S01]  /*5530*/  @!PT LDS RZ, [RZ] ;  /* 0x00000000fffff984 */ /* 0x000fe20000000800 */
[----:B------:R2:W-:Y:S07]  /*5540*/  LDGSTS.E.BYPASS.LTC128B.128 [R227+0x100], [R242.64], !P3 ;  /* 0x00100000f2e37fae */ /* 0x0005ee000d901d4e */
[----:B------:R-:W-:Y:S01]  /*5550*/  HMMA.16816.F32.BF16 R64, R140, R66, RZ ;  /* 0x000000428c40723c */ /* 0x000fe200000418ff */
[----:B------:R3:W-:Y:S07]  /*5560*/  LDGSTS.E.BYPASS.LTC128B.128 [R227+0x4100], [R134.64], !P0 ;  /* 0x0410000086e37fae */ /* 0x0007ee000c101d4e */
[C---:B------:R-:W-:Y:S01]  /*5570*/  HMMA.16816.F32.BF16 R4, R168.reuse, R136, R4 ;  /* 0x00000088a804723c */ /* 0x040fe20000041804 */
[----:B------:R4:W-:Y:S07]  /*5580*/  LDGSTS.E.BYPASS.LTC128B.128 [R227+0x1100], [R2.64], !P3 ;  /* 0x0110000002e37fae */ /* 0x0009ee000d901d4e */
[C---:B------:R-:W-:Y:S01]  /*5590*/  HMMA.16816.F32.BF16 R8, R168.reuse, R138, R8 ;  /* 0x0000008aa808723c */ /* 0x040fe20000041808 */
[----:B------:R4:W-:Y:S03]  /*55a0*/  LDGSTS.E.BYPASS.LTC128B.128 [R227+0x5100], [R2.64+0x80], !P0 ;  /* 0x0510008002e37fae */ /* 0x0009e6000c101d4e */
[----:B--2---:R-:W-:Y:S04]  /*55b0*/  IADD3 R242, P1, R192, UR22, RZ ;  /* 0x00000016c0f27c10 */ /* 0x004fe8000ff3e0ff */
[----:B------:R-:W-:Y:S01]  /*55c0*/  IADD3.X R243, R193, UR21, RZ, P1, !PT ;  /* 0x00000015c1f37c10 */ /* 0x000fe20008ffe4ff */
[C---:B-1----:R-:W-:Y:S01]  /*55d0*/  HMMA.16816.F32.BF16 R12, R168.reuse, R144, R12 ;  /* 0x00000090a80c723c */ /* 0x042fe2000004180c */
[----:B------:R1:W-:Y:S01]  /*55e0*/  LDGSTS.E.BYPASS.LTC128B.128 [R227+0x2100], [R192.64], !P3 ;  /* 0x02100000c0e37fae */ /* 0x0003e2000d901d4e */
[----:B------:R-:W-:Y:S06]  /*55f0*/  PLOP3.LUT P1, PT, PT, PT, UP1, 0x80, 0x0 ;  /* 0x000000000000781c */ /* 0x000fec0003f2f018 */
[C---:B------:R-:W-:Y:S01]  /*5600*/  HMMA.16816.F32.BF16 R16, R168.reuse, R146, R16 ;  /* 0x00000092a810723c */ /* 0x040fe20000041810 */
[----:B------:R1:W-:Y:S07]  /*5610*/  LDGSTS.E.BYPASS.LTC128B.128 [R227+0x6100], [R194.64], !P0 ;  /* 0x06100000c2e37fae */ /* 0x0003ee000c101d4e */
[C---:B------:R-:W-:Y:S01]  /*5620*/  HMMA.16816.F32.BF16 R20, R168.reuse, R148, R20 ;  /* 0x00000094a814723c */ /* 0x040fe20000041814 */
[----:B------:R2:W-:Y:S07]  /*5630*/  LDGSTS.E.BYPASS.LTC128B.128 [R227+0x3100], [R244.64], !P3 ;  /* 0x03100000f4e37fae */ /* 0x0005ee000d901d4e */
[C---:B------:R-:W-:Y:S01]  /*5640*/  HMMA.16816.F32.BF16 R24, R168.reuse, R150, R24 ;  /* 0x00000096a818723c */ /* 0x040fe20000041818 */
[----:B------:R5:W-:Y:S07]  /*5650*/  LDGSTS.E.BYPASS.LTC128B.128 [R227+0x7100], [R242.64], !P0 ;  /* 0x07100000f2e37fae */ /* 0x000bee000c101d4e */
[C---:B------:R-:W-:Y:S01]  /*5660*/  HMMA.16816.F32.BF16 R28, R168.reuse, R152, R28 ;  /* 0x00000098a81c723c */ /* 0x040fe2000004181c */
[----:B------:R-:W1:Y:S07]  /*5670*/  LDSM.16.M88.4 R136, [R223+0x8100] ;  /* 0x00810000df88783b */ /* 0x000e6e0000000200 */
[C---:B------:R-:W-:Y:S01]  /*5680*/  HMMA.16816.F32.BF16 R32, R168.reuse, R154, R32 ;  /* 0x0000009aa820723c */ /* 0x040fe20000041820 */
[----:B------:R-:W0:Y:S07]  /*5690*/  LDGDEPBAR ;  /* 0x00000000000079af */ /* 0x000e2e0000000000 */
[C---:B------:R-:W-:Y:S01]  /*56a0*/  HMMA.16816.F32.BF16 R36, R168.reuse, R156, R36 ;  /* 0x0000009ca824723c */ /* 0x040fe20000041824 */
[----:B------:R-:W1:Y:S07]  /*56b0*/  LDSM.16.M88.4 R144, [R223+0x8900] ;  /* 0x00890000df90783b */ /* 0x000e6e0000000200 */
[C---:B------:R-:W-:Y:S01]  /*56c0*/  HMMA.16816.F32.BF16 R40, R168.reuse, R158, R40 ;  /* 0x0000009ea828723c */ /* 0x040fe20000041828 */
[----:B------:R-:W1:Y:S07]  /*56d0*/  LDSM.16.M88.4 R148, [R223+0x9100] ;  /* 0x00910000df94783b */ /* 0x000e6e0000000200 */
[C---:B------:R-:W-:Y:S01]  /*56e0*/  HMMA.16816.F32.BF16 R44, R168.reuse, R160, R44 ;  /* 0x000000a0a82c723c */ /* 0x040fe2000004182c */
[----:B------:R-:W2:Y:S07]  /*56f0*/  LDSM.16.M88.4 R152, [R223+0x9900] ;  /* 0x00990000df98783b */ /* 0x000eae0000000200 */
[C---:B------:R-:W-:Y:S01]  /*5700*/  HMMA.16816.F32.BF16 R48, R168.reuse, R162, R48 ;  /* 0x000000a2a830723c */ /* 0x040fe20000041830 */
[----:B------:R-:W-:Y:S07]  /*5710*/  LDSM.16.M88.4 R156, [R223+0xb900] ;  /* 0x00b90000df9c783b */ /* 0x000fee0000000200 */
[C---:B------:R-:W-:Y:S01]  /*5720*/  HMMA.16816.F32.BF16 R52, R168.reuse, R164, R52 ;  /* 0x000000a4a834723c */ /* 0x040fe20000041834 */
[----:B------:R-:W-:Y:S07]  /*5730*/  LDSM.16.M88.4 R160, [R212] ;  /* 0x00000000d4a0783b */ /* 0x000fee0000000200 */
[C---:B------:R-:W-:Y:S01]  /*5740*/  HMMA.16816.F32.BF16 R56, R168.reuse, R166, R56 ;  /* 0x000000a6a838723c */ /* 0x040fe20000041838 */
[----:B------:R-:W-:Y:S07]  /*5750*/  LDSM.16.M88.4 R164, [R212+0x800] ;  /* 0x00080000d4a4783b */ /* 0x000fee0000000200 */
[C---:B------:R-:W-:Y:S01]  /*5760*/  HMMA.16816.F32.BF16 R60, R168.reuse, R172, R60 ;  /* 0x000000aca83c723c */ /* 0x040fe2000004183c */
[----:B-1----:R-:W-:Y:S07]  /*5770*/  LDSM.16.M88.4 R192, [R210] ;  /* 0x00000000d2c0783b */ /* 0x002fee0000000200 */
[----:B------:R-:W-:Y:S01]  /*5780*/  HMMA.16816.F32.BF16 R64, R168, R174, R64 ;  /* 0x000000aea840723c */ /* 0x000fe20000041840 */
[----:B------:R-:W-:Y:S07]  /*5790*/  LDSM.16.M88.4 R172, [R211] ;  /* 0x00000000d3ac783b */ /* 0x000fee0000000200 */
[C---:B------:R-:W-:Y:S08]  /*57a0*/  HMMA.16816.F32.BF16 R4, R176.reuse, R136, R4 ;  /* 0x00000088b004723c */ /* 0x040ff00000041804 */
[C---:B------:R-:W-:Y:S01]  /*57b0*/  HMMA.16816.F32.BF16 R8, R176.reuse, R138, R8 ;  /* 0x0000008ab008723c */ /* 0x040fe20000041808 */
[----:B------:R-:W1:Y:S07]  /*57c0*/  LDSM.16.M88.4 R136, [R223+0xa100] ;  /* 0x00a10000df88783b */ /* 0x000e6e0000000200 */
[C---:B------:R-:W-:Y:S08]  /*57d0*/  HMMA.16816.F32.BF16 R12, R176.reuse, R144, R12 ;  /* 0x00000090b00c723c */ /* 0x040ff0000004180c */
[C---:B------:R-:W-:Y:S01]  /*57e0*/  HMMA.16816.F32.BF16 R16, R176.reuse, R146, R16 ;  /* 0x00000092b010723c */ /* 0x040fe20000041810 */
[----:B------:R-:W3:Y:S07]  /*57f0*/  LDSM.16.M88.4 R144, [R223+0xa900] ;  /* 0x00a90000df90783b */ /* 0x000eee0000000200 */
[C---:B------:R-:W-:Y:S08]  /*5800*/  HMMA.16816.F32.BF16 R20, R176.reuse, R148, R20 ;  /* 0x00000094b014723c */ /* 0x040ff00000041814 */
[C---:B------:R-:W-:Y:S01]  /*5810*/  HMMA.16816.F32.BF16 R24, R176.reuse, R150, R24 ;  /* 0x00000096b018723c */ /* 0x040fe20000041818 */
[----:B------:R-:W4:Y:S07]  /*5820*/  LDSM.16.M88.4 R148, [R223+0xb100] ;  /* 0x00b10000df94783b */ /* 0x000f2e0000000200 */
[C---:B--2---:R-:W-:Y:S08]  /*5830*/  HMMA.16816.F32.BF16 R28, R176.reuse, R152, R28 ;  /* 0x00000098b01c723c */ /* 0x044ff0000004181c */
[C---:B------:R-:W-:Y:S01]  /*5840*/  HMMA.16816.F32.BF16 R32, R176.reuse, R154, R32 ;  /* 0x0000009ab020723c */ /* 0x040fe20000041820 */
[----:B------:R-:W2:Y:S07]  /*5850*/  LDSM.16.M88.4 R152, [R212+0x1000] ;  /* 0x00100000d498783b */ /* 0x000eae0000000200 */
[C---:B-1----:R-:W-:Y:S08]  /*5860*/  HMMA.16816.F32.BF16 R36, R176.reuse, R136, R36 ;  /* 0x00000088b024723c */ /* 0x042ff00000041824 */
[C---:B------:R-:W-:Y:S01]  /*5870*/  HMMA.16816.F32.BF16 R40, R176.reuse, R138, R40 ;  /* 0x0000008ab028723c */ /* 0x040fe20000041828 */
[----:B------:R-:W1:Y:S07]  /*5880*/  LDSM.16.M88.4 R136, [R212+0x1800] ;  /* 0x00180000d488783b */ /* 0x000e6e0000000200 */
[C---:B---3--:R-:W-:Y:S08]  /*5890*/  HMMA.16816.F32.BF16 R44, R176.reuse, R144, R44 ;  /* 0x00000090b02c723c */ /* 0x048ff0000004182c */
[C---:B------:R-:W-:Y:S01]  /*58a0*/  HMMA.16816.F32.BF16 R48, R176.reuse, R146, R48 ;  /* 0x00000092b030723c */ /* 0x040fe20000041830 */
[----:B------:R-:W3:Y:S07]  /*58b0*/  LDSM.16.M88.4 R144, [R212+0x2000] ;  /* 0x00200000d490783b */ /* 0x000eee0000000200 */
[C---:B----4-:R-:W-:Y:S08]  /*58c0*/  HMMA.16816.F32.BF16 R52, R176.reuse, R148, R52 ;  /* 0x00000094b034723c */ /* 0x050ff00000041834 */
[C---:B------:R-:W-:Y:S01]  /*58d0*/  HMMA.16816.F32.BF16 R56, R176.reuse, R150, R56 ;  /* 0x00000096b038723c */ /* 0x040fe20000041838 */
[----:B------:R-:W4:Y:S07]  /*58e0*/  LDSM.16.M88.4 R148, [R212+0x2800] ;  /* 0x00280000d494783b */ /* 0x000f2e0000000200 */
[C---:B------:R-:W-:Y:S08]  /*58f0*/  HMMA.16816.F32.BF16 R60, R176.reuse, R156, R60 ;  /* 0x0000009cb03c723c */ /* 0x040ff0000004183c */
[----:B------:R-:W-:Y:S01]  /*5900*/  HMMA.16816.F32.BF16 R64, R176, R158, R64 ;  /* 0x0000009eb040723c */ /* 0x000fe20000041840 */
[----:B------:R-:W1:Y:S07]  /*5910*/  LDSM.16.M88.4 R156, [R212+0x3000] ;  /* 0x00300000d49c783b */ /* 0x000e6e0000000200 */
[C---:B------:R-:W-:Y:S08]  /*5920*/  HMMA.16816.F32.BF16 R4, R180.reuse, R160, R4 ;  /* 0x000000a0b404723c */ /* 0x040ff00000041804 */
[C---:B------:R-:W-:Y:S01]  /*5930*/  HMMA.16816.F32.BF16 R8, R180.reuse, R162, R8 ;  /* 0x000000a2b408723c */ /* 0x040fe20000041808 */
[----:B------:R-:W-:Y:S07]  /*5940*/  LDSM.16.M88.4 R160, [R226+0xd900] ;  /* 0x00d90000e2a0783b */ /* 0x000fee0000000200 */
[C---:B------:R-:W-:Y:S08]  /*5950*/  HMMA.16816.F32.BF16 R12, R180.reuse, R164, R12 ;  /* 0x000000a4b40c723c */ /* 0x040ff0000004180c */
[C---:B------:R-:W-:Y:S01]  /*5960*/  HMMA.16816.F32.BF16 R16, R180.reuse, R166, R16 ;  /* 0x000000a6b410723c */ /* 0x040fe20000041810 */
[----:B------:R-:W-:Y:S07]  /*5970*/  LDSM.16.M88.4 R164, [R226+0xe100] ;  /* 0x00e10000e2a4783b */ /* 0x000fee0000000200 */
        /* <DEDUP_REMOVED lines=13> */
[C---:B------:R-:W-:Y:S01]  /*5a50*/  HMMA.16816.F32.BF16 R56, R180.reuse, R158, R56 ;  /* 0x0000009eb438723c */ /* 0x040fe20000041838 */
[----:B------:R-:W4:Y:S07]  /*5a60*/  LDSM.16.M88.4 R156, [R226+0xe900] ;  /* 0x00e90000e29c783b */ /* 0x000f2e0000000200 */
[C---:B--2---:R-:W-:Y:S08]  /*5a70*/  HMMA.16816.F32.BF16 R60, R180.reuse, R152, R60 ;  /* 0x00000098b43c723c */ /* 0x044ff0000004183c */
[----:B------:R-:W-:Y:S01]  /*5a80*/  HMMA.16816.F32.BF16 R64, R180, R154, R64 ;  /* 0x0000009ab440723c */ /* 0x000fe20000041840 */
[----:B------:R-:W-:Y:S07]  /*5a90*/  LDSM.16.M88.4 R152, [R226+0xf900] ;  /* 0x00f90000e298783b */ /* 0x000fee0000000200 */
[C---:B-1----:R-:W-:Y:S08]  /*5aa0*/  HMMA.16816.F32.BF16 R4, R184.reuse, R136, R4 ;  /* 0x00000088b804723c */ /* 0x042ff00000041804 */
[C---:B------:R-:W-:Y:S01]  /*5ab0*/  HMMA.16816.F32.BF16 R8, R184.reuse, R138, R8 ;  /* 0x0000008ab808723c */ /* 0x040fe20000041808 */
[----:B------:R-:W1:Y:S07]  /*5ac0*/  LDSM.16.M88.4 R136, [R226+0xf100] ;  /* 0x00f10000e288783b */ /* 0x000e6e0000000200 */
[C---:B---3--:R-:W-:Y:S08]  /*5ad0*/  HMMA.16816.F32.BF16 R12, R184.reuse, R144, R12 ;  /* 0x00000090b80c723c */ /* 0x048ff0000004180c */
[C---:B------:R-:W-:Y:S01]  /*5ae0*/  HMMA.16816.F32.BF16 R16, R184.reuse, R146, R16 ;  /* 0x00000092b810723c */ /* 0x040fe20000041810 */
[----:B------:R-:W2:Y:S07]  /*5af0*/  LDSM.16.M88.4 R144, [R209] ;  /* 0x00000000d190783b */ /* 0x000eae0000000200 */
[C---:B----4-:R-:W-:Y:S08]  /*5b00*/  HMMA.16816.F32.BF16 R20, R184.reuse, R148, R20 ;  /* 0x00000094b814723c */ /* 0x050ff00000041814 */
[C---:B------:R-:W-:Y:S01]  /*5b10*/  HMMA.16816.F32.BF16 R24, R184.reuse, R150, R24 ;  /* 0x00000096b818723c */ /* 0x040fe20000041818 */
[----:B------:R-:W3:Y:S07]  /*5b20*/  LDSM.16.M88.4 R148, [R208] ;  /* 0x00000000d094783b */ /* 0x000eee0000000200 */
        /* <DEDUP_REMOVED lines=8> */
[----:B------:R-:W4:Y:S07]  /*5bb0*/  LDSM.16.M88.4 R156, [R207] ;  /* 0x00000000cf9c783b */ /* 0x000f2e0000000200 */
[C---:B-1----:R-:W-:Y:S08]  /*5bc0*/  HMMA.16816.F32.BF16 R52, R184.reuse, R136, R52 ;  /* 0x00000088b834723c */ /* 0x042ff00000041834 */
[C---:B------:R-:W-:Y:S01]  /*5bd0*/  HMMA.16816.F32.BF16 R56, R184.reuse, R138, R56 ;  /* 0x0000008ab838723c */ /* 0x040fe20000041838 */
[----:B------:R-:W1:Y:S07]  /*5be0*/  LDSM.16.M88.4 R136, [R206] ;  /* 0x00000000ce88783b */ /* 0x000e6e0000000200 */
[C---:B------:R-:W-:Y:S08]  /*5bf0*/  HMMA.16816.F32.BF16 R60, R184.reuse, R152, R60 ;  /* 0x00000098b83c723c */ /* 0x040ff0000004183c */
[----:B------:R-:W-:Y:S01]  /*5c00*/  HMMA.16816.F32.BF16 R64, R184, R154, R64 ;  /* 0x0000009ab840723c */ /* 0x000fe20000041840 */
[----:B------:R-:W1:Y:S07]  /*5c10*/  LDSM.16.M88.4 R152, [R205] ;  /* 0x00000000cd98783b */ /* 0x000e6e0000000200 */
        /* <DEDUP_REMOVED lines=8> */
[----:B------:R-:W2:Y:S07]  /*5ca0*/  LDSM.16.M88.4 R144, [R204] ;  /* 0x00000000cc90783b */ /* 0x000eae0000000200 */
[C---:B---3--:R-:W-:Y:S08]  /*5cb0*/  HMMA.16816.F32.BF16 R28, R188.reuse, R148, R28 ;  /* 0x00000094bc1c723c */ /* 0x048ff0000004181c */
[C---:B------:R-:W-:Y:S01]  /*5cc0*/  HMMA.16816.F32.BF16 R32, R188.reuse, R150, R32 ;  /* 0x00000096bc20723c */ /* 0x040fe20000041820 */
[----:B------:R-:W3:Y:S07]  /*5cd0*/  LDSM.16.M88.4 R148, [R223+0xc100] ;  /* 0x00c10000df94783b */ /* 0x000eee0000000200 */
[C---:B----4-:R-:W-:Y:S08]  /*5ce0*/  HMMA.16816.F32.BF16 R36, R188.reuse, R156, R36 ;  /* 0x0000009cbc24723c */ /* 0x050ff00000041824 */
[C---:B------:R-:W-:Y:S01]  /*5cf0*/  HMMA.16816.F32.BF16 R40, R188.reuse, R158, R40 ;  /* 0x0000009ebc28723c */ /* 0x040fe20000041828 */
[----:B------:R-:W4:Y:S07]  /*5d00*/  LDSM.16.M88.4 R156, [R223+0xd900] ;  /* 0x00d90000df9c783b */ /* 0x000f2e0000000200 */
[C---:B-1----:R-:W-:Y:S08]  /*5d10*/  HMMA.16816.F32.BF16 R44, R188.reuse, R136, R44 ;  /* 0x00000088bc2c723c */ /* 0x042ff0000004182c */
[C---:B------:R-:W-:Y:S01]  /*5d20*/  HMMA.16816.F32.BF16 R48, R188.reuse, R138, R48 ;  /* 0x0000008abc30723c */ /* 0x040fe20000041830 */
[----:B------:R-:W1:Y:S07]  /*5d30*/  LDSM.16.M88.4 R136, [R223+0xe100] ;  /* 0x00e10000df88783b */ /* 0x000e6e0000000200 */
[C---:B------:R-:W-:Y:S08]  /*5d40*/  HMMA.16816.F32.BF16 R52, R188.reuse, R152, R52 ;  /* 0x00000098bc34723c */ /* 0x040ff00000041834 */
[C---:B------:R-:W-:Y:S01]  /*5d50*/  HMMA.16816.F32.BF16 R56, R188.reuse, R154, R56 ;  /* 0x0000009abc38723c */ /* 0x040fe20000041838 */
[----:B------:R-:W1:Y:S07]  /*5d60*/  LDSM.16.M88.4 R152, [R223+0xf900] ;  /* 0x00f90000df98783b */ /* 0x000e6e0000000200 */
[C---:B--2---:R-:W-:Y:S08]  /*5d70*/  HMMA.16816.F32.BF16 R60, R188.reuse, R144, R60 ;  /* 0x00000090bc3c723c */ /* 0x044ff0000004183c */
[----:B------:R-:W-:Y:S01]  /*5d80*/  HMMA.16816.F32.BF16 R64, R188, R146, R64 ;  /* 0x00000092bc40723c */ /* 0x000fe20000041840 */
[----:B------:R-:W2:Y:S07]  /*5d90*/  LDSM.16.M88.4 R144, [R212+0x4000] ;  /* 0x00400000d490783b */ /* 0x000eae0000000200 */
[C---:B---3--:R-:W-:Y:S08]  /*5da0*/  HMMA.16816.F32.BF16 R4, R196.reuse, R148, R4 ;  /* 0x00000094c404723c */ /* 0x048ff00000041804 */
[C---:B------:R-:W-:Y:S01]  /*5db0*/  HMMA.16816.F32.BF16 R8, R196.reuse, R150, R8 ;  /* 0x00000096c408723c */ /* 0x040fe20000041808 */
[----:B------:R-:W3:Y:S07]  /*5dc0*/  LDSM.16.M88.4 R148, [R212+0x4800] ;  /* 0x00480000d494783b */ /* 0x000eee0000000200 */
[C---:B------:R-:W-:Y:S08]  /*5dd0*/  HMMA.16816.F32.BF16 R12, R196.reuse, R160, R12 ;  /* 0x000000a0c40c723c */ /* 0x040ff0000004180c */
[C---:B------:R-:W-:Y:S08]  /*5de0*/  HMMA.16816.F32.BF16 R16, R196.reuse, R162, R16 ;  /* 0x000000a2c410723c */ /* 0x040ff00000041810 */
[C---:B------:R-:W-:Y:S08]  /*5df0*/  HMMA.16816.F32.BF16 R20, R196.reuse, R164, R20 ;  /* 0x000000a4c414723c */ /* 0x040ff00000041814 */
[C---:B------:R-:W-:Y:S08]  /*5e00*/  HMMA.16816.F32.BF16 R24, R196.reuse, R166, R24 ;  /* 0x000000a6c418723c */ /* 0x040ff00000041818 */
[C---:B----4-:R-:W-:Y:S08]  /*5e10*/  HMMA.16816.F32.BF16 R28, R196.reuse, R156, R28 ;  /* 0x0000009cc41c723c */ /* 0x050ff0000004181c */
[C---:B------:R-:W-:Y:S08]  /*5e20*/  HMMA.16816.F32.BF16 R32, R196.reuse, R158, R32 ;  /* 0x0000009ec420723c */ /* 0x040ff00000041820 */
[C---:B-1----:R-:W-:Y:S08]  /*5e30*/  HMMA.16816.F32.BF16 R36, R196.reuse, R136, R36 ;  /* 0x00000088c424723c */ /* 0x042ff00000041824 */
[C---:B------:R-:W-:Y:S01]  /*5e40*/  HMMA.16816.F32.BF16 R40, R196.reuse, R138, R40 ;  /* 0x0000008ac428723c */ /* 0x040fe20000041828 */
[----:B------:R-:W1:Y:S07]  /*5e50*/  LDSM.16.M88.4 R136, [R212+0x5000] ;  /* 0x00500000d488783b */ /* 0x000e6e0000000200 */
[C---:B------:R-:W-:Y:S08]  /*5e60*/  HMMA.16816.F32.BF16 R44, R196.reuse, R172, R44 ;  /* 0x000000acc42c723c */ /* 0x040ff0000004182c */
[C---:B------:R-:W-:Y:S08]  /*5e70*/  HMMA.16816.F32.BF16 R48, R196.reuse, R174, R48 ;  /* 0x000000aec430723c */ /* 0x040ff00000041830 */
[C---:B------:R-:W-:Y:S08]  /*5e80*/  HMMA.16816.F32.BF16 R52, R196.reuse, R192, R52 ;  /* 0x000000c0c434723c */ /* 0x040ff00000041834 */
[C---:B------:R-:W-:Y:S08]  /*5e90*/  HMMA.16816.F32.BF16 R56, R196.reuse, R194, R56 ;  /* 0x000000c2c438723c */ /* 0x040ff00000041838 */
[C---:B------:R-:W-:Y:S08]  /*5ea0*/  HMMA.16816.F32.BF16 R60, R196.reuse, R152, R60 ;  /* 0x00000098c43c723c */ /* 0x040ff0000004183c */
[----:B------:R-:W-:Y:S01]  /*5eb0*/  HMMA.16816.F32.BF16 R64, R196, R154, R64 ;  /* 0x0000009ac440723c */ /* 0x000fe20000041840 */
[----:B------:R-:W4:Y:S07]  /*5ec0*/  LDSM.16.M88.4 R152, [R212+0x5800] ;  /* 0x00580000d498783b */ /* 0x000f2e0000000200 */
[C---:B--2---:R-:W-:Y:S08]  /*5ed0*/  HMMA.16816.F32.BF16 R4, R200.reuse, R144, R4 ;  /* 0x00000090c804723c */ /* 0x044ff00000041804 */
[C---:B------:R-:W-:Y:S01]  /*5ee0*/  HMMA.16816.F32.BF16 R8, R200.reuse, R146, R8 ;  /* 0x00000092c808723c */ /* 0x040fe20000041808 */
[----:B------:R-:W2:Y:S07]  /*5ef0*/  LDSM.16.M88.4 R144, [R212+0x6000] ;  /* 0x00600000d490783b */ /* 0x000eae0000000200 */
[C---:B---3--:R-:W-:Y:S08]  /*5f00*/  HMMA.16816.F32.BF16 R12, R200.reuse, R148, R12 ;  /* 0x00000094c80c723c */ /* 0x048ff0000004180c */
[C---:B------:R-:W-:Y:S01]  /*5f10*/  HMMA.16816.F32.BF16 R16, R200.reuse, R150, R16 ;  /* 0x00000096c810723c */ /* 0x040fe20000041810 */
[----:B------:R-:W-:Y:S03]  /*5f20*/  LDSM.16.M88.4 R148, [R212+0x7000] ;  /* 0x00700000d494783b */ /* 0x000fe60000000200 */
[----:B------:R-:W-:Y:S02]  /*5f30*/  FMNMX.FTZ R2, R4, R133, !PT ;  /* 0x0000008504027209 */ /* 0x000fe40007810000 */
[----:B------:R-:W-:Y:S02]  /*5f40*/  FMNMX.FTZ R132, R6, R0, !PT ;  /* 0x0000000006847209 */ /* 0x000fe40007810000 */
[C---:B-1----:R-:W-:Y:S04]  /*5f50*/  HMMA.16816.F32.BF16 R20, R200.reuse, R136, R20 ;  /* 0x00000088c814723c */ /* 0x042fe80000041814 */
[----:B------:R-:W-:Y:S02]  /*5f60*/  FMNMX.FTZ R3, R5, R2, !PT ;  /* 0x0000000205037209 */ /* 0x000fe40007810000 */
[----:B------:R-:W-:Y:S02]  /*5f70*/  FMNMX.FTZ R135, R7, R132, !PT ;  /* 0x0000008407877209 */ /* 0x000fe40007810000 */
[C---:B------:R-:W-:Y:S01]  /*5f80*/  HMMA.16816.F32.BF16 R24, R200.reuse, R138, R24 ;  /* 0x0000008ac818723c */ /* 0x040fe20000041818 */
[----:B------:R-:W1:Y:S03]  /*5f90*/  LDSM.16.M88.4 R136, [R212+0x6800] ;  /* 0x00680000d488783b */ /* 0x000e660000000200 */
[----:B------:R-:W-:Y:S02]  /*5fa0*/  FMNMX.FTZ R2, R8, R3, !PT ;  /* 0x0000000308027209 */ /* 0x000fe40007810000 */
[----:B------:R-:W-:Y:S02]  /*5fb0*/  FMNMX.FTZ R132, R10, R135, !PT ;  /* 0x000000870a847209 */ /* 0x000fe40007810000 */
[C---:B----4-:R-:W-:Y:S04]  /*5fc0*/  HMMA.16816.F32.BF16 R28, R200.reuse, R152, R28 ;  /* 0x00000098c81c723c */ /* 0x050fe8000004181c */
[----:B------:R-:W-:Y:S02]  /*5fd0*/  FMNMX.FTZ R3, R9, R2, !PT ;  /* 0x0000000209037209 */ /* 0x000fe40007810000 */
[----:B------:R-:W-:Y:S02]  /*5fe0*/  FMNMX.FTZ R135, R11, R132, !PT ;  /* 0x000000840b877209 */ /* 0x000fe40007810000 */
[C---:B------:R-:W-:Y:S04]  /*5ff0*/  HMMA.16816.F32.BF16 R32, R200.reuse, R154, R32 ;  /* 0x0000009ac820723c */ /* 0x040fe80000041820 */
[----:B------:R-:W-:Y:S02]  /*6000*/  FMNMX.FTZ R2, R12, R3, !PT ;  /* 0x000000030c027209 */ /* 0x000fe40007810000 */
[----:B------:R-:W-:Y:S02]  /*6010*/  FMNMX.FTZ R132, R14, R135, !PT ;  /* 0x000000870e847209 */ /* 0x000fe40007810000 */
[C---:B--2---:R-:W-:Y:S04]  /*6020*/  HMMA.16816.F32.BF16 R36, R200.reuse, R144, R36 ;  /* 0x00000090c824723c */ /* 0x044fe80000041824 */
[----:B------:R-:W-:Y:S02]  /*6030*/  FMNMX.FTZ R3, R13, R2, !PT ;  /* 0x000000020d037209 */ /* 0x000fe40007810000 */
[----:B------:R-:W-:Y:S02]  /*6040*/  FMNMX.FTZ R135, R15, R132, !PT ;  /* 0x000000840f877209 */ /* 0x000fe40007810000 */
[C---:B------:R-:W-:Y:S01]  /*6050*/  HMMA.16816.F32.BF16 R40, R200.reuse, R146, R40 ;  /* 0x00000092c828723c */ /* 0x040fe20000041828 */
[----:B------:R-:W2:Y:S01]  /*6060*/  LDSM.16.M88.4 R144, [R212+0x7800] ;  /* 0x00780000d490783b */ /* 0x000ea20000000200 */
[----:B------:R-:W-:Y:S04]  /*6070*/  DEPBAR.LE SB0, 0x0 ;  /* 0x000080000000791a */ /* 0x000fe80000000000 */
[----:B------:R-:W-:Y:S02]  /*6080*/  FMNMX.FTZ R2, R16, R3, !PT ;  /* 0x0000000310027209 */ /* 0x000fe40007810000 */
[----:B------:R-:W-:Y:S01]  /*6090*/  FMNMX.FTZ R132, R18, R135, !PT ;  /* 0x0000008712847209 */ /* 0x000fe20007810000 */
[C---:B-1----:R-:W-:Y:S01]  /*60a0*/  HMMA.16816.F32.BF16 R44, R200.reuse, R136, R44 ;  /* 0x00000088c82c723c */ /* 0x042fe2000004182c */
[----:B------:R-:W-:Y:S04]  /*60b0*/  BAR.SYNC.DEFER_BLOCKING 0x0 ;  /* 0x0000000000007b1d */ /* 0x000fe80000010000 */
[----:B------:R-:W-:Y:S02]  /*60c0*/  FMNMX.FTZ R3, R17, R2, !PT ;  /* 0x0000000211037209 */ /* 0x000fe40007810000 */
[----:B------:R-:W-:Y:S01]  /*60d0*/  FMNMX.FTZ R135, R19, R132, !PT ;  /* 0x0000008413877209 */ /* 0x000fe20007810000 */
[C---:B------:R-:W-:Y:S04]  /*60e0*/  HMMA.16816.F32.BF16 R48, R200.reuse, R138, R48 ;  /* 0x0000008ac830723c */ /* 0x040fe80000041830 */
[----:B------:R-:W-:Y:S02]  /*60f0*/  FMNMX.FTZ R2, R20, R3, !PT ;  /* 0x0000000314027209 */ /* 0x000fe40007810000 */
[----:B------:R-:W-:Y:S02]  /*6100*/  FMNMX.FTZ R132, R22, R135, !PT ;  /* 0x0000008716847209 */ /* 0x000fe40007810000 */
[C---:B------:R-:W-:Y:S04]  /*6110*/  HMMA.16816.F32.BF16 R52, R200.reuse, R148, R52 ;  /* 0x00000094c834723c */ /* 0x040fe80000041834 */
        /* <DEDUP_REMOVED lines=8> */
[----:B------:R-:W-:Y:S04]  /*61a0*/  HMMA.16816.F32.BF16 R64, R200, R146, R64 ;  /* 0x00000092c840723c */ /* 0x000fe80000041840 */
[----:B------:R-:W-:Y:S02]  /*61b0*/  FMNMX.FTZ R2, R28, R3, !PT ;  /* 0x000000031c027209 */ /* 0x000fe40007810000 */
[----:B------:R-:W-:Y:S02]  /*61c0*/  FMNMX.FTZ R132, R30, R135, !PT ;  /* 0x000000871e847209 */ /* 0x000fe40007810000 */
[----:B------:R-:W-:Y:S04]  /*61d0*/  FMNMX.FTZ R3, R29, R2, !PT ;  /* 0x000000021d037209 */ /* 0x000fe80007810000 */
[----:B------:R-:W-:Y:S02]  /*61e0*/  FMNMX.FTZ R2, R32, R3, !PT ;  /* 0x0000000320027209 */ /* 0x000fe40007810000 */
        /* <DEDUP_REMOVED lines=35> */
[----:B------:R-:W-:Y:S01]  /*6420*/  @P1 IADD3 R138, P4, R236, UR17, RZ ;  /* 0x00000011ec8a1c10 */ /* 0x000fe2000ff9e0ff */
[----:B------:R-:W1:Y:S01]  /*6430*/  SHFL.BFLY PT, R132, R135, 0x2, 0x1f ;  /* 0x0c401f0087847f89 */ /* 0x000e6200000e0000 */
[----:B------:R-:W-:Y:S07]  /*6440*/  FMNMX.FTZ R137, R67, R2, !PT ;  /* 0x0000000243897209 */ /* 0x000fee0007810000 */
[----:B------:R-:W2:Y:S01]  /*6450*/  SHFL.BFLY PT, R2, R137, 0x2, 0x1f ;  /* 0x0c401f0089027f89 */ /* 0x000ea200000e0000 */
[----:B-1----:R-:W-:Y:S07]  /*6460*/  FMNMX.FTZ R139, R135, R132, !PT ;  /* 0x00000084878b7209 */ /* 0x002fee0007810000 */
[----:B------:R-:W1:Y:S01]  /*6470*/  SHFL.BFLY PT, R132, R139, 0x1, 0x1f ;  /* 0x0c201f008b847f89 */ /* 0x000e6200000e0000 */
[----:B--2---:R-:W-:Y:S02]  /*6480*/  FMNMX.FTZ R134, R137, R2, !PT ;  /* 0x0000000289867209 */ /* 0x004fe40007810000 */
[----:B------:R-:W-:Y:S05]  /*6490*/  @P1 IADD3.X R137, R233, UR16, RZ, P4, !PT ;  /* 0x00000010e9891c10 */ /* 0x000fea000a7fe4ff */
[----:B------:R-:W2:Y:S01]  /*64a0*/  SHFL.BFLY PT, R3, R134, 0x1, 0x1f ;  /* 0x0c201f0086037f89 */ /* 0x000ea200000e0000 */
[----:B-1----:R-:W-:Y:S05]  /*64b0*/  FMNMX.FTZ R132, R139, R132, !PT ;  /* 0x000000848b847209 */ /* 0x002fea0007810000 */
[C---:B------:R-:W-:Y:S02]  /*64c0*/  FADD.FTZ R2, -R132.reuse, R133 ;  /* 0x0000008584027221 */ /* 0x040fe40000010100 */
[----:B-----5:R-:W-:Y:S01]  /*64d0*/  FMUL.FTZ R243, R132, c[0x0][0x2d0] ;  /* 0x0000b40084f37a20 */ /* 0x020fe20000410000 */
[----:B--2---:R-:W-:Y:S01]  /*64e0*/  FMNMX.FTZ R3, R134, R3, !PT ;  /* 0x0000000386037209 */ /* 0x004fe20007810000 */
[----:B------:R-:W-:Y:S02]  /*64f0*/  FMUL.FTZ R135, R2, c[0x0][0x2d0] ;  /* 0x0000b40002877a20 */ /* 0x000fe40000410000 */
[--C-:B------:R-:W-:Y:S02]  /*6500*/  FFMA.FTZ R172, R9, c[0x0][0x2d0], -R243.reuse ;  /* 0x0000b40009ac7a23 */ /* 0x100fe400000108f3 */
[----:B------:R1:W2:Y:S01]  /*6510*/  MUFU.EX2 R2, R135 ;  /* 0x0000008700027308 */ /* 0x0002a20000000800 */
[C---:B------:R-:W-:Y:S02]  /*6520*/  FMUL.FTZ R194, R3.reuse, c[0x0][0x2d0] ;  /* 0x0000b40003c27a20 */ /* 0x040fe40000410000 */
[----:B------:R-:W-:Y:S02]  /*6530*/  FADD.FTZ R133, -R3, R0 ;  /* 0x0000000003857221 */ /* 0x000fe40000010100 */
[--C-:B------:R-:W-:Y:S02]  /*6540*/  FFMA.FTZ R134, R5, c[0x0][0x2d0], -R243.reuse ;  /* 0x0000b40005867a23 */ /* 0x100fe400000108f3 */
[----:B------:R-:W-:Y:S02]  /*6550*/  FMUL.FTZ R0, R133, c[0x0][0x2d0] ;  /* 0x0000b40085007a20 */ /* 0x000fe40000410000 */
[--C-:B------:R-:W-:Y:S01]  /*6560*/  FFMA.FTZ R133, R4, c[0x0][0x2d0], -R243.reuse ;  /* 0x0000b40004857a23 */ /* 0x100fe200000108f3 */
[----:B------:R-:W-:Y:S01]  /*6570*/  MUFU.EX2 R172, R172 ;  /* 0x000000ac00ac7308 */ /* 0x000fe20000000800 */
[--C-:B------:R-:W-:Y:S02]  /*6580*/  FFMA.FTZ R173, R6, c[0x0][0x2d0], -R194.reuse ;  /* 0x0000b40006ad7a23 */ /* 0x100fe400000108c2 */
[--C-:B------:R-:W-:Y:S02]  /*6590*/  FFMA.FTZ R28, R28, c[0x0][0x2d0], -R243.reuse ;  /* 0x0000b4001c1c7a23 */ /* 0x100fe400000108f3 */
[--C-:B------:R-:W-:Y:S02]  /*65a0*/  FFMA.FTZ R29, R29, c[0x0][0x2d0], -R243.reuse ;  /* 0x0000b4001d1d7a23 */ /* 0x100fe400000108f3 */
[--C-:B------:R-:W-:Y:S02]  /*65b0*/  FFMA.FTZ R30, R30, c[0x0][0x2d0], -R194.reuse ;  /* 0x0000b4001e1e7a23 */ /* 0x100fe400000108c2 */
[----:B------:R-:W-:Y:S01]  /*65c0*/  FFMA.FTZ R159, R34, c[0x0][0x2d0], -R194 ;  /* 0x0000b400229f7a23 */ /* 0x000fe200000108c2 */
[----:B------:R-:W3:Y:S01]  /*65d0*/  MUFU.EX2 R0, R0 ;  /* 0x0000000000007308 */ /* 0x000ee20000000800 */
[--C-:B------:R-:W-:Y:S02]  /*65e0*/  FFMA.FTZ R33, R33, c[0x0][0x2d0], -R243.reuse ;  /* 0x0000b40021217a23 */ /* 0x100fe400000108f3 */
[--C-:B------:R-:W-:Y:S01]  /*65f0*/  FFMA.FTZ R44, R44, c[0x0][0x2d0], -R243.reuse ;  /* 0x0000b4002c2c7a23 */ /* 0x100fe200000108f3 */
[----:B-1----:R-:W-:Y:S01]  /*6600*/  @P1 IADD3 R135, P2, R228, UR17, RZ ;  /* 0x00000011e4871c10 */ /* 0x002fe2000ff5e0ff */
[----:B------:R-:W-:Y:S01]  /*6610*/  @UP1 UIADD3 UR17, UP0, UR12, 0x80, URZ ;  /* 0x000000800c111890 */ /* 0x000fe2000ff1e03f */
[C---:B--2---:R-:W-:Y:S02]  /*6620*/  FMUL.FTZ R4, R2.reuse, R128 ;  /* 0x0000008002047220 */ /* 0x044fe40000410000 */
[----:B------:R-:W-:Y:S01]  /*6630*/  @P1 LEA R192, P5, R135, c[0x0][0x1c8], 0x1 ;  /* 0x0000720087c01a11 */ /* 0x000fe200078a08ff */
[----:B------:R-:W-:Y:S01]  /*6640*/  FMUL.FTZ R5, R2, R129 ;  /* 0x0000008102057220 */ /* 0x000fe20000410000 */
[----:B------:R-:W-:Y:S01]  /*6650*/  @P1 IADD3.X R136, R231, UR16, RZ, P2, !PT ;  /* 0x00000010e7881c10 */ /* 0x000fe200097fe4ff */
[----:B------:R-:W-:Y:S01]  /*6660*/  @UP1 UIADD3.X UR16, URZ, UR9, URZ, UP0, !UPT ;  /* 0x000000093f101290 */ /* 0x000fe200087fe43f */
[----:B------:R-:W-:Y:S01]  /*6670*/  @P1 LEA R174, P2, R138, c[0x0][0x1c8], 0x1 ;  /* 0x000072008aae1a11 */ /* 0x000fe200078408ff */
[----:B------:R-:W-:Y:S01]  /*6680*/  MUFU.EX2 R133, R133 ;  /* 0x0000008500857308 */ /* 0x000fe20000000800 */
[----:B------:R-:W-:Y:S01]  /*6690*/  @P1 LEA.HI.X R193, R135, c[0x0][0x1cc], R136, 0x1, P5 ;  /* 0x0000730087c11a11 */ /* 0x000fe200028f0c88 */
[----:B------:R-:W-:Y:S01]  /*66a0*/  FFMA.FTZ R135, R8, c[0x0][0x2d0], -R243 ;  /* 0x0000b40008877a23 */ /* 0x000fe200000108f3 */
[----:B------:R-:W-:Y:S01]  /*66b0*/  @P1 LEA.HI.X R175, R138, c[0x0][0x1cc], R137, 0x1, P2 ;  /* 0x000073008aaf1a11 */ /* 0x000fe200010f0c89 */
[----:B------:R-:W-:Y:S01]  /*66c0*/  FMUL.FTZ R8, R2, R124 ;  /* 0x0000007c02087220 */ /* 0x000fe20000410000 */
[----:B------:R-:W-:Y:S01]  /*66d0*/  @P1 IADD3 R136, P2, R192, UR18, RZ ;  /* 0x00000012c0881c10 */ /* 0x000fe2000ff5e0ff */
[----:B------:R1:W-:Y:S01]  /*66e0*/  @P1 LDGSTS.E.BYPASS.LTC128B.128 [R227+0x8100], [R192.64], !P3 ;  /* 0x08100000c0e31fae */ /* 0x0003e2000d901d4e */
[----:B------:R-:W-:Y:S02]  /*66f0*/  FMUL.FTZ R9, R2, R125 ;  /* 0x0000007d02097220 */ /* 0x000fe40000410000 */
[----:B------:R-:W-:Y:S01]  /*6700*/  @P1 IADD3.X R137, R193, UR19, RZ, P2, !PT ;  /* 0x00000013c1891c10 */ /* 0x000fe200097fe4ff */
[----:B------:R-:W2:Y:S01]  /*6710*/  MUFU.EX2 R134, R134 ;  /* 0x0000008600867308 */ /* 0x000ea20000000800 */
[----:B------:R-:W-:Y:S01]  /*6720*/  @P1 IADD3 R244, P2, R136, UR18, RZ ;  /* 0x0000001288f41c10 */ /* 0x000fe2000ff5e0ff */
[----:B---3--:R-:W-:Y:S01]  /*6730*/  FMUL.FTZ R6, R0, R130 ;  /* 0x0000008200067220 */ /* 0x008fe20000410000 */
[----:B------:R-:W-:Y:S01]  /*6740*/  @P1 IADD3 R250, P5, R136, UR17, RZ ;  /* 0x0000001188fa1c10 */ /* 0x000fe2000ffbe0ff */
[----:B------:R3:W-:Y:S01]  /*6750*/  @P1 LDGSTS.E.BYPASS.LTC128B.128 [R227+0xc100], [R174.64], !P0 ;  /* 0x0c100000aee31fae */ /* 0x0007e2000c101d4e */
[C---:B------:R-:W-:Y:S01]  /*6760*/  @P1 IADD3.X R245, R137.reuse, UR19, RZ, P2, !PT ;  /* 0x0000001389f51c10 */ /* 0x040fe200097fe4ff */
[C---:B------:R-:W-:Y:S01]  /*6770*/  FMUL.FTZ R68, R2.reuse, R68 ;  /* 0x0000004402447220 */ /* 0x040fe20000410000 */
[----:B------:R-:W-:Y:S01]  /*6780*/  @P1 IADD3.X R251, R137, UR16, RZ, P5, !PT ;  /* 0x0000001089fb1c10 */ /* 0x000fe2000affe4ff */
[----:B------:R-:W-:Y:S01]  /*6790*/  FMUL.FTZ R69, R2, R69 ;  /* 0x0000004502457220 */ /* 0x000fe20000410000 */
[C---:B------:R-:W-:Y:S01]  /*67a0*/  @P1 IADD3 R248, P4, R244.reuse, UR18, RZ ;  /* 0x00000012f4f81c10 */ /* 0x040fe2000ff9e0ff */
[----:B------:R-:W4:Y:S01]  /*67b0*/  MUFU.EX2 R135, R135 ;  /* 0x0000008700877308 */ /* 0x000f220000000800 */
[----:B------:R-:W-:Y:S01]  /*67c0*/  @P1 IADD3 R246, P2, R244, UR17, RZ ;  /* 0x00000011f4f61c10 */ /* 0x000fe2000ff5e0ff */
[----:B------:R5:W-:Y:S01]  /*67d0*/  @P1 LDGSTS.E.BYPASS.LTC128B.128 [R227+0x9100], [R136.64], !P3 ;  /* 0x0910000088e31fae */ /* 0x000be2000d901d4e */
[C---:B------:R-:W-:Y:S01]  /*67e0*/  @P1 IADD3.X R249, R245.reuse, UR19, RZ, P4, !PT ;  /* 0x00000013f5f91c10 */ /* 0x040fe2000a7fe4ff */
[C---:B------:R-:W-:Y:S01]  /*67f0*/  FMUL.FTZ R70, R0.reuse, R70 ;  /* 0x0000004600467220 */ /* 0x040fe20000410000 */
[----:B------:R-:W-:Y:S01]  /*6800*/  @P1 IADD3.X R247, R245, UR16, RZ, P2, !PT ;  /* 0x00000010f5f71c10 */ /* 0x000fe200097fe4ff */
[----:B------:R-:W-:Y:S02]  /*6810*/  FMUL.FTZ R71, R0, R71 ;  /* 0x0000004700477220 */ /* 0x000fe40000410000 */
[C---:B------:R-:W-:Y:S02]  /*6820*/  FMUL.FTZ R72, R2.reuse, R72 ;  /* 0x0000004802487220 */ /* 0x040fe40000410000 */
[----:B------:R5:W-:Y:S01]  /*6830*/  @P1 LDGSTS.E.BYPASS.LTC128B.128 [R227+0xd100], [R136.64+0x80], !P0 ;  /* 0x0d10008088e31fae */ /* 0x000be2000c101d4e */
[----:B------:R-:W-:Y:S01]  /*6840*/  MUFU.EX2 R173, R173 ;  /* 0x000000ad00ad7308 */ /* 0x000fe20000000800 */
[----:B------:R-:W-:Y:S02]  /*6850*/  FMUL.FTZ R73, R2, R73 ;  /* 0x0000004902497220 */ /* 0x000fe40000410000 */
[--C-:B-1----:R-:W-:Y:S01]  /*6860*/  FFMA.FTZ R192, R11, c[0x0][0x2d0], -R194.reuse ;  /* 0x0000b4000bc07a23 */ /* 0x102fe200000108c2 */
[----:B--2---:R-:W-:Y:S01]  /*6870*/  F2FP.BF16.PACK_AB R128, R134, R133 ;  /* 0x000000858680723e */ /* 0x004fe200000010ff */
[--C-:B------:R-:W-:Y:S02]  /*6880*/  FFMA.FTZ R193, R7, c[0x0][0x2d0], -R194.reuse ;  /* 0x0000b40007c17a23 */ /* 0x100fe400000108c2 */
[----:B------:R1:W-:Y:S01]  /*6890*/  @P1 LDGSTS.E.BYPASS.LTC128B.128 [R227+0xa100], [R244.64], !P3 ;  /* 0x0a100000f4e31fae */ /* 0x0003e2000d901d4e */
[----:B------:R-:W-:Y:S02]  /*68a0*/  FMUL.FTZ R7, R0, R131 ;  /* 0x0000008300077220 */ /* 0x000fe40000410000 */
[--C-:B---3--:R-:W-:Y:S01]  /*68b0*/  FFMA.FTZ R175, R10, c[0x0][0x2d0], -R194.reuse ;  /* 0x0000b4000aaf7a23 */ /* 0x108fe200000108c2 */
[----:B------:R-:W2:Y:S01]  /*68c0*/  MUFU.EX2 R174, R193 ;  /* 0x000000c100ae7308 */ /* 0x000ea20000000800 */
[----:B------:R-:W-:Y:S01]  /*68d0*/  FMUL.FTZ R10, R0, R126 ;  /* 0x0000007e000a7220 */ /* 0x000fe20000410000 */
[----:B----4-:R-:W-:Y:S01]  /*68e0*/  F2FP.BF16.PACK_AB R130, R172, R135 ;  /* 0x00000087ac82723e */ /* 0x010fe200000010ff */
[C---:B------:R-:W-:Y:S01]  /*68f0*/  FMUL.FTZ R11, R0.reuse, R127 ;  /* 0x0000007f000b7220 */ /* 0x040fe20000410000 */
[----:B------:R3:W-:Y:S01]  /*6900*/  @P1 LDGSTS.E.BYPASS.LTC128B.128 [R227+0xe100], [R250.64], !P0 ;  /* 0x0e100000fae31fae */ /* 0x0007e2000c101d4e */
[C---:B------:R-:W-:Y:S02]  /*6910*/  FMUL.FTZ R74, R0.reuse, R74 ;  /* 0x0000004a004a7220 */ /* 0x040fe40000410000 */
[----:B------:R-:W-:Y:S02]  /*6920*/  FMUL.FTZ R75, R0, R75 ;  /* 0x0000004b004b7220 */ /* 0x000fe40000410000 */
[C---:B------:R-:W-:Y:S01]  /*6930*/  FMUL.FTZ R76, R2.reuse, R76 ;  /* 0x0000004c024c7220 */ /* 0x040fe20000410000 */
[----:B------:R-:W-:Y:S01]  /*6940*/  MUFU.EX2 R175, R175 ;  /* 0x000000af00af7308 */ /* 0x000fe20000000800 */
[----:B------:R-:W-:Y:S01]  /*6950*/  FMUL.FTZ R77, R2, R77 ;  /* 0x0000004d024d7220 */ /* 0x000fe20000410000 */
[----:B------:R4:W-:Y:S01]  /*6960*/  @P1 LDGSTS.E.BYPASS.LTC128B.128 [R227+0xb100], [R248.64], !P3 ;  /* 0x0b100000f8e31fae */ /* 0x0009e2000d901d4e */
[C---:B------:R-:W-:Y:S02]  /*6970*/  FMUL.FTZ R78, R0.reuse, R78 ;  /* 0x0000004e004e7220 */ /* 0x040fe40000410000 */
[----:B------:R-:W-:Y:S02]  /*6980*/  FMUL.FTZ R79, R0, R79 ;  /* 0x0000004f004f7220 */ /* 0x000fe40000410000 */
[C---:B------:R-:W-:Y:S02]  /*6990*/  FMUL.FTZ R80, R2.reuse, R80 ;  /* 0x0000005002507220 */ /* 0x040fe40000410000 */
[----:B------:R-:W-:Y:S01]  /*69a0*/  FMUL.FTZ R81, R2, R81 ;  /* 0x0000005102517220 */ /* 0x000fe20000410000 */
[----:B------:R1:W-:Y:S01]  /*69b0*/  @P1 LDGSTS.E.BYPASS.LTC128B.128 [R227+0xf100], [R246.64], !P0 ;  /* 0x0f100000f6e31fae */ /* 0x0003e2000c101d4e */
[----:B------:R-:W4:Y:S01]  /*69c0*/  MUFU.EX2 R192, R192 ;  /* 0x000000c000c07308 */ /* 0x000f220000000800 */
[----:B------:R-:W-:Y:S01]  /*69d0*/  FMUL.FTZ R82, R0, R82 ;  /* 0x0000005200527220 */ /* 0x000fe20000410000 */
[----:B--2---:R-:W-:Y:S01]  /*69e0*/  F2FP.BF16.PACK_AB R129, R174, R173 ;  /* 0x000000adae81723e */ /* 0x004fe200000010ff */
[----:B------:R-:W-:Y:S02]  /*69f0*/  FMUL.FTZ R83, R0, R83 ;  /* 0x0000005300537220 */ /* 0x000fe40000410000 */
[C---:B------:R-:W-:Y:S02]  /*6a00*/  FMUL.FTZ R84, R2.reuse, R84 ;  /* 0x0000005402547220 */ /* 0x040fe40000410000 */
[----:B-----5:R-:W2:Y:S01]  /*6a10*/  LDSM.16.MT88.4 R136, [R224+0x100] ;  /* 0x00010000e088783b */ /* 0x020ea20000004200 */
[----:B------:R-:W-:Y:S02]  /*6a20*/  FMUL.FTZ R85, R2, R85 ;  /* 0x0000005502557220 */ /* 0x000fe40000410000 */
[C---:B------:R-:W-:Y:S01]  /*6a30*/  FMUL.FTZ R86, R0.reuse, R86 ;  /* 0x0000005600567220 */ /* 0x040fe20000410000 */
[----:B------:R-:W-:Y:S01]  /*6a40*/  MUFU.EX2 R153, R28 ;  /* 0x0000001c00997308 */ /* 0x000fe20000000800 */
[----:B------:R-:W-:Y:S02]  /*6a50*/  FMUL.FTZ R87, R0, R87 ;  /* 0x0000005700577220 */ /* 0x000fe40000410000 */
[--C-:B---3--:R-:W-:Y:S01]  /*6a60*/  FFMA.FTZ R250, R24, c[0x0][0x2d0], -R243.reuse ;  /* 0x0000b40018fa7a23 */ /* 0x108fe200000108f3 */
[----:B------:R-:W3:Y:S01]  /*6a70*/  LDSM.16.MT88.4 R144, [R222+0x100] ;  /* 0x00010000de90783b */ /* 0x000ee20000004200 */
[--C-:B------:R-:W-:Y:S02]  /*6a80*/  FFMA.FTZ R251, R25, c[0x0][0x2d0], -R243.reuse ;  /* 0x0000b40019fb7a23 */ /* 0x100fe400000108f3 */
[--C-:B------:R-:W-:Y:S02]  /*6a90*/  FFMA.FTZ R45, R45, c[0x0][0x2d0], -R243.reuse ;  /* 0x0000b4002d2d7a23 */ /* 0x100fe400000108f3 */
[--C-:B------:R-:W-:Y:S01]  /*6aa0*/  FFMA.FTZ R46, R46, c[0x0][0x2d0], -R194.reuse ;  /* 0x0000b4002e2e7a23 */ /* 0x100fe200000108c2 */
[----:B------:R-:W-:Y:S01]  /*6ab0*/  MUFU.EX2 R158, R29 ;  /* 0x0000001d009e7308 */ /* 0x000fe20000000800 */
[--C-:B------:R-:W-:Y:S01]  /*6ac0*/  FFMA.FTZ R49, R49, c[0x0][0x2d0], -R243.reuse ;  /* 0x0000b40031317a23 */ /* 0x100fe200000108f3 */
[----:B------:R-:W5:Y:S01]  /*6ad0*/  LDSM.16.MT88.4 R148, [R221+0x100] ;  /* 0x00010000dd94783b */ /* 0x000f620000004200 */
[----:B----4-:R-:W-:Y:S01]  /*6ae0*/  F2FP.BF16.PACK_AB R131, R192, R175 ;  /* 0x000000afc083723e */ /* 0x010fe200000010ff */
[--C-:B------:R-:W-:Y:S02]  /*6af0*/  FFMA.FTZ R50, R50, c[0x0][0x2d0], -R194.reuse ;  /* 0x0000b40032327a23 */ /* 0x100fe400000108c2 */
[--C-:B------:R-:W-:Y:S02]  /*6b00*/  FFMA.FTZ R51, R51, c[0x0][0x2d0], -R194.reuse ;  /* 0x0000b40033337a23 */ /* 0x100fe400000108c2 */
[C---:B------:R-:W-:Y:S02]  /*6b10*/  FMUL.FTZ R88, R2.reuse, R88 ;  /* 0x0000005802587220 */ /* 0x040fe40000410000 */
[----:B------:R-:W4:Y:S01]  /*6b20*/  LDSM.16.MT88.4 R124, [R220+0x100] ;  /* 0x00010000dc7c783b */ /* 0x000f220000004200 */
[----:B------:R-:W-:Y:S01]  /*6b30*/  MUFU.EX2 R157, R30 ;  /* 0x0000001e009d7308 */ /* 0x000fe20000000800 */
[----:B------:R-:W-:Y:S02]  /*6b40*/  FMUL.FTZ R89, R2, R89 ;  /* 0x0000005902597220 */ /* 0x000fe40000410000 */
[C---:B------:R-:W-:Y:S02]  /*6b50*/  FMUL.FTZ R90, R0.reuse, R90 ;  /* 0x0000005a005a7220 */ /* 0x040fe40000410000 */
[----:B------:R-:W-:Y:S02]  /*6b60*/  FMUL.FTZ R91, R0, R91 ;  /* 0x0000005b005b7220 */ /* 0x000fe40000410000 */
[----:B------:R-:W0:Y:S01]  /*6b70*/  LDGDEPBAR ;  /* 0x00000000000079af */ /* 0x000e220000000000 */
[C---:B------:R-:W-:Y:S02]  /*6b80*/  FMUL.FTZ R92, R2.reuse, R92 ;  /* 0x0000005c025c7220 */ /* 0x040fe40000410000 */
[----:B------:R-:W-:Y:S01]  /*6b90*/  MUFU.EX2 R155, R33 ;  /* 0x00000021009b7308 */ /* 0x000fe20000000800 */
[----:B------:R-:W-:Y:S02]  /*6ba0*/  FMUL.FTZ R93, R2, R93 ;  /* 0x0000005d025d7220 */ /* 0x000fe40000410000 */
[C---:B------:R-:W-:Y:S01]  /*6bb0*/  FMUL.FTZ R94, R0.reuse, R94 ;  /* 0x0000005e005e7220 */ /* 0x040fe20000410000 */
[C---:B--2---:R-:W-:Y:S06]  /*6bc0*/  HMMA.16816.F32.BF16 R4, R128.reuse, R136, R4 ;  /* 0x000000888004723c */ /* 0x044fec0000041804 */
[----:B------:R-:W-:Y:S01]  /*6bd0*/  MUFU.EX2 R161, R44 ;  /* 0x0000002c00a17308 */ /* 0x000fe20000000800 */
[----:B------:R-:W-:Y:S01]  /*6be0*/  FMUL.FTZ R95, R0, R95 ;  /* 0x0000005f005f7220 */ /* 0x000fe20000410000 */
[C---:B------:R-:W-:Y:S01]  /*6bf0*/  HMMA.16816.F32.BF16 R8, R128.reuse, R138, R8 ;  /* 0x0000008a8008723c */ /* 0x040fe20000041808 */
[----:B------:R-:W2:Y:S03]  /*6c00*/  LDSM.16.MT88.4 R136, [R224+0x4100] ;  /* 0x00410000e088783b */ /* 0x000ea60000004200 */
[C---:B------:R-:W-:Y:S02]  /*6c10*/  FMUL.FTZ R96, R2.reuse, R96 ;  /* 0x0000006002607220 */ /* 0x040fe40000410000 */
[----:B------:R-:W-:Y:S02]  /*6c20*/  FMUL.FTZ R97, R2, R97 ;  /* 0x0000006102617220 */ /* 0x000fe40000410000 */
[----:B------:R-:W-:Y:S01]  /*6c30*/  MUFU.EX2 R163, R45 ;  /* 0x0000002d00a37308 */ /* 0x000fe20000000800 */
[C---:B---3--:R-:W-:Y:S03]  /*6c40*/  HMMA.16816.F32.BF16 R68, R128.reuse, R144, R68 ;  /* 0x000000908044723c */ /* 0x048fe60000041844 */
[C---:B------:R-:W-:Y:S02]  /*6c50*/  FMUL.FTZ R98, R0.reuse, R98 ;  /* 0x0000006200627220 */ /* 0x040fe40000410000 */
[----:B------:R-:W-:Y:S03]  /*6c60*/  FMUL.FTZ R99, R0, R99 ;  /* 0x0000006300637220 */ /* 0x000fe60000410000 */
[C---:B------:R-:W-:Y:S01]  /*6c70*/  HMMA.16816.F32.BF16 R72, R128.reuse, R146, R72 ;  /* 0x000000928048723c */ /* 0x040fe20000041848 */
[----:B------:R-:W3:Y:S01]  /*6c80*/  LDSM.16.MT88.4 R144, [R222+0x4100] ;  /* 0x00410000de90783b */ /* 0x000ee20000004200 */
[----:B------:R-:W-:Y:S02]  /*6c90*/  MUFU.EX2 R167, R49 ;  /* 0x0000003100a77308 */ /* 0x000fe40000000800 */
[C---:B------:R-:W-:Y:S02]  /*6ca0*/  FMUL.FTZ R100, R2.reuse, R100 ;  /* 0x0000006402647220 */ /* 0x040fe40000410000 */
[----:B------:R-:W-:Y:S02]  /*6cb0*/  FMUL.FTZ R101, R2, R101 ;  /* 0x0000006502657220 */ /* 0x000fe40000410000 */
[C---:B-----5:R-:W-:Y:S04]  /*6cc0*/  HMMA.16816.F32.BF16 R76, R128.reuse, R148, R76 ;  /* 0x00000094804c723c */ /* 0x060fe8000004184c */
[C---:B------:R-:W-:Y:S01]  /*6cd0*/  FMUL.FTZ R102, R0.reuse, R102 ;  /* 0x0000006600667220 */ /* 0x040fe20000410000 */
[----:B------:R-:W-:Y:S01]  /*6ce0*/  MUFU.EX2 R250, R250 ;  /* 0x000000fa00fa7308 */ /* 0x000fe20000000800 */
[----:B------:R-:W-:Y:S02]  /*6cf0*/  FMUL.FTZ R103, R0, R103 ;  /* 0x0000006700677220 */ /* 0x000fe40000410000 */
[C---:B------:R-:W-:Y:S01]  /*6d00*/  HMMA.16816.F32.BF16 R80, R128.reuse, R150, R80 ;  /* 0x000000968050723c */ /* 0x040fe20000041850 */
[----:B------:R-:W-:Y:S03]  /*6d10*/  LDSM.16.MT88.4 R148, [R220+0x900] ;  /* 0x00090000dc94783b */ /* 0x000fe60000004200 */
[C---:B------:R-:W-:Y:S02]  /*6d20*/  FMUL.FTZ R104, R2.reuse, R104 ;  /* 0x0000006802687220 */ /* 0x040fe40000410000 */
[----:B------:R-:W-:Y:S01]  /*6d30*/  FMUL.FTZ R105, R2, R105 ;  /* 0x0000006902697220 */ /* 0x000fe20000410000 */
[----:B------:R-:W-:Y:S01]  /*6d40*/  MUFU.EX2 R251, R251 ;  /* 0x000000fb00fb7308 */ /* 0x000fe20000000800 */
[C---:B----4-:R-:W-:Y:S04]  /*6d50*/  HMMA.16816.F32.BF16 R84, R128.reuse, R124, R84 ;  /* 0x0000007c8054723c */ /* 0x050fe80000041854 */
[C---:B------:R-:W-:Y:S02]  /*6d60*/  FMUL.FTZ R106, R0.reuse, R106 ;  /* 0x0000006a006a7220 */ /* 0x040fe40000410000 */
[----:B------:R-:W-:Y:S02]  /*6d70*/  FMUL.FTZ R107, R0, R107 ;  /* 0x0000006b006b7220 */ /* 0x000fe40000410000 */
[C---:B------:R-:W-:Y:S01]  /*6d80*/  HMMA.16816.F32.BF16 R88, R128.reuse, R126, R88 ;  /* 0x0000007e8058723c */ /* 0x040fe20000041858 */
[----:B------:R-:W4:Y:S01]  /*6d90*/  LDSM.16.MT88.4 R124, [R221+0x4100] ;  /* 0x00410000dd7c783b */ /* 0x000f220000004200 */
[----:B------:R-:W-:Y:S02]  /*6da0*/  MUFU.EX2 R159, R159 ;  /* 0x0000009f009f7308 */ /* 0x000fe40000000800 */
[--C-:B------:R-:W-:Y:S02]  /*6db0*/  FFMA.FTZ R193, R12, c[0x0][0x2d0], -R243.reuse ;  /* 0x0000b4000cc17a23 */ /* 0x100fe400000108f3 */
[C---:B------:R-:W-:Y:S02]  /*6dc0*/  FMUL.FTZ R12, R2.reuse, R120 ;  /* 0x00000078020c7220 */ /* 0x040fe40000410000 */
[C---:B--2---:R-:W-:Y:S04]  /*6dd0*/  HMMA.16816.F32.BF16 R92, R128.reuse, R136, R92 ;  /* 0x00000088805c723c */ /* 0x044fe8000004185c */
[--C-:B------:R-:W-:Y:S01]  /*6de0*/  FFMA.FTZ R240, R13, c[0x0][0x2d0], -R243.reuse ;  /* 0x0000b4000df07a23 */ /* 0x100fe200000108f3 */
[----:B------:R-:W-:Y:S01]  /*6df0*/  MUFU.EX2 R193, R193 ;  /* 0x000000c100c17308 */ /* 0x000fe20000000800 */
[----:B------:R-:W-:Y:S02]  /*6e00*/  FMUL.FTZ R13, R2, R121 ;  /* 0x00000079020d7220 */ /* 0x000fe40000410000 */
[C---:B------:R-:W-:Y:S01]  /*6e10*/  HMMA.16816.F32.BF16 R96, R128.reuse, R138, R96 ;  /* 0x0000008a8060723c */ /* 0x040fe20000041860 */
[----:B------:R-:W2:Y:S03]  /*6e20*/  LDSM.16.MT88.4 R136, [R220+0x4100] ;  /* 0x00410000dc88783b */ /* 0x000ea60000004200 */
[--C-:B-1----:R-:W-:Y:S02]  /*6e30*/  FFMA.FTZ R244, R14, c[0x0][0x2d0], -R194.reuse ;  /* 0x0000b4000ef47a23 */ /* 0x102fe400000108c2 */
[C---:B------:R-:W-:Y:S01]  /*6e40*/  FMUL.FTZ R14, R0.reuse, R122 ;  /* 0x0000007a000e7220 */ /* 0x040fe20000410000 */
[----:B------:R-:W1:Y:S01]  /*6e50*/  MUFU.EX2 R240, R240 ;  /* 0x000000f000f07308 */ /* 0x000e620000000800 */
[C---:B---3--:R-:W-:Y:S04]  /*6e60*/  HMMA.16816.F32.BF16 R100, R128.reuse, R144, R100 ;  /* 0x000000908064723c */ /* 0x048fe80000041864 */
[--C-:B------:R-:W-:Y:S02]  /*6e70*/  FFMA.FTZ R245, R15, c[0x0][0x2d0], -R194.reuse ;  /* 0x0000b4000ff57a23 */ /* 0x100fe400000108c2 */
[----:B------:R-:W-:Y:S02]  /*6e80*/  FMUL.FTZ R15, R0, R123 ;  /* 0x0000007b000f7220 */ /* 0x000fe40000410000 */
[C---:B------:R-:W-:Y:S01]  /*6e90*/  HMMA.16816.F32.BF16 R104, R128.reuse, R146, R104 ;  /* 0x000000928068723c */ /* 0x040fe20000041868 */
[----:B------:R-:W3:Y:S01]  /*6ea0*/  LDSM.16.MT88.4 R120, [R224+0x900] ;  /* 0x00090000e078783b */ /* 0x000ee20000004200 */
[----:B------:R-:W-:Y:S02]  /*6eb0*/  MUFU.EX2 R244, R244 ;  /* 0x000000f400f47308 */ /* 0x000fe40000000800 */
[--C-:B------:R-:W-:Y:S02]  /*6ec0*/  FFMA.FTZ R195, R16, c[0x0][0x2d0], -R243.reuse ;  /* 0x0000b40010c37a23 */ /* 0x100fe400000108f3 */
[--C-:B------:R-:W-:Y:S02]  /*6ed0*/  FFMA.FTZ R242, R17, c[0x0][0x2d0], -R243.reuse ;  /* 0x0000b40011f27a23 */ /* 0x100fe400000108f3 */
[--C-:B------:R-:W-:Y:S01]  /*6ee0*/  FFMA.FTZ R246, R18, c[0x0][0x2d0], -R194.reuse ;  /* 0x0000b40012f67a23 */ /* 0x100fe200000108c2 */
[C---:B----4-:R-:W-:Y:S01]  /*6ef0*/  HMMA.16816.F32.BF16 R12, R128.reuse, R124, R12 ;  /* 0x0000007c800c723c */ /* 0x050fe2000004180c */
[----:B------:R-:W-:Y:S02]  /*6f00*/  LDSM.16.MT88.4 R144, [R221+0x900] ;  /* 0x00090000dd90783b */ /* 0x000fe40000004200 */
[--C-:B------:R-:W-:Y:S01]  /*6f10*/  FFMA.FTZ R247, R19, c[0x0][0x2d0], -R194.reuse ;  /* 0x0000b40013f77a23 */ /* 0x100fe200000108c2 */
[----:B------:R-:W-:Y:S01]  /*6f20*/  MUFU.EX2 R195, R195 ;  /* 0x000000c300c37308 */ /* 0x000fe20000000800 */
[C---:B------:R-:W-:Y:S02]  /*6f30*/  FMUL.FTZ R108, R2.reuse, R108 ;  /* 0x0000006c026c7220 */ /* 0x040fe40000410000 */
[----:B------:R-:W-:Y:S02]  /*6f40*/  FMUL.FTZ R109, R2, R109 ;  /* 0x0000006d026d7220 */ /* 0x000fe40000410000 */
[C---:B------:R-:W-:Y:S03]  /*6f50*/  FMUL.FTZ R110, R0.reuse, R110 ;  /* 0x0000006e006e7220 */ /* 0x040fe60000410000 */
[----:B------:R-:W-:Y:S02]  /*6f60*/  FMUL.FTZ R111, R0, R111 ;  /* 0x0000006f006f7220 */ /* 0x000fe40000410000 */
[----:B------:R-:W4:Y:S01]  /*6f70*/  MUFU.EX2 R242, R242 ;  /* 0x000000f200f27308 */ /* 0x000f220000000800 */
[----:B------:R-:W-:Y:S01]  /*6f80*/  FMUL.FTZ R16, R2, R116 ;  /* 0x0000007402107220 */ /* 0x000fe20000410000 */
[----:B-1----:R-:W-:Y:S01]  /*6f90*/  F2FP.BF16.PACK_AB R116, R240, R193 ;  /* 0x000000c1f074723e */ /* 0x002fe200000010ff */
[----:B------:R-:W-:Y:S02]  /*6fa0*/  FMUL.FTZ R17, R2, R117 ;  /* 0x0000007502117220 */ /* 0x000fe40000410000 */
[C---:B------:R-:W-:Y:S01]  /*6fb0*/  HMMA.16816.F32.BF16 R108, R128.reuse, R126, R108 ;  /* 0x0000007e806c723c */ /* 0x040fe2000004186c */
[----:B------:R-:W1:Y:S02]  /*6fc0*/  LDSM.16.MT88.4 R124, [R222+0x900] ;  /* 0x00090000de7c783b */ /* 0x000e640000004200 */
[C---:B------:R-:W-:Y:S02]  /*6fd0*/  FMUL.FTZ R18, R0.reuse, R118 ;  /* 0x0000007600127220 */ /* 0x040fe40000410000 */
[----:B------:R-:W5:Y:S01]  /*6fe0*/  MUFU.EX2 R245, R245 ;  /* 0x000000f500f57308 */ /* 0x000f620000000800 */
[----:B------:R-:W-:Y:S02]  /*6ff0*/  FMUL.FTZ R19, R0, R119 ;  /* 0x0000007700137220 */ /* 0x000fe40000410000 */
[C---:B------:R-:W-:Y:S04]  /*7000*/  FMUL.FTZ R112, R2.reuse, R112 ;  /* 0x0000007002707220 */ /* 0x040fe80000410000 */
[----:B------:R-:W-:Y:S01]  /*7010*/  FMUL.FTZ R113, R2, R113 ;  /* 0x0000007102717220 */ /* 0x000fe20000410000 */
[C---:B--2---:R-:W-:Y:S02]  /*7020*/  HMMA.16816.F32.BF16 R16, R128.reuse, R136, R16 ;  /* 0x000000888010723c */ /* 0x044fe40000041810 */
[----:B------:R-:W-:Y:S01]  /*7030*/  MUFU.EX2 R246, R246 ;  /* 0x000000f600f67308 */ /* 0x000fe20000000800 */
[C---:B------:R-:W-:Y:S02]  /*7040*/  FMUL.FTZ R114, R0.reuse, R114 ;  /* 0x0000007200727220 */ /* 0x040fe40000410000 */
[----:B------:R-:W-:Y:S01]  /*7050*/  FMUL.FTZ R115, R0, R115 ;  /* 0x0000007300737220 */ /* 0x000fe20000410000 */
[----:B----4-:R-:W-:Y:S01]  /*7060*/  F2FP.BF16.PACK_AB R118, R242, R195 ;  /* 0x000000c3f276723e */ /* 0x010fe200000010ff */
[--C-:B------:R-:W-:Y:S02]  /*7070*/  FFMA.FTZ R248, R20, c[0x0][0x2d0], -R243.reuse ;  /* 0x0000b40014f87a23 */ /* 0x100fe400000108f3 */
[--C-:B------:R-:W-:Y:S03]  /*7080*/  FFMA.FTZ R20, R26, c[0x0][0x2d0], -R194.reuse ;  /* 0x0000b4001a147a23 */ /* 0x100fe600000108c2 */
[----:B------:R-:W-:Y:S01]  /*7090*/  HMMA.16816.F32.BF16 R112, R128, R138, R112 ;  /* 0x0000008a8070723c */ /* 0x000fe20000041870 */
[----:B------:R-:W2:Y:S01]  /*70a0*/  MUFU.EX2 R247, R247 ;  /* 0x000000f700f77308 */ /* 0x000ea20000000800 */
[----:B------:R-:W4:Y:S01]  /*70b0*/  LDSM.16.MT88.4 R128, [R224+0x4900] ;  /* 0x00490000e080783b */ /* 0x000f220000004200 */
[--C-:B------:R-:W-:Y:S01]  /*70c0*/  FFMA.FTZ R249, R21, c[0x0][0x2d0], -R243.reuse ;  /* 0x0000b40015f97a23 */ /* 0x100fe200000108f3 */
[----:B-----5:R-:W-:Y:S01]  /*70d0*/  F2FP.BF16.PACK_AB R117, R245, R244 ;  /* 0x000000f4f575723e */ /* 0x020fe200000010ff */
[--C-:B------:R-:W-:Y:S02]  /*70e0*/  FFMA.FTZ R21, R27, c[0x0][0x2d0], -R194.reuse ;  /* 0x0000b4001b157a23 */ /* 0x100fe400000108c2 */
[--C-:B------:R-:W-:Y:S02]  /*70f0*/  FFMA.FTZ R32, R32, c[0x0][0x2d0], -R243.reuse ;  /* 0x0000b40020207a23 */ /* 0x100fe400000108f3 */
[--C-:B------:R-:W-:Y:S01]  /*7100*/  FFMA.FTZ R48, R48, c[0x0][0x2d0], -R243.reuse ;  /* 0x0000b40030307a23 */ /* 0x100fe200000108f3 */
[----:B------:R-:W-:Y:S01]  /*7110*/  LDSM.16.MT88.4 R136, [R220+0x4900] ;  /* 0x00490000dc88783b */ /* 0x000fe20000004200 */
[----:B------:R5:W-:Y:S01]  /*7120*/  MUFU.EX2 R154, R32 ;  /* 0x00000020009a7308 */ /* 0x000be20000000800 */
[--C-:B------:R-:W-:Y:S01]  /*7130*/  FFMA.FTZ R252, R22, c[0x0][0x2d0], -R194.reuse ;  /* 0x0000b40016fc7a23 */ /* 0x100fe200000108c2 */
[----:B------:R-:W-:Y:S01]  /*7140*/  F2FP.BF16.PACK_AB R22, R251, R250 ;  /* 0x000000fafb16723e */ /* 0x000fe200000010ff */
[--C-:B------:R-:W-:Y:S02]  /*7150*/  FFMA.FTZ R23, R23, c[0x0][0x2d0], -R194.reuse ;  /* 0x0000b40017177a23 */ /* 0x100fe400000108c2 */
[--C-:B------:R-:W-:Y:S02]  /*7160*/  FFMA.FTZ R52, R52, c[0x0][0x2d0], -R243.reuse ;  /* 0x0000b40034347a23 */ /* 0x100fe400000108f3 */
[----:B------:R-:W-:Y:S01]  /*7170*/  LDSM.16.MT88.4 R24, [R222+0x1100] ;  /* 0x00110000de18783b */ /* 0x000fe20000004200 */
[--C-:B------:R-:W-:Y:S02]  /*7180*/  FFMA.FTZ R53, R53, c[0x0][0x2d0], -R243.reuse ;  /* 0x0000b40035357a23 */ /* 0x100fe400000108f3 */
[----:B------:R1:W-:Y:S01]  /*7190*/  MUFU.EX2 R165, R48 ;  /* 0x0000003000a57308 */ /* 0x0003e20000000800 */
[--C-:B------:R-:W-:Y:S02]  /*71a0*/  FFMA.FTZ R56, R56, c[0x0][0x2d0], -R243.reuse ;  /* 0x0000b40038387a23 */ /* 0x100fe400000108f3 */
[--C-:B------:R-:W-:Y:S01]  /*71b0*/  FFMA.FTZ R57, R57, c[0x0][0x2d0], -R243.reuse ;  /* 0x0000b40039397a23 */ /* 0x100fe200000108f3 */
[----:B--2---:R-:W-:Y:S01]  /*71c0*/  F2FP.BF16.PACK_AB R119, R247, R246 ;  /* 0x000000f6f777723e */ /* 0x004fe200000010ff */
[--C-:B------:R-:W-:Y:S02]  /*71d0*/  FFMA.FTZ R54, R54, c[0x0][0x2d0], -R194.reuse ;  /* 0x0000b40036367a23 */ /* 0x100fe400000108c2 */
[--C-:B------:R-:W-:Y:S02]  /*71e0*/  FFMA.FTZ R55, R55, c[0x0][0x2d0], -R194.reuse ;  /* 0x0000b40037377a23 */ /* 0x100fe400000108c2 */
[--C-:B------:R-:W-:Y:S01]  /*71f0*/  FFMA.FTZ R58, R58, c[0x0][0x2d0], -R194.reuse ;  /* 0x0000b4003a3a7a23 */ /* 0x100fe200000108c2 */
[----:B------:R-:W-:Y:S01]  /*7200*/  MUFU.EX2 R248, R248 ;  /* 0x000000f800f87308 */ /* 0x000fe20000000800 */
[C---:B---3--:R-:W-:Y:S05]  /*7210*/  HMMA.16816.F32.BF16 R4, R116.reuse, R120, R4 ;  /* 0x000000787404723c */ /* 0x048fea0000041804 */
[--C-:B-----5:R-:W-:Y:S02]  /*7220*/  FFMA.FTZ R32, R31, c[0x0][0x2d0], -R194.reuse ;  /* 0x0000b4001f207a23 */ /* 0x120fe400000108c2 */
[----:B------:R-:W-:Y:S01]  /*7230*/  LDSM.16.MT88.4 R28, [R222+0x1900] ;  /* 0x00190000de1c783b */ /* 0x000fe20000004200 */
[C---:B------:R-:W-:Y:S01]  /*7240*/  HMMA.16816.F32.BF16 R8, R116.reuse, R122, R8 ;  /* 0x0000007a7408723c */ /* 0x040fe20000041808 */
[----:B------:R-:W-:Y:S03]  /*7250*/  MUFU.EX2 R162, R32 ;  /* 0x0000002000a27308 */ /* 0x000fe60000000800 */
[--C-:B------:R-:W-:Y:S02]  /*7260*/  FFMA.FTZ R59, R59, c[0x0][0x2d0], -R194.reuse ;  /* 0x0000b4003b3b7a23 */ /* 0x100fe400000108c2 */
[--C-:B-1----:R-:W-:Y:S01]  /*7270*/  FFMA.FTZ R48, R47, c[0x0][0x2d0], -R194.reuse ;  /* 0x0000b4002f307a23 */ /* 0x102fe200000108c2 */
[----:B------:R-:W1:Y:S01]  /*7280*/  LDSM.16.MT88.4 R120, [R222+0x4900] ;  /* 0x00490000de78783b */ /* 0x000e620000004200 */
[C---:B------:R-:W-:Y:S03]  /*7290*/  HMMA.16816.F32.BF16 R68, R116.reuse, R124, R68 ;  /* 0x0000007c7444723c */ /* 0x040fe60000041844 */
[----:B------:R-:W2:Y:S01]  /*72a0*/  MUFU.EX2 R249, R249 ;  /* 0x000000f900f97308 */ /* 0x000ea20000000800 */
[--C-:B------:R-:W-:Y:S02]  /*72b0*/  FFMA.FTZ R60, R60, c[0x0][0x2d0], -R243.reuse ;  /* 0x0000b4003c3c7a23 */ /* 0x100fe400000108f3 */
[--C-:B------:R-:W-:Y:S02]  /*72c0*/  FFMA.FTZ R61, R61, c[0x0][0x2d0], -R243.reuse ;  /* 0x0000b4003d3d7a23 */ /* 0x100fe400000108f3 */
[C---:B------:R-:W-:Y:S01]  /*72d0*/  HMMA.16816.F32.BF16 R72, R116.reuse, R126, R72 ;  /* 0x0000007e7448723c */ /* 0x040fe20000041848 */
[----:B------:R-:W3:Y:S03]  /*72e0*/  LDSM.16.MT88.4 R124, [R221+0x4900] ;  /* 0x00490000dd7c783b */ /* 0x000ee60000004200 */
[----:B------:R-:W-:Y:S01]  /*72f0*/  FFMA.FTZ R64, R64, c[0x0][0x2d0], -R243 ;  /* 0x0000b40040407a23 */ /* 0x000fe200000108f3 */
[----:B------:R-:W-:Y:S01]  /*7300*/  MUFU.EX2 R252, R252 ;  /* 0x000000fc00fc7308 */ /* 0x000fe20000000800 */
[--C-:B------:R-:W-:Y:S02]  /*7310*/  FFMA.FTZ R62, R62, c[0x0][0x2d0], -R194.reuse ;  /* 0x0000b4003e3e7a23 */ /* 0x100fe400000108c2 */
[C---:B------:R-:W-:Y:S04]  /*7320*/  HMMA.16816.F32.BF16 R76, R116.reuse, R144, R76 ;  /* 0x00000090744c723c */ /* 0x040fe8000004184c */
[----:B------:R-:W-:Y:S02]  /*7330*/  FFMA.FTZ R63, R63, c[0x0][0x2d0], -R194 ;  /* 0x0000b4003f3f7a23 */ /* 0x000fe400000108c2 */
[----:B------:R-:W-:Y:S01]  /*7340*/  FFMA.FTZ R133, R2, R241, R133 ;  /* 0x000000f102857223 */ /* 0x000fe20000010085 */
[----:B------:R-:W-:Y:S01]  /*7350*/  MUFU.EX2 R52, R52 ;  /* 0x0000003400347308 */ /* 0x000fe20000000800 */
[C---:B------:R-:W-:Y:S01]  /*7360*/  HMMA.16816.F32.BF16 R80, R116.reuse, R146, R80 ;  /* 0x000000927450723c */ /* 0x040fe20000041850 */
[----:B------:R-:W-:Y:S03]  /*7370*/  LDSM.16.MT88.4 R144, [R220+0x5100] ;  /* 0x00510000dc90783b */ /* 0x000fe60000004200 */
[----:B------:R-:W-:Y:S02]  /*7380*/  FFMA.FTZ R173, R0, R239, R173 ;  /* 0x000000ef00ad7223 */ /* 0x000fe400000100ad */
[----:B------:R-:W-:Y:S01]  /*7390*/  FADD.FTZ R134, R134, R133 ;  /* 0x0000008586867221 */ /* 0x000fe20000010000 */
[----:B------:R-:W-:Y:S01]  /*73a0*/  MOV R133, R132 ;  /* 0x0000008400857202 */ /* 0x000fe20000000f00 */
[C---:B------:R-:W-:Y:S01]  /*73b0*/  HMMA.16816.F32.BF16 R84, R116.reuse, R148, R84 ;  /* 0x000000947454723c */ /* 0x040fe20000041854 */
[----:B------:R-:W-:Y:S03]  /*73c0*/  MUFU.EX2 R148, R51 ;  /* 0x0000003300947308 */ /* 0x000fe60000000800 */
[----:B------:R-:W-:Y:S02]  /*73d0*/  FADD.FTZ R174, R174, R173 ;  /* 0x000000adaeae7221 */ /* 0x000fe40000010000 */
[----:B------:R-:W-:Y:S02]  /*73e0*/  FADD.FTZ R135, R135, R134 ;  /* 0x0000008687877221 */ /* 0x000fe40000010000 */
[C---:B------:R-:W-:Y:S03]  /*73f0*/  HMMA.16816.F32.BF16 R88, R116.reuse, R150, R88 ;  /* 0x000000967458723c */ /* 0x040fe60000041858 */
[----:B------:R-:W5:Y:S01]  /*7400*/  MUFU.EX2 R149, R23 ;  /* 0x0000001700957308 */ /* 0x000f620000000800 */
[----:B------:R-:W-:Y:S04]  /*7410*/  FADD.FTZ R172, R172, R135 ;  /* 0x00000087acac7221 */ /* 0x000fe80000010000 */
[C---:B----4-:R-:W-:Y:S04]  /*7420*/  HMMA.16816.F32.BF16 R92, R116.reuse, R128, R92 ;  /* 0x00000080745c723c */ /* 0x050fe8000004185c */
[----:B------:R-:W-:Y:S01]  /*7430*/  FADD.FTZ R193, R193, R172 ;  /* 0x000000acc1c17221 */ /* 0x000fe20000010000 */
[----:B------:R2:W-:Y:S03]  /*7440*/  MUFU.EX2 R150, R20 ;  /* 0x0000001400967308 */ /* 0x0005e60000000800 */
[C---:B------:R-:W-:Y:S01]  /*7450*/  HMMA.16816.F32.BF16 R96, R116.reuse, R130, R96 ;  /* 0x000000827460723c */ /* 0x040fe20000041860 */
[----:B------:R-:W-:Y:S03]  /*7460*/  LDSM.16.MT88.4 R128, [R222+0x5100] ;  /* 0x00510000de80783b */ /* 0x000fe60000004200 */
[----:B------:R-:W-:Y:S03]  /*7470*/  FADD.FTZ R240, R240, R193 ;  /* 0x000000c1f0f07221 */ /* 0x000fe60000010000 */
[----:B------:R5:W4:Y:S01]  /*7480*/  MUFU.EX2 R151, R21 ;  /* 0x0000001500977308 */ /* 0x000b220000000800 */
[C---:B-1----:R-:W-:Y:S08]  /*7490*/  HMMA.16816.F32.BF16 R100, R116.reuse, R120, R100 ;  /* 0x000000787464723c */ /* 0x042ff00000041864 */
[C---:B------:R-:W-:Y:S01]  /*74a0*/  HMMA.16816.F32.BF16 R104, R116.reuse, R122, R104 ;  /* 0x0000007a7468723c */ /* 0x040fe20000041868 */
[----:B------:R-:W1:Y:S01]  /*74b0*/  LDSM.16.MT88.4 R120, [R224+0x1100] ;  /* 0x00110000e078783b */ /* 0x000e620000004200 */
[----:B------:R-:W-:Y:S02]  /*74c0*/  MUFU.EX2 R53, R53 ;  /* 0x0000003500357308 */ /* 0x000fe40000000800 */
[----:B--2---:R-:W-:Y:S04]  /*74d0*/  F2FP.BF16.PACK_AB R20, R249, R248 ;  /* 0x000000f8f914723e */ /* 0x004fe800000010ff */
[C---:B---3--:R-:W-:Y:S04]  /*74e0*/  HMMA.16816.F32.BF16 R12, R116.reuse, R124, R12 ;  /* 0x0000007c740c723c */ /* 0x048fe8000004180c */
[----:B------:R-:W-:Y:S01]  /*74f0*/  MUFU.EX2 R56, R56 ;  /* 0x0000003800387308 */ /* 0x000fe20000000800 */
[----:B-----5:R-:W-:Y:S03]  /*7500*/  F2FP.BF16.PACK_AB R21, R149, R252 ;  /* 0x000000fc9515723e */ /* 0x020fe600000010ff */
[C---:B------:R-:W-:Y:S01]  /*7510*/  HMMA.16816.F32.BF16 R108, R116.reuse, R126, R108 ;  /* 0x0000007e746c723c */ /* 0x040fe2000004186c */
[----:B------:R-:W-:Y:S03]  /*7520*/  LDSM.16.MT88.4 R124, [R220+0x1100] ;  /* 0x00110000dc7c783b */ /* 0x000fe60000004200 */
[----:B----4-:R-:W-:Y:S02]  /*7530*/  F2FP.BF16.PACK_AB R23, R151, R150 ;  /* 0x000000969717723e */ /* 0x010fe400000010ff */
[----:B------:R-:W-:Y:S02]  /*7540*/  MUFU.EX2 R57, R57 ;  /* 0x0000003900397308 */ /* 0x000fe40000000800 */
[C---:B------:R-:W-:Y:S08]  /*7550*/  HMMA.16816.F32.BF16 R16, R116.reuse, R136, R16 ;  /* 0x000000887410723c */ /* 0x040ff00000041810 */
[----:B------:R-:W-:Y:S01]  /*7560*/  HMMA.16816.F32.BF16 R112, R116, R138, R112 ;  /* 0x0000008a7470723c */ /* 0x000fe20000041870 */
[----:B------:R-:W2:Y:S01]  /*7570*/  LDSM.16.MT88.4 R116, [R221+0x1100] ;  /* 0x00110000dd74783b */ /* 0x000ea20000004200 */
[----:B------:R-:W-:Y:S06]  /*7580*/  MUFU.EX2 R54, R54 ;  /* 0x0000003600367308 */ /* 0x000fec0000000800 */
[C---:B-1----:R-:W-:Y:S01]  /*7590*/  HMMA.16816.F32.BF16 R4, R20.reuse, R120, R4 ;  /* 0x000000781404723c */ /* 0x042fe20000041804 */
[----:B------:R-:W-:Y:S03]  /*75a0*/  LDSM.16.MT88.4 R136, [R221+0x5100] ;  /* 0x00510000dd88783b */ /* 0x000fe60000004200 */
[----:B------:R-:W-:Y:S04]  /*75b0*/  MUFU.EX2 R55, R55 ;  /* 0x0000003700377308 */ /* 0x000fe80000000800 */
[C---:B------:R-:W-:Y:S01]  /*75c0*/  HMMA.16816.F32.BF16 R8, R20.reuse, R122, R8 ;  /* 0x0000007a1408723c */ /* 0x040fe20000041808 */
[----:B------:R-:W1:Y:S05]  /*75d0*/  LDSM.16.MT88.4 R120, [R224+0x5100] ;  /* 0x00510000e078783b */ /* 0x000e6a0000004200 */
[----:B------:R-:W-:Y:S02]  /*75e0*/  MUFU.EX2 R58, R58 ;  /* 0x0000003a003a7308 */ /* 0x000fe40000000800 */
[C---:B------:R-:W-:Y:S08]  /*75f0*/  HMMA.16816.F32.BF16 R68, R20.reuse, R24, R68 ;  /* 0x000000181444723c */ /* 0x040ff00000041844 */
[----:B------:R-:W-:Y:S01]  /*7600*/  MUFU.EX2 R59, R59 ;  /* 0x0000003b003b7308 */ /* 0x000fe20000000800 */
[C---:B------:R-:W-:Y:S01]  /*7610*/  HMMA.16816.F32.BF16 R72, R20.reuse, R26, R72 ;  /* 0x0000001a1448723c */ /* 0x040fe20000041848 */
[----:B------:R-:W3:Y:S07]  /*7620*/  LDSM.16.MT88.4 R24, [R224+0x1900] ;  /* 0x00190000e018783b */ /* 0x000eee0000004200 */
[C---:B--2---:R-:W-:Y:S01]  /*7630*/  HMMA.16816.F32.BF16 R76, R20.reuse, R116, R76 ;  /* 0x00000074144c723c */ /* 0x044fe2000004184c */
[----:B------:R-:W-:Y:S06]  /*7640*/  MUFU.EX2 R60, R60 ;  /* 0x0000003c003c7308 */ /* 0x000fec0000000800 */
[--C-:B------:R-:W-:Y:S01]  /*7650*/  FFMA.FTZ R116, R35, c[0x0][0x2d0], -R194.reuse ;  /* 0x0000b40023747a23 */ /* 0x100fe200000108c2 */
[C---:B------:R-:W-:Y:S01]  /*7660*/  HMMA.16816.F32.BF16 R80, R20.reuse, R118, R80 ;  /* 0x000000761450723c */ /* 0x040fe20000041850 */
[----:B------:R-:W2:Y:S02]  /*7670*/  LDSM.16.MT88.4 R32, [R221+0x1900] ;  /* 0x00190000dd20783b */ /* 0x000ea40000004200 */
[----:B------:R4:W5:Y:S05]  /*7680*/  MUFU.EX2 R166, R116 ;  /* 0x0000007400a67308 */ /* 0x00096a0000000800 */
[C---:B------:R-:W-:Y:S05]  /*7690*/  HMMA.16816.F32.BF16 R84, R20.reuse, R124, R84 ;  /* 0x0000007c1454723c */ /* 0x040fea0000041854 */
[----:B------:R-:W-:Y:S03]  /*76a0*/  MUFU.EX2 R61, R61 ;  /* 0x0000003d003d7308 */ /* 0x000fe60000000800 */
[C---:B------:R-:W-:Y:S01]  /*76b0*/  HMMA.16816.F32.BF16 R88, R20.reuse, R126, R88 ;  /* 0x0000007e1458723c */ /* 0x040fe20000041858 */
[----:B------:R-:W-:Y:S06]  /*76c0*/  LDSM.16.MT88.4 R124, [R224+0x3900] ;  /* 0x00390000e07c783b */ /* 0x000fec0000004200 */
[----:B------:R-:W-:Y:S01]  /*76d0*/  MUFU.EX2 R64, R64 ;  /* 0x0000004000407308 */ /* 0x000fe20000000800 */
[C---:B-1----:R-:W-:Y:S01]  /*76e0*/  HMMA.16816.F32.BF16 R92, R20.reuse, R120, R92 ;  /* 0x00000078145c723c */ /* 0x042fe2000004185c */
[----:B----4-:R-:W1:Y:S06]  /*76f0*/  LDSM.16.MT88.4 R116, [R220+0x1900] ;  /* 0x00190000dc74783b */ /* 0x010e6c0000004200 */
[--C-:B------:R-:W-:Y:S01]  /*7700*/  FFMA.FTZ R120, R36, c[0x0][0x2d0], -R243.reuse ;  /* 0x0000b40024787a23 */ /* 0x100fe200000108f3 */
[C---:B------:R-:W-:Y:S01]  /*7710*/  HMMA.16816.F32.BF16 R96, R20.reuse, R122, R96 ;  /* 0x0000007a1460723c */ /* 0x040fe20000041860 */
[----:B------:R-:W-:Y:S03]  /*7720*/  MUFU.EX2 R62, R62 ;  /* 0x0000003e003e7308 */ /* 0x000fe60000000800 */
[--C-:B------:R-:W-:Y:S03]  /*7730*/  FFMA.FTZ R121, R37, c[0x0][0x2d0], -R243.reuse ;  /* 0x0000b40025797a23 */ /* 0x100fe600000108f3 */
[--C-:B------:R-:W-:Y:S01]  /*7740*/  FFMA.FTZ R122, R40, c[0x0][0x2d0], -R243.reuse ;  /* 0x0000b400287a7a23 */ /* 0x100fe200000108f3 */
[C---:B------:R-:W-:Y:S03]  /*7750*/  HMMA.16816.F32.BF16 R100, R20.reuse, R128, R100 ;  /* 0x000000801464723c */ /* 0x040fe60000041864 */
[----:B------:R-:W-:Y:S01]  /*7760*/  MUFU.EX2 R120, R120 ;  /* 0x0000007800787308 */ /* 0x000fe20000000800 */
[--C-:B------:R-:W-:Y:S02]  /*7770*/  FFMA.FTZ R123, R41, c[0x0][0x2d0], -R243.reuse ;  /* 0x0000b400297b7a23 */ /* 0x100fe400000108f3 */
[----:B------:R-:W-:Y:S02]  /*7780*/  FFMA.FTZ R243, R65, c[0x0][0x2d0], -R243 ;  /* 0x0000b40041f37a23 */ /* 0x000fe400000108f3 */
[C---:B------:R-:W-:Y:S04]  /*7790*/  HMMA.16816.F32.BF16 R104, R20.reuse, R130, R104 ;  /* 0x000000821468723c */ /* 0x040fe80000041868 */
[--C-:B------:R-:W-:Y:S01]  /*77a0*/  FFMA.FTZ R65, R66, c[0x0][0x2d0], -R194.reuse ;  /* 0x0000b40042417a23 */ /* 0x100fe200000108c2 */
[----:B------:R-:W4:Y:S03]  /*77b0*/  MUFU.EX2 R121, R121 ;  /* 0x0000007900797308 */ /* 0x000f260000000800 */
[C---:B------:R-:W-:Y:S07]  /*77c0*/  HMMA.16816.F32.BF16 R12, R20.reuse, R136, R12 ;  /* 0x00000088140c723c */ /* 0x040fee000004180c */
[--C-:B------:R-:W-:Y:S01]  /*77d0*/  FFMA.FTZ R136, R38, c[0x0][0x2d0], -R194.reuse ;  /* 0x0000b40026887a23 */ /* 0x100fe200000108c2 */
[C---:B------:R-:W-:Y:S01]  /*77e0*/  HMMA.16816.F32.BF16 R108, R20.reuse, R138, R108 ;  /* 0x0000008a146c723c */ /* 0x040fe2000004186c */
[----:B------:R-:W-:Y:S03]  /*77f0*/  MUFU.EX2 R122, R122 ;  /* 0x0000007a007a7308 */ /* 0x000fe60000000800 */
[--C-:B------:R-:W-:Y:S02]  /*7800*/  FFMA.FTZ R137, R39, c[0x0][0x2d0], -R194.reuse ;  /* 0x0000b40027897a23 */ /* 0x100fe400000108c2 */
[----:B------:R-:W-:Y:S01]  /*7810*/  LDSM.16.MT88.4 R36, [R220+0x2100] ;  /* 0x00210000dc24783b */ /* 0x000fe20000004200 */
[--C-:B------:R-:W-:Y:S01]  /*7820*/  FFMA.FTZ R138, R42, c[0x0][0x2d0], -R194.reuse ;  /* 0x0000b4002a8a7a23 */ /* 0x100fe200000108c2 */
[C---:B------:R-:W-:Y:S03]  /*7830*/  HMMA.16816.F32.BF16 R16, R20.reuse, R144, R16 ;  /* 0x000000901410723c */ /* 0x040fe60000041810 */
[----:B------:R1:W-:Y:S01]  /*7840*/  MUFU.EX2 R145, R46 ;  /* 0x0000002e00917308 */ /* 0x0003e20000000800 */
[--C-:B------:R-:W-:Y:S02]  /*7850*/  FFMA.FTZ R139, R43, c[0x0][0x2d0], -R194.reuse ;  /* 0x0000b4002b8b7a23 */ /* 0x100fe400000108c2 */
[----:B------:R-:W-:Y:S01]  /*7860*/  LDSM.16.MT88.4 R40, [R222+0x6100] ;  /* 0x00610000de28783b */ /* 0x000fe20000004200 */
[----:B------:R-:W-:Y:S01]  /*7870*/  FFMA.FTZ R194, R67, c[0x0][0x2d0], -R194 ;  /* 0x0000b40043c27a23 */ /* 0x000fe200000108c2 */
[----:B------:R-:W-:Y:S05]  /*7880*/  HMMA.16816.F32.BF16 R112, R20, R146, R112 ;  /* 0x000000921470723c */ /* 0x000fea0000041870 */
[----:B------:R-:W-:Y:S02]  /*7890*/  MUFU.EX2 R146, R48 ;  /* 0x0000003000927308 */ /* 0x000fe40000000800 */
[----:B------:R-:W-:Y:S02]  /*78a0*/  F2FP.BF16.PACK_AB R20, R158, R153 ;  /* 0x000000999e14723e */ /* 0x000fe400000010ff */
[----:B------:R-:W-:Y:S03]  /*78b0*/  F2FP.BF16.PACK_AB R22, R155, R154 ;  /* 0x0000009a9b16723e */ /* 0x000fe600000010ff */
[----:B------:R-:W-:Y:S02]  /*78c0*/  F2FP.BF16.PACK_AB R21, R162, R157 ;  /* 0x0000009da215723e */ /* 0x000fe400000010ff */
[----:B-----5:R-:W-:Y:S01]  /*78d0*/  F2FP.BF16.PACK_AB R23, R166, R159 ;  /* 0x0000009fa617723e */ /* 0x020fe200000010ff */
[----:B------:R5:W-:Y:S01]  /*78e0*/  MUFU.EX2 R147, R50 ;  /* 0x0000003200937308 */ /* 0x000be20000000800 */
[----:B-1----:R-:W-:Y:S05]  /*78f0*/  LDSM.16.MT88.4 R44, [R222+0x2900] ;  /* 0x00290000de2c783b */ /* 0x002fea0000004200 */
[C---:B---3--:R-:W-:Y:S04]  /*7900*/  HMMA.16816.F32.BF16 R4, R20.reuse, R24, R4 ;  /* 0x000000181404723c */ /* 0x048fe80000041804 */
[----:B------:R-:W1:Y:S04]  /*7910*/  MUFU.EX2 R123, R123 ;  /* 0x0000007b007b7308 */ /* 0x000e680000000800 */
[C---:B------:R-:W-:Y:S01]  /*7920*/  HMMA.16816.F32.BF16 R8, R20.reuse, R26, R8 ;  /* 0x0000001a1408723c */ /* 0x040fe20000041808 */
[----:B------:R-:W3:Y:S05]  /*7930*/  LDSM.16.MT88.4 R24, [R224+0x5900] ;  /* 0x00590000e018783b */ /* 0x000eea0000004200 */
[----:B------:R-:W-:Y:S02]  /*7940*/  MUFU.EX2 R136, R136 ;  /* 0x0000008800887308 */ /* 0x000fe40000000800 */
[C---:B------:R-:W-:Y:S01]  /*7950*/  HMMA.16816.F32.BF16 R68, R20.reuse, R28, R68 ;  /* 0x0000001c1444723c */ /* 0x040fe20000041844 */
[----:B-----5:R-:W-:Y:S07]  /*7960*/  LDSM.16.MT88.4 R48, [R220+0x7100] ;  /* 0x00710000dc30783b */ /* 0x020fee0000004200 */
[C---:B------:R-:W-:Y:S01]  /*7970*/  HMMA.16816.F32.BF16 R72, R20.reuse, R30, R72 ;  /* 0x0000001e1448723c */ /* 0x040fe20000041848 */
[----:B------:R-:W5:Y:S01]  /*7980*/  MUFU.EX2 R137, R137 ;  /* 0x0000008900897308 */ /* 0x000f620000000800 */
[----:B------:R-:W1:Y:S06]  /*7990*/  LDSM.16.MT88.4 R28, [R222+0x5900] ;  /* 0x00590000de1c783b */ /* 0x000e6c0000004200 */
[C---:B--2---:R-:W-:Y:S03]  /*79a0*/  HMMA.16816.F32.BF16 R76, R20.reuse, R32, R76 ;  /* 0x00000020144c723c */ /* 0x044fe6000004184c */
[----:B------:R-:W-:Y:S05]  /*79b0*/  MUFU.EX2 R138, R138 ;  /* 0x0000008a008a7308 */ /* 0x000fea0000000800 */
[C---:B------:R-:W-:Y:S01]  /*79c0*/  HMMA.16816.F32.BF16 R80, R20.reuse, R34, R80 ;  /* 0x000000221450723c */ /* 0x040fe20000041850 */
[----:B------:R-:W2:Y:S04]  /*79d0*/  LDSM.16.MT88.4 R32, [R221+0x5900] ;  /* 0x00590000dd20783b */ /* 0x000ea80000004200 */
[----:B------:R-:W1:Y:S03]  /*79e0*/  MUFU.EX2 R139, R139 ;  /* 0x0000008b008b7308 */ /* 0x000e660000000800 */
[C---:B------:R-:W-:Y:S07]  /*79f0*/  HMMA.16816.F32.BF16 R84, R20.reuse, R116, R84 ;  /* 0x000000741454723c */ /* 0x040fee0000041854 */
[----:B------:R-:W1:Y:S01]  /*7a00*/  MUFU.EX2 R243, R243 ;  /* 0x000000f300f37308 */ /* 0x000e620000000800 */
[C---:B------:R-:W-:Y:S01]  /*7a10*/  HMMA.16816.F32.BF16 R88, R20.reuse, R118, R88 ;  /* 0x000000761458723c */ /* 0x040fe20000041858 */
[----:B------:R-:W4:Y:S07]  /*7a20*/  LDSM.16.MT88.4 R116, [R220+0x5900] ;  /* 0x00590000dc74783b */ /* 0x000f2e0000004200 */
[C---:B---3--:R-:W-:Y:S01]  /*7a30*/  HMMA.16816.F32.BF16 R92, R20.reuse, R24, R92 ;  /* 0x00000018145c723c */ /* 0x048fe2000004185c */
[----:B------:R-:W3:Y:S07]  /*7a40*/  MUFU.EX2 R63, R63 ;  /* 0x0000003f003f7308 */ /* 0x000eee0000000800 */
[C---:B------:R-:W-:Y:S01]  /*7a50*/  HMMA.16816.F32.BF16 R96, R20.reuse, R26, R96 ;  /* 0x0000001a1460723c */ /* 0x040fe20000041860 */
[----:B------:R-:W3:Y:S02]  /*7a60*/  LDSM.16.MT88.4 R24, [R224+0x2100] ;  /* 0x00210000e018783b */ /* 0x000ee40000004200 */
[----:B------:R-:W-:Y:S05]  /*7a70*/  MUFU.EX2 R65, R65 ;  /* 0x0000004100417308 */ /* 0x000fea0000000800 */
[C---:B-1----:R-:W-:Y:S05]  /*7a80*/  HMMA.16816.F32.BF16 R100, R20.reuse, R28, R100 ;  /* 0x0000001c1464723c */ /* 0x042fea0000041864 */
[----:B------:R-:W1:Y:S03]  /*7a90*/  MUFU.EX2 R194, R194 ;  /* 0x000000c200c27308 */ /* 0x000e660000000800 */
[C---:B------:R-:W-:Y:S01]  /*7aa0*/  HMMA.16816.F32.BF16 R104, R20.reuse, R30, R104 ;  /* 0x0000001e1468723c */ /* 0x040fe20000041868 */
[----:B------:R-:W1:Y:S07]  /*7ab0*/  LDSM.16.MT88.4 R28, [R222+0x2100] ;  /* 0x00210000de1c783b */ /* 0x000e6e0000004200 */
[C---:B--2---:R-:W-:Y:S08]  /*7ac0*/  HMMA.16816.F32.BF16 R12, R20.reuse, R32, R12 ;  /* 0x00000020140c723c */ /* 0x044ff0000004180c */
[C---:B------:R-:W-:Y:S01]  /*7ad0*/  HMMA.16816.F32.BF16 R108, R20.reuse, R34, R108 ;  /* 0x00000022146c723c */ /* 0x040fe2000004186c */
[----:B------:R-:W2:Y:S07]  /*7ae0*/  LDSM.16.MT88.4 R32, [R221+0x2100] ;  /* 0x00210000dd20783b */ /* 0x000eae0000004200 */
[C---:B----4-:R-:W-:Y:S08]  /*7af0*/  HMMA.16816.F32.BF16 R16, R20.reuse, R116, R16 ;  /* 0x000000741410723c */ /* 0x050ff00000041810 */
[----:B------:R-:W-:Y:S01]  /*7b00*/  HMMA.16816.F32.BF16 R112, R20, R118, R112 ;  /* 0x000000761470723c */ /* 0x000fe20000041870 */
[----:B------:R-:W-:Y:S06]  /*7b10*/  LDSM.16.MT88.4 R116, [R221+0x6100] ;  /* 0x00610000dd74783b */ /* 0x000fec0000004200 */
[----:B------:R-:W-:Y:S02]  /*7b20*/  F2FP.BF16.PACK_AB R20, R121, R120 ;  /* 0x000000787914723e */ /* 0x000fe400000010ff */
[----:B------:R-:W-:Y:S03]  /*7b30*/  F2FP.BF16.PACK_AB R22, R123, R122 ;  /* 0x0000007a7b16723e */ /* 0x000fe600000010ff */
[----:B-----5:R-:W-:Y:S02]  /*7b40*/  F2FP.BF16.PACK_AB R21, R137, R136 ;  /* 0x000000888915723e */ /* 0x020fe400000010ff */
[----:B------:R-:W-:Y:S07]  /*7b50*/  F2FP.BF16.PACK_AB R23, R139, R138 ;  /* 0x0000008a8b17723e */ /* 0x000fee00000010ff */
[C---:B---3--:R-:W-:Y:S08]  /*7b60*/  HMMA.16816.F32.BF16 R4, R20.reuse, R24, R4 ;  /* 0x000000181404723c */ /* 0x048ff00000041804 */
        /* <DEDUP_REMOVED lines=8> */
[C---:B------:R-:W-:Y:S08]  /*7bf0*/  HMMA.16816.F32.BF16 R84, R20.reuse, R36, R84 ;  /* 0x000000241454723c */ /* 0x040ff00000041854 */
[C---:B------:R-:W-:Y:S01]  /*7c00*/  HMMA.16816.F32.BF16 R88, R20.reuse, R38, R88 ;  /* 0x000000261458723c */ /* 0x040fe20000041858 */
[----:B------:R-:W4:Y:S07]  /*7c10*/  LDSM.16.MT88.4 R36, [R221+0x2900] ;  /* 0x00290000dd24783b */ /* 0x000f2e0000004200 */
[C---:B---3--:R-:W-:Y:S08]  /*7c20*/  HMMA.16816.F32.BF16 R92, R20.reuse, R24, R92 ;  /* 0x00000018145c723c */ /* 0x048ff0000004185c */
[C---:B------:R-:W-:Y:S01]  /*7c30*/  HMMA.16816.F32.BF16 R96, R20.reuse, R26, R96 ;  /* 0x0000001a1460723c */ /* 0x040fe20000041860 */
[----:B------:R-:W3:Y:S07]  /*7c40*/  LDSM.16.MT88.4 R24, [R220+0x2900] ;  /* 0x00290000dc18783b */ /* 0x000eee0000004200 */
[C---:B------:R-:W-:Y:S08]  /*7c50*/  HMMA.16816.F32.BF16 R100, R20.reuse, R40, R100 ;  /* 0x000000281464723c */ /* 0x040ff00000041864 */
[C---:B------:R-:W-:Y:S01]  /*7c60*/  HMMA.16816.F32.BF16 R104, R20.reuse, R42, R104 ;  /* 0x0000002a1468723c */ /* 0x040fe20000041868 */
[----:B------:R-:W-:Y:S07]  /*7c70*/  LDSM.16.MT88.4 R40, [R222+0x7100] ;  /* 0x00710000de28783b */ /* 0x000fee0000004200 */
[C---:B------:R-:W-:Y:S08]  /*7c80*/  HMMA.16816.F32.BF16 R12, R20.reuse, R116, R12 ;  /* 0x00000074140c723c */ /* 0x040ff0000004180c */
[C---:B------:R-:W-:Y:S08]  /*7c90*/  HMMA.16816.F32.BF16 R108, R20.reuse, R118, R108 ;  /* 0x00000076146c723c */ /* 0x040ff0000004186c */
[C---:B-1----:R-:W-:Y:S08]  /*7ca0*/  HMMA.16816.F32.BF16 R16, R20.reuse, R28, R16 ;  /* 0x0000001c1410723c */ /* 0x042ff00000041810 */
[----:B------:R-:W-:Y:S01]  /*7cb0*/  HMMA.16816.F32.BF16 R112, R20, R30, R112 ;  /* 0x0000001e1470723c */ /* 0x000fe20000041870 */
[----:B------:R-:W1:Y:S06]  /*7cc0*/  LDSM.16.MT88.4 R28, [R224+0x6900] ;  /* 0x00690000e01c783b */ /* 0x000e6c0000004200 */
[----:B------:R-:W-:Y:S02]  /*7cd0*/  F2FP.BF16.PACK_AB R20, R163, R161 ;  /* 0x000000a1a314723e */ /* 0x000fe400000010ff */
[----:B------:R-:W-:Y:S03]  /*7ce0*/  F2FP.BF16.PACK_AB R22, R167, R165 ;  /* 0x000000a5a716723e */ /* 0x000fe600000010ff */
[----:B------:R-:W-:Y:S02]  /*7cf0*/  F2FP.BF16.PACK_AB R21, R146, R145 ;  /* 0x000000919215723e */ /* 0x000fe400000010ff */
[----:B------:R-:W-:Y:S07]  /*7d00*/  F2FP.BF16.PACK_AB R23, R148, R147 ;  /* 0x000000939417723e */ /* 0x000fee00000010ff */
[C---:B--2---:R-:W-:Y:S08]  /*7d10*/  HMMA.16816.F32.BF16 R4, R20.reuse, R32, R4 ;  /* 0x000000201404723c */ /* 0x044ff00000041804 */
[C---:B------:R-:W-:Y:S01]  /*7d20*/  HMMA.16816.F32.BF16 R8, R20.reuse, R34, R8 ;  /* 0x000000221408723c */ /* 0x040fe20000041808 */
[----:B------:R-:W2:Y:S07]  /*7d30*/  LDSM.16.MT88.4 R32, [R222+0x6900] ;  /* 0x00690000de20783b */ /* 0x000eae0000004200 */
[C---:B------:R-:W-:Y:S08]  /*7d40*/  HMMA.16816.F32.BF16 R68, R20.reuse, R44, R68 ;  /* 0x0000002c1444723c */ /* 0x040ff00000041844 */
[C---:B------:R-:W-:Y:S01]  /*7d50*/  HMMA.16816.F32.BF16 R72, R20.reuse, R46, R72 ;  /* 0x0000002e1448723c */ /* 0x040fe20000041848 */
[----:B------:R-:W-:Y:S07]  /*7d60*/  LDSM.16.MT88.4 R44, [R221+0x7100] ;  /* 0x00710000dd2c783b */ /* 0x000fee0000004200 */
[C---:B----4-:R-:W-:Y:S08]  /*7d70*/  HMMA.16816.F32.BF16 R76, R20.reuse, R36, R76 ;  /* 0x00000024144c723c */ /* 0x050ff0000004184c */
[C---:B------:R-:W-:Y:S01]  /*7d80*/  HMMA.16816.F32.BF16 R80, R20.reuse, R38, R80 ;  /* 0x000000261450723c */ /* 0x040fe20000041850 */
[----:B------:R-:W4:Y:S07]  /*7d90*/  LDSM.16.MT88.4 R36, [R221+0x6900] ;  /* 0x00690000dd24783b */ /* 0x000f2e0000004200 */
        /* <DEDUP_REMOVED lines=9> */
[C---:B----4-:R-:W-:Y:S08]  /*7e30*/  HMMA.16816.F32.BF16 R12, R20.reuse, R36, R12 ;  /* 0x00000024140c723c */ /* 0x050ff0000004180c */
[C---:B------:R-:W-:Y:S01]  /*7e40*/  HMMA.16816.F32.BF16 R108, R20.reuse, R38, R108 ;  /* 0x00000026146c723c */ /* 0x040fe2000004186c */
[----:B------:R-:W-:Y:S07]  /*7e50*/  LDSM.16.MT88.4 R36, [R220+0x3100] ;  /* 0x00310000dc24783b */ /* 0x000fee0000004200 */
[C---:B---3--:R-:W-:Y:S08]  /*7e60*/  HMMA.16816.F32.BF16 R16, R20.reuse, R24, R16 ;  /* 0x000000181410723c */ /* 0x048ff00000041810 */
[----:B------:R-:W-:Y:S01]  /*7e70*/  HMMA.16816.F32.BF16 R112, R20, R26, R112 ;  /* 0x0000001a1470723c */ /* 0x000fe20000041870 */
[----:B------:R-:W3:Y:S06]  /*7e80*/  LDSM.16.MT88.4 R24, [R221+0x3100] ;  /* 0x00310000dd18783b */ /* 0x000eec0000004200 */
[----:B------:R-:W-:Y:S02]  /*7e90*/  F2FP.BF16.PACK_AB R20, R53, R52 ;  /* 0x000000343514723e */ /* 0x000fe400000010ff */
[----:B------:R-:W-:Y:S03]  /*7ea0*/  F2FP.BF16.PACK_AB R22, R57, R56 ;  /* 0x000000383916723e */ /* 0x000fe600000010ff */
[----:B------:R-:W-:Y:S02]  /*7eb0*/  F2FP.BF16.PACK_AB R21, R55, R54 ;  /* 0x000000363715723e */ /* 0x000fe400000010ff */
[----:B------:R-:W-:Y:S07]  /*7ec0*/  F2FP.BF16.PACK_AB R23, R59, R58 ;  /* 0x0000003a3b17723e */ /* 0x000fee00000010ff */
[C---:B-1----:R-:W-:Y:S08]  /*7ed0*/  HMMA.16816.F32.BF16 R4, R20.reuse, R28, R4 ;  /* 0x0000001c1404723c */ /* 0x042ff00000041804 */
[C---:B------:R-:W-:Y:S01]  /*7ee0*/  HMMA.16816.F32.BF16 R8, R20.reuse, R30, R8 ;  /* 0x0000001e1408723c */ /* 0x040fe20000041808 */
[----:B------:R-:W1:Y:S07]  /*7ef0*/  LDSM.16.MT88.4 R28, [R224+0x7100] ;  /* 0x00710000e01c783b */ /* 0x000e6e0000004200 */
[C---:B--2---:R-:W-:Y:S08]  /*7f00*/  HMMA.16816.F32.BF16 R68, R20.reuse, R32, R68 ;  /* 0x000000201444723c */ /* 0x044ff00000041844 */
[C---:B------:R-:W-:Y:S01]  /*7f10*/  HMMA.16816.F32.BF16 R72, R20.reuse, R34, R72 ;  /* 0x000000221448723c */ /* 0x040fe20000041848 */
[----:B------:R-:W-:Y:S07]  /*7f20*/  LDSM.16.MT88.4 R32, [R220+0x3900] ;  /* 0x00390000dc20783b */ /* 0x000fee0000004200 */
[C---:B---3--:R-:W-:Y:S08]  /*7f30*/  HMMA.16816.F32.BF16 R76, R20.reuse, R24, R76 ;  /* 0x00000018144c723c */ /* 0x048ff0000004184c */
[C---:B------:R-:W-:Y:S01]  /*7f40*/  HMMA.16816.F32.BF16 R80, R20.reuse, R26, R80 ;  /* 0x0000001a1450723c */ /* 0x040fe20000041850 */
[----:B------:R-:W2:Y:S07]  /*7f50*/  LDSM.16.MT88.4 R24, [R222+0x3900] ;  /* 0x00390000de18783b */ /* 0x000eae0000004200 */
[C---:B------:R-:W-:Y:S07]  /*7f60*/  HMMA.16816.F32.BF16 R84, R20.reuse, R36, R84 ;  /* 0x000000241454723c */ /* 0x040fee0000041854 */
[----:B------:R-:W-:Y:S01]  /*7f70*/  FADD.FTZ R37, R175, R174 ;  /* 0x000000aeaf257221 */ /* 0x000fe20000010000 */
[C---:B------:R-:W-:Y:S04]  /*7f80*/  HMMA.16816.F32.BF16 R88, R20.reuse, R38, R88 ;  /* 0x000000261458723c */ /* 0x040fe80000041858 */
[----:B------:R-:W-:Y:S04]  /*7f90*/  FADD.FTZ R37, R192, R37 ;  /* 0x00000025c0257221 */ /* 0x000fe80000010000 */
[C---:B-1----:R-:W-:Y:S04]  /*7fa0*/  HMMA.16816.F32.BF16 R92, R20.reuse, R28, R92 ;  /* 0x0000001c145c723c */ /* 0x042fe8000004185c */
[----:B------:R-:W-:Y:S02]  /*7fb0*/  FADD.FTZ R244, R244, R37 ;  /* 0x00000025f4f47221 */ /* 0x000fe40000010000 */
[----:B------:R-:W-:Y:S02]  /*7fc0*/  FADD.FTZ R37, R195, R240 ;  /* 0x000000f0c3257221 */ /* 0x000fe40000010000 */
[C---:B------:R-:W-:Y:S01]  /*7fd0*/  HMMA.16816.F32.BF16 R96, R20.reuse, R30, R96 ;  /* 0x0000001e1460723c */ /* 0x040fe20000041860 */
[----:B------:R-:W1:Y:S03]  /*7fe0*/  LDSM.16.MT88.4 R28, [R221+0x3900] ;  /* 0x00390000dd1c783b */ /* 0x000e660000004200 */
[----:B------:R-:W-:Y:S02]  /*7ff0*/  FADD.FTZ R245, R245, R244 ;  /* 0x000000f4f5f57221 */ /* 0x000fe40000010000 */
[----:B------:R-:W-:Y:S02]  /*8000*/  FADD.FTZ R37, R242, R37 ;  /* 0x00000025f2257221 */ /* 0x000fe40000010000 */
[C---:B------:R-:W-:Y:S04]  /*8010*/  HMMA.16816.F32.BF16 R100, R20.reuse, R40, R100 ;  /* 0x000000281464723c */ /* 0x040fe80000041864 */
        /* <DEDUP_REMOVED lines=14> */
[----:B------:R-:W-:Y:S04]  /*8100*/  HMMA.16816.F32.BF16 R112, R20, R50, R112 ;  /* 0x000000321470723c */ /* 0x000fe80000041870 */
[----:B------:R-:W-:Y:S02]  /*8110*/  FADD.FTZ R2, R151, R2 ;  /* 0x0000000297027221 */ /* 0x000fe40000010000 */
[----:B------:R-:W-:Y:S01]  /*8120*/  FADD.FTZ R37, R158, R37 ;  /* 0x000000259e257221 */ /* 0x000fe20000010000 */
[----:B------:R-:W-:Y:S01]  /*8130*/  F2FP.BF16.PACK_AB R20, R61, R60 ;  /* 0x0000003c3d14723e */ /* 0x000fe200000010ff */
[----:B------:R-:W-:Y:S01]  /*8140*/  FADD.FTZ R39, R157, R2 ;  /* 0x000000029d277221 */ /* 0x000fe20000010000 */
[----:B------:R-:W-:Y:S03]  /*8150*/  F2FP.BF16.PACK_AB R22, R243, R64 ;  /* 0x00000040f316723e */ /* 0x000fe600000010ff */
[----:B------:R-:W-:Y:S01]  /*8160*/  F2FP.BF16.PACK_AB R21, R63, R62 ;  /* 0x0000003e3f15723e */ /* 0x000fe200000010ff */
[----:B------:R-:W-:Y:S01]  /*8170*/  FADD.FTZ R0, R162, R39 ;  /* 0x00000027a2007221 */ /* 0x000fe20000010000 */
[----:B------:R-:W-:Y:S01]  /*8180*/  F2FP.BF16.PACK_AB R23, R194, R65 ;  /* 0x00000041c217723e */ /* 0x000fe200000010ff */
[----:B------:R-:W-:Y:S02]  /*8190*/  FADD.FTZ R2, R154, R37 ;  /* 0x000000259a027221 */ /* 0x000fe40000010000 */
[----:B------:R-:W-:Y:S02]  /*81a0*/  FADD.FTZ R39, R159, R0 ;  /* 0x000000009f277221 */ /* 0x000fe40000010000 */
[----:B------:R-:W-:Y:S02]  /*81b0*/  FADD.FTZ R37, R155, R2 ;  /* 0x000000029b257221 */ /* 0x000fe40000010000 */
[C---:B------:R-:W-:Y:S03]  /*81c0*/  HMMA.16816.F32.BF16 R128, R20.reuse, R124, R4 ;  /* 0x0000007c1480723c */ /* 0x040fe60000041804 */
[----:B------:R-:W-:Y:S02]  /*81d0*/  FADD.FTZ R39, R166, R39 ;  /* 0x00000027a6277221 */ /* 0x000fe40000010000 */
[----:B------:R-:W-:Y:S02]  /*81e0*/  FADD.FTZ R120, R120, R37 ;  /* 0x0000002578787221 */ /* 0x000fe40000010000 */
[----:B------:R-:W-:Y:S01]  /*81f0*/  FADD.FTZ R136, R136, R39 ;  /* 0x0000002788887221 */ /* 0x000fe20000010000 */
[C---:B------:R-:W-:Y:S04]  /*8200*/  HMMA.16816.F32.BF16 R124, R20.reuse, R126, R8 ;  /* 0x0000007e147c723c */ /* 0x040fe80000041808 */
[----:B------:R-:W-:Y:S02]  /*8210*/  FADD.FTZ R121, R121, R120 ;  /* 0x0000007879797221 */ /* 0x000fe40000010000 */
[----:B------:R-:W-:Y:S02]  /*8220*/  FADD.FTZ R137, R137, R136 ;  /* 0x0000008889897221 */ /* 0x000fe40000010000 */
[C---:B--2---:R-:W-:Y:S04]  /*8230*/  HMMA.16816.F32.BF16 R68, R20.reuse, R24, R68 ;  /* 0x000000181444723c */ /* 0x044fe80000041844 */
[----:B------:R-:W-:Y:S02]  /*8240*/  FADD.FTZ R0, R122, R121 ;  /* 0x000000797a007221 */ /* 0x000fe40000010000 */
[----:B------:R-:W-:Y:S02]  /*8250*/  FADD.FTZ R2, R138, R137 ;  /* 0x000000898a027221 */ /* 0x000fe40000010000 */
[C---:B------:R-:W-:Y:S01]  /*8260*/  HMMA.16816.F32.BF16 R72, R20.reuse, R26, R72 ;  /* 0x0000001a1448723c */ /* 0x040fe20000041848 */
[----:B------:R-:W2:Y:S03]  /*8270*/  LDSM.16.MT88.4 R24, [R224+0x7900] ;  /* 0x00790000e018783b */ /* 0x000ea60000004200 */
[----:B------:R-:W-:Y:S02]  /*8280*/  FADD.FTZ R0, R123, R0 ;  /* 0x000000007b007221 */ /* 0x000fe40000010000 */
[----:B------:R-:W-:Y:S02]  /*8290*/  FADD.FTZ R2, R139, R2 ;  /* 0x000000028b027221 */ /* 0x000fe40000010000 */
[C---:B-1----:R-:W-:Y:S04]  /*82a0*/  HMMA.16816.F32.BF16 R76, R20.reuse, R28, R76 ;  /* 0x0000001c144c723c */ /* 0x042fe8000004184c */
[----:B------:R-:W-:Y:S04]  /*82b0*/  FADD.FTZ R0, R161, R0 ;  /* 0x00000000a1007221 */ /* 0x000fe80000010000 */
[C---:B------:R-:W-:Y:S01]  /*82c0*/  HMMA.16816.F32.BF16 R80, R20.reuse, R30, R80 ;  /* 0x0000001e1450723c */ /* 0x040fe20000041850 */
[----:B------:R-:W1:Y:S03]  /*82d0*/  LDSM.16.MT88.4 R28, [R222+0x7900] ;  /* 0x00790000de1c783b */ /* 0x000e660000004200 */
[----:B------:R-:W-:Y:S04]  /*82e0*/  FADD.FTZ R0, R163, R0 ;  /* 0x00000000a3007221 */ /* 0x000fe80000010000 */
[C---:B------:R-:W-:Y:S04]  /*82f0*/  HMMA.16816.F32.BF16 R84, R20.reuse, R32, R84 ;  /* 0x000000201454723c */ /* 0x040fe80000041854 */
[----:B------:R-:W-:Y:S04]  /*8300*/  FADD.FTZ R0, R165, R0 ;  /* 0x00000000a5007221 */ /* 0x000fe80000010000 */
[C---:B------:R-:W-:Y:S01]  /*8310*/  HMMA.16816.F32.BF16 R88, R20.reuse, R34, R88 ;  /* 0x000000221458723c */ /* 0x040fe20000041858 */
[----:B------:R-:W3:Y:S07]  /*8320*/  LDSM.16.MT88.4 R32, [R221+0x7900] ;  /* 0x00790000dd20783b */ /* 0x000eee0000004200 */
[C---:B--2---:R-:W-:Y:S08]  /*8330*/  HMMA.16816.F32.BF16 R92, R20.reuse, R24, R92 ;  /* 0x00000018145c723c */ /* 0x044ff0000004185c */
[C---:B------:R-:W-:Y:S01]  /*8340*/  HMMA.16816.F32.BF16 R96, R20.reuse, R26, R96 ;  /* 0x0000001a1460723c */ /* 0x040fe20000041860 */
[----:B------:R-:W2:Y:S07]  /*8350*/  LDSM.16.MT88.4 R24, [R220+0x7900] ;  /* 0x00790000dc18783b */ /* 0x000eae0000004200 */
[C---:B-1----:R-:W-:Y:S07]  /*8360*/  HMMA.16816.F32.BF16 R100, R20.reuse, R28, R100 ;  /* 0x0000001c1464723c */ /* 0x042fee0000041864 */
[----:B------:R-:W-:Y:S01]  /*8370*/  FADD.FTZ R29, R145, R2 ;  /* 0x00000002911d7221 */ /* 0x000fe20000010000 */
[C---:B------:R-:W-:Y:S04]  /*8380*/  HMMA.16816.F32.BF16 R104, R20.reuse, R30, R104 ;  /* 0x0000001e1468723c */ /* 0x040fe80000041868 */
[----:B------:R-:W-:Y:S04]  /*8390*/  FADD.FTZ R2, R146, R29 ;  /* 0x0000001d92027221 */ /* 0x000fe80000010000 */
[C---:B---3--:R-:W-:Y:S07]  /*83a0*/  HMMA.16816.F32.BF16 R120, R20.reuse, R32, R12 ;  /* 0x000000201478723c */ /* 0x048fee000004180c */
[----:B------:R-:W-:Y:S01]  /*83b0*/  FADD.FTZ R15, R147, R2 ;  /* 0x00000002930f7221 */ /* 0x000fe20000010000 */
[C---:B------:R-:W-:Y:S04]  /*83c0*/  HMMA.16816.F32.BF16 R108, R20.reuse, R34, R108 ;  /* 0x00000022146c723c */ /* 0x040fe8000004186c */
[----:B------:R-:W-:Y:S01]  /*83d0*/  FADD.FTZ R13, R167, R0 ;  /* 0x00000000a70d7221 */ /* 0x000fe20000010000 */
[----:B------:R-:W-:Y:S01]  /*83e0*/  MOV R0, R3 ;  /* 0x0000000300007202 */ /* 0x000fe20000000f00 */
[----:B------:R-:W-:Y:S02]  /*83f0*/  FADD.FTZ R15, R148, R15 ;  /* 0x0000000f940f7221 */ /* 0x000fe40000010000 */
[----:B------:R-:W-:Y:S01]  /*8400*/  FADD.FTZ R52, R52, R13 ;  /* 0x0000000d34347221 */ /* 0x000fe20000010000 */
[C---:B--2---:R-:W-:Y:S03]  /*8410*/  HMMA.16816.F32.BF16 R116, R20.reuse, R24, R16 ;  /* 0x000000181474723c */ /* 0x044fe60000041810 */
[----:B------:R-:W-:Y:S02]  /*8420*/  FADD.FTZ R54, R54, R15 ;  /* 0x0000000f36367221 */ /* 0x000fe40000010000 */
[----:B------:R-:W-:Y:S02]  /*8430*/  FADD.FTZ R53, R53, R52 ;  /* 0x0000003435357221 */ /* 0x000fe40000010000 */
[----:B------:R-:W-:Y:S01]  /*8440*/  FADD.FTZ R55, R55, R54 ;  /* 0x0000003637377221 */ /* 0x000fe20000010000 */
[----:B------:R-:W-:Y:S04]  /*8450*/  HMMA.16816.F32.BF16 R112, R20, R26, R112 ;  /* 0x0000001a1470723c */ /* 0x000fe80000041870 */
[----:B------:R-:W-:Y:S02]  /*8460*/  FADD.FTZ R56, R56, R53 ;  /* 0x0000003538387221 */ /* 0x000fe40000010000 */
[----:B------:R-:W-:Y:S02]  /*8470*/  FADD.FTZ R58, R58, R55 ;  /* 0x000000373a3a7221 */ /* 0x000fe40000010000 */
[----:B------:R-:W-:Y:S04]  /*8480*/  FADD.FTZ R57, R57, R56 ;  /* 0x0000003839397221 */ /* 0x000fe80000010000 */
[----:B------:R-:W-:Y:S02]  /*8490*/  FADD.FTZ R59, R59, R58 ;  /* 0x0000003a3b3b7221 */ /* 0x000fe40000010000 */
[----:B------:R-:W-:Y:S02]  /*84a0*/  FADD.FTZ R60, R60, R57 ;  /* 0x000000393c3c7221 */ /* 0x000fe40000010000 */
[----:B------:R-:W-:Y:S02]  /*84b0*/  FADD.FTZ R62, R62, R59 ;  /* 0x0000003b3e3e7221 */ /* 0x000fe40000010000 */
[----:B------:R-:W-:Y:S02]  /*84c0*/  FADD.FTZ R61, R61, R60 ;  /* 0x0000003c3d3d7221 */ /* 0x000fe40000010000 */
[----:B------:R-:W-:Y:S02]  /*84d0*/  FADD.FTZ R62, R63, R62 ;  /* 0x0000003e3f3e7221 */ /* 0x000fe40000010000 */
[----:B------:R-:W-:Y:S02]  /*84e0*/  FADD.FTZ R64, R64, R61 ;  /* 0x0000003d40407221 */ /* 0x000fe40000010000 */
[----:B------:R-:W-:Y:S02]  /*84f0*/  FADD.FTZ R65, R65, R62 ;  /* 0x0000003e41417221 */ /* 0x000fe40000010000 */
[----:B------:R-:W-:Y:S02]  /*8500*/  FADD.FTZ R241, R243, R64 ;  /* 0x00000040f3f17221 */ /* 0x000fe40000010000 */
[----:B------:R-:W-:Y:S01]  /*8510*/  FADD.FTZ R239, R194, R65 ;  /* 0x00000041c2ef7221 */ /* 0x000fe20000010000 */
[----:B------:R-:W-:-:S05]  /*8520*/  @P1 BRA `(.L_x_6) ;  /* 0xffffcba000001947 */ /* 0x000fca000383ffff */
.L_x_5:
[----:B------:R-:W1:Y:S01]  /*8530*/  SHFL.BFLY PT, R2, R241, 0x2, 0x1f ;  /* 0x0c401f00f1027f89 */ /* 0x000e6200000e0000 */
[----:B------:R-:W-:-:S02]  /*8540*/  MOV R7, RZ ;  /* 0x000000ff00077202 */ /* 0x000fc40000000f00 */
[----:B------:R-:W-:Y:S01]  /*8550*/  PLOP3.LUT P2, PT, PT, PT, PT, 0x8, 0x0 ;  /* 0x000000000000781c */ /* 0x000fe20003f4e170 */
[----:B------:R-:W2:Y:S01]  /*8560*/  SHFL.BFLY PT, R0, R239, 0x2, 0x1f ;  /* 0x0c401f00ef007f89 */ /* 0x000ea200000e0000 */
[----:B-1----:R-:W-:Y:S02]  /*8570*/  FADD.FTZ R9, R2, R241 ;  /* 0x000000f102097221 */ /* 0x002fe40000010000 */
[----:B--2---:R-:W-:-:S03]  /*8580*/  FADD.FTZ R5, R0, R239 ;  /* 0x000000ef00057221 */ /* 0x004fc60000010000 */
[----:B------:R-:W1:Y:S01]  /*8590*/  SHFL.BFLY PT, R6, R9, 0x1, 0x1f ;  /* 0x0c201f0009067f89 */ /* 0x000e6200000e0000 */
[----:B------:R-:W-:-:S03]  /*85a0*/  MOV R0, RZ ;  /* 0x000000ff00007202 */ /* 0x000fc60000000f00 */
[----:B------:R-:W2:Y:S01]  /*85b0*/  SHFL.BFLY PT, R2, R5, 0x1, 0x1f ;  /* 0x0c201f0005027f89 */ /* 0x000ea200000e0000 */
[----:B-1----:R-:W-:Y:S02]  /*85c0*/  FADD.FTZ R6, R9, R6 ;  /* 0x0000000609067221 */ /* 0x002fe40000010000 */
[----:B--2---:R-:W-:-:S03]  /*85d0*/  FADD.FTZ R2, R2, R5 ;  /* 0x0000000502027221 */ /* 0x004fc60000010000 */
[----:B------:R-:W-:Y:S02]  /*85e0*/  FSETP.NE.FTZ.AND P1, PT, R6, RZ, PT ;  /* 0x000000ff0600720b */ /* 0x000fe40003f35000 */
[----:B------:R-:W-:-:S11]  /*85f0*/  FSETP.NE.FTZ.AND P0, PT, R2, RZ, PT ;  /* 0x000000ff0200720b */ /* 0x000fd60003f15000 */
[----:B------:R-:W1:Y:S01]  /*8600*/  @P1 MUFU.RCP R7, R6 ;  /* 0x0000000600071308 */ /* 0x000e620000001000 */
[----:B------:R-:W-:Y:S02]  /*8610*/  @P1 MOV R10, 0x3f317218 ;  /* 0x3f317218000a1802 */ /* 0x000fe40000000f00 */
[----:B------:R-:W-:-:S05]  /*8620*/  @P0 MOV R11, 0x3f317218 ;  /* 0x3f317218000b0802 */ /* 0x000fca0000000f00 */
[----:B------:R-:W2:Y:S08]  /*8630*/  @P1 MUFU.LG2 R6, R6 ;  /* 0x0000000600061308 */ /* 0x000eb00000000c00 */
[----:B------:R-:W3:Y:S01]  /*8640*/  @P0 MUFU.LG2 R8, R2 ;  /* 0x0000000200080308 */ /* 0x000ee20000000c00 */
[C---:B-1----:R-:W-:Y:S02]  /*8650*/  FMUL.FTZ R128, R7.reuse, R128 ;  /* 0x0000008007807220 */ /* 0x042fe40000410000 */
[----:B------:R-:W-:-:S02]  /*8660*/  FMUL.FTZ R129, R7, R129 ;  /* 0x0000008107817220 */ /* 0x000fc40000410000 */
[C---:B------:R-:W-:Y:S02]  /*8670*/  FMUL.FTZ R4, R7.reuse, R124 ;  /* 0x0000007c07047220 */ /* 0x040fe40000410000 */
[C---:B------:R-:W-:Y:S01]  /*8680*/  FMUL.FTZ R5, R7.reuse, R125 ;  /* 0x0000007d07057220 */ /* 0x040fe20000410000 */
[----:B------:R1:W4:Y:S01]  /*8690*/  @P0 MUFU.RCP R0, R2 ;  /* 0x0000000200000308 */ /* 0x0003220000001000 */
[----:B--2---:R-:W-:Y:S02]  /*86a0*/  @P1 FMUL.FTZ R9, R6, 0.69314718246459960938 ;  /* 0x3f31721806091820 */ /* 0x004fe40000410000 */
[----:B------:R-:W-:Y:S02]  /*86b0*/  @P1 FMUL.FTZ R6, R10, c[0x0][0x2d0] ;  /* 0x0000b4000a061a20 */ /* 0x000fe40000410000 */
[C---:B------:R-:W-:Y:S02]  /*86c0*/  FMUL.FTZ R68, R7.reuse, R68 ;  /* 0x0000004407447220 */ /* 0x040fe40000410000 */
[----:B------:R-:W-:-:S02]  /*86d0*/  FMUL.FTZ R69, R7, R69 ;  /* 0x0000004507457220 */ /* 0x000fc40000410000 */
[----:B---3--:R-:W-:Y:S02]  /*86e0*/  @P0 FMUL.FTZ R10, R8, 0.69314718246459960938 ;  /* 0x3f317218080a0820 */ /* 0x008fe40000410000 */
[----:B------:R-:W-:Y:S02]  /*86f0*/  @P0 FMUL.FTZ R8, R11, c[0x0][0x2d0] ;  /* 0x0000b4000b080a20 */ /* 0x000fe40000410000 */
[C---:B------:R-:W-:Y:S02]  /*8700*/  FMUL.FTZ R72, R7.reuse, R72 ;  /* 0x0000004807487220 */ /* 0x040fe40000410000 */
[C---:B------:R-:W-:Y:S01]  /*8710*/  FMUL.FTZ R73, R7.reuse, R73 ;  /* 0x0000004907497220 */ /* 0x040fe20000410000 */
[----:B-1----:R-:W-:Y:S01]  /*8720*/  MOV R2, 0xff800000 ;  /* 0xff80000000027802 */ /* 0x002fe20000000f00 */
[C---:B------:R-:W-:Y:S02]  /*8730*/  FMUL.FTZ R76, R7.reuse, R76 ;  /* 0x0000004c074c7220 */ /* 0x040fe40000410000 */
[----:B------:R-:W-:-:S02]  /*8740*/  FMUL.FTZ R77, R7, R77 ;  /* 0x0000004d074d7220 */ /* 0x000fc40000410000 */
[C---:B------:R-:W-:Y:S02]  /*8750*/  FMUL.FTZ R80, R7.reuse, R80 ;  /* 0x0000005007507220 */ /* 0x040fe40000410000 */
[C---:B------:R-:W-:Y:S02]  /*8760*/  FMUL.FTZ R81, R7.reuse, R81 ;  /* 0x0000005107517220 */ /* 0x040fe40000410000 */
[C---:B------:R-:W-:Y:S02]  /*8770*/  FMUL.FTZ R84, R7.reuse, R84 ;  /* 0x0000005407547220 */ /* 0x040fe40000410000 */
[C---:B------:R-:W-:Y:S02]  /*8780*/  FMUL.FTZ R85, R7.reuse, R85 ;  /* 0x0000005507557220 */ /* 0x040fe40000410000 */
        /* <DEDUP_REMOVED lines=17> */
[----:B------:R-:W-:Y:S01]  /*88a0*/  FMUL.FTZ R113, R7, R113 ;  /* 0x0000007107717220 */ /* 0x000fe20000410000 */
[----:B------:R-:W-:Y:S01]  /*88b0*/  MOV R7, 0xff800000 ;  /* 0xff80000000077802 */ /* 0x000fe20000000f00 */
[C---:B----4-:R-:W-:Y:S02]  /*88c0*/  FMUL.FTZ R130, R0.reuse, R130 ;  /* 0x0000008200827220 */ /* 0x050fe40000410000 */
        /* <DEDUP_REMOVED lines=31> */
[----:B------:R-:W-:Y:S02]  /*8ac0*/  @P1 FFMA.FTZ R2, R6, R132, R9 ;  /* 0x0000008406021223 */ /* 0x000fe40000010009 */
[----:B------:R-:W-:Y:S02]  /*8ad0*/  @P0 FFMA.FTZ R7, R8, R3, R10 ;  /* 0x0000000308070223 */ /* 0x000fe4000001000a */
.L_x_3:
[----:B------:R-:W-:Y:S05]  /*8ae0*/  @P2 BRA `(.L_x_7) ;  /* 0x0000136000002947 */ /* 0x000fea0003800000 */
[----:B------:R-:W1:Y:S01]  /*8af0*/  S2R R13, SR_TID.X ;  /* 0x00000000000d7919 */ /* 0x000e620000002100 */
[----:B------:R-:W-:Y:S01]  /*8b00*/  USHF.R.S32.HI UR6, URZ, 0x1f, UR10 ;  /* 0x0000001f3f067899 */ /* 0x000fe2000801140a */
[----:B------:R-:W-:Y:S01]  /*8b10*/  IMAD R8, RZ, RZ, -UR10 ;  /* 0x8000000aff087e24 */ /* 0x000fe2000f8e02ff */
[----:B------:R-:W-:Y:S01]  /*8b20*/  ULDC.64 UR4, c[0x0][0x4d0] ;  /* 0x0001340000047ab9 */ /* 0x000fe20000000a00 */
[----:B------:R-:W2:Y:S01]  /*8b30*/  S2R R3, SR_CTAID.Y ;  /* 0x0000000000037919 */ /* 0x000ea20000002600 */
[----:B------:R-:W-:Y:S01]  /*8b40*/  UIMAD UR7, UR6, UR4, URZ ;  /* 0x00000004060772a4 */ /* 0x000fe2000f8e023f */
[----:B------:R-:W-:Y:S01]  /*8b50*/  IMAD.MOV.U32 R11, RZ, RZ, c[0x0][0x4e8] ;  /* 0x00013a00ff0b7624 */ /* 0x000fe200078e00ff */
[----:B------:R-:W-:Y:S01]  /*8b60*/  UIMAD.WIDE.U32 UR8, UR10, UR4, URZ ;  /* 0x000000040a0872a5 */ /* 0x000fe2000f8e003f */
[----:B------:R-:W3:Y:S01]  /*8b70*/  S2R R10, SR_CTAID.Z ;  /* 0x00000000000a7919 */ /* 0x000ee20000002700 */
[----:B------:R-:W-:Y:S01]  /*8b80*/  UIMAD UR7, UR10, UR5, UR7 ;  /* 0x000000050a0772a4 */ /* 0x000fe2000f8e0207 */
[----:B------:R-:W-:Y:S01]  /*8b90*/  BSSY B0, `(.L_x_8) ;  /* 0x00000c9000007945 */ /* 0x000fe20003800000 */
[C---:B------:R-:W-:Y:S01]  /*8ba0*/  ISETP.NE.AND P1, PT, R11.reuse, 0x1, PT ;  /* 0x000000010b00780c */ /* 0x040fe20003f25270 */
[----:B------:R-:W-:Y:S01]  /*8bb0*/  ULDC.64 UR4, c[0x0][0x438] ;  /* 0x00010e0000047ab9 */ /* 0x000fe20000000a00 */
[----:B------:R-:W-:Y:S01]  /*8bc0*/  MOV R19, UR9 ;  /* 0x0000000900137c02 */ /* 0x000fe20008000f00 */
[----:B------:R-:W-:Y:S01]  /*8bd0*/  UIMAD.WIDE.U32 UR12, UR10, UR4, URZ ;  /* 0x000000040a0c72a5 */ /* 0x000fe2000f8e003f */
[----:B------:R-:W-:Y:S01]  /*8be0*/  IMAD.U32 R18, RZ, RZ, UR8 ;  /* 0x00000008ff127e24 */ /* 0x000fe2000f8e00ff */
[----:B------:R-:W-:Y:S01]  /*8bf0*/  UIMAD UR4, UR6, UR4, URZ ;  /* 0x00000004060472a4 */ /* 0x000fe2000f8e023f */
[----:B------:R-:W-:Y:S01]  /*8c00*/  IMAD R11, R11, c[0x0][0x388], RZ ;  /* 0x0000e2000b0b7a24 */ /* 0x000fe200078e02ff */
[----:B------:R-:W-:-:S02]  /*8c10*/  UIADD3 UR7, UR9, UR7, URZ ;  /* 0x0000000709077290 */ /* 0x000fc4000fffe03f */
[----:B------:R-:W-:Y:S01]  /*8c20*/  UIMAD UR4, UR10, UR5, UR4 ;  /* 0x000000050a0472a4 */ /* 0x000fe2000f8e0204 */
[----:B------:R-:W-:Y:S01]  /*8c30*/  MOV R16, UR12 ;  /* 0x0000000c00107c02 */ /* 0x000fe20008000f00 */
[----:B------:R-:W-:Y:S01]  /*8c40*/  IMAD.U32 R17, RZ, RZ, UR13 ;  /* 0x0000000dff117e24 */ /* 0x000fe2000f8e00ff */
[----:B-1----:R-:W-:Y:S01]  /*8c50*/  SHF.R.S32.HI R0, RZ, 0x1f, R13 ;  /* 0x0000001fff007819 */ /* 0x002fe2000001140d */
[----:B------:R-:W-:Y:S01]  /*8c60*/  UIADD3 UR4, UR13, UR4, URZ ;  /* 0x000000040d047290 */ /* 0x000fe2000fffe03f */
[----:B------:R-:W-:Y:S02]  /*8c70*/  IMAD.U32 R19, RZ, RZ, UR7 ;  /* 0x00000007ff137e24 */ /* 0x000fe4000f8e00ff */
[-C--:B------:R-:W-:Y:S01]  /*8c80*/  LEA.HI R15, R0, R13.reuse, RZ, 0x5 ;  /* 0x0000000d000f7211 */ /* 0x080fe200078f28ff */
[----:B--2---:R-:W-:Y:S01]  /*8c90*/  IMAD R8, R8, c[0x0][0x550], R3 ;  /* 0x0001540008087a24 */ /* 0x004fe200078e0203 */
[----:B------:R-:W-:Y:S01]  /*8ca0*/  LEA.HI R0, R0, R13, RZ, 0x2 ;  /* 0x0000000d00007211 */ /* 0x000fe200078f10ff */
[----:B------:R-:W-:Y:S01]  /*8cb0*/  IMAD.U32 R17, RZ, RZ, UR4 ;  /* 0x00000004ff117e24 */ /* 0x000fe2000f8e00ff */
[----:B------:R-:W-:Y:S01]  /*8cc0*/  LOP3.LUT R6, R15, 0xffffffe0, RZ, 0xc0, !PT ;  /* 0xffffffe00f067812 */ /* 0x000fe200078ec0ff */
[----:B---3--:R-:W-:Y:S01]  /*8cd0*/  IMAD.WIDE.U32 R18, R10, c[0x0][0x4d8], R18 ;  /* 0x000136000a127a25 */ /* 0x008fe200078e0012 */
[----:B------:R-:W-:-:S02]  /*8ce0*/  SHF.R.S32.HI R12, RZ, 0x5, R15 ;  /* 0x00000005ff0c7819 */ /* 0x000fc4000001140f */
[----:B------:R-:W-:Y:S01]  /*8cf0*/  SHF.R.S32.HI R15, RZ, 0x1f, R15 ;  /* 0x0000001fff0f7819 */ /* 0x000fe2000001140f */
[----:B------:R-:W-:Y:S01]  /*8d00*/  IMAD.IADD R6, R13, 0x1, -R6 ;  /* 0x000000010d067824 */ /* 0x000fe200078e0a06 */
[----:B------:R-:W-:Y:S01]  /*8d10*/  LOP3.LUT R0, R0, 0xfffffffc, RZ, 0xc0, !PT ;  /* 0xfffffffc00007812 */ /* 0x000fe200078ec0ff */
[----:B------:R-:W-:Y:S01]  /*8d20*/  IMAD.WIDE.U32 R16, R10, c[0x0][0x440], R16 ;  /* 0x000110000a107a25 */ /* 0x000fe200078e0010 */
[----:B------:R-:W-:Y:S02]  /*8d30*/  LEA.HI R15, R15, R12, RZ, 0x3 ;  /* 0x0000000c0f0f7211 */ /* 0x000fe400078f18ff */
[----:B------:R-:W-:Y:S01]  /*8d40*/  IADD3 R13, -R0, R13, RZ ;  /* 0x0000000d000d7210 */ /* 0x000fe20007ffe1ff */
[----:B------:R-:W-:Y:S01]  /*8d50*/  IMAD.MOV.U32 R22, RZ, RZ, R16 ;  /* 0x000000ffff167224 */ /* 0x000fe200078e0010 */
[----:B------:R-:W-:Y:S01]  /*8d60*/  LOP3.LUT R15, R15, 0xffffff8, RZ, 0xc0, !PT ;  /* 0x0ffffff80f0f7812 */ /* 0x000fe200078ec0ff */
[----:B------:R-:W1:Y:S01]  /*8d70*/  S2R R0, SR_CTAID.X ;  /* 0x0000000000007919 */ /* 0x000e620000002500 */
[----:B------:R-:W-:-:S02]  /*8d80*/  SHF.R.S32.HI R3, RZ, 0x1f, R6 ;  /* 0x0000001fff037819 */ /* 0x000fc40000011406 */
[----:B------:R-:W-:Y:S01]  /*8d90*/  SHF.R.S32.HI R9, RZ, 0x1f, R10 ;  /* 0x0000001fff097819 */ /* 0x000fe2000001140a */
[----:B------:R-:W-:Y:S01]  /*8da0*/  IMAD.IADD R15, R12, 0x1, -R15 ;  /* 0x000000010c0f7824 */ /* 0x000fe200078e0a0f */
[----:B------:R-:W-:Y:S02]  /*8db0*/  LEA.HI R12, R13, R13, RZ, 0x1 ;  /* 0x0000000d0d0c7211 */ /* 0x000fe400078f08ff */
[----:B------:R-:W-:Y:S02]  /*8dc0*/  LEA.HI R3, R3, R6, RZ, 0x2 ;  /* 0x0000000603037211 */ /* 0x000fe400078f10ff */
[----:B------:R-:W-:Y:S02]  /*8dd0*/  LOP3.LUT R12, R12, 0x1ffffffe, RZ, 0xc0, !PT ;  /* 0x1ffffffe0c0c7812 */ /* 0x000fe400078ec0ff */
[----:B------:R-:W-:Y:S02]  /*8de0*/  SHF.R.S32.HI R14, RZ, 0x2, R3 ;  /* 0x00000002ff0e7819 */ /* 0x000fe40000011403 */
[----:B------:R-:W-:Y:S01]  /*8df0*/  IADD3 R12, R13, -R12, RZ ;  /* 0x8000000c0d0c7210 */ /* 0x000fe20007ffe0ff */
[----:B------:R-:W-:Y:S01]  /*8e00*/  IMAD R13, R9, c[0x0][0x4d8], RZ ;  /* 0x00013600090d7a24 */ /* 0x000fe200078e02ff */
[----:B------:R-:W-:Y:S01]  /*8e10*/  LOP3.LUT R3, R3, 0x7ffffffc, RZ, 0xc0, !PT ;  /* 0x7ffffffc03037812 */ /* 0x000fe200078ec0ff */
[----:B------:R-:W-:-:S02]  /*8e20*/  IMAD R15, R15, 0x10, R14 ;  /* 0x000000100f0f7824 */ /* 0x000fc400078e020e */
[----:B------:R-:W-:Y:S02]  /*8e30*/  IMAD R9, R9, c[0x0][0x440], RZ ;  /* 0x0001100009097a24 */ /* 0x000fe400078e02ff */
[----:B------:R-:W-:Y:S02]  /*8e40*/  IMAD R21, R12, 0x8, R15 ;  /* 0x000000080c157824 */ /* 0x000fe400078e020f */
[C---:B------:R-:W-:Y:S02]  /*8e50*/  IMAD R9, R10.reuse, c[0x0][0x444], R9 ;  /* 0x000111000a097a24 */ /* 0x040fe400078e0209 */
[----:B------:R-:W-:Y:S01]  /*8e60*/  IMAD R13, R10, c[0x0][0x4dc], R13 ;  /* 0x000137000a0d7a24 */ /* 0x000fe200078e020d */
[C---:B-1----:R-:W-:Y:S01]  /*8e70*/  LEA R21, R0.reuse, R21, 0x7 ;  /* 0x0000001500157211 */ /* 0x042fe200078e38ff */
[----:B------:R-:W-:Y:S01]  /*8e80*/  IMAD.IADD R23, R17, 0x1, R9 ;  /* 0x0000000111177824 */ /* 0x000fe200078e0209 */
[----:B------:R-:W-:Y:S01]  /*8e90*/  SHF.R.S32.HI R10, RZ, 0x1f, R8 ;  /* 0x0000001fff0a7819 */ /* 0x000fe20000011408 */
[----:B------:R-:W-:Y:S01]  /*8ea0*/  IMAD.IADD R19, R19, 0x1, R13 ;  /* 0x0000000113137824 */ /* 0x000fe200078e020d */
[----:B------:R-:W-:Y:S01]  /*8eb0*/  MOV R12, R21 ;  /* 0x00000015000c7202 */ /* 0x000fe20000000f00 */
[----:B------:R-:W-:Y:S01]  /*8ec0*/  @P1 IMAD.HI.U32 R9, R21, c[0x0][0x4ec], RZ ;  /* 0x00013b0015091a27 */ /* 0x000fe200078e00ff */
[----:B------:R-:W-:-:S03]  /*8ed0*/  LEA R0, R0, R15, 0x7 ;  /* 0x0000000f00007211 */ /* 0x000fc600078e38ff */
[C---:B------:R-:W-:Y:S01]  /*8ee0*/  IMAD R13, R10.reuse, c[0x0][0x4e0], RZ ;  /* 0x000138000a0d7a24 */ /* 0x040fe200078e02ff */
[----:B------:R-:W-:Y:S01]  /*8ef0*/  @P1 SHF.R.U32.HI R12, RZ, c[0x0][0x4f0], R9 ;  /* 0x00013c00ff0c1a19 */ /* 0x000fe20000011609 */
[----:B------:R-:W-:Y:S01]  /*8f00*/  IMAD R17, R10, c[0x0][0x448], RZ ;  /* 0x000112000a117a24 */ /* 0x000fe200078e02ff */
[----:B------:R-:W-:Y:S01]  /*8f10*/  MOV R9, R21 ;  /* 0x0000001500097202 */ /* 0x000fe20000000f00 */
[C---:B------:R-:W-:Y:S01]  /*8f20*/  IMAD R13, R8.reuse, c[0x0][0x4e4], R13 ;  /* 0x00013900080d7a24 */ /* 0x040fe200078e020d */
[--C-:B------:R-:W-:Y:S01]  /*8f30*/  SHF.R.S32.HI R14, RZ, 0x1f, R12.reuse ;  /* 0x0000001fff0e7819 */ /* 0x100fe2000001140c */
[----:B------:R-:W-:Y:S02]  /*8f40*/  IMAD.MOV R10, RZ, RZ, -R12 ;  /* 0x000000ffff0a7224 */ /* 0x000fe400078e0a0c */
[C---:B------:R-:W-:Y:S02]  /*8f50*/  IMAD R17, R8.reuse, c[0x0][0x44c], R17 ;  /* 0x0001130008117a24 */ /* 0x040fe400078e0211 */
[----:B------:R-:W-:-:S04]  /*8f60*/  IMAD.WIDE.U32 R22, R8, c[0x0][0x448], R22 ;  /* 0x0001120008167a25 */ /* 0x000fc800078e0016 */
[----:B------:R-:W-:-:S04]  /*8f70*/  IMAD.WIDE.U32 R18, R8, c[0x0][0x4e0], R18 ;  /* 0x0001380008127a25 */ /* 0x000fc800078e0012 */
[----:B------:R-:W-:Y:S01]  /*8f80*/  @P1 IMAD.HI.U32 R8, R21, c[0x0][0x4ec], RZ ;  /* 0x00013b0015081a27 */ /* 0x000fe200078e00ff */
[----:B------:R-:W-:Y:S01]  /*8f90*/  BAR.SYNC.DEFER_BLOCKING 0x1, 0x100 ;  /* 0x0044000000007b1d */ /* 0x000fe20000010000 */
[----:B------:R-:W-:Y:S02]  /*8fa0*/  IADD3 R12, P0, R12, R18, RZ ;  /* 0x000000120c0c7210 */ /* 0x000fe40007f1e0ff */
[----:B------:R-:W-:Y:S01]  /*8fb0*/  IMAD R10, R10, c[0x0][0x4e8], R21 ;  /* 0x00013a000a0a7a24 */ /* 0x000fe200078e0215 */
[----:B------:R-:W-:Y:S01]  /*8fc0*/  @P1 SHF.R.U32.HI R9, RZ, c[0x0][0x4f0], R8 ;  /* 0x00013c00ff091a19 */ /* 0x000fe20000011608 */
[----:B------:R-:W-:Y:S01]  /*8fd0*/  IMAD.IADD R23, R23, 0x1, R17 ;  /* 0x0000000117177824 */ /* 0x000fe200078e0211 */
[----:B------:R-:W-:Y:S01]  /*8fe0*/  IADD3.X R13, R14, R19, R13, P0, !PT ;  /* 0x000000130e0d7210 */ /* 0x000fe200007fe40d */
[----:B------:R-:W-:Y:S01]  /*8ff0*/  IMAD.IADD R3, R6, 0x1, -R3 ;  /* 0x0000000106037824 */ /* 0x000fe200078e0a03 */
[----:B------:R-:W-:Y:S01]  /*9000*/  SHF.R.S32.HI R8, RZ, 0x1f, R10 ;  /* 0x0000001fff087819 */ /* 0x000fe2000001140a */
[C---:B------:R-:W-:Y:S01]  /*9010*/  IMAD.WIDE.U32 R22, R9.reuse, c[0x0][0x430], R22 ;  /* 0x00010c0009167a25 */ /* 0x040fe200078e0016 */
[----:B------:R-:W-:-:S02]  /*9020*/  IADD3 R14, -R9, RZ, RZ ;  /* 0x000000ff090e7210 */ /* 0x000fc40007ffe1ff */
[----:B------:R-:W-:Y:S01]  /*9030*/  LOP3.LUT P1, RZ, R6, 0x3, RZ, 0xc0, !PT ;  /* 0x0000000306ff7812 */ /* 0x000fe2000782c0ff */
[----:B------:R-:W-:Y:S01]  /*9040*/  IMAD R17, R8, c[0x0][0x4c8], RZ ;  /* 0x0001320008117a24 */ /* 0x000fe200078e02ff */
[----:B------:R-:W-:Y:S01]  /*9050*/  SHF.R.S32.HI R8, RZ, 0x1f, R9 ;  /* 0x0000001fff087819 */ /* 0x000fe20000011409 */
[----:B------:R-:W-:Y:S01]  /*9060*/  IMAD.WIDE.U32 R12, R10, c[0x0][0x4c8], R12 ;  /* 0x000132000a0c7a25 */ /* 0x000fe200078e000c */
[----:B------:R-:W-:-:S03]  /*9070*/  ISETP.GE.OR P2, PT, R0, R11, P1 ;  /* 0x0000000b0000720c */ /* 0x000fc60000f46670 */
[----:B------:R-:W-:Y:S01]  /*9080*/  IMAD R17, R10, c[0x0][0x4cc], R17 ;  /* 0x000133000a117a24 */ /* 0x000fe200078e0211 */
[----:B------:R-:W-:Y:S01]  /*9090*/  LEA R10, P0, R12, c[0x0][0x4a8], 0x2 ;  /* 0x00012a000c0a7a11 */ /* 0x000fe200078010ff */
[----:B------:R-:W-:Y:S02]  /*90a0*/  IMAD R14, R14, c[0x0][0x4e8], R21 ;  /* 0x00013a000e0e7a24 */ /* 0x000fe400078e0215 */
[----:B------:R-:W-:Y:S02]  /*90b0*/  IMAD.IADD R17, R13, 0x1, R17 ;  /* 0x000000010d117824 */ /* 0x000fe400078e0211 */
[----:B------:R-:W-:Y:S01]  /*90c0*/  IMAD R8, R8, c[0x0][0x430], RZ ;  /* 0x00010c0008087a24 */ /* 0x000fe200078e02ff */
[----:B------:R-:W-:Y:S02]  /*90d0*/  SHFL.IDX PT, R18, R10, 0x1, 0x1c1f ;  /* 0x003c1f000a127f89 */ /* 0x000fe400000e0000 */
[----:B------:R-:W-:Y:S01]  /*90e0*/  LEA.HI.X R17, R12, c[0x0][0x4ac], R17, 0x2, P0 ;  /* 0x00012b000c117a11 */ /* 0x000fe200000f1411 */
[----:B------:R-:W-:Y:S01]  /*90f0*/  IMAD R9, R9, c[0x0][0x434], R8 ;  /* 0x00010d0009097a24 */ /* 0x000fe200078e0208 */
[----:B------:R-:W-:Y:S01]  /*9100*/  SHFL.IDX PT, R12, R10, RZ, 0x1c1f ;  /* 0x001c1fff0a0c7589 */ /* 0x000fe200000e0000 */
[----:B------:R-:W-:-:S02]  /*9110*/  SHF.R.S32.HI R8, RZ, 0x1f, R14 ;  /* 0x0000001fff087819 */ /* 0x000fc4000001140e */
[----:B------:R-:W-:Y:S01]  /*9120*/  IMAD.IADD R23, R23, 0x1, R9 ;  /* 0x0000000117177824 */ /* 0x000fe200078e0209 */
[----:B------:R-:W1:Y:S02]  /*9130*/  SHFL.IDX PT, R13, R17, RZ, 0x1c1f ;  /* 0x001c1fff110d7589 */ /* 0x000e6400000e0000 */
[----:B------:R-:W-:Y:S01]  /*9140*/  IMAD R9, R8, c[0x0][0x428], RZ ;  /* 0x00010a0008097a24 */ /* 0x000fe200078e02ff */
[----:B------:R-:W-:Y:S01]  /*9150*/  IADD3 R8, R0, 0x8, RZ ;  /* 0x0000000800087810 */ /* 0x000fe20007ffe0ff */
[----:B------:R-:W2:Y:S01]  /*9160*/  SHFL.IDX PT, R19, R17, 0x1, 0x1c1f ;  /* 0x003c1f0011137f89 */ /* 0x000ea200000e0000 */
[----:B------:R-:W-:Y:S02]  /*9170*/  IMAD.WIDE.U32 R22, R14, c[0x0][0x428], R22 ;  /* 0x00010a000e167a25 */ /* 0x000fe400078e0016 */
[----:B------:R-:W-:Y:S02]  /*9180*/  ISETP.GE.OR P1, PT, R8, R11, P1 ;  /* 0x0000000b0800720c */ /* 0x000fe40000f26670 */
[----:B------:R-:W-:-:S05]  /*9190*/  IMAD R9, R14, c[0x0][0x42c], R9 ;  /* 0x00010b000e097a24 */ /* 0x000fca00078e0209 */
[----:B------:R-:W-:Y:S02]  /*91a0*/  IADD3 R14, R23, R9, RZ ;  /* 0x00000009170e7210 */ /* 0x000fe40007ffe0ff */
[----:B------:R-:W-:-:S04]  /*91b0*/  LEA R9, P0, R22, c[0x0][0x400], 0x2 ;  /* 0x0001000016097a11 */ /* 0x000fc800078010ff */
[----:B------:R-:W-:Y:S01]  /*91c0*/  LEA.HI.X R14, R22, c[0x0][0x404], R14, 0x2, P0 ;  /* 0x00010100160e7a11 */ /* 0x000fe200000f140e */
[----:B------:R3:W4:Y:S01]  /*91d0*/  SHFL.IDX PT, R16, R9, RZ, 0x1c1f ;  /* 0x001c1fff09107589 */ /* 0x00072200000e0000 */
[----:B------:R-:W-:-:S03]  /*91e0*/  ISETP.GE.AND P0, PT, R8, R11, PT ;  /* 0x0000000b0800720c */ /* 0x000fc60003f06270 */
[----:B-1----:R3:W-:Y:S04]  /*91f0*/  @!P2 ST.E [R12.64], R2 ;  /* 0x000000020c00a985 */ /* 0x0027e8000c10190e */
[----:B--2---:R3:W-:Y:S01]  /*9200*/  @!P1 ST.E [R18.64], R7 ;  /* 0x0000000712009985 */ /* 0x0047e2000c10190e */
[----:B------:R-:W-:Y:S02]  /*9210*/  ISETP.GE.AND P1, PT, R0, R11, PT ;  /* 0x0000000b0000720c */ /* 0x000fe40003f26270 */
[----:B------:R-:W-:Y:S01]  /*9220*/  SHF.L.U32 R11, R3, 0x1, RZ ;  /* 0x00000001030b7819 */ /* 0x000fe200000006ff */
[----:B------:R3:W1:Y:S10]  /*9230*/  SHFL.IDX PT, R17, R14, RZ, 0x1c1f ;  /* 0x001c1fff0e117589 */ /* 0x00067400000e0000 */
[----:B------:R-:W-:Y:S05]  /*9240*/  @P1 BRA `(.L_x_9) ;  /* 0x000005d000001947 */ /* 0x000fea0003800000 */
[C---:B---3--:R-:W-:Y:S02]  /*9250*/  IADD3 R7, R11.reuse, 0x8, RZ ;  /* 0x000000080b077810 */ /* 0x048fe40007ffe0ff */
[----:B------:R-:W-:-:S02]  /*9260*/  IADD3 R3, R11, 0x10, RZ ;  /* 0x000000100b037810 */ /* 0x000fc40007ffe0ff */
[----:B------:R-:W-:Y:S02]  /*9270*/  ISETP.GE.AND P3, PT, R7, c[0x0][0x3c8], PT ;  /* 0x0000f20007007a0c */ /* 0x000fe40003f66270 */
[----:B------:R-:W-:Y:S02]  /*9280*/  IADD3 R2, R11, 0x18, RZ ;  /* 0x000000180b027810 */ /* 0x000fe40007ffe0ff */
[----:B------:R-:W-:Y:S02]  /*9290*/  ISETP.GE.AND P2, PT, R3, c[0x0][0x3c8], PT ;  /* 0x0000f20003007a0c */ /* 0x000fe40003f46270 */
[----:B------:R-:W-:Y:S02]  /*92a0*/  ISETP.GE.AND P1, PT, R2, c[0x0][0x3c8], PT ;  /* 0x0000f20002007a0c */ /* 0x000fe40003f26270 */
[C---:B------:R-:W-:Y:S02]  /*92b0*/  ISETP.GE.AND P4, PT, R11.reuse, c[0x0][0x3c8], PT ;  /* 0x0000f2000b007a0c */ /* 0x040fe40003f86270 */
[----:B------:R-:W-:-:S02]  /*92c0*/  IADD3 R0, R11, 0x20, RZ ;  /* 0x000000200b007810 */ /* 0x000fc40007ffe0ff */
[----:B------:R-:W-:Y:S02]  /*92d0*/  IADD3 R10, R11, 0x28, RZ ;  /* 0x000000280b0a7810 */ /* 0x000fe40007ffe0ff */
[----:B------:R-:W-:Y:S02]  /*92e0*/  @!P3 LEA.HI R7, R7, R7, RZ, 0x1 ;  /* 0x000000070707b211 */ /* 0x000fe400078f08ff */
[----:B------:R-:W-:Y:S02]  /*92f0*/  ISETP.GE.AND P6, PT, R0, c[0x0][0x3c8], PT ;  /* 0x0000f20000007a0c */ /* 0x000fe40003fc6270 */
[----:B------:R-:W-:Y:S02]  /*9300*/  @!P2 LEA.HI R3, R3, R3, RZ, 0x1 ;  /* 0x000000030303a211 */ /* 0x000fe400078f08ff */
[----:B------:R-:W-:Y:S01]  /*9310*/  @!P3 LOP3.LUT R7, R7, 0xfffffffe, RZ, 0xc0, !PT ;  /* 0xfffffffe0707b812 */ /* 0x000fe200078ec0ff */
[----:B-1--4-:R-:W-:Y:S01]  /*9320*/  @!P4 IMAD.WIDE R12, R11, 0x4, R16 ;  /* 0x000000040b0cc825 */ /* 0x012fe200078e0210 */
[----:B------:R-:W-:-:S02]  /*9330*/  @!P1 LEA.HI R2, R2, R2, RZ, 0x1 ;  /* 0x0000000202029211 */ /* 0x000fc400078f08ff */
[----:B------:R-:W-:Y:S01]  /*9340*/  @!P2 LOP3.LUT R3, R3, 0xfffffffe, RZ, 0xc0, !PT ;  /* 0xfffffffe0303a812 */ /* 0x000fe200078ec0ff */
[--C-:B------:R-:W-:Y:S01]  /*9350*/  @!P3 IMAD.WIDE R6, R7, 0x4, R16.reuse ;  /* 0x000000040706b825 */ /* 0x100fe200078e0210 */
[----:B------:R-:W-:Y:S01]  /*9360*/  @!P1 LOP3.LUT R21, R2, 0xfffffffe, RZ, 0xc0, !PT ;  /* 0xfffffffe02159812 */ /* 0x000fe200078ec0ff */
[----:B------:R1:W-:Y:S01]  /*9370*/  @!P4 ST.E.64 [R12.64], R128 ;  /* 0x000000800c00c985 */ /* 0x0003e2000c101b0e */
[----:B------:R-:W-:Y:S01]  /*9380*/  IADD3 R8, R11, 0x30, RZ ;  /* 0x000000300b087810 */ /* 0x000fe20007ffe0ff */
[----:B------:R-:W-:Y:S01]  /*9390*/  @!P2 IMAD.WIDE R18, R3, 0x4, R16 ;  /* 0x000000040312a825 */ /* 0x000fe200078e0210 */
[C---:B------:R-:W-:Y:S01]  /*93a0*/  IADD3 R3, R11.reuse, 0x38, RZ ;  /* 0x000000380b037810 */ /* 0x040fe20007ffe0ff */
[----:B------:R2:W-:Y:S01]  /*93b0*/  @!P3 ST.E.64 [R6.64], R4 ;  /* 0x000000040600b985 */ /* 0x0005e2000c101b0e */
[C---:B------:R-:W-:Y:S02]  /*93c0*/  IADD3 R15, R11.reuse, 0x40, RZ ;  /* 0x000000400b0f7810 */ /* 0x040fe40007ffe0ff */
[----:B------:R-:W-:Y:S01]  /*93d0*/  ISETP.GE.AND P5, PT, R10, c[0x0][0x3c8], PT ;  /* 0x0000f2000a007a0c */ /* 0x000fe20003fa6270 */
[----:B------:R3:W-:Y:S01]  /*93e0*/  @!P2 ST.E.64 [R18.64], R68 ;  /* 0x000000441200a985 */ /* 0x0007e2000c101b0e */
[----:B------:R-:W-:-:S02]  /*93f0*/  IADD3 R2, R11, 0x48, RZ ;  /* 0x000000480b027810 */ /* 0x000fc40007ffe0ff */
[----:B------:R-:W-:Y:S02]  /*9400*/  ISETP.GE.AND P4, PT, R8, c[0x0][0x3c8], PT ;  /* 0x0000f20008007a0c */ /* 0x000fe40003f86270 */
[----:B------:R-:W-:Y:S02]  /*9410*/  ISETP.GE.AND P3, PT, R3, c[0x0][0x3c8], PT ;  /* 0x0000f20003007a0c */ /* 0x000fe40003f66270 */
[----:B------:R-:W-:Y:S02]  /*9420*/  ISETP.GE.AND P2, PT, R15, c[0x0][0x3c8], PT ;  /* 0x0000f2000f007a0c */ /* 0x000fe40003f46270 */
[----:B------:R-:W-:-:S03]  /*9430*/  @!P6 LEA.HI R0, R0, R0, RZ, 0x1 ;  /* 0x000000000000e211 */ /* 0x000fc600078f08ff */
[----:B------:R-:W-:-:S04]  /*9440*/  @!P5 LEA.HI R10, R10, R10, RZ, 0x1 ;  /* 0x0000000a0a0ad211 */ /* 0x000fc800078f08ff */
[----:B------:R-:W-:Y:S02]  /*9450*/  @!P4 LEA.HI R8, R8, R8, RZ, 0x1 ;  /* 0x000000080808c211 */ /* 0x000fe400078f08ff */
[----:B------:R-:W-:Y:S02]  /*9460*/  @!P3 LEA.HI R3, R3, R3, RZ, 0x1 ;  /* 0x000000030303b211 */ /* 0x000fe400078f08ff */
[----:B------:R-:W-:Y:S02]  /*9470*/  @!P2 LEA.HI R15, R15, R15, RZ, 0x1 ;  /* 0x0000000f0f0fa211 */ /* 0x000fe400078f08ff */
[----:B-1----:R-:W-:Y:S02]  /*9480*/  @!P5 LOP3.LUT R13, R10, 0xfffffffe, RZ, 0xc0, !PT ;  /* 0xfffffffe0a0dd812 */ /* 0x002fe400078ec0ff */
[----:B------:R-:W-:Y:S01]  /*9490*/  @!P3 LOP3.LUT R3, R3, 0xfffffffe, RZ, 0xc0, !PT ;  /* 0xfffffffe0303b812 */ /* 0x000fe200078ec0ff */
[----:B--2---:R-:W-:Y:S01]  /*94a0*/  @!P1 IMAD.WIDE R6, R21, 0x4, R16 ;  /* 0x0000000415069825 */ /* 0x004fe200078e0210 */
[----:B------:R-:W-:-:S02]  /*94b0*/  @!P6 LOP3.LUT R5, R0, 0xfffffffe, RZ, 0xc0, !PT ;  /* 0xfffffffe0005e812 */ /* 0x000fc400078ec0ff */
[----:B------:R-:W-:Y:S02]  /*94c0*/  @!P2 LOP3.LUT R15, R15, 0xfffffffe, RZ, 0xc0, !PT ;  /* 0xfffffffe0f0fa812 */ /* 0x000fe400078ec0ff */
[----:B------:R1:W-:Y:S01]  /*94d0*/  @!P1 ST.E.64 [R6.64], R72 ;  /* 0x0000004806009985 */ /* 0x0003e2000c101b0e */
[----:B------:R-:W-:Y:S01]  /*94e0*/  ISETP.GE.AND P1, PT, R2, c[0x0][0x3c8], PT ;  /* 0x0000f20002007a0c */ /* 0x000fe20003f26270 */
[----:B------:R-:W-:Y:S01]  /*94f0*/  @!P6 IMAD.WIDE R4, R5, 0x4, R16 ;  /* 0x000000040504e825 */ /* 0x000fe200078e0210 */
[----:B---3--:R-:W-:Y:S02]  /*9500*/  @!P4 LOP3.LUT R19, R8, 0xfffffffe, RZ, 0xc0, !PT ;  /* 0xfffffffe0813c812 */ /* 0x008fe400078ec0ff */
[C---:B------:R-:W-:Y:S02]  /*9510*/  IADD3 R0, R11.reuse, 0x50, RZ ;  /* 0x000000500b007810 */ /* 0x040fe40007ffe0ff */
[----:B------:R2:W-:Y:S01]  /*9520*/  @!P6 ST.E.64 [R4.64], R76 ;  /* 0x0000004c0400e985 */ /* 0x0005e2000c101b0e */
[----:B------:R-:W-:-:S02]  /*9530*/  IADD3 R8, R11, 0x58, RZ ;  /* 0x000000580b087810 */ /* 0x000fc40007ffe0ff */
[----:B------:R-:W-:Y:S02]  /*9540*/  IADD3 R10, R11, 0x68, RZ ;  /* 0x000000680b0a7810 */ /* 0x000fe40007ffe0ff */
[----:B------:R-:W-:Y:S02]  /*9550*/  ISETP.GE.AND P6, PT, R0, c[0x0][0x3c8], PT ;  /* 0x0000f20000007a0c */ /* 0x000fe40003fc6270 */
[----:B------:R-:W-:-:S11]  /*9560*/  @!P1 LEA.HI R2, R2, R2, RZ, 0x1 ;  /* 0x0000000202029211 */ /* 0x000fd600078f08ff */
[----:B------:R-:W-:Y:S01]  /*9570*/  @!P6 LEA.HI R0, R0, R0, RZ, 0x1 ;  /* 0x000000000000e211 */ /* 0x000fe200078f08ff */
[----:B-1----:R-:W-:-:S04]  /*9580*/  @!P5 IMAD.WIDE R6, R13, 0x4, R16 ;  /* 0x000000040d06d825 */ /* 0x002fc800078e0210 */
[--C-:B------:R-:W-:Y:S01]  /*9590*/  @!P4 IMAD.WIDE R12, R19, 0x4, R16.reuse ;  /* 0x00000004130cc825 */ /* 0x100fe200078e0210 */
[----:B------:R1:W-:Y:S01]  /*95a0*/  @!P5 ST.E.64 [R6.64], R80 ;  /* 0x000000500600d985 */ /* 0x0003e2000c101b0e */
[----:B------:R-:W-:Y:S02]  /*95b0*/  ISETP.GE.AND P5, PT, R8, c[0x0][0x3c8], PT ;  /* 0x0000f20008007a0c */ /* 0x000fe40003fa6270 */
[----:B--2---:R-:W-:Y:S01]  /*95c0*/  @!P1 LOP3.LUT R5, R2, 0xfffffffe, RZ, 0xc0, !PT ;  /* 0xfffffffe02059812 */ /* 0x004fe200078ec0ff */
[--C-:B------:R-:W-:Y:S01]  /*95d0*/  @!P3 IMAD.WIDE R2, R3, 0x4, R16.reuse ;  /* 0x000000040302b825 */ /* 0x100fe200078e0210 */
[----:B------:R-:W-:Y:S03]  /*95e0*/  @!P4 ST.E.64 [R12.64], R84 ;  /* 0x000000540c00c985 */ /* 0x000fe6000c101b0e */
[--C-:B------:R-:W-:Y:S01]  /*95f0*/  @!P2 IMAD.WIDE R18, R15, 0x4, R16.reuse ;  /* 0x000000040f12a825 */ /* 0x100fe200078e0210 */
[----:B------:R-:W-:Y:S01]  /*9600*/  IADD3 R15, R11, 0x60, RZ ;  /* 0x000000600b0f7810 */ /* 0x000fe20007ffe0ff */
[----:B------:R2:W-:Y:S01]  /*9610*/  @!P3 ST.E.64 [R2.64], R88 ;  /* 0x000000580200b985 */ /* 0x0005e2000c101b0e */
[----:B------:R-:W-:Y:S01]  /*9620*/  ISETP.GE.AND P3, PT, R10, c[0x0][0x3c8], PT ;  /* 0x0000f2000a007a0c */ /* 0x000fe20003f66270 */
[----:B------:R-:W-:Y:S01]  /*9630*/  @!P1 IMAD.WIDE R4, R5, 0x4, R16 ;  /* 0x0000000405049825 */ /* 0x000fe200078e0210 */
[----:B------:R-:W-:Y:S01]  /*9640*/  ISETP.GE.AND P4, PT, R15, c[0x0][0x3c8], PT ;  /* 0x0000f2000f007a0c */ /* 0x000fe20003f86270 */
[----:B------:R-:W-:Y:S01]  /*9650*/  @!P2 ST.E.64 [R18.64], R92 ;  /* 0x0000005c1200a985 */ /* 0x000fe2000c101b0e */
[----:B------:R-:W-:-:S03]  /*9660*/  @!P5 LEA.HI R8, R8, R8, RZ, 0x1 ;  /* 0x000000080808d211 */ /* 0x000fc600078f08ff */
[----:B------:R3:W-:Y:S06]  /*9670*/  @!P1 ST.E.64 [R4.64], R96 ;  /* 0x0000006004009985 */ /* 0x0007ec000c101b0e */
[----:B------:R-:W-:Y:S02]  /*9680*/  @!P3 LEA.HI R10, R10, R10, RZ, 0x1 ;  /* 0x0000000a0a0ab211 */ /* 0x000fe400078f08ff */
[----:B------:R-:W-:Y:S02]  /*9690*/  @!P4 LEA.HI R15, R15, R15, RZ, 0x1 ;  /* 0x0000000f0f0fc211 */ /* 0x000fe400078f08ff */
[----:B-1----:R-:W-:-:S02]  /*96a0*/  IADD3 R7, R11, 0x70, RZ ;  /* 0x000000700b077810 */ /* 0x002fc40007ffe0ff */
[----:B------:R-:W-:Y:S02]  /*96b0*/  IADD3 R6, R11, 0x78, RZ ;  /* 0x000000780b067810 */ /* 0x000fe40007ffe0ff */
[----:B------:R-:W-:Y:S02]  /*96c0*/  ISETP.GE.AND P2, PT, R7, c[0x0][0x3c8], PT ;  /* 0x0000f20007007a0c */ /* 0x000fe40003f46270 */
[----:B------:R-:W-:Y:S02]  /*96d0*/  ISETP.GE.AND P1, PT, R6, c[0x0][0x3c8], PT ;  /* 0x0000f20006007a0c */ /* 0x000fe40003f26270 */
[----:B------:R-:W-:Y:S02]  /*96e0*/  @!P4 LOP3.LUT R15, R15, 0xfffffffe, RZ, 0xc0, !PT ;  /* 0xfffffffe0f0fc812 */ /* 0x000fe400078ec0ff */
[----:B--2---:R-:W-:Y:S02]  /*96f0*/  @!P6 LOP3.LUT R3, R0, 0xfffffffe, RZ, 0xc0, !PT ;  /* 0xfffffffe0003e812 */ /* 0x004fe400078ec0ff */
[----:B------:R-:W-:Y:S01]  /*9700*/  @!P3 LOP3.LUT R13, R10, 0xfffffffe, RZ, 0xc0, !PT ;  /* 0xfffffffe0a0db812 */ /* 0x000fe200078ec0ff */
[----:B------:R-:W-:-:S04]  /*9710*/  @!P4 IMAD.WIDE R20, R15, 0x4, R16 ;  /* 0x000000040f14c825 */ /* 0x000fc800078e0210 */
[----:B------:R-:W-:Y:S01]  /*9720*/  @!P2 LEA.HI R7, R7, R7, RZ, 0x1 ;  /* 0x000000070707a211 */ /* 0x000fe200078f08ff */
[--C-:B------:R-:W-:Y:S01]  /*9730*/  @!P6 IMAD.WIDE R2, R3, 0x4, R16.reuse ;  /* 0x000000040302e825 */ /* 0x100fe200078e0210 */
[----:B------:R-:W-:Y:S02]  /*9740*/  @!P1 LEA.HI R6, R6, R6, RZ, 0x1 ;  /* 0x0000000606069211 */ /* 0x000fe400078f08ff */
[----:B---3--:R-:W-:Y:S01]  /*9750*/  @!P5 LOP3.LUT R5, R8, 0xfffffffe, RZ, 0xc0, !PT ;  /* 0xfffffffe0805d812 */ /* 0x008fe200078ec0ff */
[--C-:B------:R-:W-:Y:S01]  /*9760*/  @!P3 IMAD.WIDE R12, R13, 0x4, R16.reuse ;  /* 0x000000040d0cb825 */ /* 0x100fe200078e0210 */
[----:B------:R-:W-:Y:S01]  /*9770*/  @!P2 LOP3.LUT R7, R7, 0xfffffffe, RZ, 0xc0, !PT ;  /* 0xfffffffe0707a812 */ /* 0x000fe200078ec0ff */
[----:B------:R1:W-:Y:S01]  /*9780*/  @!P6 ST.E.64 [R2.64], R100 ;  /* 0x000000640200e985 */ /* 0x0003e2000c101b0e */
[----:B------:R-:W-:Y:S01]  /*9790*/  @!P1 LOP3.LUT R19, R6, 0xfffffffe, RZ, 0xc0, !PT ;  /* 0xfffffffe06139812 */ /* 0x000fe200078ec0ff */
[----:B------:R-:W-:-:S04]  /*97a0*/  @!P5 IMAD.WIDE R4, R5, 0x4, R16 ;  /* 0x000000040504d825 */ /* 0x000fc800078e0210 */
[--C-:B------:R-:W-:Y:S01]  /*97b0*/  @!P2 IMAD.WIDE R6, R7, 0x4, R16.reuse ;  /* 0x000000040706a825 */ /* 0x100fe200078e0210 */
[----:B------:R1:W-:Y:S03]  /*97c0*/  @!P5 ST.E.64 [R4.64], R104 ;  /* 0x000000680400d985 */ /* 0x0003e6000c101b0e */
[----:B------:R-:W-:Y:S01]  /*97d0*/  @!P1 IMAD.WIDE R16, R19, 0x4, R16 ;  /* 0x0000000413109825 */ /* 0x000fe200078e0210 */
[----:B------:R1:W-:Y:S04]  /*97e0*/  @!P4 ST.E.64 [R20.64], R120 ;  /* 0x000000781400c985 */ /* 0x0003e8000c101b0e */
[----:B------:R1:W-:Y:S04]  /*97f0*/  @!P3 ST.E.64 [R12.64], R108 ;  /* 0x0000006c0c00b985 */ /* 0x0003e8000c101b0e */
[----:B------:R1:W-:Y:S04]  /*9800*/  @!P2 ST.E.64 [R6.64], R116 ;  /* 0x000000740600a985 */ /* 0x0003e8000c101b0e */
[----:B------:R1:W-:Y:S02]  /*9810*/  @!P1 ST.E.64 [R16.64], R112 ;  /* 0x0000007010009985 */ /* 0x0003e4000c101b0e */
.L_x_9:
[----:B------:R-:W-:Y:S05]  /*9820*/  BSYNC B0 ;  /* 0x0000000000007941 */ /* 0x000fea0003800000 */
.L_x_8:
[----:B-1----:R1:W2:Y:S04]  /*9830*/  SHFL.IDX PT, R5, R14, 0x1, 0x1c1f ;  /* 0x003c1f000e057f89 */ /* 0x0022a800000e0000 */
[----:B------:R1:W3:Y:S01]  /*9840*/  SHFL.IDX PT, R4, R9, 0x1, 0x1c1f ;  /* 0x003c1f0009047f89 */ /* 0x0002e200000e0000 */
[----:B------:R-:W-:Y:S05]  /*9850*/  @P0 EXIT ;  /* 0x000000000000094d */ /* 0x000fea0003800000 */
[C---:B------:R-:W-:Y:S02]  /*9860*/  ISETP.GE.AND P0, PT, R11.reuse, c[0x0][0x3c8], PT ;  /* 0x0000f2000b007a0c */ /* 0x040fe40003f06270 */
[----:B---3--:R-:W-:-:S02]  /*9870*/  IADD3 R2, R11, 0x8, RZ ;  /* 0x000000080b027810 */ /* 0x008fc40007ffe0ff */
[C---:B------:R-:W-:Y:S02]  /*9880*/  IADD3 R0, R11.reuse, 0x10, RZ ;  /* 0x000000100b007810 */ /* 0x040fe40007ffe0ff */
[----:B------:R-:W-:Y:S02]  /*9890*/  ISETP.GE.AND P6, PT, R2, c[0x0][0x3c8], PT ;  /* 0x0000f20002007a0c */ /* 0x000fe40003fc6270 */
[----:B------:R-:W-:Y:S02]  /*98a0*/  ISETP.GE.AND P5, PT, R0, c[0x0][0x3c8], PT ;  /* 0x0000f20000007a0c */ /* 0x000fe40003fa6270 */
[C---:B-1----:R-:W-:Y:S02]  /*98b0*/  IADD3 R9, R11.reuse, 0x18, RZ ;  /* 0x000000180b097810 */ /* 0x042fe40007ffe0ff */
[C---:B------:R-:W-:Y:S01]  /*98c0*/  IADD3 R8, R11.reuse, 0x20, RZ ;  /* 0x000000200b087810 */ /* 0x040fe20007ffe0ff */
[C---:B--2---:R-:W-:Y:S01]  /*98d0*/  @!P0 IMAD.WIDE R14, R11.reuse, 0x4, R4 ;  /* 0x000000040b0e8825 */ /* 0x044fe200078e0204 */
[----:B------:R-:W-:-:S02]  /*98e0*/  IADD3 R7, R11, 0x28, RZ ;  /* 0x000000280b077810 */ /* 0x000fc40007ffe0ff */
[C---:B------:R-:W-:Y:S02]  /*98f0*/  IADD3 R6, R11.reuse, 0x30, RZ ;  /* 0x000000300b067810 */ /* 0x040fe40007ffe0ff */
[----:B------:R-:W-:Y:S01]  /*9900*/  IADD3 R3, R11, 0x38, RZ ;  /* 0x000000380b037810 */ /* 0x000fe20007ffe0ff */
[----:B------:R1:W-:Y:S01]  /*9910*/  @!P0 ST.E.64 [R14.64], R130 ;  /* 0x000000820e008985 */ /* 0x0003e2000c101b0e */
[----:B------:R-:W-:Y:S02]  /*9920*/  ISETP.GE.AND P4, PT, R9, c[0x0][0x3c8], PT ;  /* 0x0000f20009007a0c */ /* 0x000fe40003f86270 */
[----:B------:R-:W-:Y:S02]  /*9930*/  ISETP.GE.AND P3, PT, R8, c[0x0][0x3c8], PT ;  /* 0x0000f20008007a0c */ /* 0x000fe40003f66270 */
[----:B------:R-:W-:Y:S02]  /*9940*/  ISETP.GE.AND P2, PT, R7, c[0x0][0x3c8], PT ;  /* 0x0000f20007007a0c */ /* 0x000fe40003f46270 */
[----:B------:R-:W-:-:S02]  /*9950*/  ISETP.GE.AND P1, PT, R6, c[0x0][0x3c8], PT ;  /* 0x0000f20006007a0c */ /* 0x000fc40003f26270 */
[----:B------:R-:W-:Y:S02]  /*9960*/  ISETP.GE.AND P0, PT, R3, c[0x0][0x3c8], PT ;  /* 0x0000f20003007a0c */ /* 0x000fe40003f06270 */
[----:B------:R-:W-:Y:S02]  /*9970*/  @!P6 LEA.HI R2, R2, R2, RZ, 0x1 ;  /* 0x000000020202e211 */ /* 0x000fe400078f08ff */
[----:B------:R-:W-:Y:S02]  /*9980*/  @!P5 LEA.HI R0, R0, R0, RZ, 0x1 ;  /* 0x000000000000d211 */ /* 0x000fe400078f08ff */
[----:B------:R-:W-:Y:S02]  /*9990*/  @!P6 LOP3.LUT R13, R2, 0xfffffffe, RZ, 0xc0, !PT ;  /* 0xfffffffe020de812 */ /* 0x000fe400078ec0ff */
[----:B------:R-:W-:Y:S02]  /*99a0*/  @!P4 LEA.HI R9, R9, R9, RZ, 0x1 ;  /* 0x000000090909c211 */ /* 0x000fe400078f08ff */
[----:B------:R-:W-:Y:S01]  /*99b0*/  @!P3 LEA.HI R8, R8, R8, RZ, 0x1 ;  /* 0x000000080808b211 */ /* 0x000fe200078f08ff */
[----:B------:R-:W-:Y:S01]  /*99c0*/  @!P6 IMAD.WIDE R12, R13, 0x4, R4 ;  /* 0x000000040d0ce825 */ /* 0x000fe200078e0204 */
[----:B------:R-:W-:-:S02]  /*99d0*/  @!P2 LEA.HI R7, R7, R7, RZ, 0x1 ;  /* 0x000000070707a211 */ /* 0x000fc400078f08ff */
[----:B------:R-:W-:Y:S02]  /*99e0*/  @!P1 LEA.HI R6, R6, R6, RZ, 0x1 ;  /* 0x0000000606069211 */ /* 0x000fe400078f08ff */
[----:B------:R-:W-:Y:S01]  /*99f0*/  @!P0 LEA.HI R3, R3, R3, RZ, 0x1 ;  /* 0x0000000303038211 */ /* 0x000fe200078f08ff */
[----:B------:R2:W-:Y:S01]  /*9a00*/  @!P6 ST.E.64 [R12.64], R126 ;  /* 0x0000007e0c00e985 */ /* 0x0005e2000c101b0e */
[----:B------:R-:W-:Y:S02]  /*9a10*/  @!P4 LOP3.LUT R9, R9, 0xfffffffe, RZ, 0xc0, !PT ;  /* 0xfffffffe0909c812 */ /* 0x000fe400078ec0ff */
[----:B-1----:R-:W-:Y:S02]  /*9a20*/  @!P5 LOP3.LUT R15, R0, 0xfffffffe, RZ, 0xc0, !PT ;  /* 0xfffffffe000fd812 */ /* 0x002fe400078ec0ff */
[----:B------:R-:W-:Y:S02]  /*9a30*/  IADD3 R2, R11, 0x40, RZ ;  /* 0x000000400b027810 */ /* 0x000fe40007ffe0ff */
[----:B------:R-:W-:Y:S01]  /*9a40*/  @!P3 LOP3.LUT R17, R8, 0xfffffffe, RZ, 0xc0, !PT ;  /* 0xfffffffe0811b812 */ /* 0x000fe200078ec0ff */
[----:B------:R-:W-:Y:S01]  /*9a50*/  @!P5 IMAD.WIDE R14, R15, 0x4, R4 ;  /* 0x000000040f0ed825 */ /* 0x000fe200078e0204 */
[----:B------:R-:W-:-:S02]  /*9a60*/  IADD3 R0, R11, 0x48, RZ ;  /* 0x000000480b007810 */ /* 0x000fc40007ffe0ff */
[----:B------:R-:W-:Y:S01]  /*9a70*/  @!P2 LOP3.LUT R7, R7, 0xfffffffe, RZ, 0xc0, !PT ;  /* 0xfffffffe0707a812 */ /* 0x000fe200078ec0ff */
[----:B------:R-:W-:Y:S01]  /*9a80*/  @!P4 IMAD.WIDE R8, R9, 0x4, R4 ;  /* 0x000000040908c825 */ /* 0x000fe200078e0204 */
[----:B------:R-:W-:Y:S01]  /*9a90*/  @!P0 LOP3.LUT R3, R3, 0xfffffffe, RZ, 0xc0, !PT ;  /* 0xfffffffe03038812 */ /* 0x000fe200078ec0ff */
[----:B------:R1:W-:Y:S01]  /*9aa0*/  @!P5 ST.E.64 [R14.64], R70 ;  /* 0x000000460e00d985 */ /* 0x0003e2000c101b0e */
[----:B------:R-:W-:Y:S02]  /*9ab0*/  ISETP.GE.AND P6, PT, R2, c[0x0][0x3c8], PT ;  /* 0x0000f20002007a0c */ /* 0x000fe40003fc6270 */
[----:B------:R-:W-:Y:S01]  /*9ac0*/  ISETP.GE.AND P5, PT, R0, c[0x0][0x3c8], PT ;  /* 0x0000f20000007a0c */ /* 0x000fe20003fa6270 */
[----:B------:R3:W-:Y:S01]  /*9ad0*/  @!P4 ST.E.64 [R8.64], R74 ;  /* 0x0000004a0800c985 */ /* 0x0007e2000c101b0e */
[C---:B------:R-:W-:Y:S02]  /*9ae0*/  IADD3 R20, R11.reuse, 0x50, RZ ;  /* 0x000000500b147810 */ /* 0x040fe40007ffe0ff */
[----:B------:R-:W-:-:S02]  /*9af0*/  IADD3 R19, R11, 0x58, RZ ;  /* 0x000000580b137810 */ /* 0x000fc40007ffe0ff */
[C---:B------:R-:W-:Y:S02]  /*9b00*/  IADD3 R18, R11.reuse, 0x60, RZ ;  /* 0x000000600b127810 */ /* 0x040fe40007ffe0ff */
[----:B------:R-:W-:Y:S02]  /*9b10*/  IADD3 R10, R11, 0x68, RZ ;  /* 0x000000680b0a7810 */ /* 0x000fe40007ffe0ff */
[----:B------:R-:W-:Y:S02]  /*9b20*/  ISETP.GE.AND P4, PT, R20, c[0x0][0x3c8], PT ;  /* 0x0000f20014007a0c */ /* 0x000fe40003f86270 */
[----:B--2---:R-:W-:Y:S01]  /*9b30*/  @!P1 LOP3.LUT R13, R6, 0xfffffffe, RZ, 0xc0, !PT ;  /* 0xfffffffe060d9812 */ /* 0x004fe200078ec0ff */
[--C-:B------:R-:W-:Y:S01]  /*9b40*/  @!P2 IMAD.WIDE R6, R7, 0x4, R4.reuse ;  /* 0x000000040706a825 */ /* 0x100fe200078e0204 */
[----:B------:R-:W-:Y:S02]  /*9b50*/  @!P6 LEA.HI R2, R2, R2, RZ, 0x1 ;  /* 0x000000020202e211 */ /* 0x000fe400078f08ff */
[----:B------:R-:W-:Y:S01]  /*9b60*/  @!P5 LEA.HI R0, R0, R0, RZ, 0x1 ;  /* 0x000000000000d211 */ /* 0x000fe200078f08ff */
[----:B------:R-:W-:-:S06]  /*9b70*/  @!P1 IMAD.WIDE R12, R13, 0x4, R4 ;  /* 0x000000040d0c9825 */ /* 0x000fcc00078e0204 */
[----:B------:R-:W-:Y:S01]  /*9b80*/  @!P4 LEA.HI R20, R20, R20, RZ, 0x1 ;  /* 0x000000141414c211 */ /* 0x000fe200078f08ff */
[----:B-1----:R-:W-:-:S04]  /*9b90*/  @!P3 IMAD.WIDE R14, R17, 0x4, R4 ;  /* 0x00000004110eb825 */ /* 0x002fc800078e0204 */
[----:B----4-:R-:W-:Y:S01]  /*9ba0*/  @!P0 IMAD.WIDE R16, R3, 0x4, R4 ;  /* 0x0000000403108825 */ /* 0x010fe200078e0204 */
[----:B------:R1:W-:Y:S01]  /*9bb0*/  @!P3 ST.E.64 [R14.64], R78 ;  /* 0x0000004e0e00b985 */ /* 0x0003e2000c101b0e */
[----:B------:R-:W-:Y:S02]  /*9bc0*/  IADD3 R3, R11, 0x70, RZ ;  /* 0x000000700b037810 */ /* 0x000fe40007ffe0ff */
[----:B------:R-:W-:Y:S01]  /*9bd0*/  ISETP.GE.AND P3, PT, R19, c[0x0][0x3c8], PT ;  /* 0x0000f20013007a0c */ /* 0x000fe20003f66270 */
[----:B------:R2:W-:Y:S01]  /*9be0*/  @!P2 ST.E.64 [R6.64], R82 ;  /* 0x000000520600a985 */ /* 0x0005e2000c101b0e */
[----:B------:R-:W-:Y:S02]  /*9bf0*/  ISETP.GE.AND P2, PT, R18, c[0x0][0x3c8], PT ;  /* 0x0000f20012007a0c */ /* 0x000fe40003f46270 */
[----:B---3--:R-:W-:Y:S01]  /*9c00*/  @!P5 LOP3.LUT R9, R0, 0xfffffffe, RZ, 0xc0, !PT ;  /* 0xfffffffe0009d812 */ /* 0x008fe200078ec0ff */
[----:B------:R3:W-:Y:S01]  /*9c10*/  @!P1 ST.E.64 [R12.64], R86 ;  /* 0x000000560c009985 */ /* 0x0007e2000c101b0e */
[----:B------:R-:W-:-:S02]  /*9c20*/  ISETP.GE.AND P1, PT, R10, c[0x0][0x3c8], PT ;  /* 0x0000f2000a007a0c */ /* 0x000fc40003f26270 */
[----:B------:R-:W-:Y:S01]  /*9c30*/  IADD3 R11, R11, 0x78, RZ ;  /* 0x000000780b0b7810 */ /* 0x000fe20007ffe0ff */
[----:B------:R4:W-:Y:S01]  /*9c40*/  @!P0 ST.E.64 [R16.64], R90 ;  /* 0x0000005a10008985 */ /* 0x0009e2000c101b0e */
[----:B------:R-:W-:Y:S01]  /*9c50*/  ISETP.GE.AND P0, PT, R3, c[0x0][0x3c8], PT ;  /* 0x0000f20003007a0c */ /* 0x000fe20003f06270 */
[----:B------:R-:W-:Y:S02]  /*9c60*/  @!P5 IMAD.WIDE R8, R9, 0x4, R4 ;  /* 0x000000040908d825 */ /* 0x000fe400078e0204 */
[----:B------:R-:W-:Y:S02]  /*9c70*/  @!P3 LEA.HI R19, R19, R19, RZ, 0x1 ;  /* 0x000000131313b211 */ /* 0x000fe400078f08ff */
[----:B------:R-:W-:Y:S02]  /*9c80*/  @!P2 LEA.HI R18, R18, R18, RZ, 0x1 ;  /* 0x000000121212a211 */ /* 0x000fe400078f08ff */
[----:B------:R-:W-:Y:S02]  /*9c90*/  @!P3 LOP3.LUT R19, R19, 0xfffffffe, RZ, 0xc0, !PT ;  /* 0xfffffffe1313b812 */ /* 0x000fe400078ec0ff */
[----:B------:R-:W-:-:S04]  /*9ca0*/  @!P1 LEA.HI R10, R10, R10, RZ, 0x1 ;  /* 0x0000000a0a0a9211 */ /* 0x000fc800078f08ff */
[----:B------:R-:W-:Y:S02]  /*9cb0*/  @!P0 LEA.HI R3, R3, R3, RZ, 0x1 ;  /* 0x0000000303038211 */ /* 0x000fe400078f08ff */
[----:B-1----:R-:W-:Y:S02]  /*9cc0*/  @!P2 LOP3.LUT R15, R18, 0xfffffffe, RZ, 0xc0, !PT ;  /* 0xfffffffe120fa812 */ /* 0x002fe400078ec0ff */
[----:B------:R-:W-:Y:S02]  /*9cd0*/  @!P0 LOP3.LUT R3, R3, 0xfffffffe, RZ, 0xc0, !PT ;  /* 0xfffffffe03038812 */ /* 0x000fe400078ec0ff */
[----:B--2---:R-:W-:-:S03]  /*9ce0*/  @!P6 LOP3.LUT R7, R2, 0xfffffffe, RZ, 0xc0, !PT ;  /* 0xfffffffe0207e812 */ /* 0x004fc600078ec0ff */
[----:B------:R-:W-:Y:S01]  /*9cf0*/  @!P0 IMAD.WIDE R2, R3, 0x4, R4 ;  /* 0x0000000403028825 */ /* 0x000fe200078e0204 */
[----:B---3--:R-:W-:-:S03]  /*9d00*/  @!P4 LOP3.LUT R13, R20, 0xfffffffe, RZ, 0xc0, !PT ;  /* 0xfffffffe140dc812 */ /* 0x008fc600078ec0ff */
[----:B------:R-:W-:Y:S01]  /*9d10*/  @!P6 IMAD.WIDE R6, R7, 0x4, R4 ;  /* 0x000000040706e825 */ /* 0x000fe200078e0204 */
[----:B----4-:R-:W-:-:S04]  /*9d20*/  @!P1 LOP3.LUT R17, R10, 0xfffffffe, RZ, 0xc0, !PT ;  /* 0xfffffffe0a119812 */ /* 0x010fc800078ec0ff */
[----:B------:R1:W-:Y:S04]  /*9d30*/  @!P6 ST.E.64 [R6.64], R94 ;  /* 0x0000005e0600e985 */ /* 0x0003e8000c101b0e */
[----:B------:R2:W-:Y:S01]  /*9d40*/  @!P5 ST.E.64 [R8.64], R98 ;  /* 0x000000620800d985 */ /* 0x0005e2000c101b0e */
[----:B-1----:R-:W-:-:S04]  /*9d50*/  @!P4 IMAD.WIDE R6, R13, 0x4, R4 ;  /* 0x000000040d06c825 */ /* 0x002fc800078e0204 */
[--C-:B--2---:R-:W-:Y:S01]  /*9d60*/  @!P3 IMAD.WIDE R8, R19, 0x4, R4.reuse ;  /* 0x000000041308b825 */ /* 0x104fe200078e0204 */
[----:B------:R1:W-:Y:S03]  /*9d70*/  @!P4 ST.E.64 [R6.64], R102 ;  /* 0x000000660600c985 */ /* 0x0003e6000c101b0e */
[--C-:B------:R-:W-:Y:S01]  /*9d80*/  @!P2 IMAD.WIDE R12, R15, 0x4, R4.reuse ;  /* 0x000000040f0ca825 */ /* 0x100fe200078e0204 */
[----:B------:R1:W-:Y:S03]  /*9d90*/  @!P3 ST.E.64 [R8.64], R106 ;  /* 0x0000006a0800b985 */ /* 0x0003e6000c101b0e */
[----:B------:R-:W-:Y:S01]  /*9da0*/  @!P1 IMAD.WIDE R14, R17, 0x4, R4 ;  /* 0x00000004110e9825 */ /* 0x000fe200078e0204 */
[----:B------:R1:W-:Y:S04]  /*9db0*/  @!P2 ST.E.64 [R12.64], R122 ;  /* 0x0000007a0c00a985 */ /* 0x0003e8000c101b0e */
[----:B------:R1:W-:Y:S04]  /*9dc0*/  @!P1 ST.E.64 [R14.64], R110 ;  /* 0x0000006e0e009985 */ /* 0x0003e8000c101b0e */
[----:B------:R1:W-:Y:S01]  /*9dd0*/  @!P0 ST.E.64 [R2.64], R118 ;  /* 0x0000007602008985 */ /* 0x0003e2000c101b0e */
[----:B------:R-:W-:-:S13]  /*9de0*/  ISETP.GE.AND P0, PT, R11, c[0x0][0x3c8], PT ;  /* 0x0000f2000b007a0c */ /* 0x000fda0003f06270 */
[----:B------:R-:W-:Y:S05]  /*9df0*/  @P0 EXIT ;  /* 0x000000000000094d */ /* 0x000fea0003800000 */
[----:B-1----:R-:W-:-:S04]  /*9e00*/  LEA.HI R3, R11, R11, RZ, 0x1 ;  /* 0x0000000b0b037211 */ /* 0x002fc800078f08ff */
[----:B------:R-:W-:-:S05]  /*9e10*/  LOP3.LUT R3, R3, 0xfffffffe, RZ, 0xc0, !PT ;  /* 0xfffffffe03037812 */ /* 0x000fca00078ec0ff */
[----:B------:R-:W-:-:S05]  /*9e20*/  IMAD.WIDE R4, R3, 0x4, R4 ;  /* 0x0000000403047825 */ /* 0x000fca00078e0204 */
[----:B------:R-:W-:Y:S01]  /*9e30*/  ST.E.64 [R4.64], R114 ;  /* 0x0000007204007985 */ /* 0x000fe2000c101b0e */
[----:B------:R-:W-:Y:S05]  /*9e40*/  EXIT ;  /* 0x000000000000794d */ /* 0x000fea0003800000 */
.L_x_7:
[----:B------:R-:W1:Y:S02]  /*9e50*/  S2R R4, SR_TID.X ;  /* 0x0000000000047919 */ /* 0x000e640000002100 */
[----:B-1----:R-:W-:-:S13]  /*9e60*/  ISETP.GT.AND P0, PT, R4, 0x7f, PT ;  /* 0x0000007f0400780c */ /* 0x002fda0003f04270 */
[----:B------:R-:W-:Y:S05]  /*9e70*/  @P0 EXIT ;  /* 0x000000000000094d */ /* 0x000fea0003800000 */
[----:B------:R-:W1:Y:S01]  /*9e80*/  S2R R7, SR_CTAID.X ;  /* 0x0000000000077919 */ /* 0x000e620000002500 */
[----:B------:R-:W-:-:S05]  /*9e90*/  MOV R0, c[0x0][0x4e8] ;  /* 0x00013a0000007a02 */ /* 0x000fca0000000f00 */
[----:B------:R-:W-:Y:S01]  /*9ea0*/  IMAD R2, R0, c[0x0][0x388], RZ ;  /* 0x0000e20000027a24 */ /* 0x000fe200078e02ff */
[----:B-1----:R-:W-:-:S04]  /*9eb0*/  LEA R7, R7, R4, 0x7 ;  /* 0x0000000407077211 */ /* 0x002fc800078e38ff */
[----:B------:R-:W-:-:S13]  /*9ec0*/  ISETP.GE.AND P0, PT, R7, R2, PT ;  /* 0x000000020700720c */ /* 0x000fda0003f06270 */
[----:B------:R-:W-:Y:S05]  /*9ed0*/  @P0 EXIT ;  /* 0x000000000000094d */ /* 0x000fea0003800000 */
[----:B------:R-:W1:Y:S01]  /*9ee0*/  S2R R5, SR_CTAID.Z ;  /* 0x0000000000057919 */ /* 0x000e620000002700 */
[----:B------:R-:W-:Y:S01]  /*9ef0*/  USHF.R.S32.HI UR6, URZ, 0x1f, UR10 ;  /* 0x0000001f3f067899 */ /* 0x000fe2000801140a */
[----:B------:R-:W-:Y:S01]  /*9f00*/  ISETP.NE.AND P0, PT, R0, 0x1, PT ;  /* 0x000000010000780c */ /* 0x000fe20003f05270 */
[----:B------:R-:W-:Y:S01]  /*9f10*/  ULDC.64 UR4, c[0x0][0x4d0] ;  /* 0x0001340000047ab9 */ /* 0x000fe20000000a00 */
[----:B------:R-:W2:Y:S01]  /*9f20*/  S2R R3, SR_CTAID.Y ;  /* 0x0000000000037919 */ /* 0x000ea20000002600 */
[----:B------:R-:W-:Y:S01]  /*9f30*/  UIMAD UR6, UR6, UR4, URZ ;  /* 0x00000004060672a4 */ /* 0x000fe2000f8e023f */
[----:B------:R-:W-:Y:S01]  /*9f40*/  IADD3 R2, RZ, -UR10, RZ ;  /* 0x8000000aff027c10 */ /* 0x000fe2000fffe0ff */
[----:B------:R-:W-:Y:S01]  /*9f50*/  UIMAD.WIDE.U32 UR8, UR10, UR4, URZ ;  /* 0x000000040a0872a5 */ /* 0x000fe2000f8e003f */
[----:B------:R-:W-:Y:S01]  /*9f60*/  MOV R6, R7 ;  /* 0x0000000700067202 */ /* 0x000fe20000000f00 */
[----:B------:R-:W-:-:S04]  /*9f70*/  UIMAD UR4, UR10, UR5, UR6 ;  /* 0x000000050a0472a4 */ /* 0x000fc8000f8e0206 */
[----:B------:R-:W-:Y:S01]  /*9f80*/  UIADD3 UR4, UR9, UR4, URZ ;  /* 0x0000000409047290 */ /* 0x000fe2000fffe03f */
[----:B------:R-:W-:Y:S01]  /*9f90*/  MOV R9, UR9 ;  /* 0x0000000900097c02 */ /* 0x000fe20008000f00 */
[----:B------:R-:W-:-:S04]  /*9fa0*/  @P0 IMAD.HI.U32 R4, R7, c[0x0][0x4ec], RZ ;  /* 0x00013b0007040a27 */ /* 0x000fc800078e00ff */
[----:B------:R-:W-:Y:S01]  /*9fb0*/  IMAD.U32 R8, RZ, RZ, UR8 ;  /* 0x00000008ff087e24 */ /* 0x000fe2000f8e00ff */
[----:B------:R-:W-:Y:S01]  /*9fc0*/  @P0 SHF.R.U32.HI R6, RZ, c[0x0][0x4f0], R4 ;  /* 0x00013c00ff060a19 */ /* 0x000fe20000011604 */
[----:B------:R-:W-:Y:S01]  /*9fd0*/  IMAD.U32 R9, RZ, RZ, UR4 ;  /* 0x00000004ff097e24 */ /* 0x000fe2000f8e00ff */
[----:B-1----:R-:W-:-:S03]  /*9fe0*/  SHF.R.S32.HI R0, RZ, 0x1f, R5 ;  /* 0x0000001fff007819 */ /* 0x002fc60000011405 */
[----:B------:R-:W-:Y:S01]  /*9ff0*/  IMAD.WIDE.U32 R8, R5, c[0x0][0x4d8], R8 ;  /* 0x0001360005087a25 */ /* 0x000fe200078e0008 */
[----:B------:R-:W-:-:S03]  /*a000*/  IADD3 R4, -R6, RZ, RZ ;  /* 0x000000ff06047210 */ /* 0x000fc60007ffe1ff */
[----:B------:R-:W-:Y:S02]  /*a010*/  IMAD R0, R0, c[0x0][0x4d8], RZ ;  /* 0x0001360000007a24 */ /* 0x000fe400078e02ff */
[----:B--2---:R-:W-:Y:S02]  /*a020*/  IMAD R2, R2, c[0x0][0x550], R3 ;  /* 0x0001540002027a24 */ /* 0x004fe400078e0203 */
[----:B------:R-:W-:Y:S02]  /*a030*/  IMAD R0, R5, c[0x0][0x4dc], R0 ;  /* 0x0001370005007a24 */ /* 0x000fe400078e0200 */
[----:B------:R-:W-:Y:S01]  /*a040*/  IMAD R4, R4, c[0x0][0x4e8], R7 ;  /* 0x00013a0004047a24 */ /* 0x000fe200078e0207 */
[----:B------:R-:W-:Y:S01]  /*a050*/  SHF.R.S32.HI R3, RZ, 0x1f, R2 ;  /* 0x0000001fff037819 */ /* 0x000fe20000011402 */
[----:B------:R-:W-:Y:S01]  /*a060*/  IMAD.IADD R9, R0, 0x1, R9 ;  /* 0x0000000100097824 */ /* 0x000fe200078e0209 */
[----:B------:R-:W-:-:S03]  /*a070*/  SHF.R.S32.HI R0, RZ, 0x1f, R6 ;  /* 0x0000001fff007819 */ /* 0x000fc60000011406 */
[----:B------:R-:W-:Y:S02]  /*a080*/  IMAD R3, R3, c[0x0][0x4e0], RZ ;  /* 0x0001380003037a24 */ /* 0x000fe400078e02ff */
[----:B------:R-:W-:-:S04]  /*a090*/  IMAD.WIDE.U32 R8, R2, c[0x0][0x4e0], R8 ;  /* 0x0001380002087a25 */ /* 0x000fc800078e0008 */
[----:B------:R-:W-:Y:S01]  /*a0a0*/  IMAD R3, R2, c[0x0][0x4e4], R3 ;  /* 0x0001390002037a24 */ /* 0x000fe200078e0203 */
[----:B------:R-:W-:Y:S02]  /*a0b0*/  SHF.R.S32.HI R2, RZ, 0x1f, R4 ;  /* 0x0000001fff027819 */ /* 0x000fe40000011404 */
[----:B------:R-:W-:-:S03]  /*a0c0*/  IADD3 R6, P0, R6, R8, RZ ;  /* 0x0000000806067210 */ /* 0x000fc60007f1e0ff */
[----:B------:R-:W-:Y:S01]  /*a0d0*/  IMAD R5, R2, c[0x0][0x4c8], RZ ;  /* 0x0001320002057a24 */ /* 0x000fe200078e02ff */
[----:B------:R-:W-:-:S03]  /*a0e0*/  IADD3.X R7, R0, R9, R3, P0, !PT ;  /* 0x0000000900077210 */ /* 0x000fc600007fe403 */
[C---:B------:R-:W-:Y:S02]  /*a0f0*/  IMAD R5, R4.reuse, c[0x0][0x4cc], R5 ;  /* 0x0001330004057a24 */ /* 0x040fe400078e0205 */
[----:B------:R-:W-:-:S05]  /*a100*/  IMAD.WIDE.U32 R6, R4, c[0x0][0x4c8], R6 ;  /* 0x0001320004067a25 */ /* 0x000fca00078e0006 */
[----:B------:R-:W-:Y:S02]  /*a110*/  IADD3 R5, R7, R5, RZ ;  /* 0x0000000507057210 */ /* 0x000fe40007ffe0ff */
[----:B------:R-:W-:-:S04]  /*a120*/  LEA R2, P0, R6, c[0x0][0x4a8], 0x2 ;  /* 0x00012a0006027a11 */ /* 0x000fc800078010ff */
[----:B------:R-:W-:Y:S02]  /*a130*/  LEA.HI.X R3, R6, c[0x0][0x4ac], R5, 0x2, P0 ;  /* 0x00012b0006037a11 */ /* 0x000fe400000f1405 */
[----:B------:R-:W-:-:S05]  /*a140*/  MOV R5, 0xff800000 ;  /* 0xff80000000057802 */ /* 0x000fca0000000f00 */
[----:B------:R-:W-:Y:S01]  /*a150*/  STG.E [R2.64], R5 ;  /* 0x0000000502007986 */ /* 0x000fe2000c10190e */
[----:B------:R-:W-:Y:S05]  /*a160*/  EXIT ;  /* 0x000000000000794d */ /* 0x000fea0003800000 */
.L_x_10:
[----:B------:R-:W-:-:S00]  /*a170*/  BRA `(.L_x_10) ;  /* 0xfffffff000007947 */ /* 0x000fc0000383ffff */
[----:B------:R-:W-:-:S00]  /*a180*/  NOP ;  /* 0x0000000000007918 */ /* 0x000fc00000000000 */
[----:B------:R-:W-:-:S00]  /*a190*/  NOP ;  /* 0x0000000000007918 */ /* 0x000fc00000000000 */
[----:B------:R-:W-:-:S00]  /*a1a0*/  NOP ;  /* 0x0000000000007918 */ /* 0x000fc00000000000 */
[----:B------:R-:W-:-:S00]  /*a1b0*/  NOP ;  /* 0x0000000000007918 */ /* 0x000fc00000000000 */
[----:B------:R-:W-:-:S00]  /*a1c0*/  NOP ;  /* 0x0000000000007918 */ /* 0x000fc00000000000 */
[----:B------:R-:W-:-:S00]  /*a1d0*/  NOP ;  /* 0x0000000000007918 */ /* 0x000fc00000000000 */
[----:B------:R-:W-:-:S00]  /*a1e0*/  NOP ;  /* 0x0000000000007918 */ /* 0x000fc00000000000 */
[----:B------:R-:W-:-:S00]  /*a1f0*/  NOP ;  /* 0x0000000000007918 */ /* 0x000fc00000000000 */
.L_x_1336:


//--------------------- .text._ZN7cutlass13device_kernelIN5flash19enable_sm80_to_sm89INS1_16FlashAttnFwdSm80INS1_25CollectiveMainloopFwdSm80ILi8ELi1ELb1EN4cute5tupleIJNS5_1CILi128EEENS7_ILi96EEES8_EEELi128ENS_10bfloat16_tEfNS_4arch4Sm80ELb0ELb1ELb0ELb0ELb0ELb0ELb1ELb1EEENS1_21CollectiveEpilogueFwdINS6_IJS8_S8_S9_EEENS6_IJNS7_ILi1EEESH_SH_EEESB_SD_Li256ELb0ELb1ELb1ELb0EEENS1_19SingleTileSchedulerILb0ELb1ELb1ELi128EEEEEEEEEvNT_6ParamsE --------------------------
	.section	.text._ZN7cutlass13device_kernelIN5flash19enable_sm80_to_sm89INS1_16FlashAttnFwdSm80INS1_25CollectiveMainloopFwdSm80ILi8ELi1ELb1EN4cute5tupleIJNS5_1CILi128EEENS7_ILi96EEES8_EEELi128ENS_10bfloat16_tEfNS_4arch4Sm80ELb0ELb1ELb0ELb0ELb0ELb0ELb1ELb1EEENS1_21CollectiveEpilogueFwdINS6_IJS8_S8_S9_EEENS6_IJNS7_ILi1EEESH_SH_EEESB_SD_Li256ELb0ELb1ELb1ELb0EEENS1_19SingleTileSchedulerILb0ELb1ELb1ELi128EEEEEEEEEvNT_6ParamsE,"ax",@progbits
	.sectioninfo	@"SHI_REGISTERS=250"
	.align	128
.text._ZN7cutlass13device_kernelIN5flash19enable_sm80_to_sm89INS1_16FlashAttnFwdSm80INS1_25CollectiveMainloopFwdSm80ILi8ELi1ELb1EN4cute5tupleIJNS5_1CILi128EEENS7_ILi96EEES8_EEELi128ENS_10bfloat16_tEfNS_4arch4Sm80ELb0ELb1ELb0ELb0ELb0ELb0ELb1ELb1EEENS1_21CollectiveEpilogueFwdINS6_IJS8_S8_S9_EEENS6_IJNS7_ILi1EEESH_SH_EEESB_SD_Li256ELb0ELb1ELb1ELb0EEENS1_19SingleTileSchedulerILb0ELb1ELb1ELi128EEEEEEEEEvNT_6ParamsE:
        .type           _ZN7cutlass13device_kernelIN5flash19enable_sm80_to_sm89INS1_16FlashAttnFwdSm80INS1_25CollectiveMainloopFwdSm80ILi8ELi1ELb1EN4cute5tupleIJNS5_1CILi128EEENS7_ILi96EEES8_EEELi128ENS_10bfloat16_tEfNS_4arch4Sm80ELb0ELb1ELb0ELb0ELb0ELb0ELb1ELb1EEENS1_21CollectiveEpilogueFwdINS6_IJS8_S8_S9_EEENS6_IJNS7_ILi1EEESH_SH_EEESB_SD_Li256ELb0ELb1ELb1ELb0EEENS1_19SingleTileSchedulerILb0ELb1ELb1ELi128EEEEEEEEEvNT_6ParamsE,@function
        .size           _ZN7cutlass13device_kernelIN5flash19enable_sm80_to_sm89INS1_16FlashAttnFwdSm80INS1_25CollectiveMainloopFwdSm80ILi8ELi1ELb1EN4cute5tupleIJNS5_1CILi128EEENS7_ILi96EEES8_EEELi128ENS_10bfloat16_tEfNS_4arch4Sm80ELb0ELb1ELb0ELb0ELb0ELb0ELb1ELb1EEENS1_21CollectiveEpilogueFwdINS6_IJS8_S8_S9_EEENS6_IJNS7_ILi1EEESH_SH_EEESB_SD_Li256ELb0ELb1ELb1ELb0EEENS1_19SingleTileSchedulerILb0ELb1ELb1ELi128EEEEEEEEEvNT_6ParamsE,(.L_x_1337 - _ZN7cutlass13device_kernelIN5flash19enable_sm80_to_sm89INS1_16FlashAttnFwdSm80INS1_25CollectiveMainloopFwdSm80ILi8ELi1ELb1EN4cute5tupleIJNS5_1CILi128EEENS7_ILi96EEES8_EEELi128ENS_10bfloat16_tEfNS_4arch4Sm80ELb0ELb1ELb0ELb0ELb0ELb0ELb1ELb1EEENS1_21CollectiveEpilogueFwdINS6_IJS8_S8_S9_EEENS6_IJNS7_ILi1EEESH_SH_EEESB_SD_Li256ELb0ELb1ELb1ELb0EEENS1_19SingleTileSchedulerILb0ELb1ELb1ELi128EEEEEEEEEvNT_6ParamsE)
        .other          _ZN7cutlass13device_kernelIN5flash19enable_sm80_to_sm89INS1_16FlashAttnFwdSm80INS1_25CollectiveMainloopFwdSm80ILi8ELi1ELb1EN4cute5tupleIJNS5_1CILi128EEENS7_ILi96EEES8_EEELi128ENS_10bfloat16_tEfNS_4arch4Sm80ELb0ELb1ELb0ELb0ELb0ELb0ELb1ELb1EEENS1_21CollectiveEpilogueFwdINS6_IJS8_S8_S9_EEENS6_IJNS7_ILi1EEESH_SH_EEESB_SD_Li256ELb0ELb1ELb1ELb0EEENS1_19SingleTileSchedulerILb0ELb1ELb1ELi128EEEEEEEEEvNT_6ParamsE,@"STO_CUDA_ENTRY STV_DEFAULT"
_ZN7cutlass13device_kernelIN5flash19enable_sm80_to_sm89INS1_16FlashAttnFwdSm80INS1_25CollectiveMainloopFwdSm80ILi8ELi1ELb1EN4cute5tupleIJNS5_1CILi128EEENS7_ILi96EEES8_EEELi128ENS_10bfloat16_tEfNS_4arch4Sm80ELb0ELb1ELb0ELb0ELb0ELb0ELb1ELb1EEENS1_21CollectiveEpilogueFwdINS6_IJS8_S8_S9_EEENS6_IJNS7_ILi1EEESH_SH_EEESB_SD_Li256ELb0ELb1ELb1ELb0EEENS1_19SingleTileSchedulerILb0ELb1ELb1ELi128EEEEEEEEEvNT_6ParamsE:
        /* <DEDUP_REMOVED lines=17> */
.L_x_11:
[----:B---3--:R-:W-:Y:S02]  /*0110*/  ULDC.64 UR4, c[0x0][0x550] ;  /* 0x0001540000047ab9 */ /* 0x008fe40000000a00 */
[----:B------:R-:W-:Y:S02]  /*0120*/  UISETP.NE.AND UP0, UPT, UR4, 0x1, UPT ;  /* 0x000000010400788c */ /* 0x000fe4000bf05270 */
[----:B------:R-:W-:-:S02]  /*0130*/  UIMAD.WIDE.U32 UR10, UR6, UR5, URZ ;  /* 0x00000005060a72a5 */ /* 0x000fc4000f8e003f */
[----:B------:R-:W-:Y:S02]  /*0140*/  ULDC UR4, c[0x0][0x558] ;  /* 0x0001560000047ab9 */ /* 0x000fe40000000800 */
[----:B------:R-:W-:-:S05]  /*0150*/  UMOV UR9, UR6 ;  /* 0x0000000600097c82 */ /* 0x000fca0008000000 */
[----:B------:R-:W-:-:S03]  /*0160*/  @UP0 USHF.R.U32.HI UR9, URZ, UR4, UR11 ;  /* 0x000000043f090299 */ /* 0x000fc6000801160b */
.L_x_12:
[----:B------:R-:W-:Y:S01]  /*0170*/  ISETP.GE.AND P0, PT, R0, RZ, PT ;  /* 0x000000ff0000720c */ /* 0x000fe20003f06270 */
[----:B------:R-:W-:Y:S02]  /*0180*/  UIADD3 UR4, -UR9, URZ, URZ ;  /* 0x0000003f09047290 */ /* 0x000fe4000fffe13f */
[----:B------:R-:W-:Y:S02]  /*0190*/  ULDC UR10, c[0x0][0x550] ;  /* 0x00015400000a7ab9 */ /* 0x000fe40000000800 */
[----:B------:R-:W-:-:S08]  /*01a0*/  UIMAD UR10, UR4, UR10, UR6 ;  /* 0x0000000a040a72a4 */ /* 0x000fd0000f8e0206 */
[----:B------:R-:W-:Y:S05]  /*01b0*/  @!P0 EXIT ;  /* 0x000000000000894d */ /* 0x000fea0003800000 */
[----:B------:R-:W1:Y:S01]  /*01c0*/  S2UR UR16, SR_CTAID.X ;  /* 0x00000000001079c3 */ /* 0x000e620000002500 */
[----:B------:R-:W-:Y:S02]  /*01d0*/  ULDC UR8, c[0x0][0x2c4] ;  /* 0x0000b10000087ab9 */ /* 0x000fe40000000800 */
[----:B------:R-:W-:Y:S02]  /*01e0*/  UISETP.NE.AND UP3, UPT, UR8, 0x1, UPT ;  /* 0x000000010800788c */ /* 0x000fe4000bf65270 */
[----:B------:R-:W-:Y:S02]  /*01f0*/  UMOV UR11, 0x1 ;  /* 0x00000001000b7882 */ /* 0x000fe40000000000 */
[----:B------:R-:W-:Y:S02]  /*0200*/  ULDC.64 UR4, c[0x0][0x328] ;  /* 0x0000ca0000047ab9 */ /* 0x000fe40000000a00 */
[----:B------:R-:W-:Y:S02]  /*0210*/  UISETP.LE.AND UP2, UPT, UR11, UR5, UPT ;  /* 0x000000050b00728c */ /* 0x000fe4000bf43270 */
[----:B------:R-:W-:-:S02]  /*0220*/  ULDC.64 UR6, c[0x0][0x2c8] ;  /* 0x0000b20000067ab9 */ /* 0x000fc40000000a00 */
[----:B------:R-:W-:Y:S02]  /*0230*/  ULDC UR12, c[0x0][0x168] ;  /* 0x00005a00000c7ab9 */ /* 0x000fe40000000800 */
[----:B------:R-:W-:Y:S01]  /*0240*/  PLOP3.LUT P0, PT, PT, PT, UP2, 0x40, 0x0 ;  /* 0x000000000000781c */ /* 0x000fe20003f0e828 */
[----:B------:R-:W-:Y:S02]  /*0250*/  UIADD3 UR12, UR11, -UR12, URZ ;  /* 0x8000000c0b0c7290 */ /* 0x000fe4000fffe03f */
[----:B------:R-:W-:Y:S02]  /*0260*/  ULDC UR5, c[0x0][0x1d0] ;  /* 0x0000740000057ab9 */ /* 0x000fe40000000800 */
[----:B-1----:R-:W-:-:S04]  /*0270*/  USHF.L.U32 UR16, UR16, 0x7, URZ ;  /* 0x0000000710107899 */ /* 0x002fc8000800063f */
[----:B------:R-:W-:-:S04]  /*0280*/  @UP3 UIADD3 UR14, UR16, 0x7f, URZ ;  /* 0x0000007f100e3890 */ /* 0x000fc8000fffe03f */
[----:B------:R-:W-:Y:S02]  /*0290*/  UIMAD.WIDE.U32 UR14, UR14, UR6, URZ ;  /* 0x000000060e0e72a5 */ /* 0x000fe4000f8e003f */
[----:B------:R-:W-:Y:S02]  /*02a0*/  UIADD3 UR6, UR16, 0x7f, URZ ;  /* 0x0000007f10067890 */ /* 0x000fe4000fffe03f */
[----:B------:R-:W-:-:S04]  /*02b0*/  @UP3 USHF.R.U32.HI UR6, URZ, UR7, UR15 ;  /* 0x000000073f063299 */ /* 0x000fc8000801160f */
[----:B------:R-:W-:-:S04]  /*02c0*/  UIADD3 UR5, UR6, UR5, UR12 ;  /* 0x0000000506057290 */ /* 0x000fc8000fffe00c */
[----:B------:R-:W-:Y:S01]  /*02d0*/  UIADD3 UR6, UR5, UR4, URZ ;  /* 0x0000000405067290 */ /* 0x000fe2000fffe03f */
[----:B------:R-:W-:Y:S05]  /*02e0*/  @P0 BRA `(.L_x_13) ;  /* 0x0000014000000947 */ /* 0x000fea0003800000 */
[----:B------:R-:W-:Y:S01]  /*02f0*/  ISETP.LT.AND P0, PT, RZ, UR5, PT ;  /* 0x00000005ff007c0c */ /* 0x000fe2000bf01270 */
[----:B------:R-:W-:-:S12]  /*0300*/  UIADD3 UR7, UR5, -0x1, URZ ;  /* 0xffffffff05077890 */ /* 0x000fd8000fffe03f */
[----:B------:R-:W-:Y:S05]  /*0310*/  @P0 BRA `(.L_x_14) ;  /* 0x0000008000000947 */ /* 0x000fea0003800000 */
[----:B------:R-:W-:Y:S02]  /*0320*/  ULDC UR4, c[0x0][0x32c] ;  /* 0x0000cb0000047ab9 */ /* 0x000fe40000000800 */
[----:B------:R-:W-:Y:S02]  /*0330*/  UISETP.NE.AND UP0, UPT, UR11, UR4, UPT ;  /* 0x000000040b00728c */ /* 0x000fe4000bf05270 */
[----:B------:R-:W-:-:S03]  /*0340*/  UIADD3 UR7, -UR5, URZ, URZ ;  /* 0x0000003f05077290 */ /* 0x000fc6000fffe13f */
[----:B------:R-:W-:Y:S02]  /*0350*/  ULDC.64 UR4, c[0x0][0x330] ;  /* 0x0000cc0000047ab9 */ /* 0x000fe40000000a00 */
[----:B------:R-:W-:-:S04]  /*0360*/  UIMAD.WIDE.U32 UR12, UR7, UR4, URZ ;  /* 0x00000004070c72a5 */ /* 0x000fc8000f8e003f */
[----:B------:R-:W-:-:S04]  /*0370*/  @UP0 USHF.R.U32.HI UR7, URZ, UR5, UR13 ;  /* 0x000000053f070299 */ /* 0x000fc8000801160d */
[----:B------:R-:W-:Y:S01]  /*0380*/  ULOP3.LUT UR7, URZ, UR7, URZ, 0x33, !UPT ;  /* 0x000000073f077292 */ /* 0x000fe2000f8e333f */
[----:B------:R-:W-:Y:S05]  /*0390*/  BRA `(.L_x_15) ;  /* 0x0000005000007947 */ /* 0x000fea0003800000 */
.L_x_14:
[----:B------:R-:W-:Y:S02]  /*03a0*/  ULDC UR4, c[0x0][0x32c] ;  /* 0x0000cb0000047ab9 */ /* 0x000fe40000000800 */
[----:B------:R-:W-:-:S03]  /*03b0*/  UISETP.NE.AND UP0, UPT, UR11, UR4, UPT ;  /* 0x000000040b00728c */ /* 0x000fc6000bf05270 */
[----:B------:R-:W-:Y:S02]  /*03c0*/  ULDC.64 UR4, c[0x0][0x330] ;  /* 0x0000cc0000047ab9 */ /* 0x000fe40000000a00 */
[----:B------:R-:W-:-:S06]  /*03d0*/  UIMAD.WIDE.U32 UR12, UR7, UR4, URZ ;  /* 0x00000004070c72a5 */ /* 0x000fcc000f8e003f */
[----:B------:R-:W-:Y:S02]  /*03e0*/  @UP0 USHF.R.U32.HI UR7, URZ, UR5, UR13 ;  /* 0x000000053f070299 */ /* 0x000fe4000801160d */
.L_x_15:
[----:B------:R-:W-:Y:S02]  /*03f0*/  ULDC UR4, c[0x0][0x32c] ;  /* 0x0000cb0000047ab9 */ /* 0x000fe40000000800 */
[----:B------:R-:W-:-:S04]  /*0400*/  UIMAD UR4, UR7, UR4, UR4 ;  /* 0x00000004070472a4 */ /* 0x000fc8000f8e0204 */
[----:B------:R-:W-:-:S04]  /*0410*/  UISETP.LT.AND UP0, UPT, UR6, UR4, UPT ;  /* 0x000000040600728c */ /* 0x000fc8000bf01270 */
[----:B------:R-:W-:-:S03]  /*0420*/  USEL UR6, UR6, UR4, UP0 ;  /* 0x0000000406067287 */ /* 0x000fc60008000000 */
.L_x_13:
[----:B------:R-:W-:Y:S01]  /*0430*/  ULDC.64 UR4, c[0x0][0x2c8] ;  /* 0x0000b20000047ab9 */ /* 0x000fe20000000a00 */
[----:B------:R-:W-:Y:S01]  /*0440*/  PLOP3.LUT P0, PT, PT, PT, UP2, 0x40, 0x0 ;  /* 0x000000000000781c */ /* 0x000fe20003f0e828 */
[----:B------:R-:W-:Y:S02]  /*0450*/  UIMAD.WIDE.U32 UR18, UR16, UR4, URZ ;  /* 0x00000004101272a5 */ /* 0x000fe4000f8e003f */
[----:B------:R-:W-:Y:S02]  /*0460*/  UMOV UR14, 0x5f ;  /* 0x0000005f000e7882 */ /* 0x000fe40000000000 */
[----:B------:R-:W-:Y:S02]  /*0470*/  ULDC UR13, c[0x0][0x1d0] ;  /* 0x00007400000d7ab9 */ /* 0x000fe40000000800 */
[----:B------:R-:W-:Y:S02]  /*0480*/  UIADD3 UR6, UR6, 0x5f, URZ ;  /* 0x0000005f06067890 */ /* 0x000fe4000fffe03f */
[----:B------:R-:W-:-:S02]  /*0490*/  UIADD3 UR14, UR14, UR13, URZ ;  /* 0x0000000d0e0e7290 */ /* 0x000fc4000fffe03f */
[----:B------:R-:W-:Y:S02]  /*04a0*/  UIMAD.WIDE UR6, UR6, 0x2aaaaaab, URZ ;  /* 0x2aaaaaab060678a5 */ /* 0x000fe4000f8e023f */
[----:B------:R-:W-:Y:S02]  /*04b0*/  UIMAD.WIDE UR14, UR14, 0x2aaaaaab, URZ ;  /* 0x2aaaaaab0e0e78a5 */ /* 0x000fe4000f8e023f */
[----:B------:R-:W-:Y:S02]  /*04c0*/  @UP3 UMOV UR11, UR19 ;  /* 0x00000013000b3c82 */ /* 0x000fe40008000000 */
[----:B------:R-:W-:Y:S02]  /*04d0*/  ULDC UR12, c[0x0][0x168] ;  /* 0x00005a00000c7ab9 */ /* 0x000fe40000000800 */
[----:B------:R-:W-:Y:S02]  /*04e0*/  UMOV UR4, UR16 ;  /* 0x0000001000047c82 */ /* 0x000fe40008000000 */
[----:B------:R-:W-:-:S02]  /*04f0*/  @UP3 USHF.R.U32.HI UR4, URZ, UR5, UR11 ;  /* 0x000000053f043299 */ /* 0x000fc4000801160b */
[----:B------:R-:W-:Y:S02]  /*0500*/  UIADD3 UR13, UR13, -UR12, URZ ;  /* 0x8000000c0d0d7290 */ /* 0x000fe4000fffe03f */
[----:B------:R-:W-:Y:S02]  /*0510*/  USHF.R.U32.HI UR6, URZ, 0x1f, UR7 ;  /* 0x0000001f3f067899 */ /* 0x000fe40008011607 */
[----:B------:R-:W-:Y:S02]  /*0520*/  USHF.R.U32.HI UR11, URZ, 0x1f, UR15 ;  /* 0x0000001f3f0b7899 */ /* 0x000fe4000801160f */
[----:B------:R-:W-:Y:S02]  /*0530*/  UIADD3 UR4, UR13, UR4, URZ ;  /* 0x000000040d047290 */ /* 0x000fe4000fffe03f */
[----:B------:R-:W-:Y:S02]  /*0540*/  ULDC UR5, c[0x0][0x324] ;  /* 0x0000c90000057ab9 */ /* 0x000fe40000000800 */
[----:B------:R-:W-:-:S02]  /*0550*/  ULEA.HI.SX32 UR6, UR7, UR6, 0x1c ;  /* 0x0000000607067291 */ /* 0x000fc4000f8fe23f */
[----:B------:R-:W-:Y:S02]  /*0560*/  ULEA.HI.SX32 UR11, UR15, UR11, 0x1c ;  /* 0x0000000b0f0b7291 */ /* 0x000fe4000f8fe23f */
[----:B------:R-:W-:Y:S02]  /*0570*/  UIADD3 UR5, UR4, -UR5, URZ ;  /* 0x8000000504057290 */ /* 0x000fe4000fffe03f */
[----:B------:R-:W-:-:S04]  /*0580*/  UISETP.LT.AND UP0, UPT, UR11, UR6, UPT ;  /* 0x000000060b00728c */ /* 0x000fc8000bf01270 */
[----:B------:R-:W-:Y:S01]  /*0590*/  USEL UR6, UR11, UR6, UP0 ;  /* 0x000000060b067287 */ /* 0x000fe20008000000 */
[----:B------:R-:W-:Y:S01]  /*05a0*/  MOV R3, UR5 ;  /* 0x0000000500037c02 */ /* 0x000fe20008000f00 */
[----:B------:R-:W-:Y:S05]  /*05b0*/  @P0 BRA `(.L_x_16) ;  /* 0x0000010000000947 */ /* 0x000fea0003800000 */
[----:B------:R-:W-:-:S04]  /*05c0*/  MOV R4, UR4 ;  /* 0x0000000400047c02 */ /* 0x000fc80008000f00 */
[----:B------:R-:W-:-:S13]  /*05d0*/  ISETP.GT.AND P0, PT, R4, -0x1, PT ;  /* 0xffffffff0400780c */ /* 0x000fda0003f04270 */
[----:B------:R-:W-:Y:S05]  /*05e0*/  @P0 BRA `(.L_x_17) ;  /* 0x0000007000000947 */ /* 0x000fea0003800000 */
[----:B------:R-:W-:Y:S01]  /*05f0*/  IMAD.MOV.U32 R2, RZ, RZ, c[0x0][0x32c] ;  /* 0x0000cb00ff027624 */ /* 0x000fe200078e00ff */
[----:B------:R-:W-:-:S04]  /*0600*/  LOP3.LUT R4, RZ, R4, RZ, 0x33, !PT ;  /* 0x00000004ff047212 */ /* 0x000fc800078e33ff */
[----:B------:R-:W-:-:S13]  /*0610*/  ISETP.NE.AND P0, PT, R2, 0x1, PT ;  /* 0x000000010200780c */ /* 0x000fda0003f05270 */
[----:B------:R-:W-:-:S05]  /*0620*/  @P0 IMAD.HI.U32 R2, R4, c[0x0][0x330], RZ ;  /* 0x0000cc0004020a27 */ /* 0x000fca00078e00ff */
[----:B------:R-:W-:-:S04]  /*0630*/  @P0 SHF.R.U32.HI R4, RZ, c[0x0][0x334], R2 ;  /* 0x0000cd00ff040a19 */ /* 0x000fc80000011602 */
[----:B------:R-:W-:Y:S01]  /*0640*/  LOP3.LUT R4, RZ, R4, RZ, 0x33, !PT ;  /* 0x00000004ff047212 */ /* 0x000fe200078e33ff */
[----:B------:R-:W-:Y:S05]  /*0650*/  BRA `(.L_x_18) ;  /* 0x0000004000007947 */ /* 0x000fea0003800000 */
.L_x_17:
[----:B------:R-:W-:-:S04]  /*0660*/  MOV R2, c[0x0][0x32c] ;  /* 0x0000cb0000027a02 */ /* 0x000fc80000000f00 */
[----:B------:R-:W-:-:S13]  /*0670*/  ISETP.NE.AND P0, PT, R2, 0x1, PT ;  /* 0x000000010200780c */ /* 0x000fda0003f05270 */
[----:B------:R-:W-:-:S05]  /*0680*/  @P0 IMAD.HI.U32 R2, R4, c[0x0][0x330], RZ ;  /* 0x0000cc0004020a27 */ /* 0x000fca00078e00ff */
[----:B------:R-:W-:-:S05]  /*0690*/  @P0 SHF.R.U32.HI R4, RZ, c[0x0][0x334], R2 ;  /* 0x0000cd00ff040a19 */ /* 0x000fca0000011602 */
.L_x_18:
[----:B------:R-:W-:-:S05]  /*06a0*/  IMAD R4, R4, c[0x0][0x32c], RZ ;  /* 0x0000cb0004047a24 */ /* 0x000fca00078e02ff */
[----:B------:R-:W-:-:S05]  /*06b0*/  IMNMX R3, R3, R4, !PT ;  /* 0x0000000403037217 */ /* 0x000fca0007800200 */
.L_x_16:
[----:B------:R-:W-:Y:S01]  /*06c0*/  IMAD.HI R3, R3, 0x2aaaaaab, RZ ;  /* 0x2aaaaaab03037827 */ /* 0x000fe200078e02ff */
[----:B------:R-:W-:Y:S02]  /*06d0*/  USHF.R.U32.HI UR5, URZ, 0x10, UR10 ;  /* 0x000000103f057899 */ /* 0x000fe4000801160a */
[----:B------:R-:W-:Y:S01]  /*06e0*/  ULDC UR4, c[0x0][0x338] ;  /* 0x0000ce0000047ab9 */ /* 0x000fe20000000800 */
[----:B------:R-:W-:Y:S01]  /*06f0*/  IMAD.MOV.U32 R14, RZ, RZ, RZ ;  /* 0x000000ffff0e7224 */ /* 0x000fe200078e00ff */
[----:B------:R-:W-:Y:S01]  /*0700*/  SHF.R.U32.HI R2, RZ, 0x1f, R3 ;  /* 0x0000001fff027819 */ /* 0x000fe20000011603 */
[----:B------:R-:W-:-:S03]  /*0710*/  UISETP.NE.AND UP0, UPT, UR5, URZ, UPT ;  /* 0x0000003f0500728c */ /* 0x000fc6000bf05270 */
[----:B------:R-:W-:Y:S01]  /*0720*/  LEA.HI.SX32 R2, R3, R2, 0x1c ;  /* 0x0000000203027211 */ /* 0x000fe200078fe2ff */
[----:B------:R-:W-:-:S03]  /*0730*/  USEL UR4, UR5, UR4, UP0 ;  /* 0x0000000405047287 */ /* 0x000fc60008000000 */
[----:B------:R-:W-:-:S04]  /*0740*/  IMNMX R207, RZ, R2, !PT ;  /* 0x00000002ffcf7217 */ /* 0x000fc80007800200 */
[----:B------:R-:W-:-:S13]  /*0750*/  ISETP.LT.AND P0, PT, R207, UR6, PT ;  /* 0x00000006cf007c0c */ /* 0x000fda000bf01270 */
[----:B------:R-:W-:Y:S05]  /*0760*/  @!P0 BRA `(.L_x_19) ;  /* 0x000001c000008947 */ /* 0x000fea0003800000 */
[----:B------:R-:W-:Y:S01]  /*0770*/  IMAD.U32 R2, RZ, RZ, UR4 ;  /* 0x00000004ff027e24 */ /* 0x000fe2000f8e00ff */
[----:B------:R-:W-:-:S04]  /*0780*/  UIADD3 UR5, UR4, -0x1, UR6 ;  /* 0xffffffff04057890 */ /* 0x000fc8000fffe006 */
[-C--:B------:R-:W-:Y:S02]  /*0790*/  IABS R5, R2.reuse ;  /* 0x0000000200057213 */ /* 0x080fe40000000000 */
[----:B------:R-:W-:Y:S02]  /*07a0*/  IADD3 R6, -R207, UR5, RZ ;  /* 0x00000005cf067c10 */ /* 0x000fe4000fffe1ff */
[----:B------:R-:W1:Y:S01]  /*07b0*/  I2F.RP R7, R5 ;  /* 0x0000000500077306 */ /* 0x000e620000209400 */
[----:B------:R-:W-:Y:S02]  /*07c0*/  IABS R2, R2 ;  /* 0x0000000200027213 */ /* 0x000fe40000000000 */
[----:B------:R-:W-:Y:S02]  /*07d0*/  IABS R3, R6 ;  /* 0x0000000600037213 */ /* 0x000fe40000000000 */
[----:B------:R-:W-:Y:S01]  /*07e0*/  LOP3.LUT R6, R6, UR4, RZ, 0x3c, !PT ;  /* 0x0000000406067c12 */ /* 0x000fe2000f8e3cff */
[----:B------:R-:W-:-:S03]  /*07f0*/  IMAD.MOV R2, RZ, RZ, -R2 ;  /* 0x000000ffff027224 */ /* 0x000fc600078e0a02 */
[----:B------:R-:W-:Y:S01]  /*0800*/  ISETP.GE.AND P0, PT, R6, RZ, PT ;  /* 0x000000ff0600720c */ /* 0x000fe20003f06270 */
[----:B-1----:R-:W1:Y:S02]  /*0810*/  MUFU.RCP R8, R7 ;  /* 0x0000000700087308 */ /* 0x002e640000001000 */
[----:B-1----:R-:W-:-:S06]  /*0820*/  IADD3 R8, R8, 0xffffffe, RZ ;  /* 0x0ffffffe08087810 */ /* 0x002fcc0007ffe0ff */
[----:B------:R-:W1:Y:S02]  /*0830*/  F2I.FTZ.U32.TRUNC.NTZ R9, R8 ;  /* 0x0000000800097305 */ /* 0x000e64000021f000 */
[----:B-1----:R-:W-:Y:S02]  /*0840*/  IMAD.MOV R4, RZ, RZ, -R9 ;  /* 0x000000ffff047224 */ /* 0x002fe400078e0a09 */
[----:B------:R-:W-:Y:S02]  /*0850*/  IMAD.MOV.U32 R8, RZ, RZ, RZ ;  /* 0x000000ffff087224 */ /* 0x000fe400078e00ff */
[----:B------:R-:W-:-:S04]  /*0860*/  IMAD R4, R4, R5, RZ ;  /* 0x0000000504047224 */ /* 0x000fc800078e02ff */
[----:B------:R-:W-:-:S06]  /*0870*/  IMAD.HI.U32 R4, R9, R4, R8 ;  /* 0x0000000409047227 */ /* 0x000fcc00078e0008 */
[----:B------:R-:W-:-:S04]  /*0880*/  IMAD.HI.U32 R4, R4, R3, RZ ;  /* 0x0000000304047227 */ /* 0x000fc800078e00ff */
[----:B------:R-:W-:-:S05]  /*0890*/  IMAD R2, R4, R2, R3 ;  /* 0x0000000204027224 */ /* 0x000fca00078e0203 */
[----:B------:R-:W-:-:S13]  /*08a0*/  ISETP.GT.U32.AND P1, PT, R5, R2, PT ;  /* 0x000000020500720c */ /* 0x000fda0003f24070 */
[----:B------:R-:W-:Y:S01]  /*08b0*/  @!P1 IMAD.IADD R2, R2, 0x1, -R5 ;  /* 0x0000000102029824 */ /* 0x000fe200078e0a05 */
[----:B------:R-:W-:Y:S02]  /*08c0*/  @!P1 IADD3 R4, R4, 0x1, RZ ;  /* 0x0000000104049810 */ /* 0x000fe40007ffe0ff */
[----:B------:R-:W-:Y:S02]  /*08d0*/  ISETP.NE.AND P1, PT, RZ, UR4, PT ;  /* 0x00000004ff007c0c */ /* 0x000fe4000bf25270 */
[----:B------:R-:W-:-:S13]  /*08e0*/  ISETP.GE.U32.AND P2, PT, R2, R5, PT ;  /* 0x000000050200720c */ /* 0x000fda0003f46070 */
[----:B------:R-:W-:-:S05]  /*08f0*/  @P2 IADD3 R4, R4, 0x1, RZ ;  /* 0x0000000104042810 */ /* 0x000fca0007ffe0ff */
[----:B------:R-:W-:Y:S01]  /*0900*/  @!P0 IMAD.MOV R4, RZ, RZ, -R4 ;  /* 0x000000ffff048224 */ /* 0x000fe200078e0a04 */
[----:B------:R-:W-:-:S05]  /*0910*/  @!P1 LOP3.LUT R4, RZ, UR4, RZ, 0x33, !PT ;  /* 0x00000004ff049c12 */ /* 0x000fca000f8e33ff */
[----:B------:R-:W-:Y:S02]  /*0920*/  IMAD.MOV.U32 R14, RZ, RZ, R4 ;  /* 0x000000ffff0e7224 */ /* 0x000fe400078e0004 */
.L_x_19:
[----:B------:R-:W-:Y:S01]  /*0930*/  ULOP3.LUT UR10, UR10, 0xffff, URZ, 0xc0, !UPT ;  /* 0x0000ffff0a0a7892 */ /* 0x000fe2000f8ec03f */
[----:B------:R-:W-:Y:S01]  /*0940*/  PLOP3.LUT P2, PT, PT, PT, PT, 0x80, 0x0 ;  /* 0x000000000000781c */ /* 0x000fe20003f4f070 */
[----:B------:R-:W-:Y:S01]  /*0950*/  ULDC.64 UR14, c[0x0][0x118] ;  /* 0x00004600000e7ab9 */ /* 0x000fe20000000a00 */
[----:B------:R-:W-:Y:S01]  /*0960*/  IMAD.MOV.U32 R5, RZ, RZ, RZ ;  /* 0x000000ffff057224 */ /* 0x000fe200078e00ff */
[----:B------:R-:W-:Y:S01]  /*0970*/  MOV R3, RZ ;  /* 0x000000ff00037202 */ /* 0x000fe20000000f00 */
[----:B------:R-:W-:Y:S01]  /*0980*/  CS2R R66, SRZ ;  /* 0x0000000000427805 */ /* 0x000fe2000001ff00 */
[----:B------:R-:W-:Y:S01]  /*0990*/  IMAD R207, R14, UR10, R207 ;  /* 0x0000000a0ecf7c24 */ /* 0x000fe2000f8e02cf */
[----:B------:R-:W-:Y:S01]  /*09a0*/  CS2R R64, SRZ ;  /* 0x0000000000407805 */ /* 0x000fe2000001ff00 */
[----:B------:R-:W-:Y:S01]  /*09b0*/  CS2R R62, SRZ ;  /* 0x00000000003e7805 */ /* 0x000fe2000001ff00 */
[----:B------:R-:W-:Y:S01]  /*09c0*/  CS2R R60, SRZ ;  /* 0x00000000003c7805 */ /* 0x000fe2000001ff00 */
[----:B------:R-:W-:Y:S01]  /*09d0*/  IMAD.IADD R14, R207, 0x1, R14 ;  /* 0x00000001cf0e7824 */ /* 0x000fe200078e020e */
[----:B------:R-:W-:Y:S01]  /*09e0*/  CS2R R58, SRZ ;  /* 0x00000000003a7805 */ /* 0x000fe2000001ff00 */
[----:B------:R-:W-:Y:S01]  /*09f0*/  CS2R R56, SRZ ;  /* 0x0000000000387805 */ /* 0x000fe2000001ff00 */
[----:B------:R-:W-:Y:S01]  /*0a00*/  CS2R R54, SRZ ;  /* 0x0000000000367805 */ /* 0x000fe2000001ff00 */
[----:B------:R-:W-:Y:S01]  /*0a10*/  CS2R R52, SRZ ;  /* 0x0000000000347805 */ /* 0x000fe2000001ff00 */
[----:B------:R-:W-:Y:S01]  /*0a20*/  IMNMX R14, R14, UR6, PT ;  /* 0x000000060e0e7c17 */ /* 0x000fe2000b800200 */
[----:B------:R-:W-:Y:S01]  /*0a30*/  CS2R R106, SRZ ;  /* 0x00000000006a7805 */ /* 0x000fe2000001ff00 */
[----:B------:R-:W-:Y:S01]  /*0a40*/  CS2R R104, SRZ ;  /* 0x0000000000687805 */ /* 0x000fe2000001ff00 */
[----:B------:R-:W-:Y:S01]  /*0a50*/  CS2R R102, SRZ ;  /* 0x0000000000667805 */ /* 0x000fe2000001ff00 */
[----:B------:R-:W-:Y:S01]  /*0a60*/  ISETP.GT.AND P0, PT, R14, R207, PT ;  /* 0x000000cf0e00720c */ /* 0x000fe20003f04270 */
        /* <DEDUP_REMOVED lines=30> */
[-C--:B------:R-:W-:Y:S01]  /*0c50*/  LEA.HI R30, R106, R15.reuse, RZ, 0x3 ;  /* 0x0000000f6a1e7211 */ /* 0x080fe200078f18ff */
[----:B------:R-:W-:Y:S01]  /*0c60*/  UIMAD.WIDE.U32 UR6, UR9, UR4, URZ ;  /* 0x00000004090672a5 */ /* 0x000fe2000f8e003f */
[----:B------:R-:W-:Y:S01]  /*0c70*/  PLOP3.LUT P2, PT, PT, PT, UP3, 0x80, 0x0 ;  /* 0x000000000000781c */ /* 0x000fe20003f4f038 */
[----:B------:R-:W-:Y:S01]  /*0c80*/  UIMAD UR4, UR12, UR4, URZ ;  /* 0x000000040c0472a4 */ /* 0x000fe2000f8e023f */
[----:B------:R-:W-:Y:S01]  /*0c90*/  LOP3.LUT R2, R30, 0xfffffff8, RZ, 0xc0, !PT ;  /* 0xfffffff81e027812 */ /* 0x000fe200078ec0ff */
[----:B------:R-:W-:Y:S01]  /*0ca0*/  IMAD.U32 R210, RZ, RZ, UR9 ;  /* 0x00000009ffd27e24 */ /* 0x000fe2000f8e00ff */
[----:B------:R-:W-:Y:S01]  /*0cb0*/  SHF.R.S32.HI R30, RZ, 0x3, R30 ;  /* 0x00000003ff1e7819 */ /* 0x000fe2000001141e */
[----:B------:R-:W-:Y:S01]  /*0cc0*/  UIMAD UR4, UR9, UR5, UR4 ;  /* 0x00000005090472a4 */ /* 0x000fe2000f8e0204 */
[----:B------:R-:W-:Y:S01]  /*0cd0*/  PLOP3.LUT P1, PT, PT, PT, UP3, 0x80, 0x0 ;  /* 0x000000000000781c */ /* 0x000fe20003f2f038 */
[----:B------:R-:W-:Y:S01]  /*0ce0*/  IMAD.IADD R29, R15, 0x1, -R2 ;  /* 0x000000010f1d7824 */ /* 0x000fe200078e0a02 */
[----:B------:R-:W-:Y:S01]  /*0cf0*/  SHF.R.S32.HI R9, RZ, 0x1f, R0 ;  /* 0x0000001fff097819 */ /* 0x000fe20000011400 */
[----:B------:R-:W-:Y:S01]  /*0d00*/  UIADD3 UR4, UR7, UR4, URZ ;  /* 0x0000000407047290 */ /* 0x000fe2000fffe03f */
[----:B------:R-:W-:Y:S01]  /*0d10*/  IMAD.U32 R13, RZ, RZ, UR7 ;  /* 0x00000007ff0d7e24 */ /* 0x000fe2000f8e00ff */
[--C-:B------:R-:W-:Y:S01]  /*0d20*/  SHF.R.S32.HI R32, RZ, 0x1f, R30.reuse ;  /* 0x0000001fff207819 */ /* 0x100fe2000001141e */
[----:B------:R-:W-:Y:S01]  /*0d30*/  IMAD R2, R29, 0x20, R30 ;  /* 0x000000201d027824 */ /* 0x000fe200078e021e */
[----:B------:R-:W-:Y:S01]  /*0d40*/  IADD3 R107, R14, -0x1, RZ ;  /* 0xffffffff0e6b7810 */ /* 0x000fe20007ffe0ff */
[----:B------:R-:W-:Y:S01]  /*0d50*/  IMAD.U32 R12, RZ, RZ, UR6 ;  /* 0x00000006ff0c7e24 */ /* 0x000fe2000f8e00ff */
[-C--:B------:R-:W-:Y:S01]  /*0d60*/  LEA.HI R206, R106, R15.reuse, RZ, 0x4 ;  /* 0x0000000f6ace7211 */ /* 0x080fe200078f20ff */
[----:B------:R-:W-:Y:S01]  /*0d70*/  IMAD.U32 R13, RZ, RZ, UR4 ;  /* 0x00000004ff0d7e24 */ /* 0x000fe2000f8e00ff */
[----:B------:R-:W-:Y:S01]  /*0d80*/  IADD3 R2, R2, UR16, RZ ;  /* 0x0000001002027c10 */ /* 0x000fe2000fffe0ff */
[----:B------:R-:W-:Y:S01]  /*0d90*/  IMAD R3, R9, c[0x0][0x1c0], RZ ;  /* 0x0000700009037a24 */ /* 0x000fe200078e02ff */
[----:B------:R-:W-:Y:S01]  /*0da0*/  ULDC UR4, c[0x0][0x168] ;  /* 0x00005a0000047ab9 */ /* 0x000fe20000000800 */
[----:B------:R-:W-:Y:S01]  /*0db0*/  IMAD.WIDE.U32 R12, R0, c[0x0][0x1c0], R12 ;  /* 0x00007000000c7a25 */ /* 0x000fe200078e000c */
[----:B------:R-:W-:Y:S01]  /*0dc0*/  UIMAD UR4, UR8, UR4, URZ ;  /* 0x00000004080472a4 */ /* 0x000fe2000f8e023f */
[----:B------:R-:W-:Y:S01]  /*0dd0*/  SHF.R.S32.HI R31, RZ, 0x1f, R107 ;  /* 0x0000001fff1f7819 */ /* 0x000fe2000001146b */
[----:B------:R-:W-:Y:S01]  /*0de0*/  ULDC.64 UR6, c[0x0][0x1e0] ;  /* 0x0000780000067ab9 */ /* 0x000fe20000000a00 */
[----:B------:R-:W-:Y:S01]  /*0df0*/  @P2 IMAD.HI.U32 R5, R2, c[0x0][0x2c8], RZ ;  /* 0x0000b20002052a27 */ /* 0x000fe200078e00ff */
[----:B------:R-:W-:Y:S01]  /*0e00*/  UIMAD.WIDE.U32 UR10, UR6, 0x40, URZ ;  /* 0x00000040060a78a5 */ /* 0x000fe2000f8e003f */
[----:B------:R-:W-:Y:S01]  /*0e10*/  LEA.HI R104, R106, R15, RZ, 0x5 ;  /* 0x0000000f6a687211 */ /* 0x000fe200078f28ff */
[----:B------:R-:W-:Y:S01]  /*0e20*/  USHF.L.U32 UR8, UR7, 0x6, URZ ;  /* 0x0000000607087899 */ /* 0x000fe2000800063f */
[----:B------:R-:W-:Y:S01]  /*0e30*/  IMAD.MOV.U32 R4, RZ, RZ, R2 ;  /* 0x000000ffff047224 */ /* 0x000fe200078e0002 */
[----:B------:R-:W-:Y:S01]  /*0e40*/  @P1 SHF.R.U32.HI R4, RZ, c[0x0][0x2cc], R5 ;  /* 0x0000b300ff041a19 */ /* 0x000fe20000011605 */
[----:B------:R-:W-:Y:S01]  /*0e50*/  IMAD R3, R0, c[0x0][0x1c4], R3 ;  /* 0x0000710000037a24 */ /* 0x000fe200078e0203 */
[----:B------:R-:W-:Y:S01]  /*0e60*/  IADD3 R5, R30, UR16, RZ ;  /* 0x000000101e057c10 */ /* 0x000fe2000fffe0ff */
[----:B------:R-:W-:Y:S01]  /*0e70*/  IMAD.SHL.U32 R34, R29, 0x8, RZ ;  /* 0x000000081d227824 */ /* 0x000fe200078e00ff */
[--C-:B------:R-:W-:Y:S01]  /*0e80*/  SHF.R.S32.HI R7, RZ, 0x1f, R4.reuse ;  /* 0x0000001fff077819 */ /* 0x100fe20000011404 */
[----:B------:R-:W-:Y:S01]  /*0e90*/  IMAD.IADD R13, R13, 0x1, R3 ;  /* 0x000000010d0d7824 */ /* 0x000fe200078e0203 */
[----:B------:R-:W-:Y:S01]  /*0ea0*/  UIADD3 UR8, UR11, UR8, URZ ;  /* 0x000000080b087290 */ /* 0x000fe2000fffe03f */
[----:B------:R-:W-:Y:S01]  /*0eb0*/  IMAD.MOV R3, RZ, RZ, -R4 ;  /* 0x000000ffff037224 */ /* 0x000fe200078e0a04 */
[----:B------:R-:W-:Y:S01]  /*0ec0*/  SHF.R.S32.HI R35, RZ, 0x1f, R34 ;  /* 0x0000001fff237819 */ /* 0x000fe20000011422 */
[----:B------:R-:W-:Y:S01]  /*0ed0*/  IMAD R7, R7, c[0x0][0x1b0], RZ ;  /* 0x00006c0007077a24 */ /* 0x000fe200078e02ff */
[----:B------:R-:W-:Y:S01]  /*0ee0*/  BAR.SYNC.DEFER_BLOCKING 0x0 ;  /* 0x0000000000007b1d */ /* 0x000fe20000010000 */
[----:B------:R-:W-:Y:S01]  /*0ef0*/  IMAD R2, R3, c[0x0][0x2c4], R2 ;  /* 0x0000b10003027a24 */ /* 0x000fe200078e0202 */
[----:B------:R-:W-:Y:S01]  /*0f00*/  IADD3 R3, R5, 0x20, RZ ;  /* 0x0000002005037810 */ /* 0x000fe20007ffe0ff */
[----:B------:R-:W-:Y:S01]  /*0f10*/  IMAD.WIDE.U32 R12, R4, c[0x0][0x1b0], R12 ;  /* 0x00006c00040c7a25 */ /* 0x000fe200078e000c */
[----:B------:R-:W-:-:S02]  /*0f20*/  ISETP.GE.AND P4, PT, R34, c[0x0][0x198], PT ;  /* 0x0000660022007a0c */ /* 0x000fc40003f86270 */
[----:B------:R-:W-:Y:S01]  /*0f30*/  SHF.R.S32.HI R11, RZ, 0x1f, R2 ;  /* 0x0000001fff0b7819 */ /* 0x000fe20000011402 */
[----:B------:R-:W-:Y:S01]  /*0f40*/  IMAD R7, R4, c[0x0][0x1b4], R7 ;  /* 0x00006d0004077a24 */ /* 0x000fe200078e0207 */
[----:B------:R-:W-:Y:S01]  /*0f50*/  ISETP.GE.AND P3, PT, R3, UR4, PT ;  /* 0x0000000403007c0c */ /* 0x000fe2000bf66270 */
[----:B------:R-:W-:Y:S01]  /*0f60*/  UMOV UR17, 0x6 ;  /* 0x0000000600117882 */ /* 0x000fe20000000000 */
[----:B------:R-:W-:Y:S01]  /*0f70*/  IADD3 R4, R5, 0x40, RZ ;  /* 0x0000004005047810 */ /* 0x000fe20007ffe0ff */
[----:B------:R-:W-:Y:S01]  /*0f80*/  IMAD R11, R11, c[0x0][0x1a8], RZ ;  /* 0x00006a000b0b7a24 */ /* 0x000fe200078e02ff */
[----:B------:R-:W-:Y:S01]  /*0f90*/  SHF.R.S32.HI R105, RZ, 0x5, R104 ;  /* 0x00000005ff697819 */ /* 0x000fe20000011468 */
[----:B------:R-:W-:Y:S01]  /*0fa0*/  IMAD.IADD R13, R13, 0x1, R7 ;  /* 0x000000010d0d7824 */ /* 0x000fe200078e0207 */
[----:B------:R-:W-:Y:S01]  /*0fb0*/  ISETP.GE.AND P2, PT, R4, UR4, PT ;  /* 0x0000000404007c0c */ /* 0x000fe2000bf46270 */
[C---:B------:R-:W-:Y:S02]  /*0fc0*/  IMAD R11, R2.reuse, c[0x0][0x1ac], R11 ;  /* 0x00006b00020b7a24 */ /* 0x040fe400078e020b */
[----:B------:R-:W-:-:S04]  /*0fd0*/  IMAD.WIDE.U32 R2, R2, c[0x0][0x1a8], R12 ;  /* 0x00006a0002027a25 */ /* 0x000fc800078e000c */
[----:B------:R-:W-:Y:S01]  /*0fe0*/  IMAD.SHL.U32 R7, R30, 0x40, RZ ;  /* 0x000000401e077824 */ /* 0x000fe200078e00ff */
[----:B------:R-:W-:Y:S01]  /*0ff0*/  LEA R6, P1, R2, c[0x0][0x160], 0x1 ;  /* 0x0000580002067a11 */ /* 0x000fe200078208ff */
[----:B------:R-:W-:Y:S02]  /*1000*/  IMAD.IADD R3, R3, 0x1, R11 ;  /* 0x0000000103037824 */ /* 0x000fe400078e020b */
[----:B------:R-:W-:Y:S01]  /*1010*/  IMAD R11, R32, c[0x0][0x1e0], RZ ;  /* 0x00007800200b7a24 */ /* 0x000fe200078e02ff */
[----:B------:R-:W-:Y:S01]  /*1020*/  LOP3.LUT R7, R7, 0x1c0, RZ, 0xc0, !PT ;  /* 0x000001c007077812 */ /* 0x000fe200078ec0ff */
[----:B------:R-:W1:Y:S01]  /*1030*/  SHFL.IDX PT, R4, R6, RZ, 0x181f ;  /* 0x00181fff06047589 */ /* 0x000e6200000e0000 */
[----:B------:R-:W-:Y:S01]  /*1040*/  LEA.HI.X R3, R2, c[0x0][0x164], R3, 0x1, P1 ;  /* 0x0000590002037a11 */ /* 0x000fe200008f0c03 */
[C---:B------:R-:W-:Y:S01]  /*1050*/  IMAD R2, R30.reuse, c[0x0][0x1e4], R11 ;  /* 0x000079001e027a24 */ /* 0x040fe200078e020b */
[C---:B------:R-:W-:Y:S01]  /*1060*/  ISETP.GE.AND P1, PT, R5.reuse, UR4, PT ;  /* 0x0000000405007c0c */ /* 0x040fe2000bf26270 */
[----:B------:R-:W-:Y:S01]  /*1070*/  IMAD.WIDE.U32 R10, R30, c[0x0][0x1e0], R34 ;  /* 0x000078001e0a7a25 */ /* 0x000fe200078e0022 */
[----:B------:R-:W-:Y:S01]  /*1080*/  IADD3 R5, R5, 0x60, RZ ;  /* 0x0000006005057810 */ /* 0x000fe20007ffe0ff */
[----:B------:R-:W-:Y:S01]  /*1090*/  SHFL.IDX PT, R12, R6, 0x1, 0x181f ;  /* 0x00381f00060c7f89 */ /* 0x000fe200000e0000 */
[----:B------:R-:W-:Y:S01]  /*10a0*/  SHF.R.U32.HI R208, RZ, 0x3, R7 ;  /* 0x00000003ffd07819 */ /* 0x000fe20000011607 */
[----:B------:R-:W-:Y:S01]  /*10b0*/  IMAD.IADD R11, R11, 0x1, R2 ;  /* 0x000000010b0b7824 */ /* 0x000fe200078e0202 */
[----:B------:R-:W-:Y:S01]  /*10c0*/  LOP3.LUT R7, R7, 0x38, R34, 0xf8, !PT ;  /* 0x0000003807077812 */ /* 0x000fe200078ef822 */
[----:B------:R-:W-:Y:S01]  /*10d0*/  SHFL.IDX PT, R13, R3, 0x1, 0x181f ;  /* 0x00381f00030d7f89 */ /* 0x000fe200000e0000 */
[----:B------:R-:W-:Y:S01]  /*10e0*/  ISETP.GE.AND P5, PT, R5, UR4, PT ;  /* 0x0000000405007c0c */ /* 0x000fe2000bfa6270 */
[----:B------:R-:W-:Y:S01]  /*10f0*/  IMAD.WIDE.U32 R210, R210, c[0x0][0x1e8], R10 ;  /* 0x00007a00d2d27a25 */ /* 0x000fe200078e000a */
[----:B------:R-:W-:Y:S01]  /*1100*/  LOP3.LUT R208, R7, R208, RZ, 0x3c, !PT ;  /* 0x000000d007d07212 */ /* 0x000fe200078e3cff */
[----:B------:R-:W3:Y:S01]  /*1110*/  SHFL.IDX PT, R5, R3, RZ, 0x181f ;  /* 0x00181fff03057589 */ /* 0x000ee200000e0000 */
[----:B------:R-:W-:Y:S01]  /*1120*/  LEA.HI R7, R106, R15, RZ, 0x6 ;  /* 0x0000000f6a077211 */ /* 0x000fe200078f30ff */
[----:B------:R-:W-:Y:S01]  /*1130*/  ULDC.64 UR4, c[0x0][0x1e8] ;  /* 0x00007a0000047ab9 */ /* 0x000fe20000000a00 */
[----:B------:R-:W-:Y:S01]  /*1140*/  IADD3 R2, R34, 0x40, RZ ;  /* 0x0000004022027810 */ /* 0x000fe20007ffe0ff */
[----:B------:R-:W-:Y:S01]  /*1150*/  SHFL.IDX PT, R8, R6, 0x2, 0x181f ;  /* 0x00581f0006087f89 */ /* 0x000fe200000e0000 */
[----:B------:R-:W-:Y:S01]  /*1160*/  UIMAD UR4, UR12, UR4, URZ ;  /* 0x000000040c0472a4 */ /* 0x000fe2000f8e023f */
[----:B------:R-:W-:Y:S01]  /*1170*/  IMAD.SHL.U32 R7, R7, 0x8, RZ ;  /* 0x0000000807077824 */ /* 0x000fe200078e00ff */
[----:B------:R-:W-:Y:S01]  /*1180*/  ISETP.GE.AND P6, PT, R2, c[0x0][0x198], PT ;  /* 0x0000660002007a0c */ /* 0x000fe20003fc6270 */
[----:B------:R-:W-:Y:S01]  /*1190*/  SHFL.IDX PT, R10, R6, 0x3, 0x181f ;  /* 0x00781f00060a7f89 */ /* 0x000fe200000e0000 */
[----:B------:R-:W-:-:S02]  /*11a0*/  UIMAD UR4, UR9, UR5, UR4 ;  /* 0x00000005090472a4 */ /* 0x000fc4000f8e0204 */
[----:B------:R-:W-:Y:S01]  /*11b0*/  LOP3.LUT R208, R208, 0xfffffe00, R7, 0xf8, !PT ;  /* 0xfffffe00d0d07812 */ /* 0x000fe200078ef807 */
[----:B------:R-:W-:Y:S01]  /*11c0*/  SHFL.IDX PT, R11, R3, 0x3, 0x181f ;  /* 0x00781f00030b7f89 */ /* 0x000fe200000e0000 */
[----:B------:R-:W-:Y:S02]  /*11d0*/  @!P1 SHF.R.S32.HI R7, RZ, 0x1f, R2 ;  /* 0x0000001fff079819 */ /* 0x000fe40000011402 */
[----:B------:R-:W-:Y:S01]  /*11e0*/  IADD3 R211, R211, UR4, RZ ;  /* 0x00000004d3d37c10 */ /* 0x000fe2000fffe0ff */
[----:B------:R-:W-:Y:S01]  /*11f0*/  IMAD.SHL.U32 R208, R208, 0x2, RZ ;  /* 0x00000002d0d07824 */ /* 0x000fe200078e00ff */
[----:B------:R-:W-:Y:S02]  /*1200*/  ULDC.64 UR4, c[0x0][0x210] ;  /* 0x0000840000047ab9 */ /* 0x000fe40000000a00 */
[----:B------:R-:W-:-:S04]  /*1210*/  UIMAD UR4, UR12, UR4, URZ ;  /* 0x000000040c0472a4 */ /* 0x000fc8000f8e023f */
[----:B------:R-:W-:Y:S01]  /*1220*/  UIMAD UR4, UR9, UR5, UR4 ;  /* 0x00000005090472a4 */ /* 0x000fe2000f8e0204 */
[----:B--2---:R-:W-:Y:S01]  /*1230*/  @P0 SHF.R.S32.HI R219, RZ, 0x1f, R218 ;  /* 0x0000001fffdb0819 */ /* 0x004fe200000114da */
[----:B------:R-:W-:Y:S01]  /*1240*/  @!P0 IMAD.MOV.U32 R218, RZ, RZ, R0 ;  /* 0x000000ffffda8224 */ /* 0x000fe200078e0000 */
[----:B------:R-:W-:Y:S01]  /*1250*/  @!P1 LEA.HI R0, R7, R2, RZ, 0x3 ;  /* 0x0000000207009211 */ /* 0x000fe200078f18ff */
[----:B------:R-:W-:Y:S01]  /*1260*/  @!P0 IMAD.MOV.U32 R219, RZ, RZ, R9 ;  /* 0x000000ffffdb8224 */ /* 0x000fe200078e0009 */
[----:B-1----:R-:W-:Y:S01]  /*1270*/  @!P1 LEA R16, P0, R34, R4, 0x1 ;  /* 0x0000000422109211 */ /* 0x002fe200078008ff */
[----:B------:R1:W2:Y:S01]  /*1280*/  SHFL.IDX PT, R9, R3, 0x2, 0x181f ;  /* 0x00581f0003097f89 */ /* 0x0002a200000e0000 */
[----:B------:R-:W-:Y:S01]  /*1290*/  @!P1 LOP3.LUT R0, R0, 0xfffffff8, RZ, 0xc0, !PT ;  /* 0xfffffff800009812 */ /* 0x000fe200078ec0ff */
[----:B------:R-:W-:Y:S01]  /*12a0*/  IMAD R213, R219, c[0x0][0x1f0], RZ ;  /* 0x00007c00dbd57a24 */ /* 0x000fe200078e02ff */
[----:B------:R-:W-:Y:S01]  /*12b0*/  @!P3 SHF.R.S32.HI R7, RZ, 0x1f, R2 ;  /* 0x0000001fff07b819 */ /* 0x000fe20000011402 */
[----:B------:R-:W-:Y:S01]  /*12c0*/  IMAD.WIDE.U32 R210, R218, c[0x0][0x1f0], R210 ;  /* 0x00007c00dad27a25 */ /* 0x000fe200078e00d2 */
[----:B---3--:R-:W-:-:S03]  /*12d0*/  @!P1 LEA.HI.X R17, R34, R5, R35, 0x1, P0 ;  /* 0x0000000522119211 */ /* 0x008fc600000f0c23 */
[----:B------:R-:W-:Y:S01]  /*12e0*/  @!P1 IMAD.WIDE R18, R0, 0x2, R4 ;  /* 0x0000000200129825 */ /* 0x000fe200078e0204 */
[----:B------:R-:W-:Y:S01]  /*12f0*/  @!P3 LEA.HI R4, R7, R2, RZ, 0x3 ;  /* 0x000000020704b211 */ /* 0x000fe200078f18ff */
[----:B------:R3:W-:Y:S01]  /*1300*/  @!P1 LDGSTS.E.BYPASS.LTC128B.128 [R208+0x100], [R16.64], !P4 ;  /* 0x0010000010d09fae */ /* 0x0007e2000e101d4e */
[----:B------:R-:W-:Y:S01]  /*1310*/  @!P2 SHF.R.S32.HI R5, RZ, 0x1f, R2 ;  /* 0x0000001fff05a819 */ /* 0x000fe20000011402 */
[----:B------:R-:W-:Y:S01]  /*1320*/  IMAD R213, R218, c[0x0][0x1f4], R213 ;  /* 0x00007d00dad57a24 */ /* 0x000fe200078e02d5 */
[----:B------:R-:W-:Y:S01]  /*1330*/  @!P3 LOP3.LUT R4, R4, 0xfffffff8, RZ, 0xc0, !PT ;  /* 0xfffffff80404b812 */ /* 0x000fe200078ec0ff */
[----:B------:R4:W-:Y:S01]  /*1340*/  @!P1 LDGSTS.E.BYPASS.LTC128B.128 [R208+0x4100], [R18.64], !P6 ;  /* 0x0410000012d09fae */ /* 0x0009e2000f101d4e */
[----:B------:R-:W-:Y:S01]  /*1350*/  @!P3 LEA R20, P1, R34, R12, 0x1 ;  /* 0x0000000c2214b211 */ /* 0x000fe200078208ff */
[----:B------:R-:W-:Y:S01]  /*1360*/  IMAD.IADD R213, R211, 0x1, R213 ;  /* 0x00000001d3d57824 */ /* 0x000fe200078e02d5 */
[----:B------:R-:W-:Y:S01]  /*1370*/  @!P2 LEA.HI R0, R5, R2, RZ, 0x3 ;  /* 0x000000020500a211 */ /* 0x000fe200078f18ff */
[----:B------:R-:W-:Y:S01]  /*1380*/  @!P3 IMAD.WIDE R22, R4, 0x2, R12 ;  /* 0x000000020416b825 */ /* 0x000fe200078e020c */
[----:B------:R-:W-:-:S02]  /*1390*/  @!P3 LEA.HI.X R21, R34, R13, R35, 0x1, P1 ;  /* 0x0000000d2215b211 */ /* 0x000fc400008f0c23 */
[----:B------:R-:W-:Y:S01]  /*13a0*/  @!P2 LOP3.LUT R5, R0, 0xfffffff8, RZ, 0xc0, !PT ;  /* 0xfffffff80005a812 */ /* 0x000fe200078ec0ff */
[----:B------:R-:W-:Y:S02]  /*13b0*/  IMAD.MOV.U32 R13, RZ, RZ, 0x60 ;  /* 0x00000060ff0d7424 */ /* 0x000fe400078e00ff */
[----:B------:R5:W-:Y:S01]  /*13c0*/  @!P3 LDGSTS.E.BYPASS.LTC128B.128 [R208+0x1100], [R20.64], !P4 ;  /* 0x0110000014d0bfae */ /* 0x000be2000e101d4e */
[----:B------:R-:W-:Y:S02]  /*13d0*/  IMAD.MOV.U32 R212, RZ, RZ, R210 ;  /* 0x000000ffffd47224 */ /* 0x000fe400078e00d2 */
[C---:B-1----:R-:W-:Y:S01]  /*13e0*/  IMAD R3, R13.reuse, c[0x0][0x1e4], RZ ;  /* 0x000079000d037a24 */ /* 0x042fe200078e02ff */
[----:B------:R5:W-:Y:S01]  /*13f0*/  @!P3 LDGSTS.E.BYPASS.LTC128B.128 [R208+0x5100], [R22.64], !P6 ;  /* 0x0510000016d0bfae */ /* 0x000be2000f101d4e */
[----:B------:R-:W-:-:S04]  /*1400*/  IMAD.WIDE.U32 R108, R13, c[0x0][0x1e0], RZ ;  /* 0x000078000d6c7a25 */ /* 0x000fc800078e00ff */
[----:B------:R-:W-:Y:S02]  /*1410*/  IMAD R13, R14, -0x60, R13 ;  /* 0xffffffa00e0d7824 */ /* 0x000fe400078e020d */
[----:B--2---:R-:W-:Y:S01]  /*1420*/  @!P2 IMAD.WIDE R4, R5, 0x2, R8 ;  /* 0x000000020504a825 */ /* 0x004fe200078e0208 */
[C---:B---3--:R-:W-:Y:S02]  /*1430*/  @!P2 LEA R16, P0, R34.reuse, R8, 0x1 ;  /* 0x000000082210a211 */ /* 0x048fe400078008ff */
[----:B------:R-:W-:Y:S01]  /*1440*/  IADD3 R28, R13, c[0x0][0x1d0], -R30 ;  /* 0x000074000d1c7a10 */ /* 0x000fe20007ffe81e */
[----:B------:R-:W-:Y:S01]  /*1450*/  IMAD.IADD R12, R109, 0x1, R3 ;  /* 0x000000016d0c7824 */ /* 0x000fe200078e0203 */
[C---:B------:R-:W-:Y:S01]  /*1460*/  @!P2 LEA.HI.X R17, R34.reuse, R9, R35, 0x1, P0 ;  /* 0x000000092211a211 */ /* 0x040fe200000f0c23 */
[----:B------:R-:W-:Y:S01]  /*1470*/  IMAD.WIDE.U32 R6, R107, R108, R212 ;  /* 0x0000006c6b067225 */ /* 0x000fe200078e00d4 */
[----:B------:R-:W-:Y:S02]  /*1480*/  @!P5 LEA R8, P0, R34, R10, 0x1 ;  /* 0x0000000a2208d211 */ /* 0x000fe400078008ff */
[----:B------:R-:W-:Y:S01]  /*1490*/  ISETP.GE.AND P1, PT, R28, 0x21, PT ;  /* 0x000000211c00780c */ /* 0x000fe20003f26270 */
[----:B------:R1:W-:Y:S01]  /*14a0*/  @!P2 LDGSTS.E.BYPASS.LTC128B.128 [R208+0x2100], [R16.64], !P4 ;  /* 0x0210000010d0afae */ /* 0x0003e2000e101d4e */
[----:B------:R-:W-:Y:S01]  /*14b0*/  @!P5 LEA.HI.X R9, R34, R11, R35, 0x1, P0 ;  /* 0x0000000b2209d211 */ /* 0x000fe200000f0c23 */
[----:B------:R-:W-:Y:S01]  /*14c0*/  IMAD.U32 R3, RZ, RZ, UR6 ;  /* 0x00000006ff037e24 */ /* 0x000fe2000f8e00ff */
[C---:B------:R-:W-:Y:S01]  /*14d0*/  ISETP.GE.AND P0, PT, R28.reuse, 0x41, PT ;  /* 0x000000411c00780c */ /* 0x040fe20003f06270 */
[----:B------:R2:W-:Y:S01]  /*14e0*/  @!P2 LDGSTS.E.BYPASS.LTC128B.128 [R208+0x6100], [R4.64], !P6 ;  /* 0x0610000004d0afae */ /* 0x0005e2000f101d4e */
[----:B------:R-:W-:Y:S01]  /*14f0*/  ISETP.GE.AND P2, PT, R28, 0x1, PT ;  /* 0x000000011c00780c */ /* 0x000fe20003f46270 */
[----:B------:R-:W-:-:S02]  /*1500*/  IMAD.U32 R0, RZ, RZ, UR7 ;  /* 0x00000007ff007e24 */ /* 0x000fc4000f8e00ff */
[----:B------:R3:W-:Y:S01]  /*1510*/  @!P5 LDGSTS.E.BYPASS.LTC128B.128 [R208+0x3100], [R8.64], !P4 ;  /* 0x0310000008d0dfae */ /* 0x0007e2000e101d4e */
[----:B------:R-:W-:-:S04]  /*1520*/  IMAD R221, R219, c[0x0][0x218], RZ ;  /* 0x00008600dbdd7a24 */ /* 0x000fc800078e02ff */
[----:B------:R-:W-:-:S05]  /*1530*/  IMAD R221, R218, c[0x0][0x21c], R221 ;  /* 0x00008700dadd7a24 */ /* 0x000fca00078e02dd */
[----:B----4-:R-:W-:Y:S01]  /*1540*/  @P2 LEA R18, P4, R6, c[0x0][0x1c8], 0x1 ;  /* 0x0000720006122a11 */ /* 0x010fe200078808ff */
[----:B-1----:R-:W-:Y:S02]  /*1550*/  IMAD.U32 R17, RZ, RZ, UR6 ;  /* 0x00000006ff117e24 */ /* 0x002fe4000f8e00ff */
[----:B--2---:R-:W-:Y:S01]  /*1560*/  IMAD R5, R12, R107, RZ ;  /* 0x0000006b0c057224 */ /* 0x004fe200078e02ff */
[----:B------:R-:W-:Y:S02]  /*1570*/  LOP3.LUT R4, R206, 0xfffffff0, RZ, 0xc0, !PT ;  /* 0xfffffff0ce047812 */ /* 0x000fe400078ec0ff */
[----:B------:R-:W-:Y:S01]  /*1580*/  @P1 LEA R17, P3, R17, R6, 0x5 ;  /* 0x0000000611111211 */ /* 0x000fe200078628ff */
[----:B------:R-:W-:Y:S02]  /*1590*/  IMAD R5, R31, R108, R5 ;  /* 0x0000006c1f057224 */ /* 0x000fe400078e0205 */
[----:B---3--:R-:W-:Y:S02]  /*15a0*/  IMAD.IADD R9, R15, 0x1, -R4 ;  /* 0x000000010f097824 */ /* 0x008fe400078e0a04 */
[----:B------:R-:W-:Y:S01]  /*15b0*/  IMAD.IADD R5, R7, 0x1, R5 ;  /* 0x0000000107057824 */ /* 0x000fe200078e0205 */
[----:B------:R-:W-:-:S02]  /*15c0*/  SHF.R.S32.HI R7, RZ, 0x4, R206 ;  /* 0x00000004ff077819 */ /* 0x000fc400000114ce */
[----:B------:R-:W-:Y:S02]  /*15d0*/  SHF.R.S32.HI R4, RZ, 0x1f, R9 ;  /* 0x0000001fff047819 */ /* 0x000fe40000011409 */
[----:B------:R-:W-:Y:S02]  /*15e0*/  @P1 LEA.HI.X R0, R3, R5, R0, 0x5, P3 ;  /* 0x0000000503001211 */ /* 0x000fe400018f2c00 */
[C---:B------:R-:W-:Y:S02]  /*15f0*/  @P1 LEA R16, P3, R17.reuse, c[0x0][0x1c8], 0x1 ;  /* 0x0000720011101a11 */ /* 0x040fe400078608ff */
[----:B------:R-:W-:Y:S02]  /*1600*/  LEA.HI R3, R4, R9, RZ, 0x3 ;  /* 0x0000000904037211 */ /* 0x000fe400078f18ff */
[----:B------:R-:W-:Y:S02]  /*1610*/  @P1 LEA.HI.X R17, R17, c[0x0][0x1cc], R0, 0x1, P3 ;  /* 0x0000730011111a11 */ /* 0x000fe400018f0c00 */
[----:B------:R-:W-:-:S02]  /*1620*/  LOP3.LUT R0, R3, 0xfffffff8, RZ, 0xc0, !PT ;  /* 0xfffffff803007812 */ /* 0x000fc400078ec0ff */
[C---:B------:R-:W-:Y:S02]  /*1630*/  @P2 LEA.HI.X R19, R6.reuse, c[0x0][0x1cc], R5, 0x1, P4 ;  /* 0x0000730006132a11 */ /* 0x040fe400020f0c05 */
[----:B------:R-:W-:Y:S01]  /*1640*/  @P0 IADD3 R6, P3, R6, UR10, RZ ;  /* 0x0000000a06060c10 */ /* 0x000fe2000ff7e0ff */
[----:B------:R-:W-:Y:S01]  /*1650*/  IMAD.IADD R0, R9, 0x1, -R0 ;  /* 0x0000000109007824 */ /* 0x000fe200078e0a00 */
[----:B------:R-:W-:Y:S02]  /*1660*/  @!P5 SHF.R.S32.HI R9, RZ, 0x1f, R2 ;  /* 0x0000001fff09d819 */ /* 0x000fe40000011402 */
[----:B------:R-:W-:Y:S02]  /*1670*/  @P0 IADD3.X R5, R5, UR8, RZ, P3, !PT ;  /* 0x0000000805050c10 */ /* 0x000fe40009ffe4ff */
[----:B------:R-:W-:Y:S02]  /*1680*/  @P0 LEA R8, P3, R6, c[0x0][0x1c8], 0x1 ;  /* 0x0000720006080a11 */ /* 0x000fe400078608ff */
[----:B------:R-:W-:-:S02]  /*1690*/  @!P5 LEA.HI R4, R9, R2, RZ, 0x3 ;  /* 0x000000020904d211 */ /* 0x000fc400078f18ff */
[----:B------:R-:W-:Y:S02]  /*16a0*/  ISETP.GE.AND P4, PT, R34, c[0x0][0x1d4], PT ;  /* 0x0000750022007a0c */ /* 0x000fe40003f86270 */
[----:B------:R-:W-:Y:S02]  /*16b0*/  @P0 LEA.HI.X R9, R6, c[0x0][0x1cc], R5, 0x1, P3 ;  /* 0x0000730006090a11 */ /* 0x000fe400018f0c05 */
[----:B------:R-:W-:Y:S02]  /*16c0*/  @!P5 LOP3.LUT R5, R4, 0xfffffff8, RZ, 0xc0, !PT ;  /* 0xfffffff80405d812 */ /* 0x000fe400078ec0ff */
[----:B------:R-:W-:Y:S02]  /*16d0*/  ISETP.GE.AND P3, PT, R2, c[0x0][0x1d4], PT ;  /* 0x0000750002007a0c */ /* 0x000fe40003f66270 */
[----:B------:R-:W-:Y:S01]  /*16e0*/  LEA.HI R206, R206, R7, RZ, 0x1 ;  /* 0x00000007cece7211 */ /* 0x000fe200078f08ff */
[----:B------:R-:W-:-:S03]  /*16f0*/  @!P5 IMAD.WIDE R10, R5, 0x2, R10 ;  /* 0x00000002050ad825 */ /* 0x000fc600078e020a */
[----:B------:R-:W-:Y:S01]  /*1700*/  LOP3.LUT R206, R206, 0xfffffffe, RZ, 0xc0, !PT ;  /* 0xfffffffecece7812 */ /* 0x000fe200078ec0ff */
[----:B------:R-:W-:Y:S01]  /*1710*/  IMAD.SHL.U32 R5, R29, 0x40, RZ ;  /* 0x000000401d057824 */ /* 0x000fe200078e00ff */
[----:B------:R1:W-:Y:S03]  /*1720*/  @!P5 LDGSTS.E.BYPASS.LTC128B.128 [R208+0x7100], [R10.64], !P6 ;  /* 0x071000000ad0dfae */ /* 0x0003e6000f101d4e */
[----:B------:R-:W-:Y:S01]  /*1730*/  IMAD.IADD R206, R7, 0x1, -R206 ;  /* 0x0000000107ce7824 */ /* 0x000fe200078e0ace */
[----:B------:R-:W0:Y:S01]  /*1740*/  LDGDEPBAR ;  /* 0x00000000000079af */ /* 0x000e220000000000 */
[----:B------:R-:W-:Y:S02]  /*1750*/  IMAD.SHL.U32 R7, R0, 0x40, RZ ;  /* 0x0000004000077824 */ /* 0x000fe400078e00ff */
[----:B------:R-:W-:Y:S01]  /*1760*/  IMAD.SHL.U32 R4, R206, 0x8, RZ ;  /* 0x00000008ce047824 */ /* 0x000fe200078e00ff */
[----:B------:R2:W-:Y:S02]  /*1770*/  @P2 LDGSTS.E.BYPASS.LTC128B.128 [R208+0x8100], [R18.64], !P4 ;  /* 0x0810000012d02fae */ /* 0x0005e4000e101d4e */
[----:B------:R-:W-:-:S02]  /*1780*/  LOP3.LUT R7, R7, 0x1c0, RZ, 0xc0, !PT ;  /* 0x000001c007077812 */ /* 0x000fc400078ec0ff */
[----:B------:R2:W-:Y:S02]  /*1790*/  @P2 LDGSTS.E.BYPASS.LTC128B.128 [R208+0xb100], [R18.64+0x80], !P3 ;  /* 0x0b10008012d02fae */ /* 0x0005e4000d901d4e */
[----:B------:R-:W-:Y:S01]  /*17a0*/  LOP3.LUT R2, R7, 0x8, R4, 0xf8, !PT ;  /* 0x0000000807027812 */ /* 0x000fe200078ef804 */
[----:B------:R-:W-:Y:S01]  /*17b0*/  IMAD.SHL.U32 R4, R30, 0x8, RZ ;  /* 0x000000081e047824 */ /* 0x000fe200078e00ff */
[----:B------:R2:W-:Y:S01]  /*17c0*/  @P1 LDGSTS.E.BYPASS.LTC128B.128 [R208+0x9100], [R16.64], !P4 ;  /* 0x0910000010d01fae */ /* 0x0005e2000e101d4e */
[----:B------:R-:W-:-:S03]  /*17d0*/  SHF.R.U32.HI R7, RZ, 0x3, R7 ;  /* 0x00000003ff077819 */ /* 0x000fc60000011607 */
[----:B------:R2:W-:Y:S01]  /*17e0*/  @P1 LDGSTS.E.BYPASS.LTC128B.128 [R208+0xc100], [R16.64+0x80], !P3 ;  /* 0x0c10008010d01fae */ /* 0x0005e2000d901d4e */
[----:B------:R-:W-:Y:S01]  /*17f0*/  LOP3.LUT R2, R2, R7, RZ, 0x3c, !PT ;  /* 0x0000000702027212 */ /* 0x000fe200078e3cff */
[----:B------:R-:W-:Y:S01]  /*1800*/  IMAD.SHL.U32 R7, R3, 0x40, RZ ;  /* 0x0000004003077824 */ /* 0x000fe200078e00ff */
[----:B------:R-:W-:Y:S01]  /*1810*/  LOP3.LUT R3, R5, 0x1c0, RZ, 0xc0, !PT ;  /* 0x000001c005037812 */ /* 0x000fe200078ec0ff */
[----:B------:R3:W-:Y:S01]  /*1820*/  @P0 LDGSTS.E.BYPASS.LTC128B.128 [R208+0xa100], [R8.64], !P4 ;  /* 0x0a10000008d00fae */ /* 0x0007e2000e101d4e */
[----:B------:R-:W-:Y:S01]  /*1830*/  R2P PR, R0, 0x6 ;  /* 0x0000000600007804 */ /* 0x000fe20000000000 */
[----:B------:R-:W-:Y:S01]  /*1840*/  IMAD.MOV.U32 R5, RZ, RZ, 0x10 ;  /* 0x00000010ff057424 */ /* 0x000fe200078e00ff */
[----:B------:R-:W-:Y:S01]  /*1850*/  LOP3.LUT R2, R2, 0xfffffe00, R7, 0xf8, !PT ;  /* 0xfffffe0002027812 */ /* 0x000fe200078ef807 */
[----:B------:R3:W-:Y:S01]  /*1860*/  @P0 LDGSTS.E.BYPASS.LTC128B.128 [R208+0xd100], [R8.64+0x80], !P3 ;  /* 0x0d10008008d00fae */ /* 0x0007e2000d901d4e */
[----:B------:R-:W-:Y:S02]  /*1870*/  LOP3.LUT R4, R3, 0x8, R4, 0xf8, !PT ;  /* 0x0000000803047812 */ /* 0x000fe400078ef804 */
[----:B------:R-:W-:Y:S01]  /*1880*/  SHF.R.U32.HI R3, RZ, 0x3, R3 ;  /* 0x00000003ff037819 */ /* 0x000fe20000011603 */
[----:B------:R-:W0:Y:S01]  /*1890*/  LDGDEPBAR ;  /* 0x00000000000079af */ /* 0x000e220000000000 */
[----:B------:R-:W-:Y:S01]  /*18a0*/  IMAD R7, R105, 0x400, R2 ;  /* 0x0000040069077824 */ /* 0x000fe200078e0202 */
[----:B------:R-:W-:-:S02]  /*18b0*/  SEL R5, R5, 0xfffffff0, !P1 ;  /* 0xfffffff005057807 */ /* 0x000fc40004800000 */
[----:B------:R-:W-:Y:S02]  /*18c0*/  LOP3.LUT P0, RZ, R29, 0x2, RZ, 0xc0, !PT ;  /* 0x000000021dff7812 */ /* 0x000fe4000780c0ff */
[C---:B------:R-:W-:Y:S02]  /*18d0*/  ISETP.LT.OR P6, PT, R28.reuse, 0x1, P4 ;  /* 0x000000011c00780c */ /* 0x040fe400027c1670 */
[----:B------:R-:W-:Y:S02]  /*18e0*/  ISETP.LT.OR P5, PT, R28, 0x1, P3 ;  /* 0x000000011c00780c */ /* 0x000fe40001fa1670 */
[----:B---3--:R-:W-:Y:S01]  /*18f0*/  LOP3.LUT R9, R4, R3, RZ, 0x3c, !PT ;  /* 0x0000000304097212 */ /* 0x008fe200078e3cff */
[----:B------:R-:W-:-:S04]  /*1900*/  DEPBAR.LE SB0, 0x1 ;  /* 0x000080400000791a */ /* 0x000fc80000000000 */
[----:B------:R-:W-:Y:S01]  /*1910*/  IMAD.MOV.U32 R3, RZ, RZ, 0x20 ;  /* 0x00000020ff037424 */ /* 0x000fe200078e00ff */
[C---:B------:R-:W-:Y:S01]  /*1920*/  LEA R4, R7.reuse, 0x100, 0x1 ;  /* 0x0000010007047811 */ /* 0x040fe200078e08ff */
[----:B------:R-:W-:Y:S01]  /*1930*/  IMAD.SHL.U32 R7, R7, 0x2, RZ ;  /* 0x0000000207077824 */ /* 0x000fe200078e00ff */
[----:B------:R-:W-:Y:S01]  /*1940*/  BAR.SYNC.DEFER_BLOCKING 0x0 ;  /* 0x0000000000007b1d */ /* 0x000fe20000010000 */
[----:B------:R-:W-:Y:S01]  /*1950*/  IMAD R206, R206, 0x200, R9 ;  /* 0x00000200cece7824 */ /* 0x000fe200078e0209 */
[----:B------:R-:W-:Y:S01]  /*1960*/  SEL R3, R3, 0xffffffe0, !P2 ;  /* 0xffffffe003037807 */ /* 0x000fe20005000000 */
[--C-:B------:R-:W-:Y:S02]  /*1970*/  IMAD R6, R5, 0x2, R4.reuse ;  /* 0x0000000205067824 */ /* 0x100fe400078e0204 */
[----:B------:R-:W-:Y:S02]  /*1980*/  IMAD.SHL.U32 R206, R206, 0x2, RZ ;  /* 0x00000002cece7824 */ /* 0x000fe400078e00ff */
[----:B------:R-:W-:-:S02]  /*1990*/  IMAD R4, R3, 0x2, R4 ;  /* 0x0000000203047824 */ /* 0x000fc400078e0204 */
[----:B------:R-:W-:Y:S01]  /*19a0*/  IMAD R0, R3, 0x2, R6 ;  /* 0x0000000203007824 */ /* 0x000fe200078e0206 */
[----:B------:R-:W-:Y:S01]  /*19b0*/  IADD3 R205, R206, 0x8120, RZ ;  /* 0x00008120cecd7810 */ /* 0x000fe20007ffe0ff */
[----:B------:R-:W-:Y:S04]  /*19c0*/  LDSM.16.M88.4 R124, [R7+0x100] ;  /* 0x00010000077c783b */ /* 0x000fe80000000200 */
[----:B------:R3:W-:Y:S04]  /*19d0*/  LDSM.16.M88.4 R164, [R7+0x4100] ;  /* 0x0041000007a4783b */ /* 0x0007e80000000200 */
[----:B------:R-:W-:Y:S04]  /*19e0*/  LDSM.16.M88.4 R140, [R6] ;  /* 0x00000000068c783b */ /* 0x000fe80000000200 */
[----:B------:R4:W-:Y:S04]  /*19f0*/  LDSM.16.M88.4 R168, [R6+0x4000] ;  /* 0x0040000006a8783b */ /* 0x0009e80000000200 */
[----:B------:R-:W-:Y:S04]  /*1a00*/  LDSM.16.M88.4 R148, [R4] ;  /* 0x000000000494783b */ /* 0x000fe80000000200 */
[----:B------:R-:W-:Y:S04]  /*1a10*/  LDSM.16.M88.4 R176, [R4+0x4000] ;  /* 0x0040000004b0783b */ /* 0x000fe80000000200 */
[----:B------:R-:W-:Y:S01]  /*1a20*/  LDSM.16.M88.4 R152, [R0] ;  /* 0x000000000098783b */ /* 0x000fe20000000200 */
[----:B---3--:R-:W-:-:S03]  /*1a30*/  IMAD R7, R32, c[0x0][0x208], RZ ;  /* 0x0000820020077a24 */ /* 0x008fc600078e02ff */
[----:B------:R3:W-:Y:S04]  /*1a40*/  LDSM.16.M88.4 R180, [R0+0x4000] ;  /* 0x0040000000b4783b */ /* 0x0007e80000000200 */
[----:B------:R-:W-:Y:S01]  /*1a50*/  BAR.SYNC.DEFER_BLOCKING 0x0 ;  /* 0x0000000000007b1d */ /* 0x000fe20000010000 */
[----:B----4-:R-:W-:-:S04]  /*1a60*/  IADD3 R6, R206, 0x8100, RZ ;  /* 0x00008100ce067810 */ /* 0x010fc80007ffe0ff */
[----:B------:R-:W-:-:S04]  /*1a70*/  @P0 IADD3 R205, R6, -0x20, RZ ;  /* 0xffffffe006cd0810 */ /* 0x000fc80007ffe0ff */
[C---:B------:R-:W-:Y:S02]  /*1a80*/  IADD3 R199, R205.reuse, 0x800, RZ ;  /* 0x00000800cdc77810 */ /* 0x040fe40007ffe0ff */
[C---:B------:R-:W-:Y:S02]  /*1a90*/  IADD3 R198, R205.reuse, 0x1000, RZ ;  /* 0x00001000cdc67810 */ /* 0x040fe40007ffe0ff */
[C---:B------:R-:W-:Y:S02]  /*1aa0*/  IADD3 R197, R205.reuse, 0x1800, RZ ;  /* 0x00001800cdc57810 */ /* 0x040fe40007ffe0ff */
[C---:B------:R-:W-:Y:S01]  /*1ab0*/  IADD3 R196, R205.reuse, 0x2000, RZ ;  /* 0x00002000cdc47810 */ /* 0x040fe20007ffe0ff */
[C---:B---3--:R-:W-:Y:S01]  /*1ac0*/  IMAD R0, R30.reuse, c[0x0][0x20c], R7 ;  /* 0x000083001e007a24 */ /* 0x048fe200078e0207 */
[C---:B------:R-:W-:Y:S01]  /*1ad0*/  IADD3 R195, R205.reuse, 0x2800, RZ ;  /* 0x00002800cdc37810 */ /* 0x040fe20007ffe0ff */
[----:B------:R-:W-:Y:S01]  /*1ae0*/  IMAD.WIDE.U32 R6, R30, c[0x0][0x208], R34 ;  /* 0x000082001e067a25 */ /* 0x000fe200078e0022 */
[----:B------:R-:W-:Y:S01]  /*1af0*/  IADD3 R193, R205, 0x3000, RZ ;  /* 0x00003000cdc17810 */ /* 0x000fe20007ffe0ff */
[----:B------:R-:W-:-:S04]  /*1b00*/  DEPBAR.LE SB0, 0x0 ;  /* 0x000080000000791a */ /* 0x000fc80000000000 */
[----:B------:R-:W-:Y:S01]  /*1b10*/  BAR.SYNC.DEFER_BLOCKING 0x0 ;  /* 0x0000000000007b1d */ /* 0x000fe20000010000 */
[----:B------:R-:W-:Y:S01]  /*1b20*/  IMAD.IADD R7, R7, 0x1, R0 ;  /* 0x0000000107077824 */ /* 0x000fe200078e0200 */
[C---:B------:R-:W-:Y:S01]  /*1b30*/  IADD3 R192, R205.reuse, 0x3800, RZ ;  /* 0x00003800cdc07810 */ /* 0x040fe20007ffe0ff */
[----:B------:R-:W-:Y:S01]  /*1b40*/  IMAD.U32 R0, RZ, RZ, UR9 ;  /* 0x00000009ff007e24 */ /* 0x000fe2000f8e00ff */
[C---:B------:R-:W-:Y:S02]  /*1b50*/  IADD3 R191, R205.reuse, 0x4000, RZ ;  /* 0x00004000cdbf7810 */ /* 0x040fe40007ffe0ff */
[C---:B------:R-:W-:Y:S01]  /*1b60*/  IADD3 R190, R205.reuse, 0x4800, RZ ;  /* 0x00004800cdbe7810 */ /* 0x040fe20007ffe0ff */
[----:B------:R-:W-:Y:S01]  /*1b70*/  IMAD.WIDE.U32 R6, R0, c[0x0][0x210], R6 ;  /* 0x0000840000067a25 */ /* 0x000fe200078e0006 */
[C---:B------:R-:W-:Y:S02]  /*1b80*/  IADD3 R189, R205.reuse, 0x5000, RZ ;  /* 0x00005000cdbd7810 */ /* 0x040fe40007ffe0ff */
[----:B------:R-:W-:Y:S01]  /*1b90*/  IADD3 R188, R205, 0x5800, RZ ;  /* 0x00005800cdbc7810 */ /* 0x000fe20007ffe0ff */
[----:B------:R-:W-:Y:S01]  /*1ba0*/  IMAD R0, R31, c[0x0][0x208], RZ ;  /* 0x000082001f007a24 */ /* 0x000fe200078e02ff */
[----:B------:R-:W-:Y:S01]  /*1bb0*/  IADD3 R7, R7, UR4, RZ ;  /* 0x0000000407077c10 */ /* 0x000fe2000fffe0ff */
[----:B------:R-:W-:-:S02]  /*1bc0*/  ULDC.64 UR4, c[0x0][0x208] ;  /* 0x0000820000047ab9 */ /* 0x000fc40000000a00 */
[----:B------:R-:W-:Y:S02]  /*1bd0*/  USHF.L.U32 UR12, UR4, 0x6, URZ ;  /* 0x00000006040c7899 */ /* 0x000fe4000800063f */
[----:B------:R-:W-:Y:S01]  /*1be0*/  IMAD.WIDE.U32 R218, R218, c[0x0][0x218], R6 ;  /* 0x00008600dada7a25 */ /* 0x000fe200078e0006 */
[----:B------:R-:W-:-:S03]  /*1bf0*/  USHF.L.U64.HI UR17, UR4, UR17, UR5 ;  /* 0x0000001104117299 */ /* 0x000fc60008010205 */
[----:B------:R-:W-:Y:S02]  /*1c00*/  IMAD R7, R107, c[0x0][0x20c], R0 ;  /* 0x000083006b077a24 */ /* 0x000fe400078e0200 */
[----:B------:R-:W-:Y:S01]  /*1c10*/  IMAD.IADD R221, R219, 0x1, R221 ;  /* 0x00000001dbdd7824 */ /* 0x000fe200078e02dd */
[----:B-1----:R-:W2:Y:S01]  /*1c20*/  LDSM.16.M88.4 R8, [R206+0x8100] ;  /* 0x00810000ce08783b */ /* 0x002ea20000000200 */
[----:B------:R-:W-:-:S03]  /*1c30*/  IMAD.MOV.U32 R220, RZ, RZ, R218 ;  /* 0x000000ffffdc7224 */ /* 0x000fc600078e00da */
[----:B------:R-:W1:Y:S04]  /*1c40*/  LDSM.16.M88.4 R76, [R206+0x8900] ;  /* 0x00890000ce4c783b */ /* 0x000e680000000200 */
[----:B------:R-:W3:Y:S04]  /*1c50*/  LDSM.16.M88.4 R24, [R205] ;  /* 0x00000000cd18783b */ /* 0x000ee80000000200 */
[----:B-----5:R-:W4:Y:S04]  /*1c60*/  LDSM.16.M88.4 R20, [R205+0x800] ;  /* 0x00080000cd14783b */ /* 0x020f280000000200 */
[----:B------:R-:W5:Y:S04]  /*1c70*/  LDSM.16.M88.4 R68, [R206+0x9100] ;  /* 0x00910000ce44783b */ /* 0x000f680000000200 */
[----:B------:R-:W3:Y:S04]  /*1c80*/  LDSM.16.M88.4 R60, [R206+0x9900] ;  /* 0x00990000ce3c783b */ /* 0x000ee80000000200 */
[----:B------:R-:W-:Y:S04]  /*1c90*/  LDSM.16.M88.4 R52, [R206+0xa100] ;  /* 0x00a10000ce34783b */ /* 0x000fe80000000200 */
[----:B------:R-:W-:Y:S04]  /*1ca0*/  LDSM.16.M88.4 R44, [R206+0xa900] ;  /* 0x00a90000ce2c783b */ /* 0x000fe80000000200 */
[----:B------:R-:W-:Y:S01]  /*1cb0*/  LDSM.16.M88.4 R40, [R205+0x2800] ;  /* 0x00280000cd28783b */ /* 0x000fe20000000200 */
[C---:B--2---:R-:W-:Y:S08]  /*1cc0*/  HMMA.16816.F32.BF16 R16, R124.reuse, R8, RZ ;  /* 0x000000087c10723c */ /* 0x044ff000000418ff */
[C---:B------:R-:W-:Y:S08]  /*1cd0*/  HMMA.16816.F32.BF16 R8, R124.reuse, R10, RZ ;  /* 0x0000000a7c08723c */ /* 0x040ff000000418ff */
[C---:B-1----:R-:W-:Y:S08]  /*1ce0*/  HMMA.16816.F32.BF16 R80, R124.reuse, R76, RZ ;  /* 0x0000004c7c50723c */ /* 0x042ff000000418ff */
[----:B------:R-:W-:Y:S08]  /*1cf0*/  HMMA.16816.F32.BF16 R76, R124, R78, RZ ;  /* 0x0000004e7c4c723c */ /* 0x000ff000000418ff */
[C---:B---3--:R-:W-:Y:S08]  /*1d00*/  HMMA.16816.F32.BF16 R16, R140.reuse, R24, R16 ;  /* 0x000000188c10723c */ /* 0x048ff00000041810 */
[C---:B------:R-:W-:Y:S01]  /*1d10*/  HMMA.16816.F32.BF16 R8, R140.reuse, R26, R8 ;  /* 0x0000001a8c08723c */ /* 0x040fe20000041808 */
[----:B------:R-:W1:Y:S07]  /*1d20*/  LDSM.16.M88.4 R24, [R205+0x1000] ;  /* 0x00100000cd18783b */ /* 0x000e6e0000000200 */
[C---:B----4-:R-:W-:Y:S08]  /*1d30*/  HMMA.16816.F32.BF16 R80, R140.reuse, R20, R80 ;  /* 0x000000148c50723c */ /* 0x050ff00000041850 */
[----:B------:R-:W-:Y:S01]  /*1d40*/  HMMA.16816.F32.BF16 R76, R140, R22, R76 ;  /* 0x000000168c4c723c */ /* 0x000fe2000004184c */
[----:B------:R-:W2:Y:S07]  /*1d50*/  LDSM.16.M88.4 R20, [R205+0x1800] ;  /* 0x00180000cd14783b */ /* 0x000eae0000000200 */
[C---:B-----5:R-:W-:Y:S08]  /*1d60*/  HMMA.16816.F32.BF16 R72, R124.reuse, R68, RZ ;  /* 0x000000447c48723c */ /* 0x060ff000000418ff */
[C---:B------:R-:W-:Y:S08]  /*1d70*/  HMMA.16816.F32.BF16 R64, R124.reuse, R60, RZ ;  /* 0x0000003c7c40723c */ /* 0x040ff000000418ff */
[C---:B------:R-:W-:Y:S08]  /*1d80*/  HMMA.16816.F32.BF16 R60, R124.reuse, R62, RZ ;  /* 0x0000003e7c3c723c */ /* 0x040ff000000418ff */
[----:B------:R-:W-:Y:S08]  /*1d90*/  HMMA.16816.F32.BF16 R68, R124, R70, RZ ;  /* 0x000000467c44723c */ /* 0x000ff000000418ff */
[C---:B-1----:R-:W-:Y:S07]  /*1da0*/  HMMA.16816.F32.BF16 R72, R140.reuse, R24, R72 ;  /* 0x000000188c48723c */ /* 0x042fee0000041848 */
[----:B------:R-:W-:Y:S01]  /*1db0*/  IMAD.WIDE.U32 R24, R107, c[0x0][0x208], RZ ;  /* 0x000082006b187a25 */ /* 0x000fe200078e00ff */
[----:B--2---:R-:W-:Y:S03]  /*1dc0*/  HMMA.16816.F32.BF16 R64, R140, R20, R64 ;  /* 0x000000148c40723c */ /* 0x004fe60000041840 */
[----:B------:R-:W-:-:S02]  /*1dd0*/  IMAD.IADD R0, R25, 0x1, R7 ;  /* 0x0000000119007824 */ /* 0x000fc400078e0207 */
[----:B------:R-:W-:-:S03]  /*1de0*/  IMAD.WIDE.U32 R24, R24, 0x60, R220 ;  /* 0x0000006018187825 */ /* 0x000fc600078e00dc */
[C---:B------:R-:W-:Y:S01]  /*1df0*/  HMMA.16816.F32.BF16 R60, R140.reuse, R22, R60 ;  /* 0x000000168c3c723c */ /* 0x040fe2000004183c */
[----:B------:R-:W-:Y:S01]  /*1e00*/  IMAD R0, R0, 0x60, RZ ;  /* 0x0000006000007824 */ /* 0x000fe200078e02ff */
[C---:B------:R-:W-:Y:S01]  /*1e10*/  LEA R6, P0, R24.reuse, c[0x0][0x1f8], 0x1 ;  /* 0x00007e0018067a11 */ /* 0x040fe200078008ff */
[----:B------:R-:W1:Y:S02]  /*1e20*/  LDSM.16.M88.4 R20, [R205+0x2000] ;  /* 0x00200000cd14783b */ /* 0x000e640000000200 */
[----:B------:R-:W-:Y:S02]  /*1e30*/  IMAD.IADD R7, R25, 0x1, R0 ;  /* 0x0000000119077824 */ /* 0x000fe400078e0200 */
[----:B------:R-:W-:Y:S01]  /*1e40*/  IMAD.U32 R25, RZ, RZ, UR12 ;  /* 0x0000000cff197e24 */ /* 0x000fe2000f8e00ff */
[----:B------:R-:W-:Y:S01]  /*1e50*/  HMMA.16816.F32.BF16 R68, R140, R26, R68 ;  /* 0x0000001a8c44723c */ /* 0x000fe20000041844 */
[----:B------:R-:W-:Y:S01]  /*1e60*/  IMAD.MOV.U32 R0, RZ, RZ, 0x40 ;  /* 0x00000040ff007424 */ /* 0x000fe200078e00ff */
[----:B------:R-:W-:-:S02]  /*1e70*/  LEA.HI.X R7, R24, c[0x0][0x1fc], R7, 0x1, P0 ;  /* 0x00007f0018077a11 */ /* 0x000fc400000f0c07 */
[----:B------:R-:W-:-:S03]  /*1e80*/  IADD3 R24, P2, P1, R25, 0x80, R6 ;  /* 0x0000008019187810 */ /* 0x000fc6000795e006 */
[----:B------:R-:W-:Y:S01]  /*1e90*/  IADD3 R26, P0, R6, UR12, RZ ;  /* 0x0000000c061a7c10 */ /* 0x000fe2000ff1e0ff */
[----:B------:R-:W-:Y:S01]  /*1ea0*/  @!PT LDS RZ, [RZ] ;  /* 0x00000000fffff984 */ /* 0x000fe20000000800 */
[----:B------:R-:W-:Y:S01]  /*1eb0*/  @!PT LDS RZ, [RZ] ;  /* 0x00000000fffff984 */ /* 0x000fe20000000800 */
[----:B------:R-:W-:Y:S01]  /*1ec0*/  @!PT LDS RZ, [RZ] ;  /* 0x00000000fffff984 */ /* 0x000fe20000000800 */
[----:B------:R2:W-:Y:S01]  /*1ed0*/  LDGSTS.E.BYPASS.LTC128B.128 [R208+0x100], [R6.64], !P6 ;  /* 0x0010000006d07fae */ /* 0x0005e2000f101d4e */
[----:B------:R-:W-:Y:S01]  /*1ee0*/  IADD3.X R25, RZ, UR17, R7, P2, P1 ;  /* 0x00000011ff197c10 */ /* 0x000fe200097e2407 */
[C---:B------:R-:W-:Y:S01]  /*1ef0*/  HMMA.16816.F32.BF16 R56, R124.reuse, R52, RZ ;  /* 0x000000347c38723c */ /* 0x040fe200000418ff */
[----:B------:R-:W-:Y:S01]  /*1f00*/  IADD3.X R27, R7, UR17, RZ, P0, !PT ;  /* 0x00000011071b7c10 */ /* 0x000fe200087fe4ff */
[----:B------:R2:W-:Y:S01]  /*1f10*/  LDGSTS.E.BYPASS.LTC128B.128 [R208+0x3100], [R6.64+0x80], !P5 ;  /* 0x0310008006d07fae */ /* 0x0005e2000e901d4e */
[----:B------:R-:W-:Y:S02]  /*1f20*/  IADD3 R84, P0, R26, UR12, RZ ;  /* 0x0000000c1a547c10 */ /* 0x000fe4000ff1e0ff */
[C---:B------:R-:W-:Y:S02]  /*1f30*/  ISETP.LT.OR P2, PT, R28.reuse, 0x21, P4 ;  /* 0x000000211c00780c */ /* 0x040fe40002741670 */
[----:B------:R-:W-:Y:S01]  /*1f40*/  ISETP.LT.OR P6, PT, R28, 0x21, P3 ;  /* 0x000000211c00780c */ /* 0x000fe20001fc1670 */
[----:B------:R-:W-:Y:S01]  /*1f50*/  HMMA.16816.F32.BF16 R52, R124, R54, RZ ;  /* 0x000000367c34723c */ /* 0x000fe200000418ff */
[----:B------:R-:W-:-:S02]  /*1f60*/  IADD3.X R85, R27, UR17, RZ, P0, !PT ;  /* 0x000000111b557c10 */ /* 0x000fc400087fe4ff */
[C---:B------:R-:W-:Y:S02]  /*1f70*/  ISETP.LT.OR P5, PT, R28.reuse, 0x41, P4 ;  /* 0x000000411c00780c */ /* 0x040fe400027a1670 */
[----:B------:R-:W-:Y:S02]  /*1f80*/  LOP3.LUT P1, RZ, R29, 0x4, RZ, 0xc0, !PT ;  /* 0x000000041dff7812 */ /* 0x000fe4000782c0ff */
[----:B------:R-:W-:Y:S01]  /*1f90*/  ISETP.LT.OR P0, PT, R28, 0x41, P3 ;  /* 0x000000411c00780c */ /* 0x000fe20001f01670 */
[C---:B------:R-:W-:Y:S01]  /*1fa0*/  HMMA.16816.F32.BF16 R48, R124.reuse, R44, RZ ;  /* 0x0000002c7c30723c */ /* 0x040fe200000418ff */
[----:B------:R-:W-:Y:S01]  /*1fb0*/  SEL R0, R0, 0xffffffc0, !P1 ;  /* 0xffffffc000007807 */ /* 0x000fe20004800000 */
[----:B------:R3:W-:Y:S04]  /*1fc0*/  LDGSTS.E.BYPASS.LTC128B.128 [R208+0x1100], [R26.64], !P2 ;  /* 0x011000001ad07fae */ /* 0x0007e8000d101d4e */
[----:B------:R-:W-:Y:S01]  /*1fd0*/  IMAD.IADD R203, R206, 0x1, R0 ;  /* 0x00000001cecb7824 */ /* 0x000fe200078e0200 */
[----:B------:R3:W-:Y:S01]  /*1fe0*/  LDGSTS.E.BYPASS.LTC128B.128 [R208+0x4100], [R24.64], !P6 ;  /* 0x0410000018d07fae */ /* 0x0007e2000f101d4e */
[----:B------:R-:W-:Y:S01]  /*1ff0*/  HMMA.16816.F32.BF16 R44, R124, R46, RZ ;  /* 0x0000002e7c2c723c */ /* 0x000fe200000418ff */
[----:B------:R-:W-:-:S02]  /*2000*/  IMAD.IADD R194, R0, 0x1, R205 ;  /* 0x0000000100c27824 */ /* 0x000fc400078e02cd */
[----:B------:R4:W-:Y:S04]  /*2010*/  LDGSTS.E.BYPASS.LTC128B.128 [R208+0x2100], [R84.64], !P5 ;  /* 0x0210000054d07fae */ /* 0x0009e8000e901d4e */
[----:B------:R4:W-:Y:S01]  /*2020*/  LDGSTS.E.BYPASS.LTC128B.128 [R208+0x5100], [R84.64+0x80], !P0 ;  /* 0x0510008054d07fae */ /* 0x0009e2000c101d4e */
[C---:B-1----:R-:W-:Y:S01]  /*2030*/  HMMA.16816.F32.BF16 R56, R140.reuse, R20, R56 ;  /* 0x000000148c38723c */ /* 0x042fe20000041838 */
[----:B------:R-:W-:Y:S02]  /*2040*/  ISETP.GT.AND P0, PT, R107, R207, PT ;  /* 0x000000cf6b00720c */ /* 0x000fe40003f04270 */
[----:B------:R-:W1:Y:S04]  /*2050*/  LDSM.16.M88.4 R36, [R203+0x8100] ;  /* 0x00810000cb24783b */ /* 0x000e680000000200 */
[----:B------:R-:W5:Y:S01]  /*2060*/  LDSM.16.M88.4 R96, [R203+0x8900] ;  /* 0x00890000cb60783b */ /* 0x000f620000000200 */
[C---:B------:R-:W-:Y:S03]  /*2070*/  HMMA.16816.F32.BF16 R52, R140.reuse, R22, R52 ;  /* 0x000000168c34723c */ /* 0x040fe60000041834 */
[----:B------:R-:W2:Y:S04]  /*2080*/  LDSM.16.M88.4 R32, [R203+0x9100] ;  /* 0x00910000cb20783b */ /* 0x000ea80000000200 */
[----:B------:R-:W2:Y:S01]  /*2090*/  LDSM.16.M88.4 R28, [R203+0x9900] ;  /* 0x00990000cb1c783b */ /* 0x000ea20000000200 */
[C---:B------:R-:W-:Y:S03]  /*20a0*/  HMMA.16816.F32.BF16 R48, R140.reuse, R40, R48 ;  /* 0x000000288c30723c */ /* 0x040fe60000041830 */
[----:B---3--:R-:W3:Y:S04]  /*20b0*/  LDSM.16.M88.4 R24, [R203+0xa100] ;  /* 0x00a10000cb18783b */ /* 0x008ee80000000200 */
[----:B------:R-:W2:Y:S01]  /*20c0*/  LDSM.16.M88.4 R20, [R203+0xa900] ;  /* 0x00a90000cb14783b */ /* 0x000ea20000000200 */
[----:B------:R-:W-:Y:S03]  /*20d0*/  HMMA.16816.F32.BF16 R44, R140, R42, R44 ;  /* 0x0000002a8c2c723c */ /* 0x000fe6000004182c */
[----:B------:R-:W2:Y:S04]  /*20e0*/  LDSM.16.M88.4 R92, [R194] ;  /* 0x00000000c25c783b */ /* 0x000ea80000000200 */
[----:B------:R-:W2:Y:S04]  /*20f0*/  LDSM.16.M88.4 R88, [R194+0x800] ;  /* 0x00080000c258783b */ /* 0x000ea80000000200 */
[----:B----4-:R-:W4:Y:S04]  /*2100*/  LDSM.16.M88.4 R84, [R194+0x1000] ;  /* 0x00100000c254783b */ /* 0x010f280000000200 */
[----:B------:R-:W3:Y:S01]  /*2110*/  LDSM.16.M88.4 R40, [R194+0x1800] ;  /* 0x00180000c228783b */ /* 0x000ee20000000200 */
[C---:B-1----:R-:W-:Y:S03]  /*2120*/  HMMA.16816.F32.BF16 R16, R148.reuse, R36, R16 ;  /* 0x000000249410723c */ /* 0x042fe60000041810 */
[----:B------:R-:W-:Y:S04]  /*2130*/  LDSM.16.M88.4 R100, [R203+0xb900] ;  /* 0x00b90000cb64783b */ /* 0x000fe80000000200 */
[----:B------:R-:W0:Y:S01]  /*2140*/  LDGDEPBAR ;  /* 0x00000000000079af */ /* 0x000e220000000000 */
[C---:B------:R-:W-:Y:S03]  /*2150*/  HMMA.16816.F32.BF16 R8, R148.reuse, R38, R8 ;  /* 0x000000269408723c */ /* 0x040fe60000041808 */
[----:B------:R-:W1:Y:S05]  /*2160*/  LDSM.16.M88.4 R36, [R194+0x2000] ;  /* 0x00200000c224783b */ /* 0x000e6a0000000200 */
[C---:B-----5:R-:W-:Y:S08]  /*2170*/  HMMA.16816.F32.BF16 R80, R148.reuse, R96, R80 ;  /* 0x000000609450723c */ /* 0x060ff00000041850 */
[C---:B------:R-:W-:Y:S01]  /*2180*/  HMMA.16816.F32.BF16 R76, R148.reuse, R98, R76 ;  /* 0x00000062944c723c */ /* 0x040fe2000004184c */
[----:B------:R-:W5:Y:S07]  /*2190*/  LDSM.16.M88.4 R96, [R194+0x2800] ;  /* 0x00280000c260783b */ /* 0x000f6e0000000200 */
[C---:B--2---:R-:W-:Y:S08]  /*21a0*/  HMMA.16816.F32.BF16 R72, R148.reuse, R32, R72 ;  /* 0x000000209448723c */ /* 0x044ff00000041848 */
[C---:B------:R-:W-:Y:S01]  /*21b0*/  HMMA.16816.F32.BF16 R68, R148.reuse, R34, R68 ;  /* 0x000000229444723c */ /* 0x040fe20000041844 */
[----:B------:R-:W2:Y:S07]  /*21c0*/  LDSM.16.M88.4 R32, [R206+0xb100] ;  /* 0x00b10000ce20783b */ /* 0x000eae0000000200 */
[C---:B------:R-:W-:Y:S08]  /*21d0*/  HMMA.16816.F32.BF16 R64, R148.reuse, R28, R64 ;  /* 0x0000001c9440723c */ /* 0x040ff00000041840 */
[C---:B------:R-:W-:Y:S01]  /*21e0*/  HMMA.16816.F32.BF16 R60, R148.reuse, R30, R60 ;  /* 0x0000001e943c723c */ /* 0x040fe2000004183c */
[----:B------:R-:W1:Y:S07]  /*21f0*/  LDSM.16.M88.4 R28, [R206+0xb900] ;  /* 0x00b90000ce1c783b */ /* 0x000e6e0000000200 */
[C---:B---3--:R-:W-:Y:S08]  /*2200*/  HMMA.16816.F32.BF16 R56, R148.reuse, R24, R56 ;  /* 0x000000189438723c */ /* 0x048ff00000041838 */
[C---:B------:R-:W-:Y:S01]  /*2210*/  HMMA.16816.F32.BF16 R52, R148.reuse, R26, R52 ;  /* 0x0000001a9434723c */ /* 0x040fe20000041834 */
[----:B------:R-:W3:Y:S07]  /*2220*/  LDSM.16.M88.4 R24, [R206+0xc100] ;  /* 0x00c10000ce18783b */ /* 0x000eee0000000200 */
[C---:B------:R-:W-:Y:S08]  /*2230*/  HMMA.16816.F32.BF16 R48, R148.reuse, R20, R48 ;  /* 0x000000149430723c */ /* 0x040ff00000041830 */
[----:B------:R-:W-:Y:S01]  /*2240*/  HMMA.16816.F32.BF16 R44, R148, R22, R44 ;  /* 0x00000016942c723c */ /* 0x000fe2000004182c */
[----:B------:R-:W1:Y:S07]  /*2250*/  LDSM.16.M88.4 R20, [R206+0xc900] ;  /* 0x00c90000ce14783b */ /* 0x000e6e0000000200 */
[C---:B------:R-:W-:Y:S08]  /*2260*/  HMMA.16816.F32.BF16 R16, R152.reuse, R92, R16 ;  /* 0x0000005c9810723c */ /* 0x040ff00000041810 */
[C---:B------:R-:W-:Y:S01]  /*2270*/  HMMA.16816.F32.BF16 R8, R152.reuse, R94, R8 ;  /* 0x0000005e9808723c */ /* 0x040fe20000041808 */
[----:B------:R-:W1:Y:S07]  /*2280*/  LDSM.16.M88.4 R92, [R206+0xd100] ;  /* 0x00d10000ce5c783b */ /* 0x000e6e0000000200 */
[C---:B------:R-:W-:Y:S08]  /*2290*/  HMMA.16816.F32.BF16 R80, R152.reuse, R88, R80 ;  /* 0x000000589850723c */ /* 0x040ff00000041850 */
[C---:B------:R-:W-:Y:S01]  /*22a0*/  HMMA.16816.F32.BF16 R76, R152.reuse, R90, R76 ;  /* 0x0000005a984c723c */ /* 0x040fe2000004184c */
[----:B------:R-:W2:Y:S07]  /*22b0*/  LDSM.16.M88.4 R88, [R206+0xd900] ;  /* 0x00d90000ce58783b */ /* 0x000eae0000000200 */
[C---:B----4-:R-:W-:Y:S08]  /*22c0*/  HMMA.16816.F32.BF16 R72, R152.reuse, R84, R72 ;  /* 0x000000549848723c */ /* 0x050ff00000041848 */
[C---:B------:R-:W-:Y:S01]  /*22d0*/  HMMA.16816.F32.BF16 R68, R152.reuse, R86, R68 ;  /* 0x000000569844723c */ /* 0x040fe20000041844 */
[----:B------:R-:W4:Y:S07]  /*22e0*/  LDSM.16.M88.4 R84, [R205+0x3000] ;  /* 0x00300000cd54783b */ /* 0x000f2e0000000200 */
[C---:B------:R-:W-:Y:S08]  /*22f0*/  HMMA.16816.F32.BF16 R64, R152.reuse, R40, R64 ;  /* 0x000000289840723c */ /* 0x040ff00000041840 */
[C---:B------:R-:W-:Y:S01]  /*2300*/  HMMA.16816.F32.BF16 R60, R152.reuse, R42, R60 ;  /* 0x0000002a983c723c */ /* 0x040fe2000004183c */
[----:B------:R-:W3:Y:S07]  /*2310*/  LDSM.16.M88.4 R40, [R205+0x3800] ;  /* 0x00380000cd28783b */ /* 0x000eee0000000200 */
[C---:B-1----:R-:W-:Y:S08]  /*2320*/  HMMA.16816.F32.BF16 R56, R152.reuse, R36, R56 ;  /* 0x000000249838723c */ /* 0x042ff00000041838 */
[C---:B------:R-:W-:Y:S01]  /*2330*/  HMMA.16816.F32.BF16 R52, R152.reuse, R38, R52 ;  /* 0x000000269834723c */ /* 0x040fe20000041834 */
[----:B------:R-:W1:Y:S07]  /*2340*/  LDSM.16.M88.4 R36, [R205+0x4000] ;  /* 0x00400000cd24783b */ /* 0x000e6e0000000200 */
[C---:B-----5:R-:W-:Y:S08]  /*2350*/  HMMA.16816.F32.BF16 R48, R152.reuse, R96, R48 ;  /* 0x000000609830723c */ /* 0x060ff00000041830 */
[----:B------:R-:W-:Y:S01]  /*2360*/  HMMA.16816.F32.BF16 R44, R152, R98, R44 ;  /* 0x00000062982c723c */ /* 0x000fe2000004182c */
[----:B------:R-:W-:Y:S07]  /*2370*/  LDSM.16.M88.4 R96, [R203+0xc100] ;  /* 0x00c10000cb60783b */ /* 0x000fee0000000200 */
[C---:B--2---:R-:W-:Y:S08]  /*2380*/  HMMA.16816.F32.BF16 R16, R164.reuse, R32, R16 ;  /* 0x00000020a410723c */ /* 0x044ff00000041810 */
[C---:B------:R-:W-:Y:S01]  /*2390*/  HMMA.16816.F32.BF16 R8, R164.reuse, R34, R8 ;  /* 0x00000022a408723c */ /* 0x040fe20000041808 */
[----:B------:R-:W2:Y:S07]  /*23a0*/  LDSM.16.M88.4 R32, [R205+0x4800] ;  /* 0x00480000cd20783b */ /* 0x000eae0000000200 */
[C---:B------:R-:W-:Y:S08]  /*23b0*/  HMMA.16816.F32.BF16 R80, R164.reuse, R28, R80 ;  /* 0x0000001ca450723c */ /* 0x040ff00000041850 */
[C---:B------:R-:W-:Y:S01]  /*23c0*/  HMMA.16816.F32.BF16 R76, R164.reuse, R30, R76 ;  /* 0x0000001ea44c723c */ /* 0x040fe2000004184c */
[----:B------:R-:W5:Y:S07]  /*23d0*/  LDSM.16.M88.4 R28, [R205+0x5000] ;  /* 0x00500000cd1c783b */ /* 0x000f6e0000000200 */
[C---:B---3--:R-:W-:Y:S08]  /*23e0*/  HMMA.16816.F32.BF16 R72, R164.reuse, R24, R72 ;  /* 0x00000018a448723c */ /* 0x048ff00000041848 */
[C---:B------:R-:W-:Y:S01]  /*23f0*/  HMMA.16816.F32.BF16 R68, R164.reuse, R26, R68 ;  /* 0x0000001aa444723c */ /* 0x040fe20000041844 */
[----:B------:R-:W3:Y:S07]  /*2400*/  LDSM.16.M88.4 R24, [R205+0x5800] ;  /* 0x00580000cd18783b */ /* 0x000eee0000000200 */
[C---:B------:R-:W-:Y:S08]  /*2410*/  HMMA.16816.F32.BF16 R64, R164.reuse, R20, R64 ;  /* 0x00000014a440723c */ /* 0x040ff00000041840 */
[C---:B------:R-:W-:Y:S01]  /*2420*/  HMMA.16816.F32.BF16 R60, R164.reuse, R22, R60 ;  /* 0x00000016a43c723c */ /* 0x040fe2000004183c */
[----:B------:R-:W1:Y:S07]  /*2430*/  LDSM.16.M88.4 R20, [R203+0xb100] ;  /* 0x00b10000cb14783b */ /* 0x000e6e0000000200 */
[C---:B------:R-:W-:Y:S08]  /*2440*/  HMMA.16816.F32.BF16 R56, R164.reuse, R92, R56 ;  /* 0x0000005ca438723c */ /* 0x040ff00000041838 */
[C---:B------:R-:W-:Y:S01]  /*2450*/  HMMA.16816.F32.BF16 R52, R164.reuse, R94, R52 ;  /* 0x0000005ea434723c */ /* 0x040fe20000041834 */
[----:B------:R-:W1:Y:S07]  /*2460*/  LDSM.16.M88.4 R92, [R203+0xc900] ;  /* 0x00c90000cb5c783b */ /* 0x000e6e0000000200 */
[C---:B------:R-:W-:Y:S08]  /*2470*/  HMMA.16816.F32.BF16 R48, R164.reuse, R88, R48 ;  /* 0x00000058a430723c */ /* 0x040ff00000041830 */
[----:B------:R-:W-:Y:S01]  /*2480*/  HMMA.16816.F32.BF16 R44, R164, R90, R44 ;  /* 0x0000005aa42c723c */ /* 0x000fe2000004182c */
        /* <DEDUP_REMOVED lines=16> */
[C---:B---3--:R-:W-:Y:S08]  /*2590*/  HMMA.16816.F32.BF16 R48, R168.reuse, R24, R48 ;  /* 0x00000018a830723c */ /* 0x048ff00000041830 */
[----:B------:R-:W-:Y:S01]  /*25a0*/  HMMA.16816.F32.BF16 R44, R168, R26, R44 ;  /* 0x0000001aa82c723c */ /* 0x000fe2000004182c */
[----:B------:R-:W3:Y:S07]  /*25b0*/  LDSM.16.M88.4 R24, [R194+0x5000] ;  /* 0x00500000c218783b */ /* 0x000eee0000000200 */
[C---:B------:R-:W-:Y:S08]  /*25c0*/  HMMA.16816.F32.BF16 R16, R176.reuse, R20, R16 ;  /* 0x00000014b010723c */ /* 0x040ff00000041810 */
[----:B------:R-:W-:Y:S01]  /*25d0*/  HMMA.16816.F32.BF16 R8, R176, R22, R8 ;  /* 0x00000016b008723c */ /* 0x000fe20000041808 */
[----:B------:R-:W1:Y:S01]  /*25e0*/  LDSM.16.M88.4 R20, [R194+0x5800] ;  /* 0x00580000c214783b */ /* 0x000e620000000200 */
[----:B------:R-:W-:-:S06]  /*25f0*/  DEPBAR.LE SB0, 0x0 ;  /* 0x000080000000791a */ /* 0x000fcc0000000000 */
        /* <DEDUP_REMOVED lines=8> */
[C---:B----4-:R-:W-:Y:S08]  /*2680*/  HMMA.16816.F32.BF16 R48, R176.reuse, R84, R48 ;  /* 0x00000054b030723c */ /* 0x050ff00000041830 */
[----:B------:R-:W-:Y:S08]  /*2690*/  HMMA.16816.F32.BF16 R44, R176, R86, R44 ;  /* 0x00000056b02c723c */ /* 0x000ff0000004182c */
[C---:B------:R-:W-:Y:S08]  /*26a0*/  HMMA.16816.F32.BF16 R16, R180.reuse, R40, R16 ;  /* 0x00000028b410723c */ /* 0x040ff00000041810 */
[C---:B------:R-:W-:Y:S08]  /*26b0*/  HMMA.16816.F32.BF16 R8, R180.reuse, R42, R8 ;  /* 0x0000002ab408723c */ /* 0x040ff00000041808 */
[C---:B-1----:R-:W-:Y:S08]  /*26c0*/  HMMA.16816.F32.BF16 R80, R180.reuse, R36, R80 ;  /* 0x00000024b450723c */ /* 0x042ff00000041850 */
[C---:B------:R-:W-:Y:S08]  /*26d0*/  HMMA.16816.F32.BF16 R76, R180.reuse, R38, R76 ;  /* 0x00000026b44c723c */ /* 0x040ff0000004184c */
[C---:B--2---:R-:W-:Y:S08]  /*26e0*/  HMMA.16816.F32.BF16 R72, R180.reuse, R32, R72 ;  /* 0x00000020b448723c */ /* 0x044ff00000041848 */
[C---:B------:R-:W-:Y:S08]  /*26f0*/  HMMA.16816.F32.BF16 R68, R180.reuse, R34, R68 ;  /* 0x00000022b444723c */ /* 0x040ff00000041844 */
[C---:B-----5:R-:W-:Y:S08]  /*2700*/  HMMA.16816.F32.BF16 R64, R180.reuse, R28, R64 ;  /* 0x0000001cb440723c */ /* 0x060ff00000041840 */
[C---:B------:R-:W-:Y:S08]  /*2710*/  HMMA.16816.F32.BF16 R60, R180.reuse, R30, R60 ;  /* 0x0000001eb43c723c */ /* 0x040ff0000004183c */
[C---:B---3--:R-:W-:Y:S08]  /*2720*/  HMMA.16816.F32.BF16 R56, R180.reuse, R24, R56 ;  /* 0x00000018b438723c */ /* 0x048ff00000041838 */
[C---:B------:R-:W-:Y:S08]  /*2730*/  HMMA.16816.F32.BF16 R52, R180.reuse, R26, R52 ;  /* 0x0000001ab434723c */ /* 0x040ff00000041834 */
[C---:B------:R-:W-:Y:S08]  /*2740*/  HMMA.16816.F32.BF16 R48, R180.reuse, R20, R48 ;  /* 0x00000014b430723c */ /* 0x040ff00000041830 */
[----:B------:R-:W-:Y:S01]  /*2750*/  HMMA.16816.F32.BF16 R44, R180, R22, R44 ;  /* 0x00000016b42c723c */ /* 0x000fe2000004182c */
[----:B------:R-:W-:Y:S06]  /*2760*/  BAR.SYNC.DEFER_BLOCKING 0x0 ;  /* 0x0000000000007b1d */ /* 0x000fec0000010000 */
[----:B------:R-:W-:Y:S05]  /*2770*/  @!P0 BRA `(.L_x_21) ;  /* 0x000001a000008947 */ /* 0x000fea0003800000 */
[----:B------:R-:W-:Y:S01]  /*2780*/  IADD3 R21, R14, -0x2, RZ ;  /* 0xfffffffe0e157810 */ /* 0x000fe20007ffe0ff */
[----:B------:R-:W-:-:S02]  /*2790*/  USHF.L.U32 UR4, UR6, 0x6, URZ ;  /* 0x0000000606047899 */ /* 0x000fc4000800063f */
[----:B------:R-:W-:Y:S01]  /*27a0*/  USHF.L.U64.HI UR6, UR6, 0x6, UR7 ;  /* 0x0000000606067899 */ /* 0x000fe20008010207 */
[----:B------:R-:W-:Y:S01]  /*27b0*/  SHF.R.S32.HI R7, RZ, 0x1f, R21 ;  /* 0x0000001fff077819 */ /* 0x000fe20000011415 */
[----:B------:R-:W-:Y:S02]  /*27c0*/  IMAD R12, R12, R21, RZ ;  /* 0x000000150c0c7224 */ /* 0x000fe400078e02ff */
[----:B------:R-:W-:-:S04]  /*27d0*/  IMAD.WIDE.U32 R20, R21, R108, R212 ;  /* 0x0000006c15147225 */ /* 0x000fc800078e00d4 */
[----:B------:R-:W-:Y:S01]  /*27e0*/  IMAD R4, R7, R108, R12 ;  /* 0x0000006c07047224 */ /* 0x000fe200078e020c */
[----:B------:R-:W-:Y:S01]  /*27f0*/  LEA R6, P0, R20, c[0x0][0x1c8], 0x1 ;  /* 0x0000720014067a11 */ /* 0x000fe200078008ff */
[----:B------:R-:W-:Y:S02]  /*2800*/  IMAD.U32 R0, RZ, RZ, UR4 ;  /* 0x00000004ff007e24 */ /* 0x000fe4000f8e00ff */
[----:B------:R-:W-:Y:S01]  /*2810*/  IMAD.IADD R4, R21, 0x1, R4 ;  /* 0x0000000115047824 */ /* 0x000fe200078e0204 */
[----:B------:R-:W-:-:S04]  /*2820*/  IADD3 R22, P5, R6, UR4, RZ ;  /* 0x0000000406167c10 */ /* 0x000fc8000ffbe0ff */
[----:B------:R-:W-:Y:S02]  /*2830*/  LEA.HI.X R7, R20, c[0x0][0x1cc], R4, 0x1, P0 ;  /* 0x0000730014077a11 */ /* 0x000fe400000f0c04 */
[----:B------:R-:W-:Y:S02]  /*2840*/  IADD3 R20, P2, P1, R0, 0x80, R6 ;  /* 0x0000008000147810 */ /* 0x000fe4000795e006 */
[----:B------:R-:W-:Y:S01]  /*2850*/  IADD3 R24, P0, R22, UR4, RZ ;  /* 0x0000000416187c10 */ /* 0x000fe2000ff1e0ff */
[----:B------:R-:W-:Y:S01]  /*2860*/  @!PT LDS RZ, [RZ] ;  /* 0x00000000fffff984 */ /* 0x000fe20000000800 */
[----:B------:R-:W-:Y:S01]  /*2870*/  @!PT LDS RZ, [RZ] ;  /* 0x00000000fffff984 */ /* 0x000fe20000000800 */
[----:B------:R-:W-:Y:S01]  /*2880*/  @!PT LDS RZ, [RZ] ;  /* 0x00000000fffff984 */ /* 0x000fe20000000800 */
[----:B------:R1:W-:Y:S01]  /*2890*/  LDGSTS.E.BYPASS.LTC128B.128 [R208+0x8100], [R6.64], !P4 ;  /* 0x0810000006d07fae */ /* 0x0003e2000e101d4e */
[----:B------:R-:W-:Y:S02]  /*28a0*/  IADD3.X R23, R7, UR6, RZ, P5, !PT ;  /* 0x0000000607177c10 */ /* 0x000fe4000affe4ff */
[----:B------:R-:W-:Y:S01]  /*28b0*/  IADD3.X R21, RZ, UR6, R7, P2, P1 ;  /* 0x00000006ff157c10 */ /* 0x000fe200097e2407 */
[----:B------:R1:W-:Y:S01]  /*28c0*/  LDGSTS.E.BYPASS.LTC128B.128 [R208+0xb100], [R6.64+0x80], !P3 ;  /* 0x0b10008006d07fae */ /* 0x0003e2000d901d4e */
[----:B------:R-:W-:-:S03]  /*28d0*/  IADD3.X R25, R23, UR6, RZ, P0, !PT ;  /* 0x0000000617197c10 */ /* 0x000fc600087fe4ff */
[----:B------:R1:W-:Y:S04]  /*28e0*/  LDGSTS.E.BYPASS.LTC128B.128 [R208+0x9100], [R22.64], !P4 ;  /* 0x0910000016d07fae */ /* 0x0003e8000e101d4e */
[----:B------:R1:W-:Y:S04]  /*28f0*/  LDGSTS.E.BYPASS.LTC128B.128 [R208+0xc100], [R20.64], !P3 ;  /* 0x0c10000014d07fae */ /* 0x0003e8000d901d4e */
[----:B------:R1:W-:Y:S04]  /*2900*/  LDGSTS.E.BYPASS.LTC128B.128 [R208+0xa100], [R24.64], !P4 ;  /* 0x0a10000018d07fae */ /* 0x0003e8000e101d4e */
[----:B------:R1:W-:Y:S02]  /*2910*/  LDGSTS.E.BYPASS.LTC128B.128 [R208+0xd100], [R24.64+0x80], !P3 ;  /* 0x0d10008018d07fae */ /* 0x0003e4000d901d4e */
.L_x_21:
[----:B------:R-:W-:Y:S01]  /*2920*/  LOP3.LUT R0, R104, 0xffffffe0, RZ, 0xc0, !PT ;  /* 0xffffffe068007812 */ /* 0x000fe200078ec0ff */
[----:B------:R-:W-:Y:S01]  /*2930*/  ULDC UR6, c[0x0][0x324] ;  /* 0x0000c90000067ab9 */ /* 0x000fe20000000800 */
[----:B------:R-:W-:Y:S01]  /*2940*/  LEA.HI R4, R106, R15, RZ, 0x2 ;  /* 0x0000000f6a047211 */ /* 0x000fe200078f10ff */
[----:B------:R-:W-:Y:S01]  /*2950*/  ULOP3.LUT UR6, URZ, UR6, URZ, 0x33, !UPT ;  /* 0x000000063f067292 */ /* 0x000fe2000f8e333f */
[----:B------:R-:W-:Y:S01]  /*2960*/  SHF.R.S32.HI R12, RZ, 0x1f, R105 ;  /* 0x0000001fff0c7819 */ /* 0x000fe20000011469 */
[----:B------:R-:W-:Y:S01]  /*2970*/  IMAD.IADD R0, R15, 0x1, -R0 ;  /* 0x000000010f007824 */ /* 0x000fe200078e0a00 */
[----:B------:R-:W-:Y:S01]  /*2980*/  LOP3.LUT R4, R4, 0xfffffffc, RZ, 0xc0, !PT ;  /* 0xfffffffc04047812 */ /* 0x000fe200078ec0ff */
[----:B------:R-:W0:Y:S01]  /*2990*/  LDGDEPBAR ;  /* 0x00000000000079af */ /* 0x000e220000000000 */
[----:B------:R-:W-:-:S02]  /*29a0*/  LEA.HI R12, R12, R105, RZ, 0x3 ;  /* 0x000000690c0c7211 */ /* 0x000fc400078f18ff */
[----:B-1----:R-:W-:Y:S01]  /*29b0*/  SHF.R.S32.HI R7, RZ, 0x1f, R0 ;  /* 0x0000001fff077819 */ /* 0x002fe20000011400 */
[----:B------:R-:W-:Y:S01]  /*29c0*/  IMAD.IADD R15, R15, 0x1, -R4 ;  /* 0x000000010f0f7824 */ /* 0x000fe200078e0a04 */
[----:B------:R-:W-:Y:S02]  /*29d0*/  LOP3.LUT R12, R12, 0xffffff8, RZ, 0xc0, !PT ;  /* 0x0ffffff80c0c7812 */ /* 0x000fe400078ec0ff */
[----:B------:R-:W-:Y:S02]  /*29e0*/  LEA.HI R4, R7, R0, RZ, 0x2 ;  /* 0x0000000007047211 */ /* 0x000fe400078f10ff */
[----:B------:R-:W-:Y:S01]  /*29f0*/  LEA.HI R6, R15, R15, RZ, 0x1 ;  /* 0x0000000f0f067211 */ /* 0x000fe200078f08ff */
[----:B------:R-:W-:Y:S01]  /*2a00*/  IMAD.IADD R12, R105, 0x1, -R12 ;  /* 0x00000001690c7824 */ /* 0x000fe200078e0a0c */
[----:B------:R-:W-:Y:S02]  /*2a10*/  PLOP3.LUT P1, PT, PT, PT, UP3, 0x80, 0x0 ;  /* 0x000000000000781c */ /* 0x000fe40003f2f038 */
[----:B------:R-:W-:-:S02]  /*2a20*/  LEA.HI.SX32 R7, R4, UR16, 0x1e ;  /* 0x0000001004077c11 */ /* 0x000fc4000f8ff2ff */
[----:B------:R-:W-:Y:S02]  /*2a30*/  LOP3.LUT R6, R6, 0x1ffffffe, RZ, 0xc0, !PT ;  /* 0x1ffffffe06067812 */ /* 0x000fe400078ec0ff */
[----:B------:R-:W-:Y:S01]  /*2a40*/  PLOP3.LUT P0, PT, PT, PT, UP3, 0x80, 0x0 ;  /* 0x000000000000781c */ /* 0x000fe20003f0f038 */
[----:B------:R-:W-:Y:S02]  /*2a50*/  IMAD R7, R12, 0x10, R7 ;  /* 0x000000100c077824 */ /* 0x000fe400078e0207 */
[----:B------:R-:W-:Y:S01]  /*2a60*/  IMAD.IADD R6, R15, 0x1, -R6 ;  /* 0x000000010f067824 */ /* 0x000fe200078e0a06 */
[----:B------:R-:W-:-:S03]  /*2a70*/  LOP3.LUT R15, R4, 0x7ffffffc, RZ, 0xc0, !PT ;  /* 0x7ffffffc040f7812 */ /* 0x000fc600078ec0ff */
[----:B------:R-:W-:Y:S02]  /*2a80*/  IMAD R209, R6, 0x8, R7 ;  /* 0x0000000806d17824 */ /* 0x000fe400078e0207 */
[----:B------:R-:W-:Y:S01]  /*2a90*/  IMAD.IADD R214, R0, 0x1, -R15 ;  /* 0x0000000100d67824 */ /* 0x000fe200078e0a0f */
[----:B------:R-:W-:Y:S01]  /*2aa0*/  IADD3.X R15, R13, c[0x0][0x1d0], RZ, PT, !PT ;  /* 0x000074000d0f7a10 */ /* 0x000fe20003ffe4ff */
[----:B------:R-:W-:-:S04]  /*2ab0*/  @P1 IMAD.HI.U32 R6, R209, c[0x0][0x2c8], RZ ;  /* 0x0000b200d1061a27 */ /* 0x000fc800078e00ff */
[----:B------:R-:W-:Y:S01]  /*2ac0*/  IMAD.MOV.U32 R24, RZ, RZ, R209 ;  /* 0x000000ffff187224 */ /* 0x000fe200078e00d1 */
[----:B------:R-:W-:Y:S01]  /*2ad0*/  @P0 SHF.R.U32.HI R24, RZ, c[0x0][0x2cc], R6 ;  /* 0x0000b300ff180a19 */ /* 0x000fe20000011606 */
[----:B------:R-:W-:Y:S01]  /*2ae0*/  IMAD.SHL.U32 R214, R214, 0x2, RZ ;  /* 0x00000002d6d67824 */ /* 0x000fe200078e00ff */
[----:B------:R-:W-:-:S03]  /*2af0*/  PLOP3.LUT P0, PT, PT, PT, UP2, 0x40, 0x0 ;  /* 0x000000000000781c */ /* 0x000fc60003f0e828 */
[----:B------:R-:W1:Y:S01]  /*2b00*/  SHFL.IDX PT, R7, R24, RZ, 0x1c1f ;  /* 0x001c1fff18077589 */ /* 0x000e6200000e0000 */
[--C-:B------:R-:W-:Y:S01]  /*2b10*/  IADD3 R20, R15, -c[0x0][0x168], -R214.reuse ;  /* 0x80005a000f147a10 */ /* 0x100fe20007ffe8d6 */
[----:B------:R-:W-:Y:S01]  /*2b20*/  IMAD.IADD R4, R13, 0x1, -R214 ;  /* 0x000000010d047824 */ /* 0x000fe200078e0ad6 */
[----:B------:R-:W-:Y:S02]  /*2b30*/  IADD3 R6, -R214, c[0x0][0x1d0], R13 ;  /* 0x00007400d6067a10 */ /* 0x000fe40007ffe10d */
[C---:B------:R-:W-:Y:S02]  /*2b40*/  IADD3 R22, R20.reuse, c[0x0][0x328], RZ ;  /* 0x0000ca0014167a10 */ /* 0x040fe40007ffe0ff */
[----:B------:R-:W-:-:S03]  /*2b50*/  IADD3 R20, R20, UR6, RZ ;  /* 0x0000000614147c10 */ /* 0x000fc6000fffe0ff */
[--C-:B-1----:R-:W-:Y:S02]  /*2b60*/  IMAD.IADD R29, R22, 0x1, R7.reuse ;  /* 0x00000001161d7824 */ /* 0x102fe400078e0207 */
[----:B------:R-:W-:-:S03]  /*2b70*/  IMAD.IADD R28, R20, 0x1, R7 ;  /* 0x00000001141c7824 */ /* 0x000fc600078e0207 */
[----:B------:R-:W-:Y:S01]  /*2b80*/  IMNMX R29, R29, R6, PT ;  /* 0x000000061d1d7217 */ /* 0x000fe20003800200 */
[----:B------:R-:W-:Y:S05]  /*2b90*/  @P0 BRA `(.L_x_22) ;  /* 0x0000015000000947 */ /* 0x000fea0003800000 */
[----:B------:R-:W-:Y:S01]  /*2ba0*/  IADD3 R7, R7, c[0x0][0x1d0], RZ ;  /* 0x0000740007077a10 */ /* 0x000fe20007ffe0ff */
[----:B------:R-:W-:Y:S03]  /*2bb0*/  BSSY B0, `(.L_x_23) ;  /* 0x000000f000007945 */ /* 0x000fe60003800000 */
[----:B------:R-:W-:-:S04]  /*2bc0*/  IADD3 R7, R7, -c[0x0][0x168], RZ ;  /* 0x80005a0007077a10 */ /* 0x000fc80007ffe0ff */
        /* <DEDUP_REMOVED lines=9> */
.L_x_24:
[----:B------:R-:W-:-:S04]  /*2c60*/  MOV R0, c[0x0][0x32c] ;  /* 0x0000cb0000007a02 */ /* 0x000fc80000000f00 */
[----:B------:R-:W-:-:S13]  /*2c70*/  ISETP.NE.AND P0, PT, R0, 0x1, PT ;  /* 0x000000010000780c */ /* 0x000fda0003f05270 */
[----:B------:R-:W-:-:S05]  /*2c80*/  @P0 IMAD.HI.U32 R0, R7, c[0x0][0x330], RZ ;  /* 0x0000cc0007000a27 */ /* 0x000fca00078e00ff */
[----:B------:R-:W-:Y:S02]  /*2c90*/  @P0 SHF.R.U32.HI R7, RZ, c[0x0][0x334], R0 ;  /* 0x0000cd00ff070a19 */ /* 0x000fe40000011600 */
.L_x_25:
[----:B------:R-:W-:Y:S05]  /*2ca0*/  BSYNC B0 ;  /* 0x0000000000007941 */ /* 0x000fea0003800000 */
.L_x_23:
[----:B------:R-:W-:-:S05]  /*2cb0*/  IMAD R7, R7, c[0x0][0x32c], R4 ;  /* 0x0000cb0007077a24 */ /* 0x000fca00078e0204 */
[----:B------:R-:W-:Y:S02]  /*2cc0*/  IADD3 R0, R7, c[0x0][0x32c], RZ ;  /* 0x0000cb0007007a10 */ /* 0x000fe40007ffe0ff */
[----:B------:R-:W-:Y:S02]  /*2cd0*/  IMNMX R28, R28, R7, !PT ;  /* 0x000000071c1c7217 */ /* 0x000fe40007800200 */
[----:B------:R-:W-:Y:S02]  /*2ce0*/  IMNMX R29, R29, R0, PT ;  /* 0x000000001d1d7217 */ /* 0x000fe40003800200 */
.L_x_22:
[C---:B------:R-:W-:Y:S02]  /*2cf0*/  ISETP.GE.AND P0, PT, R13.reuse, 0x2, PT ;  /* 0x000000020d00780c */ /* 0x040fe40003f06270 */
[----:B------:R-:W-:Y:S02]  /*2d00*/  ISETP.GE.AND P2, PT, R13, 0xa, PT ;  /* 0x0000000a0d00780c */ /* 0x000fe40003f46270 */
[----:B------:R-:W-:Y:S02]  /*2d10*/  P2R R0, PR, RZ, 0x1 ;  /* 0x00000001ff007803 */ /* 0x000fe40000000000 */
[----:B------:R-:W-:-:S02]  /*2d20*/  ISETP.GT.AND P0, PT, R28, 0x1, !P0 ;  /* 0x000000011c00780c */ /* 0x000fc40004704270 */
[----:B------:R-:W-:Y:S02]  /*2d30*/  ISETP.GE.AND P1, PT, R13, 0x9, PT ;  /* 0x000000090d00780c */ /* 0x000fe40003f26270 */
[----:B------:R-:W-:Y:S02]  /*2d40*/  ISETP.LT.OR P0, PT, R29, 0x2, P0 ;  /* 0x000000021d00780c */ /* 0x000fe40000701670 */
[----:B------:R-:W-:Y:S02]  /*2d50*/  P2R R27, PR, RZ, 0x2 ;  /* 0x00000002ff1b7803 */ /* 0x000fe40000000000 */
[----:B------:R-:W-:Y:S02]  /*2d60*/  FSEL R25, R17, -INF , !P0 ;  /* 0xff80000011197808 */ /* 0x000fe40004000000 */
[----:B------:R-:W-:Y:S02]  /*2d70*/  ISETP.GT.AND P0, PT, R28, 0x9, !P2 ;  /* 0x000000091c00780c */ /* 0x000fe40005704270 */
[----:B------:R-:W-:-:S02]  /*2d80*/  P2R R26, PR, RZ, 0x4 ;  /* 0x00000004ff1a7803 */ /* 0x000fc40000000000 */
[----:B------:R-:W-:Y:S02]  /*2d90*/  ISETP.LT.OR P0, PT, R29, 0xa, P0 ;  /* 0x0000000a1d00780c */ /* 0x000fe40000701670 */
[C---:B------:R-:W-:Y:S02]  /*2da0*/  ISETP.GT.AND P1, PT, R28.reuse, 0x8, !P1 ;  /* 0x000000081c00780c */ /* 0x040fe40004f24270 */
[----:B------:R-:W-:Y:S02]  /*2db0*/  ISETP.GE.AND P2, PT, R13, 0x11, PT ;  /* 0x000000110d00780c */ /* 0x000fe40003f46270 */
[----:B------:R-:W-:Y:S02]  /*2dc0*/  FSEL R21, R9, -INF , !P0 ;  /* 0xff80000009157808 */ /* 0x000fe40004000000 */
[----:B------:R-:W-:Y:S02]  /*2dd0*/  ISETP.LT.OR P1, PT, R29, 0x9, P1 ;  /* 0x000000091d00780c */ /* 0x000fe40000f21670 */
[----:B------:R-:W-:-:S02]  /*2de0*/  ISETP.GT.AND P0, PT, R28, 0x10, !P2 ;  /* 0x000000101c00780c */ /* 0x000fc40005704270 */
[----:B------:R-:W-:Y:S02]  /*2df0*/  FSEL R23, R8, -INF , !P1 ;  /* 0xff80000008177808 */ /* 0x000fe40004800000 */
[----:B------:R-:W-:Y:S02]  /*2e00*/  ISETP.LT.OR P0, PT, R29, 0x11, P0 ;  /* 0x000000111d00780c */ /* 0x000fe40000701670 */
[----:B------:R-:W-:Y:S02]  /*2e10*/  ISETP.GE.AND P1, PT, R13, 0x12, PT ;  /* 0x000000120d00780c */ /* 0x000fe40003f26270 */
[----:B------:R-:W-:Y:S02]  /*2e20*/  FSEL R17, R80, -INF , !P0 ;  /* 0xff80000050117808 */ /* 0x000fe40004000000 */
[----:B------:R-:W-:Y:S02]  /*2e30*/  ISETP.GT.AND P0, PT, R28, 0x11, !P1 ;  /* 0x000000111c00780c */ /* 0x000fe40004f04270 */
[----:B------:R-:W-:-:S02]  /*2e40*/  P2R R84, PR, RZ, 0x2 ;  /* 0x00000002ff547803 */ /* 0x000fc40000000000 */
[----:B------:R-:W-:Y:S02]  /*2e50*/  ISETP.LT.OR P0, PT, R29, 0x12, P0 ;  /* 0x000000121d00780c */ /* 0x000fe40000701670 */
[----:B------:R-:W-:Y:S02]  /*2e60*/  ISETP.GE.AND P1, PT, R13, 0x19, PT ;  /* 0x000000190d00780c */ /* 0x000fe40003f26270 */
[----:B------:R-:W-:Y:S02]  /*2e70*/  FSEL R15, R81, -INF , !P0 ;  /* 0xff800000510f7808 */ /* 0x000fe40004000000 */
[----:B------:R-:W-:Y:S02]  /*2e80*/  ISETP.GT.AND P0, PT, R28, 0x18, !P1 ;  /* 0x000000181c00780c */ /* 0x000fe40004f04270 */
[----:B------:R-:W-:Y:S02]  /*2e90*/  P2R R80, PR, RZ, 0x2 ;  /* 0x00000002ff507803 */ /* 0x000fe40000000000 */
[----:B------:R-:W-:-:S02]  /*2ea0*/  ISETP.LT.OR P0, PT, R29, 0x19, P0 ;  /* 0x000000191d00780c */ /* 0x000fc40000701670 */
[----:B------:R-:W-:Y:S02]  /*2eb0*/  ISETP.GE.AND P1, PT, R13, 0x1a, PT ;  /* 0x0000001a0d00780c */ /* 0x000fe40003f26270 */
[----:B------:R-:W-:Y:S02]  /*2ec0*/  FSEL R7, R76, -INF , !P0 ;  /* 0xff8000004c077808 */ /* 0x000fe40004000000 */
[----:B------:R-:W-:Y:S02]  /*2ed0*/  ISETP.GT.AND P0, PT, R28, 0x19, !P1 ;  /* 0x000000191c00780c */ /* 0x000fe40004f04270 */
[----:B------:R-:W-:Y:S02]  /*2ee0*/  P2R R8, PR, RZ, 0x2 ;  /* 0x00000002ff087803 */ /* 0x000fe40000000000 */
[----:B------:R-:W-:Y:S02]  /*2ef0*/  ISETP.LT.OR P0, PT, R29, 0x1a, P0 ;  /* 0x0000001a1d00780c */ /* 0x000fe40000701670 */
[----:B------:R-:W-:-:S02]  /*2f00*/  ISETP.GE.AND P1, PT, R13, 0x21, PT ;  /* 0x000000210d00780c */ /* 0x000fc40003f26270 */
[----:B------:R-:W-:Y:S02]  /*2f10*/  FSEL R9, R77, -INF , !P0 ;  /* 0xff8000004d097808 */ /* 0x000fe40004000000 */
[----:B------:R-:W-:Y:S02]  /*2f20*/  ISETP.GT.AND P0, PT, R28, 0x20, !P1 ;  /* 0x000000201c00780c */ /* 0x000fe40004f04270 */
[----:B------:R-:W-:Y:S02]  /*2f30*/  P2R R76, PR, RZ, 0x2 ;  /* 0x00000002ff4c7803 */ /* 0x000fe40000000000 */
[----:B------:R-:W-:Y:S02]  /*2f40*/  ISETP.LT.OR P0, PT, R29, 0x21, P0 ;  /* 0x000000211d00780c */ /* 0x000fe40000701670 */
[----:B------:R-:W-:Y:S02]  /*2f50*/  ISETP.GE.AND P1, PT, R13, 0x22, PT ;  /* 0x000000220d00780c */ /* 0x000fe40003f26270 */
[----:B------:R-:W-:-:S02]  /*2f60*/  FSEL R37, R72, -INF , !P0 ;  /* 0xff80000048257808 */ /* 0x000fc40004000000 */
[C---:B------:R-:W-:Y:S02]  /*2f70*/  ISETP.GT.AND P0, PT, R28.reuse, 0x21, !P1 ;  /* 0x000000211c00780c */ /* 0x040fe40004f04270 */
[----:B------:R-:W-:Y:S02]  /*2f80*/  P2R R43, PR, RZ, 0x2 ;  /* 0x00000002ff2b7803 */ /* 0x000fe40000000000 */
[----:B------:R-:W-:Y:S02]  /*2f90*/  ISETP.LT.OR P0, PT, R29, 0x22, P0 ;  /* 0x000000221d00780c */ /* 0x000fe40000701670 */
[----:B------:R-:W-:Y:S02]  /*2fa0*/  ISETP.GE.AND P1, PT, R13, 0x29, PT ;  /* 0x000000290d00780c */ /* 0x000fe40003f26270 */
[----:B------:R-:W-:Y:S02]  /*2fb0*/  FSEL R35, R73, -INF , !P0 ;  /* 0xff80000049237808 */ /* 0x000fe40004000000 */
[----:B------:R-:W-:-:S02]  /*2fc0*/  ISETP.GT.AND P0, PT, R28, 0x28, !P1 ;  /* 0x000000281c00780c */ /* 0x000fc40004f04270 */
[----:B------:R-:W-:Y:S02]  /*2fd0*/  P2R R42, PR, RZ, 0x2 ;  /* 0x00000002ff2a7803 */ /* 0x000fe40000000000 */
        /* <DEDUP_REMOVED lines=41> */
[C---:B------:R-:W-:Y:S02]  /*3270*/  ISETP.GE.AND P1, PT, R13.reuse, 0x4a, PT ;  /* 0x0000004a0d00780c */ /* 0x040fe40003f26270 */
[----:B------:R-:W-:Y:S02]  /*3280*/  FSEL R161, R52, -INF , !P0 ;  /* 0xff80000034a17808 */ /* 0x000fe40004000000 */
[----:B------:R-:W-:Y:S02]  /*3290*/  ISETP.GT.AND P0, PT, R28, 0x49, !P1 ;  /* 0x000000491c00780c */ /* 0x000fe40004f04270 */
[----:B------:R-:W-:Y:S02]  /*32a0*/  ISETP.GE.AND P6, PT, R13, 0x51, PT ;  /* 0x000000510d00780c */ /* 0x000fe40003fc6270 */
        /* <DEDUP_REMOVED lines=13> */
[----:B------:R-:W-:-:S04]  /*3380*/  ISETP.GT.AND P0, PT, R28, 0x58, !P2 ;  /* 0x000000581c00780c */ /* 0x000fc80005704270 */
[----:B------:R-:W-:-:S04]  /*3390*/  ISETP.LT.OR P0, PT, R29, 0x59, P0 ;  /* 0x000000591d00780c */ /* 0x000fc80000701670 */
[----:B------:R-:W-:Y:S02]  /*33a0*/  FSEL R131, R44, -INF , !P0 ;  /* 0xff8000002c837808 */ /* 0x000fe40004000000 */
[----:B------:R-:W-:Y:S02]  /*33b0*/  ISETP.GT.AND P0, PT, R28, RZ, !P1 ;  /* 0x000000ff1c00720c */ /* 0x000fe40004f04270 */
[----:B------:R-:W-:Y:S02]  /*33c0*/  P2R R44, PR, RZ, 0x2 ;  /* 0x00000002ff2c7803 */ /* 0x000fe40000000000 */
[----:B------:R-:W-:Y:S02]  /*33d0*/  ISETP.LT.OR P0, PT, R29, 0x1, P0 ;  /* 0x000000011d00780c */ /* 0x000fe40000701670 */
[----:B------:R-:W-:Y:S02]  /*33e0*/  ISETP.GE.AND P1, PT, R13, 0x5a, PT ;  /* 0x0000005a0d00780c */ /* 0x000fe40003f26270 */
[----:B------:R-:W-:-:S02]  /*33f0*/  FSEL R12, R16, -INF , !P0 ;  /* 0xff800000100c7808 */ /* 0x000fc40004000000 */
[----:B------:R-:W-:-:S04]  /*3400*/  ISETP.GT.AND P0, PT, R28, 0x59, !P1 ;  /* 0x000000591c00780c */ /* 0x000fc80004f04270 */
[----:B------:R-:W-:Y:S02]  /*3410*/  ISETP.LT.OR P0, PT, R29, 0x5a, P0 ;  /* 0x0000005a1d00780c */ /* 0x000fe40000701670 */
[----:B------:R-:W1:Y:S02]  /*3420*/  SHFL.IDX PT, R29, R24, 0x1, 0x1c1f ;  /* 0x003c1f00181d7f89 */ /* 0x000e6400000e0000 */
[----:B------:R-:W-:Y:S02]  /*3430*/  FSEL R129, R45, -INF , !P0 ;  /* 0xff8000002d817808 */ /* 0x000fe40004000000 */
[----:B------:R-:W-:Y:S01]  /*3440*/  PLOP3.LUT P0, PT, PT, PT, UP2, 0x40, 0x0 ;  /* 0x000000000000781c */ /* 0x000fe20003f0e828 */
[--C-:B-1----:R-:W-:Y:S02]  /*3450*/  IMAD.IADD R13, R22, 0x1, R29.reuse ;  /* 0x00000001160d7824 */ /* 0x102fe400078e021d */
[----:B------:R-:W-:-:S03]  /*3460*/  IMAD.IADD R22, R20, 0x1, R29 ;  /* 0x0000000114167824 */ /* 0x000fc600078e021d */
[----:B------:R-:W-:-:S07]  /*3470*/  IMNMX R13, R13, R6, PT ;  /* 0x000000060d0d7217 */ /* 0x000fce0003800200 */
        /* <DEDUP_REMOVED lines=13> */
.L_x_28:
[----:B------:R-:W-:-:S04]  /*3550*/  MOV R6, c[0x0][0x32c] ;  /* 0x0000cb0000067a02 */ /* 0x000fc80000000f00 */
[----:B------:R-:W-:-:S13]  /*3560*/  ISETP.NE.AND P0, PT, R6, 0x1, PT ;  /* 0x000000010600780c */ /* 0x000fda0003f05270 */
[----:B------:R-:W-:-:S05]  /*3570*/  @P0 IMAD.HI.U32 R6, R29, c[0x0][0x330], RZ ;  /* 0x0000cc001d060a27 */ /* 0x000fca00078e00ff */
[----:B------:R-:W-:Y:S02]  /*3580*/  @P0 SHF.R.U32.HI R29, RZ, c[0x0][0x334], R6 ;  /* 0x0000cd00ff1d0a19 */ /* 0x000fe40000011606 */
.L_x_29:
[----:B------:R-:W-:Y:S05]  /*3590*/  BSYNC B0 ;  /* 0x0000000000007941 */ /* 0x000fea0003800000 */
.L_x_27:
[----:B------:R-:W-:-:S05]  /*35a0*/  IMAD R29, R29, c[0x0][0x32c], R4 ;  /* 0x0000cb001d1d7a24 */ /* 0x000fca00078e0204 */
[----:B------:R-:W-:Y:S02]  /*35b0*/  IADD3 R4, R29, c[0x0][0x32c], RZ ;  /* 0x0000cb001d047a10 */ /* 0x000fe40007ffe0ff */
[----:B------:R-:W-:Y:S02]  /*35c0*/  IMNMX R22, R22, R29, !PT ;  /* 0x0000001d16167217 */ /* 0x000fe40007800200 */
[----:B------:R-:W-:Y:S02]  /*35d0*/  IMNMX R13, R13, R4, PT ;  /* 0x000000040d0d7217 */ /* 0x000fe40003800200 */
.L_x_26:
[----:B------:R-:W-:Y:S01]  /*35e0*/  ISETP.NE.AND P0, PT, R27, RZ, PT ;  /* 0x000000ff1b00720c */ /* 0x000fe20003f05270 */
[----:B------:R-:W-:Y:S01]  /*35f0*/  IMAD.SHL.U32 R204, R2, 0x2, RZ ;  /* 0x0000000202cc7824 */ /* 0x000fe200078e00ff */
[C---:B------:R-:W-:Y:S01]  /*3600*/  ISETP.GT.AND P6, PT, R22.reuse, 0x50, !P6 ;  /* 0x000000501600780c */ /* 0x040fe200077c4270 */
[----:B------:R-:W-:Y:S01]  /*3610*/  ULDC.64 UR4, c[0x0][0x2c8] ;  /* 0x0000b20000047ab9 */ /* 0x000fe20000000a00 */
[C---:B------:R-:W-:Y:S01]  /*3620*/  ISETP.GT.AND P0, PT, R22.reuse, 0x8, !P0 ;  /* 0x000000081600780c */ /* 0x040fe20004704270 */
[----:B------:R-:W-:Y:S01]  /*3630*/  IMAD R202, R5, 0x2, R204 ;  /* 0x0000000205ca7824 */ /* 0x000fe200078e02cc */
[----:B------:R-:W-:Y:S01]  /*3640*/  ISETP.GT.AND P5, PT, R22, 0x51, !P5 ;  /* 0x000000511600780c */ /* 0x000fe20006fa4270 */
[----:B------:R-:W-:Y:S01]  /*3650*/  LDSM.16.MT88.4 R96, [R204+0x3100] ;  /* 0x00310000cc60783b */ /* 0x000fe20000004200 */
[----:B------:R-:W-:Y:S01]  /*3660*/  ISETP.LT.OR P0, PT, R13, 0x9, P0 ;  /* 0x000000090d00780c */ /* 0x000fe20000701670 */
[----:B------:R-:W-:Y:S01]  /*3670*/  IMAD R200, R3, 0x2, R202 ;  /* 0x0000000203c87824 */ /* 0x000fe200078e02ca */
[----:B------:R-:W-:Y:S01]  /*3680*/  ISETP.LT.OR P6, PT, R13, 0x51, P6 ;  /* 0x000000510d00780c */ /* 0x000fe200037c1670 */
[----:B------:R-:W-:Y:S01]  /*3690*/  IMAD R201, R3, 0x2, R204 ;  /* 0x0000000203c97824 */ /* 0x000fe200078e02cc */
[----:B------:R-:W-:Y:S01]  /*36a0*/  FSEL R6, R10, -INF , !P0 ;  /* 0xff8000000a067808 */ /* 0x000fe20004000000 */
[----:B------:R-:W-:Y:S01]  /*36b0*/  LDSM.16.MT88.4 R108, [R204+0x100] ;  /* 0x00010000cc6c783b */ /* 0x000fe20000004200 */
[----:B------:R-:W-:Y:S01]  /*36c0*/  ISETP.NE.AND P0, PT, R26, RZ, PT ;  /* 0x000000ff1a00720c */ /* 0x000fe20003f05270 */
[----:B------:R-:W-:Y:S01]  /*36d0*/  UIMAD.WIDE.U32 UR18, UR16, UR4, URZ ;  /* 0x00000004101272a5 */ /* 0x000fe2000f8e003f */
[C---:B------:R-:W-:Y:S01]  /*36e0*/  ISETP.GT.AND P2, PT, R22.reuse, 0x58, !P2 ;  /* 0x000000581600780c */ /* 0x040fe20005744270 */
[----:B------:R-:W-:Y:S01]  /*36f0*/  LDSM.16.MT88.4 R88, [R200+0x100] ;  /* 0x00010000c858783b */ /* 0x000fe20000004200 */
[----:B------:R-:W-:Y:S01]  /*3700*/  ISETP.GT.AND P0, PT, R22, 0x9, !P0 ;  /* 0x000000091600780c */ /* 0x000fe20004704270 */
[----:B------:R-:W-:Y:S01]  /*3710*/  ULDC UR4, c[0x0][0x328] ;  /* 0x0000ca0000047ab9 */ /* 0x000fe20000000800 */
[C---:B------:R-:W-:Y:S01]  /*3720*/  ISETP.LT.OR P5, PT, R13.reuse, 0x52, P5 ;  /* 0x000000520d00780c */ /* 0x040fe20002fa1670 */
[----:B------:R-:W-:Y:S01]  /*3730*/  LDSM.16.MT88.4 R104, [R202+0x3100] ;  /* 0x00310000ca68783b */ /* 0x000fe20000004200 */
[----:B------:R-:W-:Y:S01]  /*3740*/  ISETP.LT.OR P0, PT, R13, 0xa, P0 ;  /* 0x0000000a0d00780c */ /* 0x000fe20000701670 */
[----:B------:R-:W-:Y:S01]  /*3750*/  @UP3 UMOV UR7, UR19 ;  /* 0x0000001300073c82 */ /* 0x000fe20008000000 */
[----:B------:R-:W-:Y:S01]  /*3760*/  FSEL R136, R50, -INF , !P6 ;  /* 0xff80000032887808 */ /* 0x000fe20007000000 */
[----:B------:R-:W-:Y:S01]  /*3770*/  @UP3 USHF.R.U32.HI UR16, URZ, UR5, UR7 ;  /* 0x000000053f103299 */ /* 0x000fe20008011607 */
[----:B------:R-:W-:-:S02]  /*3780*/  FSEL R4, R11, -INF , !P0 ;  /* 0xff8000000b047808 */ /* 0x000fc40004000000 */
[----:B------:R-:W-:Y:S01]  /*3790*/  ISETP.NE.AND P0, PT, R85, RZ, PT ;  /* 0x000000ff5500720c */ /* 0x000fe20003f05270 */
[----:B------:R-:W-:Y:S01]  /*37a0*/  UIADD3 UR13, UR13, UR16, URZ ;  /* 0x000000100d0d7290 */ /* 0x000fe2000fffe03f */
[C---:B------:R-:W-:Y:S02]  /*37b0*/  ISETP.GT.AND P1, PT, R22.reuse, 0x59, !P1 ;  /* 0x000000591600780c */ /* 0x040fe40004f24270 */
[----:B------:R-:W-:Y:S01]  /*37c0*/  ISETP.GT.AND P0, PT, R22, 0x10, !P0 ;  /* 0x000000101600780c */ /* 0x000fe20004704270 */
[----:B------:R-:W-:Y:S01]  /*37d0*/  UIADD3 UR4, UR13, UR4, URZ ;  /* 0x000000040d047290 */ /* 0x000fe2000fffe03f */
[----:B------:R-:W-:Y:S02]  /*37e0*/  FSEL R134, R51, -INF , !P5 ;  /* 0xff80000033867808 */ /* 0x000fe40006800000 */
[C---:B------:R-:W-:Y:S02]  /*37f0*/  ISETP.LT.OR P0, PT, R13.reuse, 0x11, P0 ;  /* 0x000000110d00780c */ /* 0x040fe40000701670 */
[----:B------:R-:W-:-:S02]  /*3800*/  ISETP.LT.OR P2, PT, R13, 0x59, P2 ;  /* 0x000000590d00780c */ /* 0x000fc40001741670 */
[----:B------:R-:W-:Y:S02]  /*3810*/  FSEL R20, R82, -INF , !P0 ;  /* 0xff80000052147808 */ /* 0x000fe40004000000 */
[----:B------:R-:W-:Y:S02]  /*3820*/  ISETP.NE.AND P0, PT, R84, RZ, PT ;  /* 0x000000ff5400720c */ /* 0x000fe40003f05270 */
[C---:B------:R-:W-:Y:S02]  /*3830*/  ISETP.LT.OR P1, PT, R13.reuse, 0x5a, P1 ;  /* 0x0000005a0d00780c */ /* 0x040fe40000f21670 */
[----:B------:R-:W-:Y:S02]  /*3840*/  ISETP.GT.AND P0, PT, R22, 0x11, !P0 ;  /* 0x000000111600780c */ /* 0x000fe40004704270 */
[----:B------:R-:W-:Y:S02]  /*3850*/  FSEL R130, R46, -INF , !P2 ;  /* 0xff8000002e827808 */ /* 0x000fe40005000000 */
[----:B------:R-:W-:-:S02]  /*3860*/  ISETP.LT.OR P0, PT, R13, 0x12, P0 ;  /* 0x000000120d00780c */ /* 0x000fc40000701670 */
[----:B------:R-:W-:Y:S02]  /*3870*/  FSEL R128, R47, -INF , !P1 ;  /* 0xff8000002f807808 */ /* 0x000fe40004800000 */
[----:B------:R-:W-:Y:S02]  /*3880*/  FSEL R16, R83, -INF , !P0 ;  /* 0xff80000053107808 */ /* 0x000fe40004000000 */
[----:B------:R-:W-:Y:S02]  /*3890*/  ISETP.NE.AND P0, PT, R80, RZ, PT ;  /* 0x000000ff5000720c */ /* 0x000fe40003f05270 */
[----:B------:R-:W-:Y:S02]  /*38a0*/  LDSM.16.MT88.4 R80, [R201+0x100] ;  /* 0x00010000c950783b */ /* 0x000fe40000004200 */
[----:B------:R-:W-:-:S04]  /*38b0*/  ISETP.GT.AND P0, PT, R22, 0x18, !P0 ;  /* 0x000000181600780c */ /* 0x000fc80004704270 */
[----:B------:R-:W-:-:S04]  /*38c0*/  ISETP.LT.OR P0, PT, R13, 0x19, P0 ;  /* 0x000000190d00780c */ /* 0x000fc80000701670 */
[----:B------:R-:W-:Y:S02]  /*38d0*/  FSEL R10, R78, -INF , !P0 ;  /* 0xff8000004e0a7808 */ /* 0x000fe40004000000 */
[----:B------:R-:W-:-:S04]  /*38e0*/  ISETP.NE.AND P0, PT, R8, RZ, PT ;  /* 0x000000ff0800720c */ /* 0x000fc80003f05270 */
        /* <DEDUP_REMOVED lines=11> */
[----:B------:R-:W-:Y:S01]  /*39a0*/  ISETP.NE.AND P0, PT, R42, RZ, PT ;  /* 0x000000ff2a00720c */ /* 0x000fe20003f05270 */
[----:B------:R-:W-:Y:S03]  /*39b0*/  LDSM.16.MT88.4 R72, [R202+0x100] ;  /* 0x00010000ca48783b */ /* 0x000fe60000004200 */
        /* <DEDUP_REMOVED lines=32> */
[----:B------:R-:W-:Y:S01]  /*3bc0*/  LDSM.16.MT88.4 R56, [R201+0x3100] ;  /* 0x00310000c938783b */ /* 0x000fe20000004200 */
[----:B------:R-:W-:Y:S02]  /*3bd0*/  FMNMX.FTZ R0, R12, R25, !PT ;  /* 0x000000190c007209 */ /* 0x000fe40007810000 */
[----:B------:R-:W-:Y:S02]  /*3be0*/  ISETP.GT.AND P0, PT, R22, 0x1, !P0 ;  /* 0x000000011600780c */ /* 0x000fe40004704270 */
[----:B------:R-:W-:Y:S02]  /*3bf0*/  FMNMX.FTZ R0, R23, R0, !PT ;  /* 0x0000000017007209 */ /* 0x000fe40007810000 */
[----:B------:R-:W-:-:S02]  /*3c00*/  ISETP.LT.OR P0, PT, R13, 0x2, P0 ;  /* 0x000000020d00780c */ /* 0x000fc40000701670 */
[----:B------:R-:W-:Y:S02]  /*3c10*/  FMNMX.FTZ R0, R21, R0, !PT ;  /* 0x0000000015007209 */ /* 0x000fe40007810000 */
[----:B------:R-:W-:Y:S02]  /*3c20*/  FSEL R24, R19, -INF , !P0 ;  /* 0xff80000013187808 */ /* 0x000fe40004000000 */
[----:B------:R-:W-:Y:S02]  /*3c30*/  ISETP.NE.AND P0, PT, R44, RZ, PT ;  /* 0x000000ff2c00720c */ /* 0x000fe40003f05270 */
[----:B------:R-:W-:Y:S02]  /*3c40*/  FMNMX.FTZ R0, R17, R0, !PT ;  /* 0x0000000011007209 */ /* 0x000fe40007810000 */
[----:B------:R-:W-:Y:S02]  /*3c50*/  ISETP.GT.AND P0, PT, R22, RZ, !P0 ;  /* 0x000000ff1600720c */ /* 0x000fe40004704270 */
[----:B------:R-:W-:-:S02]  /*3c60*/  FMNMX.FTZ R0, R15, R0, !PT ;  /* 0x000000000f007209 */ /* 0x000fc40007810000 */
[----:B------:R-:W-:Y:S02]  /*3c70*/  ISETP.LT.OR P0, PT, R13, 0x1, P0 ;  /* 0x000000010d00780c */ /* 0x000fe40000701670 */
[----:B------:R-:W-:Y:S02]  /*3c80*/  FMNMX.FTZ R0, R7, R0, !PT ;  /* 0x0000000007007209 */ /* 0x000fe40007810000 */
[----:B------:R-:W-:Y:S02]  /*3c90*/  FSEL R18, R18, -INF , !P0 ;  /* 0xff80000012127808 */ /* 0x000fe40004000000 */
[----:B------:R-:W-:Y:S02]  /*3ca0*/  FMNMX.FTZ R0, R9, R0, !PT ;  /* 0x0000000009007209 */ /* 0x000fe40007810000 */
[----:B------:R-:W-:Y:S02]  /*3cb0*/  FMNMX.FTZ R19, R18, R24, !PT ;  /* 0x0000001812137209 */ /* 0x000fe40007810000 */
[----:B------:R-:W-:-:S02]  /*3cc0*/  FMNMX.FTZ R0, R37, R0, !PT ;  /* 0x0000000025007209 */ /* 0x000fc40007810000 */
[----:B------:R-:W-:Y:S02]  /*3cd0*/  FMNMX.FTZ R19, R6, R19, !PT ;  /* 0x0000001306137209 */ /* 0x000fe40007810000 */
[----:B------:R-:W-:Y:S02]  /*3ce0*/  FMNMX.FTZ R0, R35, R0, !PT ;  /* 0x0000000023007209 */ /* 0x000fe40007810000 */
[----:B------:R-:W-:Y:S02]  /*3cf0*/  FMNMX.FTZ R19, R4, R19, !PT ;  /* 0x0000001304137209 */ /* 0x000fe40007810000 */
        /* <DEDUP_REMOVED lines=12> */
[----:B------:R-:W-:Y:S02]  /*3dc0*/  ISETP.NE.AND P0, PT, R31, RZ, PT ;  /* 0x000000ff1f00720c */ /* 0x000fe40003f05270 */
[----:B------:R-:W-:Y:S02]  /*3dd0*/  FMNMX.FTZ R19, R144, R19, !PT ;  /* 0x0000001390137209 */ /* 0x000fe40007810000 */
[----:B------:R-:W-:-:S02]  /*3de0*/  FMNMX.FTZ R0, R163, R0, !PT ;  /* 0x00000000a3007209 */ /* 0x000fc40007810000 */
[----:B------:R-:W-:Y:S02]  /*3df0*/  FMNMX.FTZ R19, R132, R19, !PT ;  /* 0x0000001384137209 */ /* 0x000fe40007810000 */
[----:B------:R-:W-:Y:S02]  /*3e00*/  ISETP.GT.AND P0, PT, R22, 0x48, !P0 ;  /* 0x000000481600780c */ /* 0x000fe40004704270 */
[----:B------:R-:W-:Y:S02]  /*3e10*/  FMNMX.FTZ R19, R186, R19, !PT ;  /* 0x00000013ba137209 */ /* 0x000fe40007810000 */
[----:B------:R-:W-:Y:S02]  /*3e20*/  FMNMX.FTZ R0, R159, R0, !PT ;  /* 0x000000009f007209 */ /* 0x000fe40007810000 */
[----:B------:R-:W-:Y:S02]  /*3e30*/  FMNMX.FTZ R19, R158, R19, !PT ;  /* 0x000000139e137209 */ /* 0x000fe40007810000 */
[----:B------:R-:W-:-:S02]  /*3e40*/  ISETP.LT.OR P0, PT, R13, 0x49, P0 ;  /* 0x000000490d00780c */ /* 0x000fc40000701670 */
[----:B------:R-:W-:Y:S02]  /*3e50*/  FMNMX.FTZ R0, R161, R0, !PT ;  /* 0x00000000a1007209 */ /* 0x000fe40007810000 */
[----:B------:R-:W-:Y:S02]  /*3e60*/  FMNMX.FTZ R19, R184, R19, !PT ;  /* 0x00000013b8137209 */ /* 0x000fe40007810000 */
[----:B------:R-:W-:Y:S02]  /*3e70*/  FSEL R160, R54, -INF , !P0 ;  /* 0xff80000036a07808 */ /* 0x000fe40004000000 */
[----:B------:R-:W-:Y:S02]  /*3e80*/  ISETP.NE.AND P0, PT, R30, RZ, PT ;  /* 0x000000ff1e00720c */ /* 0x000fe40003f05270 */
[----:B------:R-:W-:Y:S01]  /*3e90*/  FMNMX.FTZ R0, R147, R0, !PT ;  /* 0x0000000093007209 */ /* 0x000fe20007810000 */
[----:B------:R-:W-:Y:S01]  /*3ea0*/  LDSM.16.MT88.4 R28, [R204+0x900] ;  /* 0x00090000cc1c783b */ /* 0x000fe20000004200 */
[----:B------:R-:W-:-:S02]  /*3eb0*/  FMNMX.FTZ R19, R162, R19, !PT ;  /* 0x00000013a2137209 */ /* 0x000fc40007810000 */
[----:B------:R-:W-:Y:S02]  /*3ec0*/  FMNMX.FTZ R0, R135, R0, !PT ;  /* 0x0000000087007209 */ /* 0x000fe40007810000 */
[----:B------:R-:W-:Y:S02]  /*3ed0*/  ISETP.GT.AND P0, PT, R22, 0x49, !P0 ;  /* 0x000000491600780c */ /* 0x000fe40004704270 */
[----:B------:R-:W-:Y:S02]  /*3ee0*/  FMNMX.FTZ R19, R172, R19, !PT ;  /* 0x00000013ac137209 */ /* 0x000fe40007810000 */
[----:B------:R-:W-:Y:S02]  /*3ef0*/  FMNMX.FTZ R0, R133, R0, !PT ;  /* 0x0000000085007209 */ /* 0x000fe40007810000 */
[----:B------:R-:W-:Y:S02]  /*3f00*/  ISETP.LT.OR P0, PT, R13, 0x4a, P0 ;  /* 0x0000004a0d00780c */ /* 0x000fe40000701670 */
[----:B------:R-:W-:-:S02]  /*3f10*/  FMNMX.FTZ R19, R174, R19, !PT ;  /* 0x00000013ae137209 */ /* 0x000fc40007810000 */
[----:B------:R-:W-:Y:S02]  /*3f20*/  FMNMX.FTZ R0, R131, R0, !PT ;  /* 0x0000000083007209 */ /* 0x000fe40007810000 */
[----:B------:R-:W-:Y:S02]  /*3f30*/  FSEL R156, R55, -INF , !P0 ;  /* 0xff800000379c7808 */ /* 0x000fe40004000000 */
[----:B------:R-:W-:Y:S02]  /*3f40*/  FMNMX.FTZ R19, R160, R19, !PT ;  /* 0x00000013a0137209 */ /* 0x000fe40007810000 */
[----:B------:R-:W-:Y:S02]  /*3f50*/  FMNMX.FTZ R0, R129, R0, !PT ;  /* 0x0000000081007209 */ /* 0x000fe40007810000 */
[----:B------:R-:W-:-:S03]  /*3f60*/  FMNMX.FTZ R19, R156, R19, !PT ;  /* 0x000000139c137209 */ /* 0x000fc60007810000 */
[----:B------:R-:W1:Y:S01]  /*3f70*/  SHFL.BFLY PT, R11, R0, 0x2, 0x1f ;  /* 0x0c401f00000b7f89 */ /* 0x000e6200000e0000 */
[----:B------:R-:W-:-:S04]  /*3f80*/  FMNMX.FTZ R19, R136, R19, !PT ;  /* 0x0000001388137209 */ /* 0x000fc80007810000 */
[----:B------:R-:W-:-:S04]  /*3f90*/  FMNMX.FTZ R19, R134, R19, !PT ;  /* 0x0000001386137209 */ /* 0x000fc80007810000 */
[----:B------:R-:W-:-:S04]  /*3fa0*/  FMNMX.FTZ R13, R130, R19, !PT ;  /* 0x00000013820d7209 */ /* 0x000fc80007810000 */
[----:B------:R-:W-:-:S05]  /*3fb0*/  FMNMX.FTZ R13, R128, R13, !PT ;  /* 0x0000000d800d7209 */ /* 0x000fca0007810000 */
[----:B------:R-:W2:Y:S01]  /*3fc0*/  SHFL.BFLY PT, R22, R13, 0x2, 0x1f ;  /* 0x0c401f000d167f89 */ /* 0x000ea200000e0000 */
[----:B-1----:R-:W-:-:S05]  /*3fd0*/  FMNMX.FTZ R19, R0, R11, !PT ;  /* 0x0000000b00137209 */ /* 0x002fca0007810000 */
[----:B------:R-:W1:Y:S01]  /*3fe0*/  SHFL.BFLY PT, R0, R19, 0x1, 0x1f ;  /* 0x0c201f0013007f89 */ /* 0x000e6200000e0000 */
[----:B--2---:R-:W-:-:S05]  /*3ff0*/  FMNMX.FTZ R22, R13, R22, !PT ;  /* 0x000000160d167209 */ /* 0x004fca0007810000 */
[----:B------:R-:W2:Y:S01]  /*4000*/  SHFL.BFLY PT, R11, R22, 0x1, 0x1f ;  /* 0x0c201f00160b7f89 */ /* 0x000ea200000e0000 */
[----:B-1----:R-:W-:-:S04]  /*4010*/  FMNMX.FTZ R0, R19, R0, !PT ;  /* 0x0000000013007209 */ /* 0x002fc80007810000 */
[C---:B------:R-:W-:Y:S01]  /*4020*/  FSETP.NEU.FTZ.AND P0, PT, R0.reuse, -INF , PT ;  /* 0xff8000000000780b */ /* 0x040fe20003f1d000 */
[----:B------:R-:W-:-:S05]  /*4030*/  FMUL.FTZ R138, R0, c[0x0][0x2d0] ;  /* 0x0000b400008a7a20 */ /* 0x000fca0000410000 */
[----:B------:R-:W-:-:S05]  /*4040*/  FSEL R138, R138, RZ, P0 ;  /* 0x000000ff8a8a7208 */ /* 0x000fca0000000000 */
[--C-:B------:R-:W-:Y:S02]  /*4050*/  FFMA.FTZ R50, R12, c[0x0][0x2d0], -R138.reuse ;  /* 0x0000b4000c327a23 */ /* 0x100fe4000001088a */
[--C-:B------:R-:W-:Y:S01]  /*4060*/  FFMA.FTZ R47, R25, c[0x0][0x2d0], -R138.reuse ;  /* 0x0000b400192f7a23 */ /* 0x100fe2000001088a */
[----:B--2---:R-:W-:Y:S01]  /*4070*/  FMNMX.FTZ R12, R22, R11, !PT ;  /* 0x0000000b160c7209 */ /* 0x004fe20007810000 */
[--C-:B------:R-:W-:Y:S02]  /*4080*/  FFMA.FTZ R48, R23, c[0x0][0x2d0], -R138.reuse ;  /* 0x0000b40017307a23 */ /* 0x100fe4000001088a */
[--C-:B------:R-:W-:Y:S01]  /*4090*/  FFMA.FTZ R43, R21, c[0x0][0x2d0], -R138.reuse ;  /* 0x0000b400152b7a23 */ /* 0x100fe2000001088a */
[C---:B------:R-:W-:Y:S01]  /*40a0*/  FSETP.NEU.FTZ.AND P0, PT, R12.reuse, -INF , PT ;  /* 0xff8000000c00780b */ /* 0x040fe20003f1d000 */
[----:B------:R-:W-:Y:S01]  /*40b0*/  FMUL.FTZ R121, R12, c[0x0][0x2d0] ;  /* 0x0000b4000c797a20 */ /* 0x000fe20000410000 */
[----:B------:R-:W-:Y:S01]  /*40c0*/  MUFU.EX2 R50, R50 ;  /* 0x0000003200327308 */ /* 0x000fe20000000800 */
[----:B------:R-:W-:-:S02]  /*40d0*/  FFMA.FTZ R42, R7, c[0x0][0x2d0], -R138 ;  /* 0x0000b400072a7a23 */ /* 0x000fc4000001088a */
[--C-:B------:R-:W-:Y:S01]  /*40e0*/  FFMA.FTZ R41, R15, c[0x0][0x2d0], -R138.reuse ;  /* 0x0000b4000f297a23 */ /* 0x100fe2000001088a */
[----:B------:R-:W-:Y:S01]  /*40f0*/  FSEL R121, R121, RZ, P0 ;  /* 0x000000ff79797208 */ /* 0x000fe20000000000 */
[--C-:B------:R-:W-:Y:S01]  /*4100*/  FFMA.FTZ R46, R17, c[0x0][0x2d0], -R138.reuse ;  /* 0x0000b400112e7a23 */ /* 0x100fe2000001088a */
[----:B------:R-:W-:Y:S01]  /*4110*/  PLOP3.LUT P0, PT, PT, PT, UP2, 0x40, 0x0 ;  /* 0x000000000000781c */ /* 0x000fe20003f0e828 */
[----:B------:R-:W-:Y:S01]  /*4120*/  FFMA.FTZ R13, R9, c[0x0][0x2d0], -R138 ;  /* 0x0000b400090d7a23 */ /* 0x000fe2000001088a */
[----:B------:R-:W1:Y:S01]  /*4130*/  MUFU.EX2 R47, R47 ;  /* 0x0000002f002f7308 */ /* 0x000e620000000800 */
[--C-:B------:R-:W-:Y:S02]  /*4140*/  FFMA.FTZ R49, R18, c[0x0][0x2d0], -R121.reuse ;  /* 0x0000b40012317a23 */ /* 0x100fe40000010879 */
[--C-:B------:R-:W-:Y:S02]  /*4150*/  FFMA.FTZ R116, R24, c[0x0][0x2d0], -R121.reuse ;  /* 0x0000b40018747a23 */ /* 0x100fe40000010879 */
[--C-:B------:R-:W-:Y:S01]  /*4160*/  FFMA.FTZ R45, R6, c[0x0][0x2d0], -R121.reuse ;  /* 0x0000b400062d7a23 */ /* 0x100fe20000010879 */
[----:B------:R-:W-:Y:S01]  /*4170*/  LDSM.16.MT88.4 R24, [R202+0x900] ;  /* 0x00090000ca18783b */ /* 0x000fe20000004200 */
[--C-:B------:R-:W-:Y:S01]  /*4180*/  FFMA.FTZ R44, R4, c[0x0][0x2d0], -R121.reuse ;  /* 0x0000b400042c7a23 */ /* 0x100fe20000010879 */
[----:B------:R-:W-:Y:S01]  /*4190*/  MUFU.EX2 R48, R48 ;  /* 0x0000003000307308 */ /* 0x000fe20000000800 */
[--C-:B------:R-:W-:Y:S01]  /*41a0*/  FFMA.FTZ R15, R16, c[0x0][0x2d0], -R121.reuse ;  /* 0x0000b400100f7a23 */ /* 0x100fe20000010879 */
[----:B------:R-:W2:Y:S01]  /*41b0*/  LDSM.16.MT88.4 R4, [R200+0x3100] ;  /* 0x00310000c804783b */ /* 0x000ea20000004200 */
[----:B------:R-:W-:-:S02]  /*41c0*/  FFMA.FTZ R3, R10, c[0x0][0x2d0], -R121 ;  /* 0x0000b4000a037a23 */ /* 0x000fc40000010879 */
[--C-:B------:R-:W-:Y:S01]  /*41d0*/  FFMA.FTZ R2, R8, c[0x0][0x2d0], -R121.reuse ;  /* 0x0000b40008027a23 */ /* 0x100fe20000010879 */
[----:B------:R-:W3:Y:S01]  /*41e0*/  LDSM.16.MT88.4 R16, [R200+0x900] ;  /* 0x00090000c810783b */ /* 0x000ee20000004200 */
[--C-:B------:R-:W-:Y:S01]  /*41f0*/  FFMA.FTZ R40, R20, c[0x0][0x2d0], -R121.reuse ;  /* 0x0000b40014287a23 */ /* 0x100fe20000010879 */
[----:B------:R-:W4:Y:S01]  /*4200*/  MUFU.EX2 R43, R43 ;  /* 0x0000002b002b7308 */ /* 0x000f220000000800 */
[----:B-1----:R-:W-:Y:S01]  /*4210*/  F2FP.BF16.PACK_AB R64, R47, R50 ;  /* 0x000000322f40723e */ /* 0x002fe200000010ff */
[----:B------:R-:W1:Y:S01]  /*4220*/  LDSM.16.MT88.4 R8, [R204+0x3900] ;  /* 0x00390000cc08783b */ /* 0x000e620000004200 */
[--C-:B------:R-:W-:Y:S02]  /*4230*/  FFMA.FTZ R118, R37, c[0x0][0x2d0], -R138.reuse ;  /* 0x0000b40025767a23 */ /* 0x100fe4000001088a */
[--C-:B------:R-:W-:Y:S01]  /*4240*/  FFMA.FTZ R51, R35, c[0x0][0x2d0], -R138.reuse ;  /* 0x0000b40023337a23 */ /* 0x100fe2000001088a */
[----:B------:R-:W5:Y:S01]  /*4250*/  LDSM.16.MT88.4 R20, [R201+0x900] ;  /* 0x00090000c914783b */ /* 0x000f620000004200 */
[--C-:B------:R-:W-:Y:S01]  /*4260*/  FFMA.FTZ R120, R33, c[0x0][0x2d0], -R138.reuse ;  /* 0x0000b40021787a23 */ /* 0x100fe2000001088a */
[----:B------:R-:W-:Y:S01]  /*4270*/  MUFU.EX2 R49, R49 ;  /* 0x0000003100317308 */ /* 0x000fe20000000800 */
[----:B------:R-:W-:Y:S01]  /*4280*/  FFMA.FTZ R117, R117, c[0x0][0x2d0], -R138 ;  /* 0x0000b40075757a23 */ /* 0x000fe2000001088a */
[----:B------:R-:W1:Y:S01]  /*4290*/  LDSM.16.MT88.4 R36, [R202+0x3900] ;  /* 0x00390000ca24783b */ /* 0x000e620000004200 */
[----:B------:R-:W-:-:S02]  /*42a0*/  FFMA.FTZ R119, R146, c[0x0][0x2d0], -R121 ;  /* 0x0000b40092777a23 */ /* 0x000fc40000010879 */
[--C-:B------:R-:W-:Y:S01]  /*42b0*/  FFMA.FTZ R122, R122, c[0x0][0x2d0], -R121.reuse ;  /* 0x0000b4007a7a7a23 */ /* 0x100fe20000010879 */
[----:B------:R-:W1:Y:S01]  /*42c0*/  LDSM.16.MT88.4 R32, [R201+0x3900] ;  /* 0x00390000c920783b */ /* 0x000e620000004200 */
[--C-:B------:R-:W-:Y:S01]  /*42d0*/  FFMA.FTZ R123, R144, c[0x0][0x2d0], -R121.reuse ;  /* 0x0000b400907b7a23 */ /* 0x100fe20000010879 */
[----:B------:R-:W2:Y:S01]  /*42e0*/  MUFU.EX2 R116, R116 ;  /* 0x0000007400747308 */ /* 0x000ea20000000800 */
[----:B----4-:R-:W-:Y:S01]  /*42f0*/  F2FP.BF16.PACK_AB R66, R43, R48 ;  /* 0x000000302b42723e */ /* 0x010fe200000010ff */
[----:B------:R-:W-:Y:S02]  /*4300*/  FFMA.FTZ R132, R132, c[0x0][0x2d0], -R121 ;  /* 0x0000b40084847a23 */ /* 0x000fe40000010879 */
[--C-:B------:R-:W-:Y:S02]  /*4310*/  FFMA.FTZ R144, R157, c[0x0][0x2d0], -R138.reuse ;  /* 0x0000b4009d907a23 */ /* 0x100fe4000001088a */
[--C-:B------:R-:W-:Y:S02]  /*4320*/  FFMA.FTZ R146, R145, c[0x0][0x2d0], -R138.reuse ;  /* 0x0000b40091927a23 */ /* 0x100fe4000001088a */
[----:B------:R-:W-:Y:S01]  /*4330*/  MUFU.EX2 R45, R45 ;  /* 0x0000002d002d7308 */ /* 0x000fe20000000800 */
[----:B------:R-:W-:-:S02]  /*4340*/  FFMA.FTZ R137, R137, c[0x0][0x2d0], -R138 ;  /* 0x0000b40089897a23 */ /* 0x000fc4000001088a */
[--C-:B------:R-:W-:Y:S02]  /*4350*/  FFMA.FTZ R139, R139, c[0x0][0x2d0], -R138.reuse ;  /* 0x0000b4008b8b7a23 */ /* 0x100fe4000001088a */
[--C-:B------:R-:W-:Y:S02]  /*4360*/  FFMA.FTZ R145, R186, c[0x0][0x2d0], -R121.reuse ;  /* 0x0000b400ba917a23 */ /* 0x100fe40000010879 */
[--C-:B------:R-:W-:Y:S01]  /*4370*/  FFMA.FTZ R158, R158, c[0x0][0x2d0], -R121.reuse ;  /* 0x0000b4009e9e7a23 */ /* 0x100fe20000010879 */
[----:B------:R-:W4:Y:S01]  /*4380*/  MUFU.EX2 R44, R44 ;  /* 0x0000002c002c7308 */ /* 0x000f220000000800 */
[----:B--2---:R-:W-:Y:S01]  /*4390*/  F2FP.BF16.PACK_AB R65, R116, R49 ;  /* 0x000000317441723e */ /* 0x004fe200000010ff */
[--C-:B------:R-:W-:Y:S02]  /*43a0*/  FFMA.FTZ R157, R184, c[0x0][0x2d0], -R121.reuse ;  /* 0x0000b400b89d7a23 */ /* 0x100fe40000010879 */
[----:B------:R-:W-:Y:S02]  /*43b0*/  FFMA.FTZ R162, R162, c[0x0][0x2d0], -R121 ;  /* 0x0000b400a2a27a23 */ /* 0x000fe40000010879 */
[----:B------:R-:W-:-:S02]  /*43c0*/  FFMA.FTZ R184, R159, c[0x0][0x2d0], -R138 ;  /* 0x0000b4009fb87a23 */ /* 0x000fc4000001088a */
[----:B------:R-:W-:Y:S01]  /*43d0*/  MUFU.EX2 R46, R46 ;  /* 0x0000002e002e7308 */ /* 0x000fe20000000800 */
[--C-:B------:R-:W-:Y:S02]  /*43e0*/  FFMA.FTZ R186, R161, c[0x0][0x2d0], -R138.reuse ;  /* 0x0000b400a1ba7a23 */ /* 0x100fe4000001088a */
[--C-:B------:R-:W-:Y:S02]  /*43f0*/  FFMA.FTZ R159, R172, c[0x0][0x2d0], -R121.reuse ;  /* 0x0000b400ac9f7a23 */ /* 0x100fe40000010879 */
[--C-:B------:R-:W-:Y:S02]  /*4400*/  FFMA.FTZ R163, R163, c[0x0][0x2d0], -R138.reuse ;  /* 0x0000b400a3a37a23 */ /* 0x100fe4000001088a */
[----:B------:R-:W-:Y:S01]  /*4410*/  FFMA.FTZ R147, R147, c[0x0][0x2d0], -R138 ;  /* 0x0000b40093937a23 */ /* 0x000fe2000001088a */
[----:B----4-:R-:W-:Y:S01]  /*4420*/  F2FP.BF16.PACK_AB R67, R44, R45 ;  /* 0x0000002d2c43723e */ /* 0x010fe200000010ff */
[----:B------:R-:W2:Y:S01]  /*4430*/  MUFU.EX2 R41, R41 ;  /* 0x0000002900297308 */ /* 0x000ea20000000800 */
[----:B------:R-:W-:-:S02]  /*4440*/  FFMA.FTZ R172, R174, c[0x0][0x2d0], -R121 ;  /* 0x0000b400aeac7a23 */ /* 0x000fc40000010879 */
[--C-:B------:R-:W-:Y:S02]  /*4450*/  FFMA.FTZ R160, R160, c[0x0][0x2d0], -R121.reuse ;  /* 0x0000b400a0a07a23 */ /* 0x100fe40000010879 */
[--C-:B------:R-:W-:Y:S01]  /*4460*/  FFMA.FTZ R161, R156, c[0x0][0x2d0], -R121.reuse ;  /* 0x0000b4009ca17a23 */ /* 0x100fe20000010879 */
[C---:B------:R-:W-:Y:S01]  /*4470*/  HMMA.16816.F32.BF16 R84, R64.reuse, R88, RZ ;  /* 0x000000584054723c */ /* 0x040fe200000418ff */
[--C-:B------:R-:W-:Y:S01]  /*4480*/  FFMA.FTZ R216, R129, c[0x0][0x2d0], -R138.reuse ;  /* 0x0000b40081d87a23 */ /* 0x100fe2000001088a */
[----:B------:R-:W-:Y:S01]  /*4490*/  MUFU.EX2 R42, R42 ;  /* 0x0000002a002a7308 */ /* 0x000fe20000000800 */
[--C-:B------:R-:W-:Y:S02]  /*44a0*/  FFMA.FTZ R135, R135, c[0x0][0x2d0], -R138.reuse ;  /* 0x0000b40087877a23 */ /* 0x100fe4000001088a */
[--C-:B------:R-:W-:Y:S02]  /*44b0*/  FFMA.FTZ R156, R133, c[0x0][0x2d0], -R138.reuse ;  /* 0x0000b400859c7a23 */ /* 0x100fe4000001088a */
[----:B------:R-:W-:Y:S01]  /*44c0*/  FFMA.FTZ R131, R131, c[0x0][0x2d0], -R138 ;  /* 0x0000b40083837a23 */ /* 0x000fe2000001088a */
[----:B------:R-:W-:Y:S01]  /*44d0*/  HMMA.16816.F32.BF16 R88, R64, R90, RZ ;  /* 0x0000005a4058723c */ /* 0x000fe200000418ff */
[--C-:B------:R-:W-:Y:S01]  /*44e0*/  FFMA.FTZ R129, R136, c[0x0][0x2d0], -R121.reuse ;  /* 0x0000b40088817a23 */ /* 0x100fe20000010879 */
[----:B------:R-:W-:Y:S01]  /*44f0*/  MUFU.EX2 R13, R13 ;  /* 0x0000000d000d7308 */ /* 0x000fe20000000800 */
[----:B------:R-:W-:-:S02]  /*4500*/  FFMA.FTZ R134, R134, c[0x0][0x2d0], -R121 ;  /* 0x0000b40086867a23 */ /* 0x000fc40000010879 */
[----:B------:R-:W-:Y:S02]  /*4510*/  FFMA.FTZ R217, R128, c[0x0][0x2d0], -R121 ;  /* 0x0000b40080d97a23 */ /* 0x000fe40000010879 */
[----:B------:R-:W-:Y:S01]  /*4520*/  FADD.FTZ R47, R50, R47 ;  /* 0x0000002f322f7221 */ /* 0x000fe20000010000 */
[----:B------:R-:W-:Y:S01]  /*4530*/  HMMA.16816.F32.BF16 R92, R64, R96, RZ ;  /* 0x00000060405c723c */ /* 0x000fe200000418ff */
[----:B------:R-:W-:Y:S01]  /*4540*/  FADD.FTZ R116, R49, R116 ;  /* 0x0000007431747221 */ /* 0x000fe20000010000 */
[----:B------:R-:W-:Y:S01]  /*4550*/  MUFU.EX2 R40, R40 ;  /* 0x0000002800287308 */ /* 0x000fe20000000800 */
[----:B------:R-:W-:-:S04]  /*4560*/  FADD.FTZ R48, R48, R47 ;  /* 0x0000002f30307221 */ /* 0x000fc80000010000 */
[----:B------:R-:W-:Y:S01]  /*4570*/  FADD.FTZ R43, R43, R48 ;  /* 0x000000302b2b7221 */ /* 0x000fe20000010000 */
[C---:B------:R-:W-:Y:S02]  /*4580*/  HMMA.16816.F32.BF16 R96, R64.reuse, R98, RZ ;  /* 0x000000624060723c */ /* 0x040fe400000418ff */
[----:B------:R-:W4:Y:S06]  /*4590*/  MUFU.EX2 R15, R15 ;  /* 0x0000000f000f7308 */ /* 0x000f2c0000000800 */
        /* <DEDUP_REMOVED lines=21> */
[----:B------:R-:W-:Y:S05]  /*46f0*/  MUFU.EX2 R137, R137 ;  /* 0x0000008900897308 */ /* 0x000fea0000000800 */
[----:B--2---:R-:W-:Y:S01]  /*4700*/  F2FP.BF16.PACK_AB R4, R41, R46 ;  /* 0x0000002e2904723e */ /* 0x004fe200000010ff */
[----:B------:R-:W-:Y:S01]  /*4710*/  HMMA.16816.F32.BF16 R64, R64, R6, RZ ;  /* 0x000000064040723c */ /* 0x000fe200000418ff */
[----:B----4-:R-:W-:Y:S01]  /*4720*/  F2FP.BF16.PACK_AB R5, R15, R40 ;  /* 0x000000280f05723e */ /* 0x010fe200000010ff */
[----:B------:R-:W2:Y:S01]  /*4730*/  MUFU.EX2 R144, R144 ;  /* 0x0000009000907308 */ /* 0x000ea20000000800 */
[----:B------:R-:W-:-:S04]  /*4740*/  FADD.FTZ R46, R46, R43 ;  /* 0x0000002b2e2e7221 */ /* 0x000fc80000010000 */
[----:B------:R-:W-:Y:S01]  /*4750*/  F2FP.BF16.PACK_AB R6, R13, R42 ;  /* 0x0000002a0d06723e */ /* 0x000fe200000010ff */
[----:B------:R-:W-:Y:S01]  /*4760*/  FADD.FTZ R41, R41, R46 ;  /* 0x0000002e29297221 */ /* 0x000fe20000010000 */
[----:B-1----:R-:W-:Y:S01]  /*4770*/  F2FP.BF16.PACK_AB R7, R2, R3 ;  /* 0x000000030207723e */ /* 0x002fe200000010ff */
[----:B------:R-:W-:Y:S02]  /*4780*/  MUFU.EX2 R146, R146 ;  /* 0x0000009200927308 */ /* 0x000fe40000000800 */
[----:B------:R-:W-:-:S04]  /*4790*/  FADD.FTZ R42, R42, R41 ;  /* 0x000000292a2a7221 */ /* 0x000fc80000010000 */
[C---:B---3--:R-:W-:Y:S01]  /*47a0*/  HMMA.16816.F32.BF16 R84, R4.reuse, R16, R84 ;  /* 0x000000100454723c */ /* 0x048fe20000041854 */
[----:B------:R-:W-:Y:S01]  /*47b0*/  FADD.FTZ R13, R13, R42 ;  /* 0x0000002a0d0d7221 */ /* 0x000fe20000010000 */
[----:B------:R-:W1:Y:S06]  /*47c0*/  MUFU.EX2 R139, R139 ;  /* 0x0000008b008b7308 */ /* 0x000e6c0000000800 */
[C---:B------:R-:W-:Y:S01]  /*47d0*/  HMMA.16816.F32.BF16 R88, R4.reuse, R18, R88 ;  /* 0x000000120458723c */ /* 0x040fe20000041858 */
[----:B------:R-:W3:Y:S01]  /*47e0*/  LDSM.16.MT88.4 R16, [R200+0x3900] ;  /* 0x00390000c810783b */ /* 0x000ee20000004200 */
[----:B------:R-:W-:Y:S06]  /*47f0*/  MUFU.EX2 R145, R145 ;  /* 0x0000009100917308 */ /* 0x000fec0000000800 */
[C---:B------:R-:W-:Y:S02]  /*4800*/  HMMA.16816.F32.BF16 R92, R4.reuse, R8, R92 ;  /* 0x00000008045c723c */ /* 0x040fe4000004185c */
[----:B------:R-:W4:Y:S06]  /*4810*/  MUFU.EX2 R158, R158 ;  /* 0x0000009e009e7308 */ /* 0x000f2c0000000800 */
[C---:B------:R-:W-:Y:S01]  /*4820*/  HMMA.16816.F32.BF16 R96, R4.reuse, R10, R96 ;  /* 0x0000000a0460723c */ /* 0x040fe20000041860 */
[----:B------:R-:W1:Y:S01]  /*4830*/  LDSM.16.MT88.4 R8, [R200+0x1100] ;  /* 0x00110000c808783b */ /* 0x000e620000004200 */
[----:B------:R-:W-:Y:S06]  /*4840*/  MUFU.EX2 R157, R157 ;  /* 0x0000009d009d7308 */ /* 0x000fec0000000800 */
[C---:B------:R-:W-:Y:S02]  /*4850*/  HMMA.16816.F32.BF16 R112, R4.reuse, R28, R112 ;  /* 0x0000001c0470723c */ /* 0x040fe40000041870 */
[----:B------:R-:W1:Y:S06]  /*4860*/  MUFU.EX2 R162, R162 ;  /* 0x000000a200a27308 */ /* 0x000e6c0000000800 */
[C---:B------:R-:W-:Y:S01]  /*4870*/  HMMA.16816.F32.BF16 R108, R4.reuse, R30, R108 ;  /* 0x0000001e046c723c */ /* 0x040fe2000004186c */
[----:B------:R-:W-:Y:S01]  /*4880*/  LDSM.16.MT88.4 R28, [R204+0x1100] ;  /* 0x00110000cc1c783b */ /* 0x000fe20000004200 */
[----:B------:R-:W-:Y:S06]  /*4890*/  MUFU.EX2 R163, R163 ;  /* 0x000000a300a37308 */ /* 0x000fec0000000800 */
[C---:B------:R-:W-:Y:S02]  /*48a0*/  HMMA.16816.F32.BF16 R68, R4.reuse, R24, R68 ;  /* 0x000000180444723c */ /* 0x040fe40000041844 */
[----:B------:R-:W1:Y:S06]  /*48b0*/  MUFU.EX2 R184, R184 ;  /* 0x000000b800b87308 */ /* 0x000e6c0000000800 */
[C---:B------:R-:W-:Y:S01]  /*48c0*/  HMMA.16816.F32.BF16 R72, R4.reuse, R26, R72 ;  /* 0x0000001a0448723c */ /* 0x040fe20000041848 */
[----:B------:R-:W1:Y:S01]  /*48d0*/  LDSM.16.MT88.4 R24, [R202+0x1100] ;  /* 0x00110000ca18783b */ /* 0x000e620000004200 */
        /* <DEDUP_REMOVED lines=16> */
[C---:B---3--:R-:W-:Y:S02]  /*49e0*/  HMMA.16816.F32.BF16 R60, R4.reuse, R16, R60 ;  /* 0x00000010043c723c */ /* 0x048fe4000004183c */
[----:B------:R-:W3:Y:S06]  /*49f0*/  MUFU.EX2 R156, R156 ;  /* 0x0000009c009c7308 */ /* 0x000eec0000000800 */
[----:B------:R-:W-:Y:S01]  /*4a00*/  HMMA.16816.F32.BF16 R64, R4, R18, R64 ;  /* 0x000000120440723c */ /* 0x000fe20000041840 */
[----:B------:R-:W2:Y:S01]  /*4a10*/  LDSM.16.MT88.4 R16, [R204+0x4100] ;  /* 0x00410000cc10783b */ /* 0x000ea20000004200 */
[----:B------:R-:W-:Y:S05]  /*4a20*/  MUFU.EX2 R131, R131 ;  /* 0x0000008300837308 */ /* 0x000fea0000000800 */
[----:B------:R-:W-:Y:S01]  /*4a30*/  F2FP.BF16.PACK_AB R4, R51, R118 ;  /* 0x000000763304723e */ /* 0x000fe200000010ff */
[----:B------:R-:W-:Y:S01]  /*4a40*/  FADD.FTZ R118, R118, R13 ;  /* 0x0000000d76767221 */ /* 0x000fe20000010000 */
[----:B------:R-:W-:Y:S01]  /*4a50*/  F2FP.BF16.PACK_AB R6, R117, R120 ;  /* 0x000000787506723e */ /* 0x000fe200000010ff */
[----:B------:R-:W2:Y:S01]  /*4a60*/  MUFU.EX2 R216, R216 ;  /* 0x000000d800d87308 */ /* 0x000ea20000000800 */
[----:B------:R-:W-:Y:S01]  /*4a70*/  F2FP.BF16.PACK_AB R5, R122, R119 ;  /* 0x000000777a05723e */ /* 0x000fe200000010ff */
[----:B------:R-:W-:Y:S01]  /*4a80*/  FADD.FTZ R51, R51, R118 ;  /* 0x0000007633337221 */ /* 0x000fe20000010000 */
[----:B------:R-:W-:-:S03]  /*4a90*/  F2FP.BF16.PACK_AB R7, R132, R123 ;  /* 0x0000007b8407723e */ /* 0x000fc600000010ff */
[----:B------:R-:W-:Y:S02]  /*4aa0*/  FADD.FTZ R120, R120, R51 ;  /* 0x0000003378787221 */ /* 0x000fe40000010000 */
[----:B------:R-:W-:Y:S02]  /*4ab0*/  MUFU.EX2 R129, R129 ;  /* 0x0000008100817308 */ /* 0x000fe40000000800 */
[----:B-1----:R-:W-:Y:S01]  /*4ac0*/  HMMA.16816.F32.BF16 R84, R4, R8, R84 ;  /* 0x000000080454723c */ /* 0x002fe20000041854 */
[----:B------:R-:W-:-:S05]  /*4ad0*/  FADD.FTZ R120, R117, R120 ;  /* 0x0000007875787221 */ /* 0x000fca0000010000 */
[----:B------:R-:W1:Y:S02]  /*4ae0*/  MUFU.EX2 R134, R134 ;  /* 0x0000008600867308 */ /* 0x000e640000000800 */
[C---:B------:R-:W-:Y:S01]  /*4af0*/  HMMA.16816.F32.BF16 R88, R4.reuse, R10, R88 ;  /* 0x0000000a0458723c */ /* 0x040fe20000041858 */
[----:B------:R-:W1:Y:S05]  /*4b00*/  LDSM.16.MT88.4 R8, [R200+0x4100] ;  /* 0x00410000c808783b */ /* 0x000e6a0000004200 */
[----:B------:R-:W-:Y:S02]  /*4b10*/  MUFU.EX2 R217, R217 ;  /* 0x000000d900d97308 */ /* 0x000fe40000000800 */
[C---:B------:R-:W-:Y:S08]  /*4b20*/  HMMA.16816.F32.BF16 R68, R4.reuse, R24, R68 ;  /* 0x000000180444723c */ /* 0x040ff00000041844 */
[C---:B--2---:R-:W-:Y:S08]  /*4b30*/  HMMA.16816.F32.BF16 R92, R4.reuse, R16, R92 ;  /* 0x00000010045c723c */ /* 0x044ff0000004185c */
[C---:B------:R-:W-:Y:S01]  /*4b40*/  HMMA.16816.F32.BF16 R96, R4.reuse, R18, R96 ;  /* 0x000000120460723c */ /* 0x040fe20000041860 */
[----:B------:R-:W2:Y:S07]  /*4b50*/  LDSM.16.MT88.4 R16, [R200+0x1900] ;  /* 0x00190000c810783b */ /* 0x000eae0000004200 */
[C---:B------:R-:W-:Y:S01]  /*4b60*/  HMMA.16816.F32.BF16 R72, R4.reuse, R26, R72 ;  /* 0x0000001a0448723c */ /* 0x040fe20000041848 */
[----:B------:R-:W-:Y:S07]  /*4b70*/  LDSM.16.MT88.4 R24, [R202+0x1900] ;  /* 0x00190000ca18783b */ /* 0x000fee0000004200 */
[C---:B------:R-:W-:Y:S08]  /*4b80*/  HMMA.16816.F32.BF16 R100, R4.reuse, R36, R100 ;  /* 0x000000240464723c */ /* 0x040ff00000041864 */
[C---:B-1----:R-:W-:Y:S08]  /*4b90*/  HMMA.16816.F32.BF16 R60, R4.reuse, R8, R60 ;  /* 0x00000008043c723c */ /* 0x042ff0000004183c */
[C---:B------:R-:W-:Y:S01]  /*4ba0*/  HMMA.16816.F32.BF16 R64, R4.reuse, R10, R64 ;  /* 0x0000000a0440723c */ /* 0x040fe20000041840 */
[----:B------:R-:W1:Y:S07]  /*4bb0*/  LDSM.16.MT88.4 R8, [R204+0x4900] ;  /* 0x00490000cc08783b */ /* 0x000e6e0000004200 */
[C---:B------:R-:W-:Y:S01]  /*4bc0*/  HMMA.16816.F32.BF16 R104, R4.reuse, R38, R104 ;  /* 0x000000260468723c */ /* 0x040fe20000041868 */
[----:B------:R-:W1:Y:S07]  /*4bd0*/  LDSM.16.MT88.4 R36, [R202+0x4900] ;  /* 0x00490000ca24783b */ /* 0x000e6e0000004200 */
[C---:B------:R-:W-:Y:S08]  /*4be0*/  HMMA.16816.F32.BF16 R112, R4.reuse, R28, R112 ;  /* 0x0000001c0470723c */ /* 0x040ff00000041870 */
[C---:B------:R-:W-:Y:S01]  /*4bf0*/  HMMA.16816.F32.BF16 R108, R4.reuse, R30, R108 ;  /* 0x0000001e046c723c */ /* 0x040fe2000004186c */
[----:B------:R-:W1:Y:S07]  /*4c00*/  LDSM.16.MT88.4 R28, [R204+0x1900] ;  /* 0x00190000cc1c783b */ /* 0x000e6e0000004200 */
[C---:B------:R-:W-:Y:S08]  /*4c10*/  HMMA.16816.F32.BF16 R76, R4.reuse, R20, R76 ;  /* 0x00000014044c723c */ /* 0x040ff0000004184c */
[C---:B------:R-:W-:Y:S01]  /*4c20*/  HMMA.16816.F32.BF16 R80, R4.reuse, R22, R80 ;  /* 0x000000160450723c */ /* 0x040fe20000041850 */
[----:B------:R-:W1:Y:S07]  /*4c30*/  LDSM.16.MT88.4 R20, [R201+0x1900] ;  /* 0x00190000c914783b */ /* 0x000e6e0000004200 */
[C---:B------:R-:W-:Y:S08]  /*4c40*/  HMMA.16816.F32.BF16 R52, R4.reuse, R32, R52 ;  /* 0x000000200434723c */ /* 0x040ff00000041834 */
[----:B------:R-:W-:Y:S01]  /*4c50*/  HMMA.16816.F32.BF16 R56, R4, R34, R56 ;  /* 0x000000220438723c */ /* 0x000fe20000041838 */
[----:B------:R-:W3:Y:S06]  /*4c60*/  LDSM.16.MT88.4 R32, [R201+0x4900] ;  /* 0x00490000c920783b */ /* 0x000eec0000004200 */
[----:B------:R-:W-:Y:S01]  /*4c70*/  F2FP.BF16.PACK_AB R4, R144, R137 ;  /* 0x000000899004723e */ /* 0x000fe200000010ff */
[----:B------:R-:W-:Y:S01]  /*4c80*/  FADD.FTZ R137, R137, R120 ;  /* 0x0000007889897221 */ /* 0x000fe20000010000 */
[----:B------:R-:W-:-:S02]  /*4c90*/  F2FP.BF16.PACK_AB R6, R139, R146 ;  /* 0x000000928b06723e */ /* 0x000fc400000010ff */
[----:B----4-:R-:W-:Y:S01]  /*4ca0*/  F2FP.BF16.PACK_AB R5, R158, R145 ;  /* 0x000000919e05723e */ /* 0x010fe200000010ff */
[----:B------:R-:W-:Y:S01]  /*4cb0*/  FADD.FTZ R137, R144, R137 ;  /* 0x0000008990897221 */ /* 0x000fe20000010000 */
[----:B------:R-:W-:-:S03]  /*4cc0*/  F2FP.BF16.PACK_AB R7, R162, R157 ;  /* 0x0000009da207723e */ /* 0x000fc600000010ff */
[----:B------:R-:W-:-:S04]  /*4cd0*/  FADD.FTZ R146, R146, R137 ;  /* 0x0000008992927221 */ /* 0x000fc80000010000 */
[----:B--2---:R-:W-:Y:S01]  /*4ce0*/  HMMA.16816.F32.BF16 R84, R4, R16, R84 ;  /* 0x000000100454723c */ /* 0x004fe20000041854 */
[----:B------:R-:W-:-:S07]  /*4cf0*/  FADD.FTZ R146, R139, R146 ;  /* 0x000000928b927221 */ /* 0x000fce0000010000 */
[C---:B------:R-:W-:Y:S01]  /*4d00*/  HMMA.16816.F32.BF16 R88, R4.reuse, R18, R88 ;  /* 0x000000120458723c */ /* 0x040fe20000041858 */
[----:B------:R-:W2:Y:S07]  /*4d10*/  LDSM.16.MT88.4 R16, [R200+0x4900] ;  /* 0x00490000c810783b */ /* 0x000eae0000004200 */
[C---:B-1----:R-:W-:Y:S08]  /*4d20*/  HMMA.16816.F32.BF16 R92, R4.reuse, R8, R92 ;  /* 0x00000008045c723c */ /* 0x042ff0000004185c */
[C---:B------:R-:W-:Y:S01]  /*4d30*/  HMMA.16816.F32.BF16 R96, R4.reuse, R10, R96 ;  /* 0x0000000a0460723c */ /* 0x040fe20000041860 */
[----:B------:R-:W1:Y:S07]  /*4d40*/  LDSM.16.MT88.4 R8, [R200+0x2100] ;  /* 0x00210000c808783b */ /* 0x000e6e0000004200 */
[C---:B------:R-:W-:Y:S08]  /*4d50*/  HMMA.16816.F32.BF16 R68, R4.reuse, R24, R68 ;  /* 0x000000180444723c */ /* 0x040ff00000041844 */
[C---:B------:R-:W-:Y:S01]  /*4d60*/  HMMA.16816.F32.BF16 R72, R4.reuse, R26, R72 ;  /* 0x0000001a0448723c */ /* 0x040fe20000041848 */
[----:B------:R-:W4:Y:S07]  /*4d70*/  LDSM.16.MT88.4 R24, [R202+0x2100] ;  /* 0x00210000ca18783b */ /* 0x000f2e0000004200 */
[C---:B------:R-:W-:Y:S08]  /*4d80*/  HMMA.16816.F32.BF16 R100, R4.reuse, R36, R100 ;  /* 0x000000240464723c */ /* 0x040ff00000041864 */
        /* <DEDUP_REMOVED lines=8> */
[C---:B---3--:R-:W-:Y:S08]  /*4e10*/  HMMA.16816.F32.BF16 R52, R4.reuse, R32, R52 ;  /* 0x000000200434723c */ /* 0x048ff00000041834 */
[C---:B------:R-:W-:Y:S01]  /*4e20*/  HMMA.16816.F32.BF16 R56, R4.reuse, R34, R56 ;  /* 0x000000220438723c */ /* 0x040fe20000041838 */
[----:B------:R-:W-:Y:S07]  /*4e30*/  LDSM.16.MT88.4 R32, [R201+0x5100] ;  /* 0x00510000c920783b */ /* 0x000fee0000004200 */
[C---:B--2---:R-:W-:Y:S08]  /*4e40*/  HMMA.16816.F32.BF16 R60, R4.reuse, R16, R60 ;  /* 0x00000010043c723c */ /* 0x044ff0000004183c */
[----:B------:R-:W-:Y:S01]  /*4e50*/  HMMA.16816.F32.BF16 R64, R4, R18, R64 ;  /* 0x000000120440723c */ /* 0x000fe20000041840 */
[----:B------:R-:W2:Y:S06]  /*4e60*/  LDSM.16.MT88.4 R16, [R204+0x5100] ;  /* 0x00510000cc10783b */ /* 0x000eac0000004200 */
[----:B------:R-:W-:Y:S01]  /*4e70*/  F2FP.BF16.PACK_AB R4, R184, R163 ;  /* 0x000000a3b804723e */ /* 0x000fe200000010ff */
[----:B------:R-:W-:Y:S01]  /*4e80*/  FADD.FTZ R163, R163, R146 ;  /* 0x00000092a3a37221 */ /* 0x000fe20000010000 */
[----:B-----5:R-:W-:-:S02]  /*4e90*/  F2FP.BF16.PACK_AB R6, R147, R186 ;  /* 0x000000ba9306723e */ /* 0x020fc400000010ff */
[----:B------:R-:W-:Y:S01]  /*4ea0*/  F2FP.BF16.PACK_AB R5, R172, R159 ;  /* 0x0000009fac05723e */ /* 0x000fe200000010ff */
[----:B------:R-:W-:Y:S01]  /*4eb0*/  FADD.FTZ R163, R184, R163 ;  /* 0x000000a3b8a37221 */ /* 0x000fe20000010000 */
[----:B------:R-:W-:Y:S02]  /*4ec0*/  F2FP.BF16.PACK_AB R7, R161, R160 ;  /* 0x000000a0a107723e */ /* 0x000fe400000010ff */
[----:B------:R-:W-:Y:S01]  /*4ed0*/  IADD3 R184, R14, -0x2, RZ ;  /* 0xfffffffe0eb87810 */ /* 0x000fe20007ffe0ff */
[----:B------:R-:W-:-:S04]  /*4ee0*/  FADD.FTZ R186, R186, R163 ;  /* 0x000000a3baba7221 */ /* 0x000fc80000010000 */
[----:B-1----:R-:W-:Y:S01]  /*4ef0*/  HMMA.16816.F32.BF16 R84, R4, R8, R84 ;  /* 0x000000080454723c */ /* 0x002fe20000041854 */
[----:B------:R-:W-:-:S07]  /*4f00*/  FADD.FTZ R186, R147, R186 ;  /* 0x000000ba93ba7221 */ /* 0x000fce0000010000 */
[C---:B------:R-:W-:Y:S01]  /*4f10*/  HMMA.16816.F32.BF16 R88, R4.reuse, R10, R88 ;  /* 0x0000000a0458723c */ /* 0x040fe20000041858 */
[----:B------:R-:W1:Y:S07]  /*4f20*/  LDSM.16.MT88.4 R8, [R200+0x5100] ;  /* 0x00510000c808783b */ /* 0x000e6e0000004200 */
[C---:B----4-:R-:W-:Y:S08]  /*4f30*/  HMMA.16816.F32.BF16 R68, R4.reuse, R24, R68 ;  /* 0x000000180444723c */ /* 0x050ff00000041844 */
[C---:B------:R-:W-:Y:S01]  /*4f40*/  HMMA.16816.F32.BF16 R72, R4.reuse, R26, R72 ;  /* 0x0000001a0448723c */ /* 0x040fe20000041848 */
[----:B------:R-:W3:Y:S07]  /*4f50*/  LDSM.16.MT88.4 R24, [R202+0x2900] ;  /* 0x00290000ca18783b */ /* 0x000eee0000004200 */
[C---:B------:R-:W-:Y:S07]  /*4f60*/  HMMA.16816.F32.BF16 R100, R4.reuse, R36, R100 ;  /* 0x000000240464723c */ /* 0x040fee0000041864 */
[----:B------:R-:W-:Y:S01]  /*4f70*/  FFMA.FTZ R36, R130, c[0x0][0x2d0], -R121 ;  /* 0x0000b40082247a23 */ /* 0x000fe20000010879 */
[C---:B------:R-:W-:Y:S05]  /*4f80*/  HMMA.16816.F32.BF16 R112, R4.reuse, R28, R112 ;  /* 0x0000001c0470723c */ /* 0x040fea0000041870 */
[----:B------:R-:W4:Y:S03]  /*4f90*/  MUFU.EX2 R36, R36 ;  /* 0x0000002400247308 */ /* 0x000f260000000800 */
[C---:B------:R-:W-:Y:S01]  /*4fa0*/  HMMA.16816.F32.BF16 R108, R4.reuse, R30, R108 ;  /* 0x0000001e046c723c */ /* 0x040fe2000004186c */
[----:B------:R-:W-:Y:S07]  /*4fb0*/  LDSM.16.MT88.4 R28, [R204+0x2900] ;  /* 0x00290000cc1c783b */ /* 0x000fee0000004200 */
[C---:B------:R-:W-:Y:S08]  /*4fc0*/  HMMA.16816.F32.BF16 R76, R4.reuse, R20, R76 ;  /* 0x00000014044c723c */ /* 0x040ff0000004184c */
[C---:B------:R-:W-:Y:S01]  /*4fd0*/  HMMA.16816.F32.BF16 R80, R4.reuse, R22, R80 ;  /* 0x000000160450723c */ /* 0x040fe20000041850 */
[----:B------:R-:W5:Y:S07]  /*4fe0*/  LDSM.16.MT88.4 R20, [R201+0x2900] ;  /* 0x00290000c914783b */ /* 0x000f6e0000004200 */
[C---:B--2---:R-:W-:Y:S08]  /*4ff0*/  HMMA.16816.F32.BF16 R92, R4.reuse, R16, R92 ;  /* 0x00000010045c723c */ /* 0x044ff0000004185c */
[C---:B------:R-:W-:Y:S01]  /*5000*/  HMMA.16816.F32.BF16 R96, R4.reuse, R18, R96 ;  /* 0x000000120460723c */ /* 0x040fe20000041860 */
[----:B------:R-:W2:Y:S07]  /*5010*/  LDSM.16.MT88.4 R16, [R200+0x2900] ;  /* 0x00290000c810783b */ /* 0x000eae0000004200 */
[C---:B------:R-:W-:Y:S08]  /*5020*/  HMMA.16816.F32.BF16 R104, R4.reuse, R38, R104 ;  /* 0x000000260468723c */ /* 0x040ff00000041868 */
[C---:B------:R-:W-:Y:S08]  /*5030*/  HMMA.16816.F32.BF16 R52, R4.reuse, R32, R52 ;  /* 0x000000200434723c */ /* 0x040ff00000041834 */
[C---:B------:R-:W-:Y:S08]  /*5040*/  HMMA.16816.F32.BF16 R56, R4.reuse, R34, R56 ;  /* 0x000000220438723c */ /* 0x040ff00000041838 */
[C---:B-1----:R-:W-:Y:S08]  /*5050*/  HMMA.16816.F32.BF16 R60, R4.reuse, R8, R60 ;  /* 0x00000008043c723c */ /* 0x042ff0000004183c */
[----:B------:R-:W-:Y:S01]  /*5060*/  HMMA.16816.F32.BF16 R64, R4, R10, R64 ;  /* 0x0000000a0440723c */ /* 0x000fe20000041840 */
[----:B------:R-:W1:Y:S06]  /*5070*/  LDSM.16.MT88.4 R8, [R204+0x5900] ;  /* 0x00590000cc08783b */ /* 0x000e6c0000004200 */
[----:B------:R-:W-:Y:S01]  /*5080*/  F2FP.BF16.PACK_AB R4, R156, R135 ;  /* 0x000000879c04723e */ /* 0x000fe200000010ff */
[----:B------:R-:W-:Y:S01]  /*5090*/  FADD.FTZ R135, R135, R186 ;  /* 0x000000ba87877221 */ /* 0x000fe20000010000 */
[----:B------:R-:W-:-:S02]  /*50a0*/  F2FP.BF16.PACK_AB R6, R216, R131 ;  /* 0x00000083d806723e */ /* 0x000fc400000010ff */
[----:B------:R-:W-:Y:S01]  /*50b0*/  F2FP.BF16.PACK_AB R5, R134, R129 ;  /* 0x000000818605723e */ /* 0x000fe200000010ff */
[----:B------:R-:W-:Y:S01]  /*50c0*/  FADD.FTZ R156, R156, R135 ;  /* 0x000000879c9c7221 */ /* 0x000fe20000010000 */
[----:B----4-:R-:W-:-:S03]  /*50d0*/  F2FP.BF16.PACK_AB R7, R217, R36 ;  /* 0x00000024d907723e */ /* 0x010fc600000010ff */
[----:B------:R-:W-:-:S04]  /*50e0*/  FADD.FTZ R131, R131, R156 ;  /* 0x0000009c83837221 */ /* 0x000fc80000010000 */
[----:B---3--:R-:W-:Y:S01]  /*50f0*/  HMMA.16816.F32.BF16 R68, R4, R24, R68 ;  /* 0x000000180444723c */ /* 0x008fe20000041844 */
[----:B------:R-:W-:-:S06]  /*5100*/  FADD.FTZ R216, R216, R131 ;  /* 0x00000083d8d87221 */ /* 0x000fcc0000010000 */
[----:B------:R-:W-:Y:S01]  /*5110*/  FADD.FTZ R25, R45, R116 ;  /* 0x000000742d197221 */ /* 0x000fe20000010000 */
[----:B-----5:R-:W-:Y:S03]  /*5120*/  HMMA.16816.F32.BF16 R76, R4, R20, R76 ;  /* 0x00000014044c723c */ /* 0x020fe6000004184c */
[----:B------:R-:W-:-:S04]  /*5130*/  FADD.FTZ R25, R44, R25 ;  /* 0x000000192c197221 */ /* 0x000fc80000010000 */
[----:B------:R-:W-:Y:S01]  /*5140*/  FADD.FTZ R24, R40, R25 ;  /* 0x0000001928187221 */ /* 0x000fe20000010000 */
[----:B------:R-:W-:Y:S01]  /*5150*/  HMMA.16816.F32.BF16 R80, R4, R22, R80 ;  /* 0x000000160450723c */ /* 0x000fe20000041850 */
[----:B------:R-:W3:Y:S02]  /*5160*/  LDSM.16.MT88.4 R20, [R202+0x5900] ;  /* 0x00590000ca14783b */ /* 0x000ee40000004200 */
[----:B------:R-:W-:-:S04]  /*5170*/  FADD.FTZ R24, R15, R24 ;  /* 0x000000180f187221 */ /* 0x000fc80000010000 */
[----:B------:R-:W-:Y:S01]  /*5180*/  FADD.FTZ R3, R3, R24 ;  /* 0x0000001803037221 */ /* 0x000fe20000010000 */
[----:B--2---:R-:W-:Y:S03]  /*5190*/  HMMA.16816.F32.BF16 R84, R4, R16, R84 ;  /* 0x000000100454723c */ /* 0x004fe60000041854 */
[----:B------:R-:W-:-:S04]  /*51a0*/  FADD.FTZ R2, R2, R3 ;  /* 0x0000000302027221 */ /* 0x000fc80000010000 */
[----:B------:R-:W-:Y:S01]  /*51b0*/  FADD.FTZ R119, R119, R2 ;  /* 0x0000000277777221 */ /* 0x000fe20000010000 */
[----:B------:R-:W-:Y:S01]  /*51c0*/  HMMA.16816.F32.BF16 R88, R4, R18, R88 ;  /* 0x000000120458723c */ /* 0x000fe20000041858 */
[----:B------:R-:W2:Y:S02]  /*51d0*/  LDSM.16.MT88.4 R16, [R201+0x5900] ;  /* 0x00590000c910783b */ /* 0x000ea40000004200 */
[----:B------:R-:W-:-:S04]  /*51e0*/  FADD.FTZ R122, R122, R119 ;  /* 0x000000777a7a7221 */ /* 0x000fc80000010000 */
[----:B------:R-:W-:Y:S01]  /*51f0*/  FADD.FTZ R123, R123, R122 ;  /* 0x0000007a7b7b7221 */ /* 0x000fe20000010000 */
[----:B-1----:R-:W-:Y:S03]  /*5200*/  HMMA.16816.F32.BF16 R92, R4, R8, R92 ;  /* 0x00000008045c723c */ /* 0x002fe6000004185c */
[----:B------:R-:W-:-:S04]  /*5210*/  FADD.FTZ R132, R132, R123 ;  /* 0x0000007b84847221 */ /* 0x000fc80000010000 */
[----:B------:R-:W-:Y:S01]  /*5220*/  FADD.FTZ R145, R145, R132 ;  /* 0x0000008491917221 */ /* 0x000fe20000010000 */
[----:B------:R-:W-:Y:S01]  /*5230*/  HMMA.16816.F32.BF16 R96, R4, R10, R96 ;  /* 0x0000000a0460723c */ /* 0x000fe20000041860 */
[----:B------:R-:W1:Y:S02]  /*5240*/  LDSM.16.MT88.4 R8, [R200+0x5900] ;  /* 0x00590000c808783b */ /* 0x000e640000004200 */
[----:B------:R-:W-:-:S04]  /*5250*/  FADD.FTZ R158, R158, R145 ;  /* 0x000000919e9e7221 */ /* 0x000fc80000010000 */
[----:B------:R-:W-:Y:S01]  /*5260*/  FADD.FTZ R157, R157, R158 ;  /* 0x0000009e9d9d7221 */ /* 0x000fe20000010000 */
[----:B------:R-:W-:Y:S03]  /*5270*/  HMMA.16816.F32.BF16 R112, R4, R28, R112 ;  /* 0x0000001c0470723c */ /* 0x000fe60000041870 */
        /* <DEDUP_REMOVED lines=8> */
[----:B---3--:R-:W-:Y:S03]  /*5300*/  HMMA.16816.F32.BF16 R100, R4, R20, R100 ;  /* 0x000000140464723c */ /* 0x008fe60000041864 */
[----:B------:R-:W-:-:S04]  /*5310*/  FADD.FTZ R129, R134, R129 ;  /* 0x0000008186817221 */ /* 0x000fc80000010000 */
[----:B------:R-:W-:Y:S01]  /*5320*/  FADD.FTZ R36, R36, R129 ;  /* 0x0000008124247221 */ /* 0x000fe20000010000 */
[----:B------:R-:W-:Y:S03]  /*5330*/  HMMA.16816.F32.BF16 R104, R4, R22, R104 ;  /* 0x000000160468723c */ /* 0x000fe60000041868 */
[----:B------:R-:W-:-:S05]  /*5340*/  FADD.FTZ R217, R217, R36 ;  /* 0x00000024d9d97221 */ /* 0x000fca0000010000 */
[C---:B--2---:R-:W-:Y:S08]  /*5350*/  HMMA.16816.F32.BF16 R52, R4.reuse, R16, R52 ;  /* 0x000000100434723c */ /* 0x044ff00000041834 */
[C---:B------:R-:W-:Y:S08]  /*5360*/  HMMA.16816.F32.BF16 R56, R4.reuse, R18, R56 ;  /* 0x000000120438723c */ /* 0x040ff00000041838 */
[C---:B-1----:R-:W-:Y:S08]  /*5370*/  HMMA.16816.F32.BF16 R60, R4.reuse, R8, R60 ;  /* 0x00000008043c723c */ /* 0x042ff0000004183c */
[----:B------:R-:W-:Y:S07]  /*5380*/  HMMA.16816.F32.BF16 R64, R4, R10, R64 ;  /* 0x0000000a0440723c */ /* 0x000fee0000041840 */
[----:B------:R-:W-:Y:S01]  /*5390*/  IMAD.U32 R5, RZ, RZ, UR4 ;  /* 0x00000004ff057e24 */ /* 0x000fe2000f8e00ff */
[----:B------:R-:W-:Y:S05]  /*53a0*/  @P0 BRA `(.L_x_30) ;  /* 0x0000010000000947 */ /* 0x000fea0003800000 */
[----:B------:R-:W-:Y:S01]  /*53b0*/  ISETP.LT.AND P0, PT, RZ, UR13, PT ;  /* 0x0000000dff007c0c */ /* 0x000fe2000bf01270 */
[----:B------:R-:W-:Y:S01]  /*53c0*/  UIADD3 UR4, UR13, -0x1, URZ ;  /* 0xffffffff0d047890 */ /* 0x000fe2000fffe03f */
[----:B------:R-:W-:-:S05]  /*53d0*/  IMAD.MOV.U32 R2, RZ, RZ, c[0x0][0x32c] ;  /* 0x0000cb00ff027624 */ /* 0x000fca00078e00ff */
[----:B------:R-:W-:-:S06]  /*53e0*/  MOV R7, UR4 ;  /* 0x0000000400077c02 */ /* 0x000fcc0008000f00 */
[----:B------:R-:W-:Y:S05]  /*53f0*/  @P0 BRA `(.L_x_31) ;  /* 0x0000006000000947 */ /* 0x000fea0003800000 */
[----:B------:R-:W-:Y:S01]  /*5400*/  ISETP.NE.AND P0, PT, R2, 0x1, PT ;  /* 0x000000010200780c */ /* 0x000fe20003f05270 */
[----:B------:R-:W-:-:S12]  /*5410*/  IMAD R4, RZ, RZ, -UR13 ;  /* 0x8000000dff047e24 */ /* 0x000fd8000f8e02ff */
[----:B------:R-:W-:-:S05]  /*5420*/  @P0 IMAD.HI.U32 R3, R4, c[0x0][0x330], RZ ;  /* 0x0000cc0004030a27 */ /* 0x000fca00078e00ff */
[----:B------:R-:W-:-:S04]  /*5430*/  @P0 SHF.R.U32.HI R4, RZ, c[0x0][0x334], R3 ;  /* 0x0000cd00ff040a19 */ /* 0x000fc80000011603 */
[----:B------:R-:W-:Y:S01]  /*5440*/  LOP3.LUT R7, RZ, R4, RZ, 0x33, !PT ;  /* 0x00000004ff077212 */ /* 0x000fe200078e33ff */
[----:B------:R-:W-:Y:S05]  /*5450*/  BRA `(.L_x_32) ;  /* 0x0000003000007947 */ /* 0x000fea0003800000 */
.L_x_31:
[----:B------:R-:W-:-:S13]  /*5460*/  ISETP.NE.AND P0, PT, R2, 0x1, PT ;  /* 0x000000010200780c */ /* 0x000fda0003f05270 */
[----:B------:R-:W-:-:S05]  /*5470*/  @P0 IMAD.HI.U32 R3, R7, c[0x0][0x330], RZ ;  /* 0x0000cc0007030a27 */ /* 0x000fca00078e00ff */
[----:B------:R-:W-:-:S05]  /*5480*/  @P0 SHF.R.U32.HI R7, RZ, c[0x0][0x334], R3 ;  /* 0x0000cd00ff070a19 */ /* 0x000fca0000011603 */
.L_x_32:
[----:B------:R-:W-:-:S05]  /*5490*/  IMAD R2, R7, R2, c[0x0][0x32c] ;  /* 0x0000cb0007027624 */ /* 0x000fca00078e0202 */
[----:B------:R-:W-:-:S05]  /*54a0*/  IMNMX R5, R5, R2, PT ;  /* 0x0000000205057217 */ /* 0x000fca0003800200 */
.L_x_30:
[----:B------:R-:W-:-:S05]  /*54b0*/  IMAD.HI R5, R5, 0x2aaaaaab, RZ ;  /* 0x2aaaaaab05057827 */ /* 0x000fca00078e02ff */
[----:B------:R-:W-:-:S04]  /*54c0*/  SHF.R.U32.HI R2, RZ, 0x1f, R5 ;  /* 0x0000001fff027819 */ /* 0x000fc80000011605 */
[----:B------:R-:W-:-:S04]  /*54d0*/  LEA.HI.SX32 R2, R5, R2, 0x1c ;  /* 0x0000000205027211 */ /* 0x000fc800078fe2ff */
[----:B------:R-:W-:-:S04]  /*54e0*/  IMNMX R223, R207, R2, !PT ;  /* 0x00000002cfdf7217 */ /* 0x000fc80007800200 */
[----:B------:R-:W-:-:S13]  /*54f0*/  ISETP.GE.AND P0, PT, R184, R223, PT ;  /* 0x000000dfb800720c */ /* 0x000fda0003f06270 */
[----:B------:R-:W-:Y:S05]  /*5500*/  @!P0 BRA `(.L_x_33) ;  /* 0x00003d0000008947 */ /* 0x000fea0003800000 */
[----:B------:R-:W-:Y:S01]  /*5510*/  PLOP3.LUT P1, PT, PT, PT, UP3, 0x80, 0x0 ;  /* 0x000000000000781c */ /* 0x000fe20003f2f038 */
[----:B------:R-:W-:Y:S01]  /*5520*/  IMAD.MOV.U32 R2, RZ, RZ, R12 ;  /* 0x000000ffff027224 */ /* 0x000fe200078e000c */
[----:B------:R-:W-:Y:S01]  /*5530*/  PLOP3.LUT P0, PT, PT, PT, UP3, 0x80, 0x0 ;  /* 0x000000000000781c */ /* 0x000fe20003f0f038 */
[----:B------:R-:W-:Y:S01]  /*5540*/  IMAD.MOV.U32 R222, RZ, RZ, R184 ;  /* 0x000000ffffde7224 */ /* 0x000fe200078e00b8 */
[----:B------:R-:W-:Y:S01]  /*5550*/  MOV R3, R0 ;  /* 0x0000000000037202 */ /* 0x000fe20000000f00 */
[----:B------:R-:W-:Y:S01]  /*5560*/  IMAD.MOV.U32 R186, RZ, RZ, c[0x0][0x1e4] ;  /* 0x00007900ffba7624 */ /* 0x000fe200078e00ff */
[----:B------:R-:W-:-:S07]  /*5570*/  MOV R187, c[0x0][0x1e0] ;  /* 0x0000780000bb7a02 */ /* 0x000fce0000000f00 */
[----:B------:R-:W-:-:S05]  /*5580*/  @P1 IMAD.HI.U32 R185, R209, c[0x0][0x2c8], RZ ;  /* 0x0000b200d1b91a27 */ /* 0x000fca00078e00ff */
[----:B------:R-:W-:Y:S02]  /*5590*/  @P0 SHF.R.U32.HI R185, RZ, c[0x0][0x2cc], R185 ;  /* 0x0000b300ffb90a19 */ /* 0x000fe400000116b9 */
.L_x_42:
[----:B------:R-:W-:Y:S04]  /*55a0*/  DEPBAR.LE SB0, 0x0 ;  /* 0x000080000000791a */ /* 0x000fe80000000000 */
[----:B------:R-:W-:Y:S01]  /*55b0*/  BAR.SYNC.DEFER_BLOCKING 0x0 ;  /* 0x0000000000007b1d */ /* 0x000fe20000010000 */
[----:B------:R-:W-:Y:S11]  /*55c0*/  ISETP.GT.AND P6, PT, R207, R222, PT ;  /* 0x000000decf00720c */ /* 0x000ff60003fc4270 */
[----:B------:R-:W-:Y:S02]  /*55d0*/  @!UPT UIADD3 URZ, URZ, URZ, URZ ;  /* 0x0000003f3f3ff290 */ /* 0x000fe4000fffe03f */
[----:B------:R-:W-:Y:S01]  /*55e0*/  @!P6 SHF.R.S32.HI R0, RZ, 0x1f, R222 ;  /* 0x0000001fff00e819 */ /* 0x000fe200000114de */
[----:B------:R-:W-:Y:S04]  /*55f0*/  @!P6 IMAD.WIDE.U32 R158, R222, c[0x0][0x208], RZ ;  /* 0x00008200de9eea25 */ /* 0x000fe800078e00ff */
[----:B------:R-:W-:Y:S02]  /*5600*/  @!P6 IMAD R0, R0, c[0x0][0x208], RZ ;  /* 0x000082000000ea24 */ /* 0x000fe400078e02ff */
[----:B------:R-:W-:Y:S02]  /*5610*/  @!P6 IMAD.MOV.U32 R156, RZ, RZ, R218 ;  /* 0x000000ffff9ce224 */ /* 0x000fe400078e00da */
[----:B------:R-:W-:Y:S01]  /*5620*/  @!P6 IMAD R0, R222, c[0x0][0x20c], R0 ;  /* 0x00008300de00ea24 */ /* 0x000fe200078e0200 */
[----:B------:R-:W1:Y:S01]  /*5630*/  LDSM.16.M88.4 R116, [R206+0x8100] ;  /* 0x00810000ce74783b */ /* 0x000e620000000200 */
[----:B------:R-:W-:Y:S02]  /*5640*/  @!P6 IMAD.MOV.U32 R157, RZ, RZ, R221 ;  /* 0x000000ffff9de224 */ /* 0x000fe400078e00dd */
[----:B------:R-:W-:Y:S02]  /*5650*/  @!P6 IMAD.IADD R0, R159, 0x1, R0 ;  /* 0x000000019f00e824 */ /* 0x000fe400078e0200 */
[----:B------:R-:W2:Y:S01]  /*5660*/  LDSM.16.M88.4 R120, [R206+0x8900] ;  /* 0x00890000ce78783b */ /* 0x000ea20000000200 */
[----:B------:R-:W-:Y:S04]  /*5670*/  @!P6 IMAD.WIDE.U32 R156, R158, 0x60, R156 ;  /* 0x000000609e9ce825 */ /* 0x000fe800078e009c */
[----:B------:R-:W3:Y:S01]  /*5680*/  LDSM.16.M88.4 R128, [R206+0x9100] ;  /* 0x00910000ce80783b */ /* 0x000ee20000000200 */
[----:B------:R-:W-:Y:S02]  /*5690*/  @!P6 IMAD R0, R0, 0x60, RZ ;  /* 0x000000600000e824 */ /* 0x000fe400078e02ff */
[----:B------:R-:W-:Y:S02]  /*56a0*/  @!P6 IMAD.SHL.U32 R162, R156, 0x2, RZ ;  /* 0x000000029ca2e824 */ /* 0x000fe400078e00ff */
[----:B------:R-:W4:Y:S01]  /*56b0*/  LDSM.16.M88.4 R132, [R206+0x9900] ;  /* 0x00990000ce84783b */ /* 0x000f220000000200 */
[----:B------:R-:W-:Y:S02]  /*56c0*/  @!P6 IMAD.IADD R0, R157, 0x1, R0 ;  /* 0x000000019d00e824 */ /* 0x000fe400078e0200 */
[C---:B------:R-:W-:Y:S02]  /*56d0*/  @!P6 IADD3 R158, P5, R162.reuse, 0x80, RZ ;  /* 0x00000080a29ee810 */ /* 0x040fe40007fbe0ff */
[----:B------:R-:W5:Y:S01]  /*56e0*/  LDSM.16.M88.4 R136, [R206+0xa100] ;  /* 0x00a10000ce88783b */ /* 0x000f620000000200 */
[----:B------:R-:W-:Y:S02]  /*56f0*/  @!P6 IADD3 R162, P0, R162, c[0x0][0x1f8], RZ ;  /* 0x00007e00a2a2ea10 */ /* 0x000fe40007f1e0ff */
[----:B------:R-:W-:Y:S02]  /*5700*/  @!P6 IADD3 R158, P2, R158, c[0x0][0x1f8], RZ ;  /* 0x00007e009e9eea10 */ /* 0x000fe40007f5e0ff */
[----:B------:R-:W-:Y:S01]  /*5710*/  LDSM.16.M88.4 R144, [R196] ;  /* 0x00000000c490783b */ /* 0x000fe20000000200 */
[----:B------:R-:W-:Y:S02]  /*5720*/  @!P6 SHF.L.U64.HI R0, R156, 0x1, R0 ;  /* 0x000000019c00e819 */ /* 0x000fe40000010200 */
[----:B------:R-:W-:Y:S02]  /*5730*/  @!P6 IADD3 R156, P1, R162, UR12, RZ ;  /* 0x0000000ca29cec10 */ /* 0x000fe4000ff3e0ff */
[----:B------:R-:W-:Y:S02]  /*5740*/  @!P6 IADD3.X R163, R0, c[0x0][0x1fc], RZ, P0, !PT ;  /* 0x00007f0000a3ea10 */ /* 0x000fe400007fe4ff */
[----:B------:R-:W-:Y:S02]  /*5750*/  @!P6 IADD3.X R159, RZ, c[0x0][0x1fc], R0, P2, P5 ;  /* 0x00007f00ff9fea10 */ /* 0x000fe400017ea400 */
[----:B------:R-:W-:Y:S02]  /*5760*/  @!P6 IADD3.X R157, R163, UR17, RZ, P1, !PT ;  /* 0x00000011a39dec10 */ /* 0x000fe40008ffe4ff */
[----:B------:R-:W-:Y:S01]  /*5770*/  @!P6 IADD3 R160, P0, R156, UR12, RZ ;  /* 0x0000000c9ca0ec10 */ /* 0x000fe2000ff1e0ff */
[C---:B-1----:R-:W-:Y:S03]  /*5780*/  HMMA.16816.F32.BF16 R4, R124.reuse, R116, RZ ;  /* 0x000000747c04723c */ /* 0x042fe600000418ff */
[----:B------:R-:W-:Y:S02]  /*5790*/  @!P6 IADD3.X R161, R157, UR17, RZ, P0, !PT ;  /* 0x000000119da1ec10 */ /* 0x000fe400087fe4ff */
[----:B------:R-:W-:Y:S03]  /*57a0*/  PLOP3.LUT P0, PT, PT, PT, UP3, 0x80, 0x0 ;  /* 0x000000000000781c */ /* 0x000fe60003f0f038 */
[C---:B------:R-:W-:Y:S01]  /*57b0*/  HMMA.16816.F32.BF16 R8, R124.reuse, R118, RZ ;  /* 0x000000767c08723c */ /* 0x040fe200000418ff */
[----:B------:R-:W1:Y:S07]  /*57c0*/  LDSM.16.M88.4 R116, [R206+0xa900] ;  /* 0x00a90000ce74783b */ /* 0x000e6e0000000200 */
[C---:B--2---:R-:W-:Y:S08]  /*57d0*/  HMMA.16816.F32.BF16 R12, R124.reuse, R120, RZ ;  /* 0x000000787c0c723c */ /* 0x044ff000000418ff */
[C---:B------:R-:W-:Y:S01]  /*57e0*/  HMMA.16816.F32.BF16 R16, R124.reuse, R122, RZ ;  /* 0x0000007a7c10723c */ /* 0x040fe200000418ff */
[----:B------:R-:W2:Y:S07]  /*57f0*/  LDSM.16.M88.4 R120, [R205] ;  /* 0x00000000cd78783b */ /* 0x000eae0000000200 */
[C---:B---3--:R-:W-:Y:S08]  /*5800*/  HMMA.16816.F32.BF16 R20, R124.reuse, R128, RZ ;  /* 0x000000807c14723c */ /* 0x048ff000000418ff */
[C---:B------:R-:W-:Y:S01]  /*5810*/  HMMA.16816.F32.BF16 R24, R124.reuse, R130, RZ ;  /* 0x000000827c18723c */ /* 0x040fe200000418ff */
[----:B------:R-:W3:Y:S07]  /*5820*/  LDSM.16.M88.4 R128, [R199] ;  /* 0x00000000c780783b */ /* 0x000eee0000000200 */
[C---:B----4-:R-:W-:Y:S08]  /*5830*/  HMMA.16816.F32.BF16 R28, R124.reuse, R132, RZ ;  /* 0x000000847c1c723c */ /* 0x050ff000000418ff */
[C---:B------:R-:W-:Y:S01]  /*5840*/  HMMA.16816.F32.BF16 R32, R124.reuse, R134, RZ ;  /* 0x000000867c20723c */ /* 0x040fe200000418ff */
[----:B------:R-:W4:Y:S07]  /*5850*/  LDSM.16.M88.4 R132, [R198] ;  /* 0x00000000c684783b */ /* 0x000f2e0000000200 */
[C---:B-----5:R-:W-:Y:S08]  /*5860*/  HMMA.16816.F32.BF16 R36, R124.reuse, R136, RZ ;  /* 0x000000887c24723c */ /* 0x060ff000000418ff */
[C---:B------:R-:W-:Y:S01]  /*5870*/  HMMA.16816.F32.BF16 R40, R124.reuse, R138, RZ ;  /* 0x0000008a7c28723c */ /* 0x040fe200000418ff */
[----:B------:R-:W5:Y:S07]  /*5880*/  LDSM.16.M88.4 R136, [R197] ;  /* 0x00000000c588783b */ /* 0x000f6e0000000200 */
[C---:B-1----:R-:W-:Y:S08]  /*5890*/  HMMA.16816.F32.BF16 R44, R124.reuse, R116, RZ ;  /* 0x000000747c2c723c */ /* 0x042ff000000418ff */
[----:B------:R-:W-:Y:S01]  /*58a0*/  HMMA.16816.F32.BF16 R48, R124, R118, RZ ;  /* 0x000000767c30723c */ /* 0x000fe200000418ff */
[----:B------:R-:W1:Y:S05]  /*58b0*/  LDSM.16.M88.4 R116, [R195] ;  /* 0x00000000c374783b */ /* 0x000e6a0000000200 */
[----:B------:R-:W-:Y:S01]  /*58c0*/  @!PT LDS RZ, [RZ] ;  /* 0x00000000fffff984 */ /* 0x000fe20000000800 */
[----:B------:R-:W-:Y:S01]  /*58d0*/  @!PT LDS RZ, [RZ] ;  /* 0x00000000fffff984 */ /* 0x000fe20000000800 */
[----:B------:R-:W-:Y:S01]  /*58e0*/  @!PT LDS RZ, [RZ] ;  /* 0x00000000fffff984 */ /* 0x000fe20000000800 */
[----:B------:R1:W-:Y:S02]  /*58f0*/  @!P6 LDGSTS.E.BYPASS.LTC128B.128 [R208+0x100], [R162.64], !P4 ;  /* 0x00100000a2d0efae */ /* 0x0003e4000e101d4e */
[C---:B--2---:R-:W-:Y:S03]  /*5900*/  HMMA.16816.F32.BF16 R4, R140.reuse, R120, R4 ;  /* 0x000000788c04723c */ /* 0x044fe60000041804 */
[----:B------:R2:W-:Y:S05]  /*5910*/  @!P6 LDGSTS.E.BYPASS.LTC128B.128 [R208+0x3100], [R158.64], !P3 ;  /* 0x031000009ed0efae */ /* 0x0005ea000d901d4e */
[C---:B------:R-:W-:Y:S01]  /*5920*/  HMMA.16816.F32.BF16 R8, R140.reuse, R122, R8 ;  /* 0x0000007a8c08723c */ /* 0x040fe20000041808 */
[----:B------:R2:W-:Y:S05]  /*5930*/  @!P6 LDGSTS.E.BYPASS.LTC128B.128 [R208+0x1100], [R156.64], !P4 ;  /* 0x011000009cd0efae */ /* 0x0005ea000e101d4e */
[----:B------:R2:W-:Y:S02]  /*5940*/  @!P6 LDGSTS.E.BYPASS.LTC128B.128 [R208+0x4100], [R156.64+0x80], !P3 ;  /* 0x041000809cd0efae */ /* 0x0005e4000d901d4e */
[C---:B---3--:R-:W-:Y:S03]  /*5950*/  HMMA.16816.F32.BF16 R12, R140.reuse, R128, R12 ;  /* 0x000000808c0c723c */ /* 0x048fe6000004180c */
[----:B------:R1:W-:Y:S05]  /*5960*/  @!P6 LDGSTS.E.BYPASS.LTC128B.128 [R208+0x2100], [R160.64], !P4 ;  /* 0x02100000a0d0efae */ /* 0x0003ea000e101d4e */
[C---:B------:R-:W-:Y:S01]  /*5970*/  HMMA.16816.F32.BF16 R16, R140.reuse, R130, R16 ;  /* 0x000000828c10723c */ /* 0x040fe20000041810 */
[----:B------:R1:W-:Y:S02]  /*5980*/  @!P6 LDGSTS.E.BYPASS.LTC128B.128 [R208+0x5100], [R160.64+0x80], !P3 ;  /* 0x05100080a0d0efae */ /* 0x0003e4000d901d4e */
[C---:B------:R-:W-:Y:S03]  /*5990*/  ISETP.GT.AND P6, PT, R222.reuse, R207, PT ;  /* 0x000000cfde00720c */ /* 0x040fe60003fc4270 */
[----:B------:R-:W3:Y:S02]  /*59a0*/  LDSM.16.M88.4 R120, [R203+0x8100] ;  /* 0x00810000cb78783b */ /* 0x000ee40000000200 */
[C---:B----4-:R-:W-:Y:S03]  /*59b0*/  HMMA.16816.F32.BF16 R20, R140.reuse, R132, R20 ;  /* 0x000000848c14723c */ /* 0x050fe60000041814 */
[----:B------:R-:W0:Y:S05]  /*59c0*/  LDGDEPBAR ;  /* 0x00000000000079af */ /* 0x000e2a0000000000 */
[C---:B------:R-:W-:Y:S01]  /*59d0*/  HMMA.16816.F32.BF16 R24, R140.reuse, R134, R24 ;  /* 0x000000868c18723c */ /* 0x040fe20000041818 */
[----:B------:R-:W4:Y:S05]  /*59e0*/  LDSM.16.M88.4 R128, [R203+0x8900] ;  /* 0x00890000cb80783b */ /* 0x000f2a0000000200 */
[----:B------:R-:W3:Y:S02]  /*59f0*/  LDSM.16.M88.4 R132, [R203+0x9100] ;  /* 0x00910000cb84783b */ /* 0x000ee40000000200 */
[C---:B-----5:R-:W-:Y:S03]  /*5a00*/  HMMA.16816.F32.BF16 R28, R140.reuse, R136, R28 ;  /* 0x000000888c1c723c */ /* 0x060fe6000004181c */
[----:B--2---:R-:W-:Y:S05]  /*5a10*/  LDSM.16.M88.4 R156, [R194+0x1000] ;  /* 0x00100000c29c783b */ /* 0x004fea0000000200 */
[C---:B------:R-:W-:Y:S01]  /*5a20*/  HMMA.16816.F32.BF16 R32, R140.reuse, R138, R32 ;  /* 0x0000008a8c20723c */ /* 0x040fe20000041820 */
[----:B------:R-:W2:Y:S05]  /*5a30*/  LDSM.16.M88.4 R136, [R203+0x9900] ;  /* 0x00990000cb88783b */ /* 0x000eaa0000000200 */
[----:B-1----:R-:W-:Y:S02]  /*5a40*/  LDSM.16.M88.4 R160, [R194+0x1800] ;  /* 0x00180000c2a0783b */ /* 0x002fe40000000200 */
[C---:B------:R-:W-:Y:S03]  /*5a50*/  HMMA.16816.F32.BF16 R36, R140.reuse, R144, R36 ;  /* 0x000000908c24723c */ /* 0x040fe60000041824 */
[----:B------:R-:W-:Y:S05]  /*5a60*/  LDSM.16.M88.4 R172, [R192] ;  /* 0x00000000c0ac783b */ /* 0x000fea0000000200 */
[C---:B------:R-:W-:Y:S01]  /*5a70*/  HMMA.16816.F32.BF16 R40, R140.reuse, R146, R40 ;  /* 0x000000928c28723c */ /* 0x040fe20000041828 */
[----:B------:R-:W-:Y:S07]  /*5a80*/  LDSM.16.M88.4 R144, [R194+0x800] ;  /* 0x00080000c290783b */ /* 0x000fee0000000200 */
[C---:B------:R-:W-:Y:S08]  /*5a90*/  HMMA.16816.F32.BF16 R44, R140.reuse, R116, R44 ;  /* 0x000000748c2c723c */ /* 0x040ff0000004182c */
[----:B------:R-:W-:Y:S01]  /*5aa0*/  HMMA.16816.F32.BF16 R48, R140, R118, R48 ;  /* 0x000000768c30723c */ /* 0x000fe20000041830 */
[----:B------:R-:W1:Y:S07]  /*5ab0*/  LDSM.16.M88.4 R116, [R203+0xa100] ;  /* 0x00a10000cb74783b */ /* 0x000e6e0000000200 */
[C---:B---3--:R-:W-:Y:S08]  /*5ac0*/  HMMA.16816.F32.BF16 R4, R148.reuse, R120, R4 ;  /* 0x000000789404723c */ /* 0x048ff00000041804 */
[C---:B------:R-:W-:Y:S01]  /*5ad0*/  HMMA.16816.F32.BF16 R8, R148.reuse, R122, R8 ;  /* 0x0000007a9408723c */ /* 0x040fe20000041808 */
[----:B------:R-:W3:Y:S07]  /*5ae0*/  LDSM.16.M88.4 R120, [R203+0xa900] ;  /* 0x00a90000cb78783b */ /* 0x000eee0000000200 */
[C---:B----4-:R-:W-:Y:S08]  /*5af0*/  HMMA.16816.F32.BF16 R12, R148.reuse, R128, R12 ;  /* 0x00000080940c723c */ /* 0x050ff0000004180c */
[C---:B------:R-:W-:Y:S01]  /*5b00*/  HMMA.16816.F32.BF16 R16, R148.reuse, R130, R16 ;  /* 0x000000829410723c */ /* 0x040fe20000041810 */
[----:B------:R-:W4:Y:S07]  /*5b10*/  LDSM.16.M88.4 R128, [R194] ;  /* 0x00000000c280783b */ /* 0x000f2e0000000200 */
[C---:B------:R-:W-:Y:S08]  /*5b20*/  HMMA.16816.F32.BF16 R20, R148.reuse, R132, R20 ;  /* 0x000000849414723c */ /* 0x040ff00000041814 */
[C---:B------:R-:W-:Y:S01]  /*5b30*/  HMMA.16816.F32.BF16 R24, R148.reuse, R134, R24 ;  /* 0x000000869418723c */ /* 0x040fe20000041818 */
[----:B------:R-:W5:Y:S07]  /*5b40*/  LDSM.16.M88.4 R132, [R194+0x2000] ;  /* 0x00200000c284783b */ /* 0x000f6e0000000200 */
[C---:B--2---:R-:W-:Y:S08]  /*5b50*/  HMMA.16816.F32.BF16 R28, R148.reuse, R136, R28 ;  /* 0x00000088941c723c */ /* 0x044ff0000004181c */
[C---:B------:R-:W-:Y:S01]  /*5b60*/  HMMA.16816.F32.BF16 R32, R148.reuse, R138, R32 ;  /* 0x0000008a9420723c */ /* 0x040fe20000041820 */
[----:B------:R-:W2:Y:S07]  /*5b70*/  LDSM.16.M88.4 R136, [R194+0x2800] ;  /* 0x00280000c288783b */ /* 0x000eae0000000200 */
[C---:B-1----:R-:W-:Y:S08]  /*5b80*/  HMMA.16816.F32.BF16 R36, R148.reuse, R116, R36 ;  /* 0x000000749424723c */ /* 0x042ff00000041824 */
[C---:B------:R-:W-:Y:S01]  /*5b90*/  HMMA.16816.F32.BF16 R40, R148.reuse, R118, R40 ;  /* 0x000000769428723c */ /* 0x040fe20000041828 */
[----:B------:R-:W1:Y:S07]  /*5ba0*/  LDSM.16.M88.4 R116, [R206+0xb100] ;  /* 0x00b10000ce74783b */ /* 0x000e6e0000000200 */
[C---:B---3--:R-:W-:Y:S08]  /*5bb0*/  HMMA.16816.F32.BF16 R44, R148.reuse, R120, R44 ;  /* 0x00000078942c723c */ /* 0x048ff0000004182c */
[----:B------:R-:W-:Y:S01]  /*5bc0*/  HMMA.16816.F32.BF16 R48, R148, R122, R48 ;  /* 0x0000007a9430723c */ /* 0x000fe20000041830 */
[----:B------:R-:W3:Y:S07]  /*5bd0*/  LDSM.16.M88.4 R120, [R206+0xb900] ;  /* 0x00b90000ce78783b */ /* 0x000eee0000000200 */
[C---:B----4-:R-:W-:Y:S08]  /*5be0*/  HMMA.16816.F32.BF16 R4, R152.reuse, R128, R4 ;  /* 0x000000809804723c */ /* 0x050ff00000041804 */
[C---:B------:R-:W-:Y:S01]  /*5bf0*/  HMMA.16816.F32.BF16 R8, R152.reuse, R130, R8 ;  /* 0x000000829808723c */ /* 0x040fe20000041808 */
[----:B------:R-:W4:Y:S07]  /*5c00*/  LDSM.16.M88.4 R128, [R206+0xc100] ;  /* 0x00c10000ce80783b */ /* 0x000f2e0000000200 */
[C---:B------:R-:W-:Y:S08]  /*5c10*/  HMMA.16816.F32.BF16 R12, R152.reuse, R144, R12 ;  /* 0x00000090980c723c */ /* 0x040ff0000004180c */
[C---:B------:R-:W-:Y:S01]  /*5c20*/  HMMA.16816.F32.BF16 R16, R152.reuse, R146, R16 ;  /* 0x000000929810723c */ /* 0x040fe20000041810 */
[----:B------:R-:W1:Y:S07]  /*5c30*/  LDSM.16.M88.4 R144, [R206+0xc900] ;  /* 0x00c90000ce90783b */ /* 0x000e6e0000000200 */
[C---:B------:R-:W-:Y:S08]  /*5c40*/  HMMA.16816.F32.BF16 R20, R152.reuse, R156, R20 ;  /* 0x0000009c9814723c */ /* 0x040ff00000041814 */
[C---:B------:R-:W-:Y:S01]  /*5c50*/  HMMA.16816.F32.BF16 R24, R152.reuse, R158, R24 ;  /* 0x0000009e9818723c */ /* 0x040fe20000041818 */
[----:B------:R-:W-:Y:S07]  /*5c60*/  LDSM.16.M88.4 R156, [R206+0xd900] ;  /* 0x00d90000ce9c783b */ /* 0x000fee0000000200 */
[C---:B------:R-:W-:Y:S08]  /*5c70*/  HMMA.16816.F32.BF16 R28, R152.reuse, R160, R28 ;  /* 0x000000a0981c723c */ /* 0x040ff0000004181c */
[C---:B------:R-:W-:Y:S01]  /*5c80*/  HMMA.16816.F32.BF16 R32, R152.reuse, R162, R32 ;  /* 0x000000a29820723c */ /* 0x040fe20000041820 */
[----:B------:R-:W-:Y:S07]  /*5c90*/  LDSM.16.M88.4 R160, [R193] ;  /* 0x00000000c1a0783b */ /* 0x000fee0000000200 */
[C---:B-----5:R-:W-:Y:S08]  /*5ca0*/  HMMA.16816.F32.BF16 R36, R152.reuse, R132, R36 ;  /* 0x000000849824723c */ /* 0x060ff00000041824 */
[C---:B------:R-:W-:Y:S01]  /*5cb0*/  HMMA.16816.F32.BF16 R40, R152.reuse, R134, R40 ;  /* 0x000000869828723c */ /* 0x040fe20000041828 */
[----:B------:R-:W5:Y:S07]  /*5cc0*/  LDSM.16.M88.4 R132, [R206+0xd100] ;  /* 0x00d10000ce84783b */ /* 0x000f6e0000000200 */
[C---:B--2---:R-:W-:Y:S08]  /*5cd0*/  HMMA.16816.F32.BF16 R44, R152.reuse, R136, R44 ;  /* 0x00000088982c723c */ /* 0x044ff0000004182c */
[----:B------:R-:W-:Y:S01]  /*5ce0*/  HMMA.16816.F32.BF16 R48, R152, R138, R48 ;  /* 0x0000008a9830723c */ /* 0x000fe20000041830 */
[----:B------:R-:W2:Y:S07]  /*5cf0*/  LDSM.16.M88.4 R136, [R191] ;  /* 0x00000000bf88783b */ /* 0x000eae0000000200 */
[C---:B-1----:R-:W-:Y:S08]  /*5d00*/  HMMA.16816.F32.BF16 R4, R164.reuse, R116, R4 ;  /* 0x00000074a404723c */ /* 0x042ff00000041804 */
[C---:B------:R-:W-:Y:S01]  /*5d10*/  HMMA.16816.F32.BF16 R8, R164.reuse, R118, R8 ;  /* 0x00000076a408723c */ /* 0x040fe20000041808 */
[----:B------:R-:W1:Y:S07]  /*5d20*/  LDSM.16.M88.4 R116, [R190] ;  /* 0x00000000be74783b */ /* 0x000e6e0000000200 */
[C---:B---3--:R-:W-:Y:S08]  /*5d30*/  HMMA.16816.F32.BF16 R12, R164.reuse, R120, R12 ;  /* 0x00000078a40c723c */ /* 0x048ff0000004180c */
[C---:B------:R-:W-:Y:S01]  /*5d40*/  HMMA.16816.F32.BF16 R16, R164.reuse, R122, R16 ;  /* 0x0000007aa410723c */ /* 0x040fe20000041810 */
[----:B------:R-:W3:Y:S07]  /*5d50*/  LDSM.16.M88.4 R120, [R189] ;  /* 0x00000000bd78783b */ /* 0x000eee0000000200 */
[C---:B----4-:R-:W-:Y:S08]  /*5d60*/  HMMA.16816.F32.BF16 R20, R164.reuse, R128, R20 ;  /* 0x00000080a414723c */ /* 0x050ff00000041814 */
[C---:B------:R-:W-:Y:S01]  /*5d70*/  HMMA.16816.F32.BF16 R24, R164.reuse, R130, R24 ;  /* 0x00000082a418723c */ /* 0x040fe20000041818 */
[----:B------:R-:W4:Y:S07]  /*5d80*/  LDSM.16.M88.4 R128, [R188] ;  /* 0x00000000bc80783b */ /* 0x000f2e0000000200 */
[C---:B------:R-:W-:Y:S08]  /*5d90*/  HMMA.16816.F32.BF16 R28, R164.reuse, R144, R28 ;  /* 0x00000090a41c723c */ /* 0x040ff0000004181c */
[C---:B------:R-:W-:Y:S01]  /*5da0*/  HMMA.16816.F32.BF16 R32, R164.reuse, R146, R32 ;  /* 0x00000092a420723c */ /* 0x040fe20000041820 */
[----:B------:R-:W-:Y:S07]  /*5db0*/  LDSM.16.M88.4 R144, [R203+0xc900] ;  /* 0x00c90000cb90783b */ /* 0x000fee0000000200 */
[C---:B-----5:R-:W-:Y:S08]  /*5dc0*/  HMMA.16816.F32.BF16 R36, R164.reuse, R132, R36 ;  /* 0x00000084a424723c */ /* 0x060ff00000041824 */
[C---:B------:R-:W-:Y:S01]  /*5dd0*/  HMMA.16816.F32.BF16 R40, R164.reuse, R134, R40 ;  /* 0x00000086a428723c */ /* 0x040fe20000041828 */
[----:B------:R-:W5:Y:S07]  /*5de0*/  LDSM.16.M88.4 R132, [R203+0xb100] ;  /* 0x00b10000cb84783b */ /* 0x000f6e0000000200 */
[C---:B------:R-:W-:Y:S08]  /*5df0*/  HMMA.16816.F32.BF16 R44, R164.reuse, R156, R44 ;  /* 0x0000009ca42c723c */ /* 0x040ff0000004182c */
[----:B------:R-:W-:Y:S01]  /*5e00*/  HMMA.16816.F32.BF16 R48, R164, R158, R48 ;  /* 0x0000009ea430723c */ /* 0x000fe20000041830 */
[----:B------:R-:W-:Y:S07]  /*5e10*/  LDSM.16.M88.4 R156, [R203+0xd100] ;  /* 0x00d10000cb9c783b */ /* 0x000fee0000000200 */
[C---:B------:R-:W-:Y:S08]  /*5e20*/  HMMA.16816.F32.BF16 R4, R168.reuse, R160, R4 ;  /* 0x000000a0a804723c */ /* 0x040ff00000041804 */
[C---:B------:R-:W-:Y:S01]  /*5e30*/  HMMA.16816.F32.BF16 R8, R168.reuse, R162, R8 ;  /* 0x000000a2a808723c */ /* 0x040fe20000041808 */
[----:B------:R-:W-:Y:S07]  /*5e40*/  LDSM.16.M88.4 R160, [R203+0xd900] ;  /* 0x00d90000cba0783b */ /* 0x000fee0000000200 */
[C---:B------:R-:W-:Y:S08]  /*5e50*/  HMMA.16816.F32.BF16 R12, R168.reuse, R172, R12 ;  /* 0x000000aca80c723c */ /* 0x040ff0000004180c */
[C---:B------:R-:W-:Y:S08]  /*5e60*/  HMMA.16816.F32.BF16 R16, R168.reuse, R174, R16 ;  /* 0x000000aea810723c */ /* 0x040ff00000041810 */
        /* <DEDUP_REMOVED lines=10> */
[----:B------:R-:W-:Y:S01]  /*5f10*/  HMMA.16816.F32.BF16 R48, R168, R130, R48 ;  /* 0x00000082a830723c */ /* 0x000fe20000041830 */
[----:B------:R-:W4:Y:S07]  /*5f20*/  LDSM.16.M88.4 R128, [R194+0x3800] ;  /* 0x00380000c280783b */ /* 0x000f2e0000000200 */
[C---:B-----5:R-:W-:Y:S08]  /*5f30*/  HMMA.16816.F32.BF16 R4, R176.reuse, R132, R4 ;  /* 0x00000084b004723c */ /* 0x060ff00000041804 */
[C---:B------:R-:W-:Y:S01]  /*5f40*/  HMMA.16816.F32.BF16 R8, R176.reuse, R134, R8 ;  /* 0x00000086b008723c */ /* 0x040fe20000041808 */
[----:B------:R-:W5:Y:S07]  /*5f50*/  LDSM.16.M88.4 R132, [R194+0x4000] ;  /* 0x00400000c284783b */ /* 0x000f6e0000000200 */
[C---:B--2---:R-:W-:Y:S08]  /*5f60*/  HMMA.16816.F32.BF16 R12, R176.reuse, R136, R12 ;  /* 0x00000088b00c723c */ /* 0x044ff0000004180c */
[C---:B------:R-:W-:Y:S08]  /*5f70*/  HMMA.16816.F32.BF16 R16, R176.reuse, R138, R16 ;  /* 0x0000008ab010723c */ /* 0x040ff00000041810 */
[C---:B-1----:R-:W-:Y:S08]  /*5f80*/  HMMA.16816.F32.BF16 R20, R176.reuse, R116, R20 ;  /* 0x00000074b014723c */ /* 0x042ff00000041814 */
[C---:B------:R-:W-:Y:S01]  /*5f90*/  HMMA.16816.F32.BF16 R24, R176.reuse, R118, R24 ;  /* 0x00000076b018723c */ /* 0x040fe20000041818 */
[----:B------:R-:W1:Y:S07]  /*5fa0*/  LDSM.16.M88.4 R116, [R194+0x4800] ;  /* 0x00480000c274783b */ /* 0x000e6e0000000200 */
[C---:B------:R-:W-:Y:S08]  /*5fb0*/  HMMA.16816.F32.BF16 R28, R176.reuse, R144, R28 ;  /* 0x00000090b01c723c */ /* 0x040ff0000004181c */
[C---:B------:R-:W-:Y:S08]  /*5fc0*/  HMMA.16816.F32.BF16 R32, R176.reuse, R146, R32 ;  /* 0x00000092b020723c */ /* 0x040ff00000041820 */
[C---:B------:R-:W-:Y:S07]  /*5fd0*/  HMMA.16816.F32.BF16 R36, R176.reuse, R156, R36 ;  /* 0x0000009cb024723c */ /* 0x040fee0000041824 */
[----:B------:R-:W-:Y:S01]  /*5fe0*/  @P6 IADD3 R157, R222, -0x1, RZ ;  /* 0xffffffffde9d6810 */ /* 0x000fe20007ffe0ff */
[C---:B------:R-:W-:Y:S04]  /*5ff0*/  HMMA.16816.F32.BF16 R40, R176.reuse, R158, R40 ;  /* 0x0000009eb028723c */ /* 0x040fe80000041828 */
[----:B------:R-:W-:Y:S01]  /*6000*/  @P6 IMAD.MOV.U32 R156, RZ, RZ, R210 ;  /* 0x000000ffff9c6224 */ /* 0x000fe200078e00d2 */
[----:B------:R-:W-:Y:S02]  /*6010*/  @P6 SHF.R.S32.HI R0, RZ, 0x1f, R157 ;  /* 0x0000001fff006819 */ /* 0x000fe4000001149d */
[C---:B------:R-:W-:Y:S01]  /*6020*/  @P6 IMAD.WIDE.U32 R158, R157.reuse, c[0x0][0x1e0], RZ ;  /* 0x000078009d9e6a25 */ /* 0x040fe200078e00ff */
[C---:B------:R-:W-:Y:S04]  /*6030*/  HMMA.16816.F32.BF16 R44, R176.reuse, R160, R44 ;  /* 0x000000a0b02c723c */ /* 0x040fe8000004182c */
[----:B------:R-:W-:Y:S04]  /*6040*/  @P6 IMAD R0, R0, c[0x0][0x1e0], RZ ;  /* 0x0000780000006a24 */ /* 0x000fe800078e02ff */
[----:B------:R-:W-:Y:S04]  /*6050*/  HMMA.16816.F32.BF16 R48, R176, R162, R48 ;  /* 0x000000a2b030723c */ /* 0x000fe80000041830 */
[----:B------:R-:W-:Y:S02]  /*6060*/  @P6 IMAD R0, R157, c[0x0][0x1e4], R0 ;  /* 0x000079009d006a24 */ /* 0x000fe400078e0200 */
[----:B------:R-:W-:Y:S02]  /*6070*/  @P6 IMAD.MOV.U32 R157, RZ, RZ, R213 ;  /* 0x000000ffff9d6224 */ /* 0x000fe400078e00d5 */
[C---:B---3--:R-:W-:Y:S05]  /*6080*/  HMMA.16816.F32.BF16 R4, R180.reuse, R120, R4 ;  /* 0x00000078b404723c */ /* 0x048fea0000041804 */
[----:B------:R-:W-:Y:S02]  /*6090*/  @P6 IMAD.IADD R0, R159, 0x1, R0 ;  /* 0x000000019f006824 */ /* 0x000fe400078e0200 */
[----:B------:R-:W-:Y:S01]  /*60a0*/  @P6 IMAD.WIDE.U32 R156, R158, 0x60, R156 ;  /* 0x000000609e9c6825 */ /* 0x000fe200078e009c */
[C---:B------:R-:W-:Y:S01]  /*60b0*/  HMMA.16816.F32.BF16 R8, R180.reuse, R122, R8 ;  /* 0x0000007ab408723c */ /* 0x040fe20000041808 */
[----:B------:R-:W2:Y:S03]  /*60c0*/  LDSM.16.M88.4 R120, [R194+0x5000] ;  /* 0x00500000c278783b */ /* 0x000ea60000000200 */
[----:B------:R-:W-:Y:S02]  /*60d0*/  @P6 IMAD R159, R0, 0x60, RZ ;  /* 0x00000060009f6824 */ /* 0x000fe400078e02ff */
[----:B------:R-:W-:Y:S02]  /*60e0*/  @P6 IMAD.SHL.U32 R0, R156, 0x2, RZ ;  /* 0x000000029c006824 */ /* 0x000fe400078e00ff */
[C---:B----4-:R-:W-:Y:S04]  /*60f0*/  HMMA.16816.F32.BF16 R12, R180.reuse, R128, R12 ;  /* 0x00000080b40c723c */ /* 0x050fe8000004180c */
[C---:B------:R-:W-:Y:S01]  /*6100*/  @P6 IADD3 R160, P1, R0.reuse, c[0x0][0x1c8], RZ ;  /* 0x0000720000a06a10 */ /* 0x040fe20007f3e0ff */
[----:B------:R-:W-:Y:S01]  /*6110*/  @P6 IMAD.IADD R157, R157, 0x1, R159 ;  /* 0x000000019d9d6824 */ /* 0x000fe200078e029f */
[----:B------:R-:W-:Y:S01]  /*6120*/  @P6 IADD3 R158, P5, R0, 0x80, RZ ;  /* 0x00000080009e6810 */ /* 0x000fe20007fbe0ff */
[----:B------:R-:W-:Y:S01]  /*6130*/  IMAD.MOV.U32 R0, RZ, RZ, R209 ;  /* 0x000000ffff007224 */ /* 0x000fe200078e00d1 */
[C---:B------:R-:W-:Y:S01]  /*6140*/  HMMA.16816.F32.BF16 R16, R180.reuse, R130, R16 ;  /* 0x00000082b410723c */ /* 0x040fe20000041810 */
[----:B------:R-:W3:Y:S01]  /*6150*/  LDSM.16.M88.4 R128, [R194+0x5800] ;  /* 0x00580000c280783b */ /* 0x000ee20000000200 */
[----:B------:R-:W-:Y:S04]  /*6160*/  DEPBAR.LE SB0, 0x0 ;  /* 0x000080000000791a */ /* 0x000fe80000000000 */
[----:B------:R-:W-:Y:S01]  /*6170*/  BAR.SYNC.DEFER_BLOCKING 0x0 ;  /* 0x0000000000007b1d */ /* 0x000fe20000010000 */
[----:B------:R-:W-:Y:S01]  /*6180*/  @P6 IADD3 R158, P2, R158, c[0x0][0x1c8], RZ ;  /* 0x000072009e9e6a10 */ /* 0x000fe20007f5e0ff */
[C---:B-----5:R-:W-:Y:S05]  /*6190*/  HMMA.16816.F32.BF16 R20, R180.reuse, R132, R20 ;  /* 0x00000084b414723c */ /* 0x060fea0000041814 */
[----:B------:R-:W-:Y:S01]  /*61a0*/  @P6 SHF.L.U64.HI R157, R156, 0x1, R157 ;  /* 0x000000019c9d6819 */ /* 0x000fe2000001029d */
[----:B------:R-:W-:Y:S02]  /*61b0*/  @P6 IMAD.SHL.U32 R156, R187, 0x40, RZ ;  /* 0x00000040bb9c6824 */ /* 0x000fe400078e00ff */
[C---:B------:R-:W-:Y:S04]  /*61c0*/  HMMA.16816.F32.BF16 R24, R180.reuse, R134, R24 ;  /* 0x00000086b418723c */ /* 0x040fe80000041818 */
[----:B------:R-:W-:Y:S01]  /*61d0*/  @P6 IADD3.X R161, R157, c[0x0][0x1cc], RZ, P1, !PT ;  /* 0x000073009da16a10 */ /* 0x000fe20000ffe4ff */
[----:B------:R-:W-:Y:S01]  /*61e0*/  @P0 IMAD.MOV.U32 R0, RZ, RZ, R185 ;  /* 0x000000ffff000224 */ /* 0x000fe200078e00b9 */
[-C--:B------:R-:W-:Y:S02]  /*61f0*/  @P6 IADD3 R162, P1, R160, R156.reuse, RZ ;  /* 0x0000009ca0a26210 */ /* 0x080fe40007f3e0ff */
[C---:B-1----:R-:W-:Y:S04]  /*6200*/  HMMA.16816.F32.BF16 R28, R180.reuse, R116, R28 ;  /* 0x00000074b41c723c */ /* 0x042fe8000004181c */
[----:B------:R-:W-:Y:S01]  /*6210*/  @P6 IADD3.X R159, RZ, c[0x0][0x1cc], R157, P2, P5 ;  /* 0x00007300ff9f6a10 */ /* 0x000fe200017ea49d */
[----:B------:R-:W-:Y:S01]  /*6220*/  @!PT LDS RZ, [RZ] ;  /* 0x00000000fffff984 */ /* 0x000fe20000000800 */
[----:B------:R-:W-:Y:S01]  /*6230*/  @!PT LDS RZ, [RZ] ;  /* 0x00000000fffff984 */ /* 0x000fe20000000800 */
[----:B------:R-:W-:Y:S01]  /*6240*/  @!PT LDS RZ, [RZ] ;  /* 0x00000000fffff984 */ /* 0x000fe20000000800 */
[----:B------:R1:W-:Y:S01]  /*6250*/  @P6 LDGSTS.E.BYPASS.LTC128B.128 [R208+0x8100], [R160.64], !P4 ;  /* 0x08100000a0d06fae */ /* 0x0003e2000e101d4e */
[----:B------:R-:W-:Y:S02]  /*6260*/  @P6 IADD3 R174, P0, R162, R156, RZ ;  /* 0x0000009ca2ae6210 */ /* 0x000fe40007f1e0ff */
[C---:B------:R-:W-:Y:S02]  /*6270*/  HMMA.16816.F32.BF16 R32, R180.reuse, R118, R32 ;  /* 0x00000076b420723c */ /* 0x040fe40000041820 */
[----:B------:R4:W-:Y:S02]  /*6280*/  @P6 LDGSTS.E.BYPASS.LTC128B.128 [R208+0xb100], [R158.64], !P3 ;  /* 0x0b1000009ed06fae */ /* 0x0009e4000d901d4e */
[----:B------:R-:W-:Y:S04]  /*6290*/  @P6 SHF.L.U64.HI R157, R187, 0x6, R186 ;  /* 0x00000006bb9d6819 */ /* 0x000fe800000102ba */
[C---:B--2---:R-:W-:Y:S01]  /*62a0*/  HMMA.16816.F32.BF16 R36, R180.reuse, R120, R36 ;  /* 0x00000078b424723c */ /* 0x044fe20000041824 */
[----:B------:R-:W2:Y:S03]  /*62b0*/  SHFL.IDX PT, R156, R0, RZ, 0x1c1f ;  /* 0x001c1fff009c7589 */ /* 0x000ea600000e0000 */
[--C-:B------:R-:W-:Y:S04]  /*62c0*/  @P6 IMAD.X R163, R161, 0x1, R157.reuse, P1 ;  /* 0x00000001a1a36824 */ /* 0x100fe800008e069d */
[----:B------:R-:W-:Y:S01]  /*62d0*/  @P6 IMAD.X R175, R163, 0x1, R157, P0 ;  /* 0x00000001a3af6824 */ /* 0x000fe200000e069d */
[----:B------:R5:W-:Y:S01]  /*62e0*/  @P6 LDGSTS.E.BYPASS.LTC128B.128 [R208+0x9100], [R162.64], !P4 ;  /* 0x09100000a2d06fae */ /* 0x000be2000e101d4e */
[C---:B------:R-:W-:Y:S01]  /*62f0*/  HMMA.16816.F32.BF16 R40, R180.reuse, R122, R40 ;  /* 0x0000007ab428723c */ /* 0x040fe20000041828 */
[----:B------:R-:W-:Y:S02]  /*6300*/  PLOP3.LUT P0, PT, PT, PT, UP2, 0x40, 0x0 ;  /* 0x000000000000781c */ /* 0x000fe40003f0e828 */
[----:B------:R-:W-:Y:S01]  /*6310*/  IMAD R157, R222, -0x60, RZ ;  /* 0xffffffa0de9d7824 */ /* 0x000fe200078e02ff */
[----:B------:R5:W-:Y:S04]  /*6320*/  @P6 LDGSTS.E.BYPASS.LTC128B.128 [R208+0xc100], [R162.64+0x80], !P3 ;  /* 0x0c100080a2d06fae */ /* 0x000be8000d901d4e */
[C---:B---3--:R-:W-:Y:S01]  /*6330*/  HMMA.16816.F32.BF16 R44, R180.reuse, R128, R44 ;  /* 0x00000080b42c723c */ /* 0x048fe2000004182c */
[----:B------:R3:W-:Y:S03]  /*6340*/  @P6 LDGSTS.E.BYPASS.LTC128B.128 [R208+0xa100], [R174.64], !P4 ;  /* 0x0a100000aed06fae */ /* 0x0007e6000e101d4e */
[----:B-1----:R-:W-:Y:S02]  /*6350*/  IADD3 R160, -R214, 0x1, R157 ;  /* 0x00000001d6a07810 */ /* 0x002fe40007ffe19d */
[----:B------:R3:W-:Y:S02]  /*6360*/  @P6 LDGSTS.E.BYPASS.LTC128B.128 [R208+0xd100], [R174.64+0x80], !P3 ;  /* 0x0d100080aed06fae */ /* 0x0007e4000d901d4e */
[----:B------:R-:W-:Y:S03]  /*6370*/  HMMA.16816.F32.BF16 R48, R180, R130, R48 ;  /* 0x00000082b430723c */ /* 0x000fe60000041830 */
[----:B------:R-:W0:Y:S01]  /*6380*/  LDGDEPBAR ;  /* 0x00000000000079af */ /* 0x000e220000000000 */
[----:B----4-:R-:W-:Y:S04]  /*6390*/  IADD3 R159, R160, c[0x0][0x1d0], RZ ;  /* 0x00007400a09f7a10 */ /* 0x010fe80007ffe0ff */
[----:B------:R-:W-:Y:S04]  /*63a0*/  IADD3 R159, R159, -c[0x0][0x168], RZ ;  /* 0x80005a009f9f7a10 */ /* 0x000fe80007ffe0ff */
[C---:B------:R-:W-:Y:S02]  /*63b0*/  IADD3 R161, R159.reuse, c[0x0][0x328], RZ ;  /* 0x0000ca009fa17a10 */ /* 0x040fe40007ffe0ff */
[----:B------:R-:W-:Y:S03]  /*63c0*/  IADD3 R159, R159, UR6, RZ ;  /* 0x000000069f9f7c10 */ /* 0x000fe6000fffe0ff */
[----:B--2---:R-:W-:Y:S02]  /*63d0*/  IMAD.IADD R173, R161, 0x1, R156 ;  /* 0x00000001a1ad7824 */ /* 0x004fe400078e029c */
[----:B-----5:R-:W-:Y:S01]  /*63e0*/  IMAD.IADD R163, R156, 0x1, R159 ;  /* 0x000000019ca37824 */ /* 0x020fe200078e029f */
[----:B------:R-:W-:-:S05]  /*63f0*/  @P0 BRA `(.L_x_34) ;  /* 0x0000019000000947 */ /* 0x000fca0003800000 */
[----:B------:R-:W-:Y:S01]  /*6400*/  IADD3 R117, R156, c[0x0][0x1d0], RZ ;  /* 0x000074009c757a10 */ /* 0x000fe20007ffe0ff */
[----:B------:R-:W-:Y:S03]  /*6410*/  BSSY B0, `(.L_x_35) ;  /* 0x0000012000007945 */ /* 0x000fe60003800000 */
[----:B------:R-:W-:Y:S04]  /*6420*/  IADD3 R117, R117, -c[0x0][0x168], RZ ;  /* 0x80005a0075757a10 */ /* 0x000fe80007ffe0ff */
[----:B------:R-:W-:Y:S11]  /*6430*/  ISETP.GT.AND P0, PT, R117, -0x1, PT ;  /* 0xffffffff7500780c */ /* 0x000ff60003f04270 */
[----:B------:R-:W-:Y:S02]  /*6440*/  @!UPT UIADD3 URZ, URZ, URZ, URZ ;  /* 0x0000003f3f3ff290 */ /* 0x000fe4000fffe03f */
[----:B------:R-:W-:-:S05]  /*6450*/  @P0 BRA `(.L_x_36) ;  /* 0x0000008000000947 */ /* 0x000fca0003800000 */
[----:B------:R-:W-:Y:S01]  /*6460*/  LOP3.LUT R117, RZ, R117, RZ, 0x33, !PT ;  /* 0x00000075ff757212 */ /* 0x000fe200078e33ff */
[----:B------:R-:W-:Y:S05]  /*6470*/  IMAD.MOV.U32 R116, RZ, RZ, c[0x0][0x32c] ;  /* 0x0000cb00ff747624 */ /* 0x000fea00078e00ff */
[----:B------:R-:W-:Y:S11]  /*6480*/  ISETP.NE.AND P0, PT, R116, 0x1, PT ;  /* 0x000000017400780c */ /* 0x000ff60003f05270 */
[----:B------:R-:W-:Y:S02]  /*6490*/  @!UPT UIADD3 URZ, URZ, URZ, URZ ;  /* 0x0000003f3f3ff290 */ /* 0x000fe4000fffe03f */
[----:B------:R-:W-:Y:S05]  /*64a0*/  @P0 IMAD.HI.U32 R116, R117, c[0x0][0x330], RZ ;  /* 0x0000cc0075740a27 */ /* 0x000fea00078e00ff */
[----:B------:R-:W-:Y:S04]  /*64b0*/  @P0 SHF.R.U32.HI R117, RZ, c[0x0][0x334], R116 ;  /* 0x0000cd00ff750a19 */ /* 0x000fe80000011674 */
[----:B------:R-:W-:Y:S01]  /*64c0*/  LOP3.LUT R117, RZ, R117, RZ, 0x33, !PT ;  /* 0x00000075ff757212 */ /* 0x000fe200078e33ff */
[----:B------:R-:W-:-:S05]  /*64d0*/  BRA `(.L_x_37) ;  /* 0x0000005000007947 */ /* 0x000fca0003800000 */
.L_x_36:
[----:B------:R-:W-:Y:S04]  /*64e0*/  MOV R116, c[0x0][0x32c] ;  /* 0x0000cb0000747a02 */ /* 0x000fe80000000f00 */
[----:B------:R-:W-:Y:S11]  /*64f0*/  ISETP.NE.AND P0, PT, R116, 0x1, PT ;  /* 0x000000017400780c */ /* 0x000ff60003f05270 */
[----:B------:R-:W-:Y:S02]  /*6500*/  @!UPT UIADD3 URZ, URZ, URZ, URZ ;  /* 0x0000003f3f3ff290 */ /* 0x000fe4000fffe03f */
[----:B------:R-:W-:Y:S05]  /*6510*/  @P0 IMAD.HI.U32 R116, R117, c[0x0][0x330], RZ ;  /* 0x0000cc0075740a27 */ /* 0x000fea00078e00ff */
[----:B------:R-:W-:Y:S02]  /*6520*/  @P0 SHF.R.U32.HI R117, RZ, c[0x0][0x334], R116 ;  /* 0x0000cd00ff750a19 */ /* 0x000fe40000011674 */
.L_x_37:
[----:B------:R-:W-:Y:S05]  /*6530*/  BSYNC B0 ;  /* 0x0000000000007941 */ /* 0x000fea0003800000 */
.L_x_35:
[----:B------:R-:W-:Y:S04]  /*6540*/  IMAD.IADD R118, R157, 0x1, -R214 ;  /* 0x000000019d767824 */ /* 0x000fe800078e0ad6 */
[----:B------:R-:W-:Y:S05]  /*6550*/  IMAD R118, R117, c[0x0][0x32c], R118 ;  /* 0x0000cb0075767a24 */ /* 0x000fea00078e0276 */
[----:B------:R-:W-:Y:S02]  /*6560*/  IADD3 R116, R118, c[0x0][0x32c], RZ ;  /* 0x0000cb0076747a10 */ /* 0x000fe40007ffe0ff */
[----:B------:R-:W-:Y:S02]  /*6570*/  IMNMX R163, R163, R118, !PT ;  /* 0x00000076a3a37217 */ /* 0x000fe40007800200 */
[----:B------:R-:W-:Y:S02]  /*6580*/  IMNMX R173, R173, R116, PT ;  /* 0x00000074adad7217 */ /* 0x000fe40003800200 */
.L_x_34:
[C---:B------:R-:W-:Y:S01]  /*6590*/  ISETP.GE.AND P0, PT, R157.reuse, 0x1, PT ;  /* 0x000000019d00780c */ /* 0x040fe20003f06270 */
[----:B------:R-:W1:Y:S01]  /*65a0*/  SHFL.IDX PT, R0, R0, 0x1, 0x1c1f ;  /* 0x003c1f0000007f89 */ /* 0x000e6200000e0000 */
[----:B------:R-:W-:Y:S02]  /*65b0*/  ISETP.GE.AND P1, PT, R157, 0x2, PT ;  /* 0x000000029d00780c */ /* 0x000fe40003f26270 */
[----:B------:R-:W-:Y:S02]  /*65c0*/  LOP3.LUT R215, R215, 0xfff7ffff, RZ, 0xc0, !PT ;  /* 0xfff7ffffd7d77812 */ /* 0x000fe400078ec0ff */
[C---:B------:R-:W-:Y:S02]  /*65d0*/  ISETP.GE.AND P2, PT, R157.reuse, 0x9, PT ;  /* 0x000000099d00780c */ /* 0x040fe40003f46270 */
[C---:B------:R-:W-:Y:S02]  /*65e0*/  ISETP.GE.AND P6, PT, R157.reuse, 0x51, PT ;  /* 0x000000519d00780c */ /* 0x040fe40003fc6270 */
[----:B------:R-:W-:Y:S03]  /*65f0*/  ISETP.GE.AND P5, PT, R157, 0x52, PT ;  /* 0x000000529d00780c */ /* 0x000fe60003fa6270 */
[----:B------:R-:W-:Y:S02]  /*6600*/  @P0 LOP3.LUT R215, R215, 0x80000, RZ, 0xfc, !PT ;  /* 0x00080000d7d70812 */ /* 0x000fe400078efcff */
[----:B------:R-:W-:Y:S02]  /*6610*/  ISETP.GT.AND P0, PT, R163, RZ, !P0 ;  /* 0x000000ffa300720c */ /* 0x000fe40004704270 */
[----:B------:R-:W-:Y:S02]  /*6620*/  LOP3.LUT R215, R215, 0xfffbffff, RZ, 0xc0, !PT ;  /* 0xfffbffffd7d77812 */ /* 0x000fe400078ec0ff */
[----:B------:R-:W-:Y:S02]  /*6630*/  ISETP.LT.OR P0, PT, R173, 0x1, P0 ;  /* 0x00000001ad00780c */ /* 0x000fe40000701670 */
[----:B------:R-:W-:Y:S02]  /*6640*/  @P1 LOP3.LUT R215, R215, 0x40000, RZ, 0xfc, !PT ;  /* 0x00040000d7d71812 */ /* 0x000fe400078efcff */
[----:B------:R-:W-:Y:S02]  /*6650*/  ISETP.GT.AND P1, PT, R163, 0x1, !P1 ;  /* 0x00000001a300780c */ /* 0x000fe40004f24270 */
[----:B------:R-:W-:Y:S01]  /*6660*/  LOP3.LUT R215, R215, 0xfffdffff, RZ, 0xc0, !PT ;  /* 0xfffdffffd7d77812 */ /* 0x000fe200078ec0ff */
[--C-:B-1----:R-:W-:Y:S01]  /*6670*/  IMAD.IADD R159, R159, 0x1, R0.reuse ;  /* 0x000000019f9f7824 */ /* 0x102fe200078e0200 */
[----:B------:R-:W-:Y:S01]  /*6680*/  FSEL R120, R4, -INF , !P0 ;  /* 0xff80000004787808 */ /* 0x000fe20004000000 */
[----:B------:R-:W-:Y:S01]  /*6690*/  IMAD.IADD R4, R161, 0x1, R0 ;  /* 0x00000001a1047824 */ /* 0x000fe200078e0200 */
[----:B------:R-:W-:Y:S02]  /*66a0*/  @P2 LOP3.LUT R215, R215, 0x20000, RZ, 0xfc, !PT ;  /* 0x00020000d7d72812 */ /* 0x000fe400078efcff */
[----:B------:R-:W-:Y:S02]  /*66b0*/  ISETP.GT.AND P0, PT, R163, 0x8, !P2 ;  /* 0x00000008a300780c */ /* 0x000fe40005704270 */
[----:B------:R-:W-:Y:S02]  /*66c0*/  ISETP.GE.AND P2, PT, R157, 0xa, PT ;  /* 0x0000000a9d00780c */ /* 0x000fe40003f46270 */
[C---:B------:R-:W-:Y:S02]  /*66d0*/  ISETP.LT.OR P1, PT, R173.reuse, 0x2, P1 ;  /* 0x00000002ad00780c */ /* 0x040fe40000f21670 */
[----:B------:R-:W-:Y:S02]  /*66e0*/  ISETP.LT.OR P0, PT, R173, 0x9, P0 ;  /* 0x00000009ad00780c */ /* 0x000fe40000701670 */
[----:B------:R-:W-:Y:S02]  /*66f0*/  FSEL R118, R5, -INF , !P1 ;  /* 0xff80000005767808 */ /* 0x000fe40004800000 */
[----:B------:R-:W-:Y:S02]  /*6700*/  ISETP.GE.AND P1, PT, R157, 0x11, PT ;  /* 0x000000119d00780c */ /* 0x000fe40003f26270 */
[----:B------:R-:W-:Y:S02]  /*6710*/  LOP3.LUT R215, R215, 0xfffeffff, RZ, 0xc0, !PT ;  /* 0xfffeffffd7d77812 */ /* 0x000fe400078ec0ff */
[----:B------:R-:W-:Y:S02]  /*6720*/  FSEL R116, R8, -INF , !P0 ;  /* 0xff80000008747808 */ /* 0x000fe40004000000 */
[----:B------:R-:W-:Y:S02]  /*6730*/  @P2 LOP3.LUT R215, R215, 0x10000, RZ, 0xfc, !PT ;  /* 0x00010000d7d72812 */ /* 0x000fe400078efcff */
[----:B------:R-:W-:Y:S02]  /*6740*/  ISETP.GT.AND P0, PT, R163, 0x9, !P2 ;  /* 0x00000009a300780c */ /* 0x000fe40005704270 */
[----:B------:R-:W-:Y:S02]  /*6750*/  LOP3.LUT R215, R215, 0xffff7fff, RZ, 0xc0, !PT ;  /* 0xffff7fffd7d77812 */ /* 0x000fe400078ec0ff */
[----:B------:R-:W-:Y:S02]  /*6760*/  ISETP.LT.OR P0, PT, R173, 0xa, P0 ;  /* 0x0000000aad00780c */ /* 0x000fe40000701670 */
[----:B------:R-:W-:Y:S02]  /*6770*/  @P1 LOP3.LUT R215, R215, 0x8000, RZ, 0xfc, !PT ;  /* 0x00008000d7d71812 */ /* 0x000fe400078efcff */
[----:B------:R-:W-:Y:S02]  /*6780*/  FSEL R8, R9, -INF , !P0 ;  /* 0xff80000009087808 */ /* 0x000fe40004000000 */
[----:B------:R-:W-:Y:S02]  /*6790*/  ISETP.GT.AND P0, PT, R163, 0x10, !P1 ;  /* 0x00000010a300780c */ /* 0x000fe40004f04270 */
[----:B------:R-:W-:Y:S02]  /*67a0*/  ISETP.GE.AND P1, PT, R157, 0x12, PT ;  /* 0x000000129d00780c */ /* 0x000fe40003f26270 */
[----:B------:R-:W-:Y:S02]  /*67b0*/  ISETP.LT.OR P0, PT, R173, 0x11, P0 ;  /* 0x00000011ad00780c */ /* 0x000fe40000701670 */
[----:B------:R-:W-:Y:S02]  /*67c0*/  LOP3.LUT R215, R215, 0xffffbfff, RZ, 0xc0, !PT ;  /* 0xffffbfffd7d77812 */ /* 0x000fe400078ec0ff */
[----:B------:R-:W-:Y:S02]  /*67d0*/  FSEL R160, R12, -INF , !P0 ;  /* 0xff8000000ca07808 */ /* 0x000fe40004000000 */
[----:B------:R-:W-:Y:S02]  /*67e0*/  ISETP.GT.AND P0, PT, R163, 0x11, !P1 ;  /* 0x00000011a300780c */ /* 0x000fe40004f04270 */
[----:B------:R-:W-:Y:S02]  /*67f0*/  ISETP.GE.AND P2, PT, R157, 0x59, PT ;  /* 0x000000599d00780c */ /* 0x000fe40003f46270 */
[----:B------:R-:W-:Y:S02]  /*6800*/  ISETP.LT.OR P0, PT, R173, 0x12, P0 ;  /* 0x00000012ad00780c */ /* 0x000fe40000701670 */
[----:B------:R-:W-:Y:S02]  /*6810*/  @P1 LOP3.LUT R215, R215, 0x4000, RZ, 0xfc, !PT ;  /* 0x00004000d7d71812 */ /* 0x000fe400078efcff */
[----:B------:R-:W-:Y:S02]  /*6820*/  ISETP.GE.AND P1, PT, R157, 0x19, PT ;  /* 0x000000199d00780c */ /* 0x000fe40003f26270 */
[----:B------:R-:W-:Y:S02]  /*6830*/  LOP3.LUT R215, R215, 0xffffdfff, RZ, 0xc0, !PT ;  /* 0xffffdfffd7d77812 */ /* 0x000fe400078ec0ff */
[----:B------:R-:W-:Y:S02]  /*6840*/  FSEL R144, R13, -INF , !P0 ;  /* 0xff8000000d907808 */ /* 0x000fe40004000000 */
[----:B------:R-:W-:Y:S04]  /*6850*/  ISETP.GT.AND P0, PT, R163, 0x18, !P1 ;  /* 0x00000018a300780c */ /* 0x000fe80004f04270 */
[----:B------:R-:W-:Y:S03]  /*6860*/  ISETP.LT.OR P0, PT, R173, 0x19, P0 ;  /* 0x00000019ad00780c */ /* 0x000fe60000701670 */
        /* <DEDUP_REMOVED lines=21> */
[----:B---3--:R-:W-:Y:S02]  /*69c0*/  FSEL R174, R21, -INF , !P0 ;  /* 0xff80000015ae7808 */ /* 0x008fe40004000000 */
        /* <DEDUP_REMOVED lines=46> */
[----:B------:R-:W-:Y:S02]  /*6cb0*/  FSEL R184, R37, -INF , !P0 ;  /* 0xff80000025b87808 */ /* 0x000fe40004000000 */
[----:B------:R-:W-:Y:S02]  /*6cc0*/  LOP3.LUT R215, R215, 0xfffffffd, RZ, 0xc0, !PT ;  /* 0xfffffffdd7d77812 */ /* 0x000fe400078ec0ff */
[----:B------:R-:W-:Y:S04]  /*6cd0*/  ISETP.GT.AND P0, PT, R163, 0x48, !P1 ;  /* 0x00000048a300780c */ /* 0x000fe80004f04270 */
[----:B------:R-:W-:Y:S03]  /*6ce0*/  ISETP.LT.OR P0, PT, R173, 0x49, P0 ;  /* 0x00000049ad00780c */ /* 0x000fe60000701670 */
[----:B------:R-:W-:Y:S02]  /*6cf0*/  @P1 LOP3.LUT R215, R215, 0x2, RZ, 0xfc, !PT ;  /* 0x00000002d7d71812 */ /* 0x000fe400078efcff */
[----:B------:R-:W-:Y:S02]  /*6d00*/  ISETP.GE.AND P1, PT, R157, 0x4a, PT ;  /* 0x0000004a9d00780c */ /* 0x000fe40003f26270 */
[----:B------:R-:W-:Y:S02]  /*6d10*/  FSEL R172, R40, -INF , !P0 ;  /* 0xff80000028ac7808 */ /* 0x000fe40004000000 */
[----:B------:R-:W-:Y:S02]  /*6d20*/  ISETP.GT.AND P0, PT, R163, 0x49, !P1 ;  /* 0x00000049a300780c */ /* 0x000fe40004f04270 */
[----:B------:R-:W-:Y:S02]  /*6d30*/  LOP3.LUT R215, R215, 0xfffffffe, RZ, 0xc0, !PT ;  /* 0xfffffffed7d77812 */ /* 0x000fe400078ec0ff */
[----:B------:R-:W-:Y:S04]  /*6d40*/  ISETP.LT.OR P0, PT, R173, 0x4a, P0 ;  /* 0x0000004aad00780c */ /* 0x000fe80000701670 */
[----:B------:R-:W-:Y:S02]  /*6d50*/  FSEL R162, R41, -INF , !P0 ;  /* 0xff80000029a27808 */ /* 0x000fe40004000000 */
[----:B------:R-:W-:Y:S02]  /*6d60*/  ISETP.GT.AND P0, PT, R163, 0x50, !P6 ;  /* 0x00000050a300780c */ /* 0x000fe40007704270 */
[----:B------:R-:W-:Y:S02]  /*6d70*/  @P1 LOP3.LUT R215, R215, 0x1, RZ, 0xfc, !PT ;  /* 0x00000001d7d71812 */ /* 0x000fe400078efcff */
[----:B------:R-:W-:Y:S02]  /*6d80*/  ISETP.LT.OR P0, PT, R173, 0x51, P0 ;  /* 0x00000051ad00780c */ /* 0x000fe40000701670 */
[----:B------:R-:W-:Y:S02]  /*6d90*/  ISETP.GE.AND P1, PT, R157, 0x5a, PT ;  /* 0x0000005a9d00780c */ /* 0x000fe40003f26270 */
[----:B------:R-:W-:Y:S02]  /*6da0*/  FSEL R146, R44, -INF , !P0 ;  /* 0xff8000002c927808 */ /* 0x000fe40004000000 */
[----:B------:R-:W-:Y:S04]  /*6db0*/  ISETP.GT.AND P0, PT, R163, 0x51, !P5 ;  /* 0x00000051a300780c */ /* 0x000fe80006f04270 */
[----:B------:R-:W-:Y:S04]  /*6dc0*/  ISETP.LT.OR P0, PT, R173, 0x52, P0 ;  /* 0x00000052ad00780c */ /* 0x000fe80000701670 */
[----:B------:R-:W-:Y:S02]  /*6dd0*/  FSEL R145, R45, -INF , !P0 ;  /* 0xff8000002d917808 */ /* 0x000fe40004000000 */
[----:B------:R-:W-:Y:S04]  /*6de0*/  ISETP.GT.AND P0, PT, R163, 0x58, !P2 ;  /* 0x00000058a300780c */ /* 0x000fe80005704270 */
[----:B------:R-:W-:Y:S04]  /*6df0*/  ISETP.LT.OR P0, PT, R173, 0x59, P0 ;  /* 0x00000059ad00780c */ /* 0x000fe80000701670 */
[----:B------:R-:W-:Y:S02]  /*6e00*/  FSEL R138, R48, -INF , !P0 ;  /* 0xff800000308a7808 */ /* 0x000fe40004000000 */
[----:B------:R-:W-:Y:S04]  /*6e10*/  ISETP.GT.AND P0, PT, R163, 0x59, !P1 ;  /* 0x00000059a300780c */ /* 0x000fe80004f04270 */
[----:B------:R-:W-:Y:S04]  /*6e20*/  ISETP.LT.OR P0, PT, R173, 0x5a, P0 ;  /* 0x0000005aad00780c */ /* 0x000fe80000701670 */
[----:B------:R-:W-:Y:S02]  /*6e30*/  FSEL R136, R49, -INF , !P0 ;  /* 0xff80000031887808 */ /* 0x000fe40004000000 */
[----:B------:R-:W-:Y:S11]  /*6e40*/  PLOP3.LUT P0, PT, PT, PT, UP2, 0x40, 0x0 ;  /* 0x000000000000781c */ /* 0x000ff60003f0e828 */
[----:B------:R-:W-:Y:S02]  /*6e50*/  @!UPT UIADD3 URZ, URZ, URZ, URZ ;  /* 0x0000003f3f3ff290 */ /* 0x000fe4000fffe03f */
        /* <DEDUP_REMOVED lines=15> */
.L_x_40:
[----:B------:R-:W-:Y:S04]  /*6f50*/  MOV R0, c[0x0][0x32c] ;  /* 0x0000cb0000007a02 */ /* 0x000fe80000000f00 */
[----:B------:R-:W-:Y:S11]  /*6f60*/  ISETP.NE.AND P0, PT, R0, 0x1, PT ;  /* 0x000000010000780c */ /* 0x000ff60003f05270 */
[----:B------:R-:W-:Y:S02]  /*6f70*/  @!UPT UIADD3 URZ, URZ, URZ, URZ ;  /* 0x0000003f3f3ff290 */ /* 0x000fe4000fffe03f */
[----:B------:R-:W-:Y:S05]  /*6f80*/  @P0 IMAD.HI.U32 R0, R5, c[0x0][0x330], RZ ;  /* 0x0000cc0005000a27 */ /* 0x000fea00078e00ff */
[----:B------:R-:W-:Y:S02]  /*6f90*/  @P0 SHF.R.U32.HI R5, RZ, c[0x0][0x334], R0 ;  /* 0x0000cd00ff050a19 */ /* 0x000fe40000011600 */
.L_x_41:
[----:B------:R-:W-:Y:S05]  /*6fa0*/  BSYNC B0 ;  /* 0x0000000000007941 */ /* 0x000fea0003800000 */
.L_x_39:
[----:B------:R-:W-:Y:S04]  /*6fb0*/  IMAD.IADD R0, R157, 0x1, -R214 ;  /* 0x000000019d007824 */ /* 0x000fe800078e0ad6 */
[----:B------:R-:W-:Y:S05]  /*6fc0*/  IMAD R0, R5, c[0x0][0x32c], R0 ;  /* 0x0000cb0005007a24 */ /* 0x000fea00078e0200 */
[----:B------:R-:W-:Y:S02]  /*6fd0*/  IADD3 R5, R0, c[0x0][0x32c], RZ ;  /* 0x0000cb0000057a10 */ /* 0x000fe40007ffe0ff */
[----:B------:R-:W-:Y:S02]  /*6fe0*/  IMNMX R159, R159, R0, !PT ;  /* 0x000000009f9f7217 */ /* 0x000fe40007800200 */
[----:B------:R-:W-:Y:S02]  /*6ff0*/  IMNMX R4, R4, R5, PT ;  /* 0x0000000504047217 */ /* 0x000fe40003800200 */
.L_x_38:
[----:B------:R-:W-:Y:S02]  /*7000*/  LOP3.LUT P0, RZ, R215, 0x80000, RZ, 0xc0, !PT ;  /* 0x00080000d7ff7812 */ /* 0x000fe4000780c0ff */
[C---:B------:R-:W-:Y:S02]  /*7010*/  ISETP.GT.AND P6, PT, R159.reuse, 0x50, !P6 ;  /* 0x000000509f00780c */ /* 0x040fe400077c4270 */
[C---:B------:R-:W-:Y:S02]  /*7020*/  ISETP.GT.AND P0, PT, R159.reuse, RZ, !P0 ;  /* 0x000000ff9f00720c */ /* 0x040fe40004704270 */
[C---:B------:R-:W-:Y:S02]  /*7030*/  ISETP.LT.OR P6, PT, R4.reuse, 0x51, P6 ;  /* 0x000000510400780c */ /* 0x040fe400037c1670 */
[----:B------:R-:W-:Y:S02]  /*7040*/  ISETP.LT.OR P0, PT, R4, 0x1, P0 ;  /* 0x000000010400780c */ /* 0x000fe40000701670 */
[----:B------:R-:W-:Y:S02]  /*7050*/  ISETP.GT.AND P5, PT, R159, 0x51, !P5 ;  /* 0x000000519f00780c */ /* 0x000fe40006fa4270 */
[----:B------:R-:W-:Y:S02]  /*7060*/  FSEL R17, R6, -INF , !P0 ;  /* 0xff80000006117808 */ /* 0x000fe40004000000 */
[----:B------:R-:W-:Y:S02]  /*7070*/  LOP3.LUT P0, RZ, R215, 0x40000, RZ, 0xc0, !PT ;  /* 0x00040000d7ff7812 */ /* 0x000fe4000780c0ff */
[----:B------:R-:W-:Y:S02]  /*7080*/  FSEL R157, R46, -INF , !P6 ;  /* 0xff8000002e9d7808 */ /* 0x000fe40007000000 */
[C---:B------:R-:W-:Y:S02]  /*7090*/  ISETP.GT.AND P0, PT, R159.reuse, 0x1, !P0 ;  /* 0x000000019f00780c */ /* 0x040fe40004704270 */
[C---:B------:R-:W-:Y:S02]  /*70a0*/  ISETP.LT.OR P5, PT, R4.reuse, 0x52, P5 ;  /* 0x000000520400780c */ /* 0x040fe40002fa1670 */
[----:B------:R-:W-:Y:S02]  /*70b0*/  ISETP.LT.OR P0, PT, R4, 0x2, P0 ;  /* 0x000000020400780c */ /* 0x000fe40000701670 */
[----:B------:R-:W-:Y:S02]  /*70c0*/  ISETP.GT.AND P2, PT, R159, 0x58, !P2 ;  /* 0x000000589f00780c */ /* 0x000fe40005744270 */
[----:B------:R-:W-:Y:S02]  /*70d0*/  FSEL R13, R7, -INF , !P0 ;  /* 0xff800000070d7808 */ /* 0x000fe40004000000 */
[----:B------:R-:W-:Y:S02]  /*70e0*/  LOP3.LUT P0, RZ, R215, 0x20000, RZ, 0xc0, !PT ;  /* 0x00020000d7ff7812 */ /* 0x000fe4000780c0ff */
[----:B------:R-:W-:Y:S02]  /*70f0*/  FMNMX.FTZ R7, R120, R3, !PT ;  /* 0x0000000378077209 */ /* 0x000fe40007810000 */
[----:B------:R-:W-:Y:S02]  /*7100*/  ISETP.GT.AND P0, PT, R159, 0x8, !P0 ;  /* 0x000000089f00780c */ /* 0x000fe40004704270 */
[----:B------:R-:W-:Y:S02]  /*7110*/  FMNMX.FTZ R7, R118, R7, !PT ;  /* 0x0000000776077209 */ /* 0x000fe40007810000 */
[----:B------:R-:W-:Y:S02]  /*7120*/  ISETP.LT.OR P0, PT, R4, 0x9, P0 ;  /* 0x000000090400780c */ /* 0x000fe40000701670 */
[----:B------:R-:W-:Y:S02]  /*7130*/  FMNMX.FTZ R7, R116, R7, !PT ;  /* 0x0000000774077209 */ /* 0x000fe40007810000 */
        /* <DEDUP_REMOVED lines=50> */
[----:B------:R-:W-:Y:S01]  /*7460*/  LOP3.LUT P0, RZ, R215, 0x200, RZ, 0xc0, !PT ;  /* 0x00000200d7ff7812 */ /* 0x000fe2000780c0ff */
[----:B------:R-:W-:Y:S01]  /*7470*/  LDSM.16.MT88.4 R20, [R202+0x100] ;  /* 0x00010000ca14783b */ /* 0x000fe20000004200 */
        /* <DEDUP_REMOVED lines=33> */
[----:B------:R-:W-:Y:S01]  /*7690*/  FSEL R139, R47, -INF , !P5 ;  /* 0xff8000002f8b7808 */ /* 0x000fe20006800000 */
[----:B------:R-:W1:Y:S01]  /*76a0*/  SHFL.BFLY PT, R0, R5, 0x2, 0x1f ;  /* 0x0c401f0005007f89 */ /* 0x000e6200000e0000 */
[----:B------:R-:W-:Y:S02]  /*76b0*/  FSEL R243, R34, -INF , !P0 ;  /* 0xff80000022f37808 */ /* 0x000fe40004000000 */
[----:B------:R-:W-:Y:S02]  /*76c0*/  LOP3.LUT P0, RZ, R215, 0x10, RZ, 0xc0, !PT ;  /* 0x00000010d7ff7812 */ /* 0x000fe4000780c0ff */
[----:B------:R-:W-:Y:S02]  /*76d0*/  FMNMX.FTZ R10, R243, R10, !PT ;  /* 0x0000000af30a7209 */ /* 0x000fe40007810000 */
[C---:B------:R-:W-:Y:S01]  /*76e0*/  ISETP.GT.AND P0, PT, R159.reuse, 0x39, !P0 ;  /* 0x000000399f00780c */ /* 0x040fe20004704270 */
[----:B------:R-:W-:Y:S01]  /*76f0*/  LDSM.16.MT88.4 R44, [R204+0x3100] ;  /* 0x00310000cc2c783b */ /* 0x000fe20000004200 */
[C---:B------:R-:W-:Y:S02]  /*7700*/  ISETP.LT.OR P2, PT, R4.reuse, 0x59, P2 ;  /* 0x000000590400780c */ /* 0x040fe40001741670 */
[----:B------:R-:W-:Y:S02]  /*7710*/  ISETP.LT.OR P0, PT, R4, 0x3a, P0 ;  /* 0x0000003a0400780c */ /* 0x000fe40000701670 */
[----:B------:R-:W-:Y:S02]  /*7720*/  ISETP.GT.AND P1, PT, R159, 0x59, !P1 ;  /* 0x000000599f00780c */ /* 0x000fe40004f24270 */
[----:B------:R-:W-:Y:S02]  /*7730*/  FSEL R239, R35, -INF , !P0 ;  /* 0xff80000023ef7808 */ /* 0x000fe40004000000 */
[----:B------:R-:W-:Y:S02]  /*7740*/  LOP3.LUT P0, RZ, R215, 0x8, RZ, 0xc0, !PT ;  /* 0x00000008d7ff7812 */ /* 0x000fe4000780c0ff */
[----:B------:R-:W-:Y:S02]  /*7750*/  FMNMX.FTZ R10, R239, R10, !PT ;  /* 0x0000000aef0a7209 */ /* 0x000fe40007810000 */
[----:B------:R-:W-:Y:S02]  /*7760*/  ISETP.GT.AND P0, PT, R159, 0x40, !P0 ;  /* 0x000000409f00780c */ /* 0x000fe40004704270 */
[----:B------:R-:W-:Y:S02]  /*7770*/  FSEL R135, R50, -INF , !P2 ;  /* 0xff80000032877808 */ /* 0x000fe40005000000 */
[C---:B------:R-:W-:Y:S02]  /*7780*/  ISETP.LT.OR P0, PT, R4.reuse, 0x41, P0 ;  /* 0x000000410400780c */ /* 0x040fe40000701670 */
[----:B------:R-:W-:Y:S02]  /*7790*/  ISETP.LT.OR P1, PT, R4, 0x5a, P1 ;  /* 0x0000005a0400780c */ /* 0x000fe40000f21670 */
[----:B------:R-:W-:Y:S02]  /*77a0*/  FSEL R231, R38, -INF , !P0 ;  /* 0xff80000026e77808 */ /* 0x000fe40004000000 */
[----:B------:R-:W-:Y:S02]  /*77b0*/  LOP3.LUT P0, RZ, R215, 0x4, RZ, 0xc0, !PT ;  /* 0x00000004d7ff7812 */ /* 0x000fe4000780c0ff */
[----:B------:R-:W-:Y:S02]  /*77c0*/  FMNMX.FTZ R10, R231, R10, !PT ;  /* 0x0000000ae70a7209 */ /* 0x000fe40007810000 */
[----:B------:R-:W-:Y:S02]  /*77d0*/  ISETP.GT.AND P0, PT, R159, 0x41, !P0 ;  /* 0x000000419f00780c */ /* 0x000fe40004704270 */
[----:B------:R-:W-:Y:S02]  /*77e0*/  FSEL R117, R51, -INF , !P1 ;  /* 0xff80000033757808 */ /* 0x000fe40004800000 */
[C---:B------:R-:W-:Y:S04]  /*77f0*/  ISETP.LT.OR P0, PT, R4.reuse, 0x42, P0 ;  /* 0x000000420400780c */ /* 0x040fe80000701670 */
[----:B------:R-:W-:Y:S02]  /*7800*/  FSEL R225, R39, -INF , !P0 ;  /* 0xff80000027e17808 */ /* 0x000fe40004000000 */
[----:B------:R-:W-:Y:S01]  /*7810*/  LOP3.LUT P0, RZ, R215, 0x2, RZ, 0xc0, !PT ;  /* 0x00000002d7ff7812 */ /* 0x000fe2000780c0ff */
[----:B------:R-:W-:Y:S01]  /*7820*/  LDSM.16.MT88.4 R36, [R200+0x100] ;  /* 0x00010000c824783b */ /* 0x000fe20000004200 */
[----:B------:R-:W-:Y:S02]  /*7830*/  FMNMX.FTZ R10, R225, R10, !PT ;  /* 0x0000000ae10a7209 */ /* 0x000fe40007810000 */
[----:B------:R-:W-:Y:S04]  /*7840*/  ISETP.GT.AND P0, PT, R159, 0x48, !P0 ;  /* 0x000000489f00780c */ /* 0x000fe80004704270 */
[----:B------:R-:W-:Y:S04]  /*7850*/  ISETP.LT.OR P0, PT, R4, 0x49, P0 ;  /* 0x000000490400780c */ /* 0x000fe80000701670 */
[----:B------:R-:W-:Y:S02]  /*7860*/  FSEL R175, R42, -INF , !P0 ;  /* 0xff8000002aaf7808 */ /* 0x000fe40004000000 */
[----:B------:R-:W-:Y:S02]  /*7870*/  LOP3.LUT P0, RZ, R215, 0x1, RZ, 0xc0, !PT ;  /* 0x00000001d7ff7812 */ /* 0x000fe4000780c0ff */
[----:B------:R-:W-:Y:S02]  /*7880*/  FMNMX.FTZ R10, R175, R10, !PT ;  /* 0x0000000aaf0a7209 */ /* 0x000fe40007810000 */
[----:B------:R-:W-:Y:S04]  /*7890*/  ISETP.GT.AND P0, PT, R159, 0x49, !P0 ;  /* 0x000000499f00780c */ /* 0x000fe80004704270 */
[----:B------:R-:W-:Y:S04]  /*78a0*/  ISETP.LT.OR P0, PT, R4, 0x4a, P0 ;  /* 0x0000004a0400780c */ /* 0x000fe80000701670 */
[----:B------:R-:W-:Y:S04]  /*78b0*/  FSEL R173, R43, -INF , !P0 ;  /* 0xff8000002bad7808 */ /* 0x000fe80004000000 */
[----:B------:R-:W-:Y:S04]  /*78c0*/  FMNMX.FTZ R10, R173, R10, !PT ;  /* 0x0000000aad0a7209 */ /* 0x000fe80007810000 */
[----:B------:R-:W-:Y:S02]  /*78d0*/  FMNMX.FTZ R10, R157, R10, !PT ;  /* 0x0000000a9d0a7209 */ /* 0x000fe40007810000 */
[----:B-1----:R-:W-:Y:S02]  /*78e0*/  FMNMX.FTZ R6, R5, R0, !PT ;  /* 0x0000000005067209 */ /* 0x002fe40007810000 */
[----:B------:R-:W-:Y:S03]  /*78f0*/  FMNMX.FTZ R0, R139, R10, !PT ;  /* 0x0000000a8b007209 */ /* 0x000fe60007810000 */
[----:B------:R-:W1:Y:S01]  /*7900*/  SHFL.BFLY PT, R15, R6, 0x1, 0x1f ;  /* 0x0c201f00060f7f89 */ /* 0x000e6200000e0000 */
[----:B------:R-:W-:Y:S04]  /*7910*/  FMNMX.FTZ R0, R135, R0, !PT ;  /* 0x0000000087007209 */ /* 0x000fe80007810000 */
[----:B------:R-:W-:Y:S05]  /*7920*/  FMNMX.FTZ R7, R117, R0, !PT ;  /* 0x0000000075077209 */ /* 0x000fea0007810000 */
[----:B------:R-:W2:Y:S01]  /*7930*/  SHFL.BFLY PT, R4, R7, 0x2, 0x1f ;  /* 0x0c401f0007047f89 */ /* 0x000ea200000e0000 */
[----:B-1----:R-:W-:Y:S04]  /*7940*/  FMNMX.FTZ R0, R6, R15, !PT ;  /* 0x0000000f06007209 */ /* 0x002fe80007810000 */
[C---:B------:R-:W-:Y:S01]  /*7950*/  FSETP.NEU.FTZ.AND P0, PT, R0.reuse, -INF , PT ;  /* 0xff8000000000780b */ /* 0x040fe20003f1d000 */
[C---:B------:R-:W-:Y:S03]  /*7960*/  FMUL.FTZ R159, R0.reuse, c[0x0][0x2d0] ;  /* 0x0000b400009f7a20 */ /* 0x040fe60000410000 */
[----:B------:R-:W-:Y:S02]  /*7970*/  FSEL R6, R0, RZ, P0 ;  /* 0x000000ff00067208 */ /* 0x000fe40000000000 */
[----:B--2---:R-:W-:Y:S02]  /*7980*/  FMNMX.FTZ R5, R7, R4, !PT ;  /* 0x0000000407057209 */ /* 0x004fe40007810000 */
[----:B------:R-:W-:Y:S01]  /*7990*/  FSEL R159, R159, RZ, P0 ;  /* 0x000000ff9f9f7208 */ /* 0x000fe20000000000 */
[----:B------:R-:W-:Y:S02]  /*79a0*/  FADD.FTZ R3, -R6, R3 ;  /* 0x0000000306037221 */ /* 0x000fe40000010100 */
[----:B------:R-:W1:Y:S02]  /*79b0*/  SHFL.BFLY PT, R4, R5, 0x1, 0x1f ;  /* 0x0c201f0005047f89 */ /* 0x000e6400000e0000 */
[--C-:B------:R-:W-:Y:S02]  /*79c0*/  FFMA.FTZ R119, R118, c[0x0][0x2d0], -R159.reuse ;  /* 0x0000b40076777a23 */ /* 0x100fe4000001089f */
[--C-:B------:R-:W-:Y:S02]  /*79d0*/  FFMA.FTZ R118, R116, c[0x0][0x2d0], -R159.reuse ;  /* 0x0000b40074767a23 */ /* 0x100fe4000001089f */
[--C-:B------:R-:W-:Y:S02]  /*79e0*/  FFMA.FTZ R129, R8, c[0x0][0x2d0], -R159.reuse ;  /* 0x0000b40008817a23 */ /* 0x100fe4000001089f */
[--C-:B------:R-:W-:Y:S01]  /*79f0*/  FFMA.FTZ R128, R120, c[0x0][0x2d0], -R159.reuse ;  /* 0x0000b40078807a23 */ /* 0x100fe2000001089f */
[----:B------:R-:W-:Y:S01]  /*7a00*/  MUFU.EX2 R119, R119 ;  /* 0x0000007700777308 */ /* 0x000fe20000000800 */
[--C-:B------:R-:W-:Y:S02]  /*7a10*/  FFMA.FTZ R137, R160, c[0x0][0x2d0], -R159.reuse ;  /* 0x0000b400a0897a23 */ /* 0x100fe4000001089f */
[--C-:B------:R-:W-:Y:S02]  /*7a20*/  FFMA.FTZ R144, R144, c[0x0][0x2d0], -R159.reuse ;  /* 0x0000b40090907a23 */ /* 0x100fe4000001089f */
[--C-:B------:R-:W-:Y:S02]  /*7a30*/  FFMA.FTZ R147, R158, c[0x0][0x2d0], -R159.reuse ;  /* 0x0000b4009e937a23 */ /* 0x100fe4000001089f */
[--C-:B------:R-:W-:Y:S02]  /*7a40*/  FFMA.FTZ R156, R156, c[0x0][0x2d0], -R159.reuse ;  /* 0x0000b4009c9c7a23 */ /* 0x100fe4000001089f */
[--C-:B------:R-:W-:Y:S01]  /*7a50*/  FFMA.FTZ R174, R174, c[0x0][0x2d0], -R159.reuse ;  /* 0x0000b400aeae7a23 */ /* 0x100fe2000001089f */
[----:B------:R-:W2:Y:S01]  /*7a60*/  MUFU.EX2 R128, R128 ;  /* 0x0000008000807308 */ /* 0x000ea20000000800 */
[--C-:B------:R-:W-:Y:S02]  /*7a70*/  FFMA.FTZ R224, R224, c[0x0][0x2d0], -R159.reuse ;  /* 0x0000b400e0e07a23 */ /* 0x100fe4000001089f */
[--C-:B------:R-:W-:Y:S01]  /*7a80*/  FFMA.FTZ R232, R232, c[0x0][0x2d0], -R159.reuse ;  /* 0x0000b400e8e87a23 */ /* 0x100fe2000001089f */
[----:B-1----:R-:W-:Y:S01]  /*7a90*/  FMNMX.FTZ R116, R5, R4, !PT ;  /* 0x0000000405747209 */ /* 0x002fe20007810000 */
[----:B------:R-:W-:Y:S02]  /*7aa0*/  FMUL.FTZ R4, R3, c[0x0][0x2d0] ;  /* 0x0000b40003047a20 */ /* 0x000fe40000410000 */
[--C-:B------:R-:W-:Y:S01]  /*7ab0*/  FFMA.FTZ R234, R234, c[0x0][0x2d0], -R159.reuse ;  /* 0x0000b400eaea7a23 */ /* 0x100fe2000001089f */
[C---:B------:R-:W-:Y:S01]  /*7ac0*/  FSETP.NEU.FTZ.AND P0, PT, R116.reuse, -INF , PT ;  /* 0xff8000007400780b */ /* 0x040fe20003f1d000 */
[----:B------:R-:W-:Y:S01]  /*7ad0*/  FMUL.FTZ R134, R116, c[0x0][0x2d0] ;  /* 0x0000b40074867a20 */ /* 0x000fe20000410000 */
[----:B------:R-:W1:Y:S01]  /*7ae0*/  MUFU.EX2 R3, R4 ;  /* 0x0000000400037308 */ /* 0x000e620000000800 */
[--C-:B------:R-:W-:Y:S01]  /*7af0*/  FFMA.FTZ R226, R226, c[0x0][0x2d0], -R159.reuse ;  /* 0x0000b400e2e27a23 */ /* 0x100fe2000001089f */
[----:B------:R-:W-:Y:S01]  /*7b00*/  FSEL R5, R116, RZ, P0 ;  /* 0x000000ff74057208 */ /* 0x000fe20000000000 */
[--C-:B------:R-:W-:Y:S01]  /*7b10*/  FFMA.FTZ R172, R172, c[0x0][0x2d0], -R159.reuse ;  /* 0x0000b400acac7a23 */ /* 0x100fe2000001089f */
[----:B------:R-:W-:Y:S01]  /*7b20*/  FSEL R134, R134, RZ, P0 ;  /* 0x000000ff86867208 */ /* 0x000fe20000000000 */
[--C-:B------:R-:W-:Y:S01]  /*7b30*/  FFMA.FTZ R146, R146, c[0x0][0x2d0], -R159.reuse ;  /* 0x0000b40092927a23 */ /* 0x100fe2000001089f */
[----:B------:R-:W-:Y:S01]  /*7b40*/  ISETP.GT.AND P0, PT, R222, R223, PT ;  /* 0x000000dfde00720c */ /* 0x000fe20003f04270 */
[----:B------:R-:W-:Y:S02]  /*7b50*/  FADD.FTZ R5, -R5, R2 ;  /* 0x0000000205057221 */ /* 0x000fe40000010100 */
[--C-:B------:R-:W-:Y:S01]  /*7b60*/  FFMA.FTZ R132, R13, c[0x0][0x2d0], -R134.reuse ;  /* 0x0000b4000d847a23 */ /* 0x100fe20000010886 */
[----:B------:R-:W-:Y:S01]  /*7b70*/  MUFU.EX2 R118, R118 ;  /* 0x0000007600767308 */ /* 0x000fe20000000800 */
[----:B------:R-:W3:Y:S01]  /*7b80*/  LDSM.16.MT88.4 R12, [R204+0x100] ;  /* 0x00010000cc0c783b */ /* 0x000ee20000004200 */
[--C-:B------:R-:W-:Y:S01]  /*7b90*/  FFMA.FTZ R133, R17, c[0x0][0x2d0], -R134.reuse ;  /* 0x0000b40011857a23 */ /* 0x100fe20000010886 */
[----:B--2---:R-:W-:Y:S01]  /*7ba0*/  F2FP.BF16.PACK_AB R120, R119, R128 ;  /* 0x000000807778723e */ /* 0x004fe200000010ff */
[--C-:B------:R-:W-:Y:S02]  /*7bb0*/  FFMA.FTZ R131, R9, c[0x0][0x2d0], -R134.reuse ;  /* 0x0000b40009837a23 */ /* 0x100fe40000010886 */
[--C-:B------:R-:W-:Y:S02]  /*7bc0*/  FFMA.FTZ R130, R11, c[0x0][0x2d0], -R134.reuse ;  /* 0x0000b4000b827a23 */ /* 0x100fe40000010886 */
[----:B------:R-:W-:Y:S02]  /*7bd0*/  FMUL.FTZ R2, R5, c[0x0][0x2d0] ;  /* 0x0000b40005027a20 */ /* 0x000fe40000410000 */
[----:B------:R-:W2:Y:S01]  /*7be0*/  MUFU.EX2 R129, R129 ;  /* 0x0000008100817308 */ /* 0x000ea20000000800 */
[--C-:B------:R-:W-:Y:S02]  /*7bf0*/  FFMA.FTZ R158, R229, c[0x0][0x2d0], -R134.reuse ;  /* 0x0000b400e59e7a23 */ /* 0x100fe40000010886 */
[--C-:B------:R-:W-:Y:S02]  /*7c00*/  FFMA.FTZ R161, R161, c[0x0][0x2d0], -R134.reuse ;  /* 0x0000b400a1a17a23 */ /* 0x100fe40000010886 */
[C---:B-1----:R-:W-:Y:S02]  /*7c10*/  FMUL.FTZ R4, R3.reuse, R112 ;  /* 0x0000007003047220 */ /* 0x042fe40000410000 */
[C---:B------:R-:W-:Y:S02]  /*7c20*/  FMUL.FTZ R5, R3.reuse, R113 ;  /* 0x0000007103057220 */ /* 0x040fe40000410000 */
[C---:B------:R-:W-:Y:S01]  /*7c30*/  FMUL.FTZ R8, R3.reuse, R108 ;  /* 0x0000006c03087220 */ /* 0x040fe20000410000 */
[----:B------:R-:W1:Y:S01]  /*7c40*/  MUFU.EX2 R2, R2 ;  /* 0x0000000200027308 */ /* 0x000e620000000800 */
[C---:B------:R-:W-:Y:S02]  /*7c50*/  FMUL.FTZ R9, R3.reuse, R109 ;  /* 0x0000006d03097220 */ /* 0x040fe40000410000 */
[C---:B------:R-:W-:Y:S02]  /*7c60*/  FMUL.FTZ R16, R3.reuse, R72 ;  /* 0x0000004803107220 */ /* 0x040fe40000410000 */
[C---:B------:R-:W-:Y:S02]  /*7c70*/  FMUL.FTZ R17, R3.reuse, R73 ;  /* 0x0000004903117220 */ /* 0x040fe40000410000 */
[C---:B------:R-:W-:Y:S02]  /*7c80*/  FMUL.FTZ R24, R3.reuse, R80 ;  /* 0x0000005003187220 */ /* 0x040fe40000410000 */
[C---:B------:R-:W-:Y:S01]  /*7c90*/  FMUL.FTZ R25, R3.reuse, R81 ;  /* 0x0000005103197220 */ /* 0x040fe20000410000 */
[----:B------:R-:W-:Y:S01]  /*7ca0*/  MUFU.EX2 R133, R133 ;  /* 0x0000008500857308 */ /* 0x000fe20000000800 */
[C---:B------:R-:W-:Y:S02]  /*7cb0*/  FMUL.FTZ R32, R3.reuse, R88 ;  /* 0x0000005803207220 */ /* 0x040fe40000410000 */
[----:B------:R-:W-:Y:S01]  /*7cc0*/  FMUL.FTZ R33, R3, R89 ;  /* 0x0000005903217220 */ /* 0x000fe20000410000 */
[----:B--2---:R-:W-:Y:S01]  /*7cd0*/  F2FP.BF16.PACK_AB R122, R129, R118 ;  /* 0x00000076817a723e */ /* 0x004fe200000010ff */
[C---:B------:R-:W-:Y:S02]  /*7ce0*/  FMUL.FTZ R40, R3.reuse, R96 ;  /* 0x0000006003287220 */ /* 0x040fe40000410000 */
[C---:B------:R-:W-:Y:S02]  /*7cf0*/  FMUL.FTZ R41, R3.reuse, R97 ;  /* 0x0000006103297220 */ /* 0x040fe40000410000 */
[C---:B------:R-:W-:Y:S01]  /*7d00*/  FMUL.FTZ R48, R3.reuse, R104 ;  /* 0x0000006803307220 */ /* 0x040fe20000410000 */
[----:B------:R-:W2:Y:S01]  /*7d10*/  MUFU.EX2 R132, R132 ;  /* 0x0000008400847308 */ /* 0x000ea20000000800 */
[C---:B------:R-:W-:Y:S02]  /*7d20*/  FMUL.FTZ R49, R3.reuse, R105 ;  /* 0x0000006903317220 */ /* 0x040fe40000410000 */
[C---:B------:R-:W-:Y:S02]  /*7d30*/  FMUL.FTZ R52, R3.reuse, R52 ;  /* 0x0000003403347220 */ /* 0x040fe40000410000 */
[C---:B-1----:R-:W-:Y:S02]  /*7d40*/  FMUL.FTZ R6, R2.reuse, R114 ;  /* 0x0000007202067220 */ /* 0x042fe40000410000 */
[C---:B------:R-:W-:Y:S02]  /*7d50*/  FMUL.FTZ R7, R2.reuse, R115 ;  /* 0x0000007302077220 */ /* 0x040fe40000410000 */
[C---:B------:R-:W-:Y:S01]  /*7d60*/  FMUL.FTZ R10, R2.reuse, R110 ;  /* 0x0000006e020a7220 */ /* 0x040fe20000410000 */
[----:B------:R-:W-:Y:S01]  /*7d70*/  MUFU.EX2 R131, R131 ;  /* 0x0000008300837308 */ /* 0x000fe20000000800 */
[C---:B------:R-:W-:Y:S02]  /*7d80*/  FMUL.FTZ R11, R2.reuse, R111 ;  /* 0x0000006f020b7220 */ /* 0x040fe40000410000 */
[C---:B------:R-:W-:Y:S01]  /*7d90*/  FMUL.FTZ R18, R2.reuse, R74 ;  /* 0x0000004a02127220 */ /* 0x040fe20000410000 */
[----:B------:R-:W-:Y:S01]  /*7da0*/  LDSM.16.MT88.4 R108, [R204+0x2900] ;  /* 0x00290000cc6c783b */ /* 0x000fe20000004200 */
[C---:B------:R-:W-:Y:S02]  /*7db0*/  FMUL.FTZ R19, R2.reuse, R75 ;  /* 0x0000004b02137220 */ /* 0x040fe40000410000 */
[C---:B------:R-:W-:Y:S02]  /*7dc0*/  FMUL.FTZ R26, R2.reuse, R82 ;  /* 0x00000052021a7220 */ /* 0x040fe40000410000 */
[C---:B------:R-:W-:Y:S01]  /*7dd0*/  FMUL.FTZ R27, R2.reuse, R83 ;  /* 0x00000053021b7220 */ /* 0x040fe20000410000 */
[----:B------:R-:W1:Y:S01]  /*7de0*/  MUFU.EX2 R130, R130 ;  /* 0x0000008200827308 */ /* 0x000e620000000800 */
[C---:B------:R-:W-:Y:S01]  /*7df0*/  FMUL.FTZ R34, R2.reuse, R90 ;  /* 0x0000005a02227220 */ /* 0x040fe20000410000 */
[----:B------:R-:W-:Y:S01]  /*7e00*/  LDSM.16.MT88.4 R72, [R201+0x3100] ;  /* 0x00310000c948783b */ /* 0x000fe20000004200 */
[----:B------:R-:W-:Y:S01]  /*7e10*/  FMUL.FTZ R35, R2, R91 ;  /* 0x0000005b02237220 */ /* 0x000fe20000410000 */
[----:B--2---:R-:W-:Y:S01]  /*7e20*/  F2FP.BF16.PACK_AB R121, R132, R133 ;  /* 0x000000858479723e */ /* 0x004fe200000010ff */
[C---:B------:R-:W-:Y:S02]  /*7e30*/  FMUL.FTZ R42, R2.reuse, R98 ;  /* 0x00000062022a7220 */ /* 0x040fe40000410000 */
[C---:B------:R-:W-:Y:S02]  /*7e40*/  FMUL.FTZ R43, R2.reuse, R99 ;  /* 0x00000063022b7220 */ /* 0x040fe40000410000 */
[C---:B------:R-:W-:Y:S01]  /*7e50*/  FMUL.FTZ R50, R2.reuse, R106 ;  /* 0x0000006a02327220 */ /* 0x040fe20000410000 */
[----:B------:R-:W-:Y:S01]  /*7e60*/  LDSM.16.MT88.4 R80, [R204+0x900] ;  /* 0x00090000cc50783b */ /* 0x000fe20000004200 */
[C---:B------:R-:W-:Y:S01]  /*7e70*/  FMUL.FTZ R51, R2.reuse, R107 ;  /* 0x0000006b02337220 */ /* 0x040fe20000410000 */
[----:B------:R-:W-:Y:S01]  /*7e80*/  MUFU.EX2 R137, R137 ;  /* 0x0000008900897308 */ /* 0x000fe20000000800 */
[C---:B------:R-:W-:Y:S02]  /*7e90*/  FMUL.FTZ R53, R3.reuse, R53 ;  /* 0x0000003503357220 */ /* 0x040fe40000410000 */
[C---:B------:R-:W-:Y:S02]  /*7ea0*/  FMUL.FTZ R54, R2.reuse, R54 ;  /* 0x0000003602367220 */ /* 0x040fe40000410000 */
[C---:B------:R-:W-:Y:S01]  /*7eb0*/  FMUL.FTZ R55, R2.reuse, R55 ;  /* 0x0000003702377220 */ /* 0x040fe20000410000 */
[----:B------:R-:W-:Y:S01]  /*7ec0*/  LDSM.16.MT88.4 R88, [R200+0x900] ;  /* 0x00090000c858783b */ /* 0x000fe20000004200 */
[C---:B------:R-:W-:Y:S02]  /*7ed0*/  FMUL.FTZ R56, R3.reuse, R56 ;  /* 0x0000003803387220 */ /* 0x040fe40000410000 */
[C---:B------:R-:W-:Y:S01]  /*7ee0*/  FMUL.FTZ R57, R3.reuse, R57 ;  /* 0x0000003903397220 */ /* 0x040fe20000410000 */
[----:B------:R-:W2:Y:S01]  /*7ef0*/  MUFU.EX2 R144, R144 ;  /* 0x0000009000907308 */ /* 0x000ea20000000800 */
[----:B------:R-:W-:Y:S01]  /*7f00*/  FMUL.FTZ R58, R2, R58 ;  /* 0x0000003a023a7220 */ /* 0x000fe20000410000 */
[----:B-1----:R-:W-:Y:S01]  /*7f10*/  F2FP.BF16.PACK_AB R123, R130, R131 ;  /* 0x00000083827b723e */ /* 0x002fe200000010ff */
[C---:B------:R-:W-:Y:S01]  /*7f20*/  FMUL.FTZ R59, R2.reuse, R59 ;  /* 0x0000003b023b7220 */ /* 0x040fe20000410000 */
[----:B------:R-:W-:Y:S01]  /*7f30*/  LDSM.16.MT88.4 R96, [R200+0x2900] ;  /* 0x00290000c860783b */ /* 0x000fe20000004200 */
[C---:B------:R-:W-:Y:S02]  /*7f40*/  FMUL.FTZ R60, R3.reuse, R60 ;  /* 0x0000003c033c7220 */ /* 0x040fe40000410000 */
[C---:B------:R-:W-:Y:S02]  /*7f50*/  FMUL.FTZ R61, R3.reuse, R61 ;  /* 0x0000003d033d7220 */ /* 0x040fe40000410000 */
[C---:B---3--:R-:W-:Y:S01]  /*7f60*/  HMMA.16816.F32.BF16 R4, R120.reuse, R12, R4 ;  /* 0x0000000c7804723c */ /* 0x048fe20000041804 */
[----:B------:R-:W-:Y:S02]  /*7f70*/  MUFU.EX2 R147, R147 ;  /* 0x0000009300937308 */ /* 0x000fe40000000800 */
[----:B------:R-:W-:Y:S02]  /*7f80*/  LDSM.16.MT88.4 R104, [R202+0x5900] ;  /* 0x00590000ca68783b */ /* 0x000fe40000004200 */
[C---:B------:R-:W-:Y:S02]  /*7f90*/  FMUL.FTZ R62, R2.reuse, R62 ;  /* 0x0000003e023e7220 */ /* 0x040fe40000410000 */
[C---:B------:R-:W-:Y:S01]  /*7fa0*/  FMUL.FTZ R12, R3.reuse, R68 ;  /* 0x00000044030c7220 */ /* 0x040fe20000410000 */
[C---:B------:R-:W-:Y:S03]  /*7fb0*/  HMMA.16816.F32.BF16 R8, R120.reuse, R14, R8 ;  /* 0x0000000e7808723c */ /* 0x040fe60000041808 */
[----:B------:R-:W-:Y:S01]  /*7fc0*/  MUFU.EX2 R156, R156 ;  /* 0x0000009c009c7308 */ /* 0x000fe20000000800 */
[C---:B------:R-:W-:Y:S02]  /*7fd0*/  FMUL.FTZ R13, R3.reuse, R69 ;  /* 0x00000045030d7220 */ /* 0x040fe40000410000 */
[C---:B------:R-:W-:Y:S02]  /*7fe0*/  FMUL.FTZ R63, R2.reuse, R63 ;  /* 0x0000003f023f7220 */ /* 0x040fe40000410000 */
[C---:B------:R-:W-:Y:S04]  /*7ff0*/  FMUL.FTZ R14, R2.reuse, R70 ;  /* 0x00000046020e7220 */ /* 0x040fe80000410000 */
[C---:B------:R-:W-:Y:S01]  /*8000*/  FMUL.FTZ R15, R2.reuse, R71 ;  /* 0x00000047020f7220 */ /* 0x040fe20000410000 */
[----:B------:R-:W-:Y:S01]  /*8010*/  MUFU.EX2 R158, R158 ;  /* 0x0000009e009e7308 */ /* 0x000fe20000000800 */
[----:B------:R-:W1:Y:S01]  /*8020*/  LDSM.16.MT88.4 R68, [R202+0x3100] ;  /* 0x00310000ca44783b */ /* 0x000e620000004200 */
[C---:B------:R-:W-:Y:S02]  /*8030*/  FMUL.FTZ R64, R3.reuse, R64 ;  /* 0x0000004003407220 */ /* 0x040fe40000410000 */
[C---:B------:R-:W-:Y:S02]  /*8040*/  FMUL.FTZ R65, R3.reuse, R65 ;  /* 0x0000004103417220 */ /* 0x040fe40000410000 */
[C---:B------:R-:W-:Y:S03]  /*8050*/  HMMA.16816.F32.BF16 R12, R120.reuse, R20, R12 ;  /* 0x00000014780c723c */ /* 0x040fe6000004180c */
[C---:B------:R-:W-:Y:S01]  /*8060*/  FMUL.FTZ R66, R2.reuse, R66 ;  /* 0x0000004202427220 */ /* 0x040fe20000410000 */
[----:B------:R-:W3:Y:S01]  /*8070*/  MUFU.EX2 R161, R161 ;  /* 0x000000a100a17308 */ /* 0x000ee20000000800 */
[C---:B------:R-:W-:Y:S02]  /*8080*/  FMUL.FTZ R67, R2.reuse, R67 ;  /* 0x0000004302437220 */ /* 0x040fe40000410000 */
[C---:B------:R-:W-:Y:S01]  /*8090*/  FMUL.FTZ R20, R3.reuse, R76 ;  /* 0x0000004c03147220 */ /* 0x040fe20000410000 */
[C---:B------:R-:W-:Y:S04]  /*80a0*/  HMMA.16816.F32.BF16 R16, R120.reuse, R22, R16 ;  /* 0x000000167810723c */ /* 0x040fe80000041810 */
[----:B------:R-:W-:Y:S02]  /*80b0*/  FMUL.FTZ R21, R3, R77 ;  /* 0x0000004d03157220 */ /* 0x000fe40000410000 */
[----:B------:R-:W-:Y:S01]  /*80c0*/  MUFU.EX2 R174, R174 ;  /* 0x000000ae00ae7308 */ /* 0x000fe20000000800 */
[C---:B------:R-:W-:Y:S02]  /*80d0*/  FMUL.FTZ R22, R2.reuse, R78 ;  /* 0x0000004e02167220 */ /* 0x040fe40000410000 */
[----:B------:R-:W-:Y:S02]  /*80e0*/  FMUL.FTZ R23, R2, R79 ;  /* 0x0000004f02177220 */ /* 0x000fe40000410000 */
[----:B------:R-:W4:Y:S01]  /*80f0*/  LDSM.16.MT88.4 R76, [R200+0x3100] ;  /* 0x00310000c84c783b */ /* 0x000f220000004200 */
[--C-:B------:R-:W-:Y:S02]  /*8100*/  FFMA.FTZ R160, R227, c[0x0][0x2d0], -R134.reuse ;  /* 0x0000b400e3a07a23 */ /* 0x100fe40000010886 */
[--C-:B------:R-:W-:Y:S02]  /*8110*/  FFMA.FTZ R163, R163, c[0x0][0x2d0], -R134.reuse ;  /* 0x0000b400a3a37a23 */ /* 0x100fe40000010886 */
[C---:B------:R-:W-:Y:S01]  /*8120*/  HMMA.16816.F32.BF16 R20, R120.reuse, R28, R20 ;  /* 0x0000001c7814723c */ /* 0x040fe20000041814 */
[----:B------:R-:W-:Y:S02]  /*8130*/  MUFU.EX2 R224, R224 ;  /* 0x000000e000e07308 */ /* 0x000fe40000000800 */
[--C-:B------:R-:W-:Y:S02]  /*8140*/  FFMA.FTZ R227, R230, c[0x0][0x2d0], -R159.reuse ;  /* 0x0000b400e6e37a23 */ /* 0x100fe4000001089f */
[--C-:B------:R-:W-:Y:S02]  /*8150*/  FFMA.FTZ R229, R228, c[0x0][0x2d0], -R159.reuse ;  /* 0x0000b400e4e57a23 */ /* 0x100fe4000001089f */
[C---:B------:R-:W-:Y:S01]  /*8160*/  FMUL.FTZ R28, R3.reuse, R84 ;  /* 0x00000054031c7220 */ /* 0x040fe20000410000 */
[C---:B------:R-:W-:Y:S03]  /*8170*/  HMMA.16816.F32.BF16 R24, R120.reuse, R30, R24 ;  /* 0x0000001e7818723c */ /* 0x040fe60000041818 */
[----:B------:R-:W-:Y:S01]  /*8180*/  MUFU.EX2 R160, R160 ;  /* 0x000000a000a07308 */ /* 0x000fe20000000800 */
[----:B------:R-:W-:Y:S02]  /*8190*/  FMUL.FTZ R29, R3, R85 ;  /* 0x00000055031d7220 */ /* 0x000fe40000410000 */
[--C-:B------:R-:W-:Y:S02]  /*81a0*/  FFMA.FTZ R228, R241, c[0x0][0x2d0], -R134.reuse ;  /* 0x0000b400f1e47a23 */ /* 0x100fe40000010886 */
[C---:B------:R-:W-:Y:S04]  /*81b0*/  FMUL.FTZ R30, R2.reuse, R86 ;  /* 0x00000056021e7220 */ /* 0x040fe80000410000 */
[----:B------:R-:W-:Y:S01]  /*81c0*/  FMUL.FTZ R31, R2, R87 ;  /* 0x00000057021f7220 */ /* 0x000fe20000410000 */
[----:B------:R-:W5:Y:S01]  /*81d0*/  MUFU.EX2 R163, R163 ;  /* 0x000000a300a37308 */ /* 0x000f620000000800 */
[----:B------:R-:W-:Y:S01]  /*81e0*/  LDSM.16.MT88.4 R84, [R201+0x900] ;  /* 0x00090000c954783b */ /* 0x000fe20000004200 */
[--C-:B------:R-:W-:Y:S02]  /*81f0*/  FFMA.FTZ R233, R233, c[0x0][0x2d0], -R134.reuse ;  /* 0x0000b400e9e97a23 */ /* 0x100fe40000010886 */
[--C-:B------:R-:W-:Y:S02]  /*8200*/  FFMA.FTZ R230, R237, c[0x0][0x2d0], -R134.reuse ;  /* 0x0000b400ede67a23 */ /* 0x100fe40000010886 */
[C---:B------:R-:W-:Y:S03]  /*8210*/  HMMA.16816.F32.BF16 R28, R120.reuse, R36, R28 ;  /* 0x00000024781c723c */ /* 0x040fe6000004181c */
[--C-:B------:R-:W-:Y:S01]  /*8220*/  FFMA.FTZ R235, R235, c[0x0][0x2d0], -R134.reuse ;  /* 0x0000b400ebeb7a23 */ /* 0x100fe20000010886 */
[----:B------:R-:W1:Y:S01]  /*8230*/  MUFU.EX2 R227, R227 ;  /* 0x000000e300e37308 */ /* 0x000e620000000800 */
[--C-:B------:R-:W-:Y:S02]  /*8240*/  FFMA.FTZ R237, R238, c[0x0][0x2d0], -R159.reuse ;  /* 0x0000b400eeed7a23 */ /* 0x100fe4000001089f */
[C---:B------:R-:W-:Y:S01]  /*8250*/  FMUL.FTZ R36, R3.reuse, R92 ;  /* 0x0000005c03247220 */ /* 0x040fe20000410000 */
[C---:B------:R-:W-:Y:S04]  /*8260*/  HMMA.16816.F32.BF16 R32, R120.reuse, R38, R32 ;  /* 0x000000267820723c */ /* 0x040fe80000041820 */
[----:B------:R-:W-:Y:S02]  /*8270*/  FMUL.FTZ R37, R3, R93 ;  /* 0x0000005d03257220 */ /* 0x000fe40000410000 */
[----:B------:R-:W1:Y:S01]  /*8280*/  MUFU.EX2 R229, R229 ;  /* 0x000000e500e57308 */ /* 0x000e620000000800 */
[C---:B------:R-:W-:Y:S02]  /*8290*/  FMUL.FTZ R38, R2.reuse, R94 ;  /* 0x0000005e02267220 */ /* 0x040fe40000410000 */
[----:B------:R-:W-:Y:S02]  /*82a0*/  FMUL.FTZ R39, R2, R95 ;  /* 0x0000005f02277220 */ /* 0x000fe40000410000 */
[----:B------:R-:W-:Y:S01]  /*82b0*/  LDSM.16.MT88.4 R92, [R200+0x4900] ;  /* 0x00490000c85c783b */ /* 0x000fe20000004200 */
        /* <DEDUP_REMOVED lines=8> */
[----:B------:R-:W3:Y:S01]  /*8340*/  MUFU.EX2 R233, R233 ;  /* 0x000000e900e97308 */ /* 0x000ee20000000800 */
[----:B------:R-:W-:Y:S02]  /*8350*/  FMUL.FTZ R45, R3, R101 ;  /* 0x00000065032d7220 */ /* 0x000fe40000410000 */
[--C-:B------:R-:W-:Y:S02]  /*8360*/  FFMA.FTZ R239, R239, c[0x0][0x2d0], -R134.reuse ;  /* 0x0000b400efef7a23 */ /* 0x100fe40000010886 */
[C---:B------:R-:W-:Y:S04]  /*8370*/  FMUL.FTZ R46, R2.reuse, R102 ;  /* 0x00000066022e7220 */ /* 0x040fe80000410000 */
[----:B------:R-:W-:Y:S01]  /*8380*/  FMUL.FTZ R47, R2, R103 ;  /* 0x00000067022f7220 */ /* 0x000fe20000410000 */
[----:B------:R-:W-:Y:S01]  /*8390*/  MUFU.EX2 R230, R230 ;  /* 0x000000e600e67308 */ /* 0x000fe20000000800 */
[----:B------:R-:W-:Y:S01]  /*83a0*/  LDSM.16.MT88.4 R100, [R204+0x5900] ;  /* 0x00590000cc64783b */ /* 0x000fe20000004200 */
[--C-:B------:R-:W-:Y:S02]  /*83b0*/  FFMA.FTZ R243, R184, c[0x0][0x2d0], -R159.reuse ;  /* 0x0000b400b8f37a23 */ /* 0x100fe4000001089f */
[--C-:B------:R-:W-:Y:S02]  /*83c0*/  FFMA.FTZ R247, R162, c[0x0][0x2d0], -R159.reuse ;  /* 0x0000b400a2f77a23 */ /* 0x100fe4000001089f */
[C---:B-1----:R-:W-:Y:S03]  /*83d0*/  HMMA.16816.F32.BF16 R44, R120.reuse, R68, R44 ;  /* 0x00000044782c723c */ /* 0x042fe6000004182c */
[--C-:B------:R-:W-:Y:S01]  /*83e0*/  FFMA.FTZ R162, R231, c[0x0][0x2d0], -R134.reuse ;  /* 0x0000b400e7a27a23 */ /* 0x100fe20000010886 */
[----:B------:R-:W1:Y:S01]  /*83f0*/  MUFU.EX2 R235, R235 ;  /* 0x000000eb00eb7308 */ /* 0x000e620000000800 */
[--C-:B------:R-:W-:Y:S02]  /*8400*/  FFMA.FTZ R225, R225, c[0x0][0x2d0], -R134.reuse ;  /* 0x0000b400e1e17a23 */ /* 0x100fe40000010886 */
[----:B--2---:R-:W-:Y:S01]  /*8410*/  F2FP.BF16.PACK_AB R68, R144, R137 ;  /* 0x000000899044723e */ /* 0x004fe200000010ff */
[C---:B------:R-:W-:Y:S04]  /*8420*/  HMMA.16816.F32.BF16 R48, R120.reuse, R70, R48 ;  /* 0x000000467830723c */ /* 0x040fe80000041830 */
[----:B---3--:R-:W-:Y:S01]  /*8430*/  F2FP.BF16.PACK_AB R69, R161, R158 ;  /* 0x0000009ea145723e */ /* 0x008fe200000010ff */
[--C-:B------:R-:W-:Y:S01]  /*8440*/  FFMA.FTZ R175, R175, c[0x0][0x2d0], -R134.reuse ;  /* 0x0000b400afaf7a23 */ /* 0x100fe20000010886 */
[----:B------:R-:W-:Y:S01]  /*8450*/  MUFU.EX2 R232, R232 ;  /* 0x000000e800e87308 */ /* 0x000fe20000000800 */
[----:B------:R-:W-:Y:S01]  /*8460*/  F2FP.BF16.PACK_AB R70, R156, R147 ;  /* 0x000000939c46723e */ /* 0x000fe200000010ff */
[C---:B------:R-:W-:Y:S04]  /*8470*/  HMMA.16816.F32.BF16 R52, R120.reuse, R72, R52 ;  /* 0x000000487834723c */ /* 0x040fe80000041834 */
[----:B-----5:R-:W-:Y:S01]  /*8480*/  F2FP.BF16.PACK_AB R71, R163, R160 ;  /* 0x000000a0a347723e */ /* 0x020fe200000010ff */
[--C-:B------:R-:W-:Y:S02]  /*8490*/  FFMA.FTZ R184, R173, c[0x0][0x2d0], -R134.reuse ;  /* 0x0000b400adb87a23 */ /* 0x100fe40000010886 */
[--C-:B------:R-:W-:Y:S01]  /*84a0*/  FFMA.FTZ R145, R145, c[0x0][0x2d0], -R159.reuse ;  /* 0x0000b40091917a23 */ /* 0x100fe2000001089f */
[C---:B------:R-:W-:Y:S01]  /*84b0*/  HMMA.16816.F32.BF16 R56, R120.reuse, R74, R56 ;  /* 0x0000004a7838723c */ /* 0x040fe20000041838 */
[----:B------:R-:W2:Y:S01]  /*84c0*/  LDSM.16.MT88.4 R72, [R202+0x900] ;  /* 0x00090000ca48783b */ /* 0x000ea20000004200 */
[----:B------:R-:W-:Y:S02]  /*84d0*/  MUFU.EX2 R237, R237 ;  /* 0x000000ed00ed7308 */ /* 0x000fe40000000800 */
[--C-:B------:R-:W-:Y:S02]  /*84e0*/  FFMA.FTZ R138, R138, c[0x0][0x2d0], -R159.reuse ;  /* 0x0000b4008a8a7a23 */ /* 0x100fe4000001089f */
[----:B------:R-:W-:Y:S02]  /*84f0*/  FFMA.FTZ R159, R136, c[0x0][0x2d0], -R159 ;  /* 0x0000b400889f7a23 */ /* 0x000fe4000001089f */
[C---:B----4-:R-:W-:Y:S04]  /*8500*/  HMMA.16816.F32.BF16 R60, R120.reuse, R76, R60 ;  /* 0x0000004c783c723c */ /* 0x050fe8000004183c */
[----:B------:R-:W-:Y:S01]  /*8510*/  MUFU.EX2 R234, R234 ;  /* 0x000000ea00ea7308 */ /* 0x000fe20000000800 */
[--C-:B------:R-:W-:Y:S02]  /*8520*/  FFMA.FTZ R136, R157, c[0x0][0x2d0], -R134.reuse ;  /* 0x0000b4009d887a23 */ /* 0x100fe40000010886 */
[--C-:B------:R-:W-:Y:S01]  /*8530*/  FFMA.FTZ R139, R139, c[0x0][0x2d0], -R134.reuse ;  /* 0x0000b4008b8b7a23 */ /* 0x100fe20000010886 */
[----:B------:R-:W-:Y:S01]  /*8540*/  HMMA.16816.F32.BF16 R64, R120, R78, R64 ;  /* 0x0000004e7840723c */ /* 0x000fe20000041840 */
[----:B------:R-:W3:Y:S03]  /*8550*/  LDSM.16.MT88.4 R76, [R204+0x3900] ;  /* 0x00390000cc4c783b */ /* 0x000ee60000004200 */
[--C-:B------:R-:W-:Y:S02]  /*8560*/  FFMA.FTZ R135, R135, c[0x0][0x2d0], -R134.reuse ;  /* 0x0000b40087877a23 */ /* 0x100fe40000010886 */
[----:B------:R-:W-:Y:S01]  /*8570*/  MUFU.EX2 R241, R241 ;  /* 0x000000f100f17308 */ /* 0x000fe20000000800 */
[----:B------:R-:W-:Y:S01]  /*8580*/  FFMA.FTZ R134, R117, c[0x0][0x2d0], -R134 ;  /* 0x0000b40075867a23 */ /* 0x000fe20000010886 */
[C---:B------:R-:W-:Y:S05]  /*8590*/  HMMA.16816.F32.BF16 R4, R68.reuse, R80, R4 ;  /* 0x000000504404723c */ /* 0x040fea0000041804 */
[----:B------:R-:W-:Y:S02]  /*85a0*/  FFMA.FTZ R128, R3, R216, R128 ;  /* 0x000000d803807223 */ /* 0x000fe40000010080 */
[----:B------:R-:W-:Y:S01]  /*85b0*/  FFMA.FTZ R133, R2, R217, R133 ;  /* 0x000000d902857223 */ /* 0x000fe20000010085 */
[C---:B------:R-:W-:Y:S01]  /*85c0*/  HMMA.16816.F32.BF16 R8, R68.reuse, R82, R8 ;  /* 0x000000524408723c */ /* 0x040fe20000041808 */
[----:B------:R-:W-:Y:S01]  /*85d0*/  LDSM.16.MT88.4 R80, [R201+0x3900] ;  /* 0x00390000c950783b */ /* 0x000fe20000004200 */
[----:B------:R-:W-:Y:S02]  /*85e0*/  MUFU.EX2 R236, R236 ;  /* 0x000000ec00ec7308 */ /* 0x000fe40000000800 */
[----:B------:R-:W-:Y:S02]  /*85f0*/  FADD.FTZ R119, R119, R128 ;  /* 0x0000008077777221 */ /* 0x000fe40000010000 */
[----:B------:R-:W-:Y:S02]  /*8600*/  FADD.FTZ R132, R132, R133 ;  /* 0x0000008584847221 */ /* 0x000fe40000010000 */
[----:B------:R-:W-:Y:S01]  /*8610*/  FADD.FTZ R118, R118, R119 ;  /* 0x0000007776767221 */ /* 0x000fe20000010000 */
[C---:B--2---:R-:W-:Y:S03]  /*8620*/  HMMA.16816.F32.BF16 R12, R68.reuse, R72, R12 ;  /* 0x00000048440c723c */ /* 0x044fe6000004180c */
[----:B------:R-:W-:Y:S01]  /*8630*/  MUFU.EX2 R245, R245 ;  /* 0x000000f500f57308 */ /* 0x000fe20000000800 */
[----:B------:R-:W-:Y:S02]  /*8640*/  FADD.FTZ R3, R131, R132 ;  /* 0x0000008483037221 */ /* 0x000fe40000010000 */
[----:B------:R-:W-:Y:S02]  /*8650*/  FADD.FTZ R118, R129, R118 ;  /* 0x0000007681767221 */ /* 0x000fe40000010000 */
[C---:B------:R-:W-:Y:S01]  /*8660*/  HMMA.16816.F32.BF16 R16, R68.reuse, R74, R16 ;  /* 0x0000004a4410723c */ /* 0x040fe20000041810 */
[----:B------:R-:W2:Y:S03]  /*8670*/  LDSM.16.MT88.4 R72, [R202+0x3900] ;  /* 0x00390000ca48783b */ /* 0x000ea60000004200 */
[----:B------:R-:W-:Y:S01]  /*8680*/  FADD.FTZ R3, R130, R3 ;  /* 0x0000000382037221 */ /* 0x000fe20000010000 */
[----:B------:R-:W-:Y:S01]  /*8690*/  MUFU.EX2 R238, R238 ;  /* 0x000000ee00ee7308 */ /* 0x000fe20000000800 */
[----:B------:R-:W-:Y:S02]  /*86a0*/  FADD.FTZ R137, R137, R118 ;  /* 0x0000007689897221 */ /* 0x000fe40000010000 */
[C---:B------:R-:W-:Y:S04]  /*86b0*/  HMMA.16816.F32.BF16 R20, R68.reuse, R84, R20 ;  /* 0x000000544414723c */ /* 0x040fe80000041814 */
[----:B------:R-:W-:Y:S02]  /*86c0*/  FADD.FTZ R158, R158, R3 ;  /* 0x000000039e9e7221 */ /* 0x000fe40000010000 */
[----:B------:R-:W-:Y:S01]  /*86d0*/  FADD.FTZ R144, R144, R137 ;  /* 0x0000008990907221 */ /* 0x000fe20000010000 */
[----:B------:R-:W-:Y:S01]  /*86e0*/  MUFU.EX2 R239, R239 ;  /* 0x000000ef00ef7308 */ /* 0x000fe20000000800 */
[C---:B------:R-:W-:Y:S01]  /*86f0*/  HMMA.16816.F32.BF16 R24, R68.reuse, R86, R24 ;  /* 0x000000564418723c */ /* 0x040fe20000041818 */
[----:B------:R-:W4:Y:S03]  /*8700*/  LDSM.16.MT88.4 R84, [R200+0x3900] ;  /* 0x00390000c854783b */ /* 0x000f260000004200 */
[----:B------:R-:W-:Y:S02]  /*8710*/  FADD.FTZ R161, R161, R158 ;  /* 0x0000009ea1a17221 */ /* 0x000fe40000010000 */
[----:B------:R-:W-:Y:S02]  /*8720*/  FADD.FTZ R147, R147, R144 ;  /* 0x0000009093937221 */ /* 0x000fe40000010000 */
[C---:B------:R-:W-:Y:S01]  /*8730*/  HMMA.16816.F32.BF16 R28, R68.reuse, R88, R28 ;  /* 0x00000058441c723c */ /* 0x040fe2000004181c */
[----:B------:R-:W-:Y:S03]  /*8740*/  MUFU.EX2 R226, R226 ;  /* 0x000000e200e27308 */ /* 0x000fe60000000800 */
[----:B------:R-:W-:Y:S02]  /*8750*/  FADD.FTZ R160, R160, R161 ;  /* 0x000000a1a0a07221 */ /* 0x000fe40000010000 */
[----:B------:R-:W-:Y:S02]  /*8760*/  FADD.FTZ R156, R156, R147 ;  /* 0x000000939c9c7221 */ /* 0x000fe40000010000 */
[C---:B------:R-:W-:Y:S01]  /*8770*/  HMMA.16816.F32.BF16 R32, R68.reuse, R90, R32 ;  /* 0x0000005a4420723c */ /* 0x040fe20000041820 */
[----:B------:R-:W-:Y:S02]  /*8780*/  LDSM.16.MT88.4 R88, [R200+0x4100] ;  /* 0x00410000c858783b */ /* 0x000fe40000004200 */
[----:B------:R-:W-:Y:S01]  /*8790*/  MUFU.EX2 R243, R243 ;  /* 0x000000f300f37308 */ /* 0x000fe20000000800 */
[----:B------:R-:W-:Y:S04]  /*87a0*/  FADD.FTZ R163, R163, R160 ;  /* 0x000000a0a3a37221 */ /* 0x000fe80000010000 */
[C---:B---3--:R-:W-:Y:S05]  /*87b0*/  HMMA.16816.F32.BF16 R36, R68.reuse, R76, R36 ;  /* 0x0000004c4424723c */ /* 0x048fea0000041824 */
[----:B------:R-:W-:Y:S03]  /*87c0*/  MUFU.EX2 R172, R172 ;  /* 0x000000ac00ac7308 */ /* 0x000fe60000000800 */
[C---:B------:R-:W-:Y:S01]  /*87d0*/  HMMA.16816.F32.BF16 R40, R68.reuse, R78, R40 ;  /* 0x0000004e4428723c */ /* 0x040fe20000041828 */
[----:B------:R-:W-:Y:S06]  /*87e0*/  LDSM.16.MT88.4 R76, [R202+0x1100] ;  /* 0x00110000ca4c783b */ /* 0x000fec0000004200 */
[----:B------:R-:W-:Y:S01]  /*87f0*/  MUFU.EX2 R247, R247 ;  /* 0x000000f700f77308 */ /* 0x000fe20000000800 */
[C---:B--2---:R-:W-:Y:S08]  /*8800*/  HMMA.16816.F32.BF16 R44, R68.reuse, R72, R44 ;  /* 0x00000048442c723c */ /* 0x044ff0000004182c */
[C---:B------:R-:W-:Y:S01]  /*8810*/  HMMA.16816.F32.BF16 R48, R68.reuse, R74, R48 ;  /* 0x0000004a4430723c */ /* 0x040fe20000041830 */
[----:B------:R-:W2:Y:S01]  /*8820*/  LDSM.16.MT88.4 R72, [R204+0x1100] ;  /* 0x00110000cc48783b */ /* 0x000ea20000004200 */
[----:B------:R-:W-:Y:S06]  /*8830*/  MUFU.EX2 R162, R162 ;  /* 0x000000a200a27308 */ /* 0x000fec0000000800 */
[C---:B------:R-:W-:Y:S04]  /*8840*/  HMMA.16816.F32.BF16 R52, R68.reuse, R80, R52 ;  /* 0x000000504434723c */ /* 0x040fe80000041834 */
[----:B------:R-:W-:Y:S04]  /*8850*/  MUFU.EX2 R225, R225 ;  /* 0x000000e100e17308 */ /* 0x000fe80000000800 */
[C---:B------:R-:W-:Y:S01]  /*8860*/  HMMA.16816.F32.BF16 R56, R68.reuse, R82, R56 ;  /* 0x000000524438723c */ /* 0x040fe20000041838 */
[----:B------:R-:W3:Y:S05]  /*8870*/  LDSM.16.MT88.4 R80, [R201+0x1100] ;  /* 0x00110000c950783b */ /* 0x000eea0000004200 */
[----:B------:R-:W-:Y:S02]  /*8880*/  MUFU.EX2 R175, R175 ;  /* 0x000000af00af7308 */ /* 0x000fe40000000800 */
[C---:B----4-:R-:W-:Y:S08]  /*8890*/  HMMA.16816.F32.BF16 R60, R68.reuse, R84, R60 ;  /* 0x00000054443c723c */ /* 0x050ff0000004183c */
[----:B------:R-:W-:Y:S01]  /*88a0*/  HMMA.16816.F32.BF16 R64, R68, R86, R64 ;  /* 0x000000564440723c */ /* 0x000fe20000041840 */
[----:B------:R-:W4:Y:S01]  /*88b0*/  LDSM.16.MT88.4 R84, [R200+0x1100] ;  /* 0x00110000c854783b */ /* 0x000f220000004200 */
[----:B------:R-:W-:Y:S05]  /*88c0*/  MUFU.EX2 R184, R184 ;  /* 0x000000b800b87308 */ /* 0x000fea0000000800 */
[----:B------:R-:W-:Y:S01]  /*88d0*/  F2FP.BF16.PACK_AB R68, R174, R227 ;  /* 0x000000e3ae44723e */ /* 0x000fe200000010ff */
[----:B------:R-:W-:Y:S01]  /*88e0*/  FADD.FTZ R227, R227, R156 ;  /* 0x0000009ce3e37221 */ /* 0x000fe20000010000 */
[----:B------:R-:W-:Y:S03]  /*88f0*/  F2FP.BF16.PACK_AB R70, R229, R224 ;  /* 0x000000e0e546723e */ /* 0x000fe600000010ff */
[----:B------:R-:W-:Y:S01]  /*8900*/  F2FP.BF16.PACK_AB R69, R233, R228 ;  /* 0x000000e4e945723e */ /* 0x000fe200000010ff */
[----:B------:R-:W-:Y:S01]  /*8910*/  MUFU.EX2 R146, R146 ;  /* 0x0000009200927308 */ /* 0x000fe20000000800 */
[----:B-1----:R-:W-:Y:S01]  /*8920*/  F2FP.BF16.PACK_AB R71, R235, R230 ;  /* 0x000000e6eb47723e */ /* 0x002fe200000010ff */
[----:B------:R-:W-:Y:S02]  /*8930*/  FADD.FTZ R228, R228, R163 ;  /* 0x000000a3e4e47221 */ /* 0x000fe40000010000 */
[----:B------:R-:W-:Y:S02]  /*8940*/  FADD.FTZ R227, R174, R227 ;  /* 0x000000e3aee37221 */ /* 0x000fe40000010000 */
[----:B------:R-:W-:Y:S02]  /*8950*/  FADD.FTZ R233, R233, R228 ;  /* 0x000000e4e9e97221 */ /* 0x000fe40000010000 */
[C---:B--2---:R-:W-:Y:S02]  /*8960*/  HMMA.16816.F32.BF16 R4, R68.reuse, R72, R4 ;  /* 0x000000484404723c */ /* 0x044fe40000041804 */
[----:B------:R-:W1:Y:S01]  /*8970*/  MUFU.EX2 R145, R145 ;  /* 0x0000009100917308 */ /* 0x000e620000000800 */
[----:B------:R-:W-:Y:S02]  /*8980*/  FADD.FTZ R224, R224, R227 ;  /* 0x000000e3e0e07221 */ /* 0x000fe40000010000 */
[----:B------:R-:W-:Y:S02]  /*8990*/  FADD.FTZ R230, R230, R233 ;  /* 0x000000e9e6e67221 */ /* 0x000fe40000010000 */
[----:B------:R-:W-:Y:S01]  /*89a0*/  FADD.FTZ R229, R229, R224 ;  /* 0x000000e0e5e57221 */ /* 0x000fe20000010000 */
[C---:B------:R-:W-:Y:S01]  /*89b0*/  HMMA.16816.F32.BF16 R8, R68.reuse, R74, R8 ;  /* 0x0000004a4408723c */ /* 0x040fe20000041808 */
[----:B------:R-:W2:Y:S03]  /*89c0*/  LDSM.16.MT88.4 R72, [R204+0x4100] ;  /* 0x00410000cc48783b */ /* 0x000ea60000004200 */
[----:B------:R-:W-:Y:S01]  /*89d0*/  MUFU.EX2 R138, R138 ;  /* 0x0000008a008a7308 */ /* 0x000fe20000000800 */
[----:B------:R-:W-:Y:S03]  /*89e0*/  FADD.FTZ R235, R235, R230 ;  /* 0x000000e6ebeb7221 */ /* 0x000fe60000010000 */
[C---:B------:R-:W-:Y:S06]  /*89f0*/  HMMA.16816.F32.BF16 R12, R68.reuse, R76, R12 ;  /* 0x0000004c440c723c */ /* 0x040fec000004180c */
[----:B------:R-:W5:Y:S02]  /*8a00*/  MUFU.EX2 R159, R159 ;  /* 0x0000009f009f7308 */ /* 0x000f640000000800 */
[C---:B------:R-:W-:Y:S01]  /*8a10*/  HMMA.16816.F32.BF16 R16, R68.reuse, R78, R16 ;  /* 0x0000004e4410723c */ /* 0x040fe20000041810 */
[----:B------:R-:W2:Y:S03]  /*8a20*/  LDSM.16.MT88.4 R76, [R202+0x4100] ;  /* 0x00410000ca4c783b */ /* 0x000ea60000004200 */
[----:B-1----:R-:W-:Y:S04]  /*8a30*/  F2FP.BF16.PACK_AB R120, R145, R146 ;  /* 0x000000929178723e */ /* 0x002fe800000010ff */
[C---:B---3--:R-:W-:Y:S01]  /*8a40*/  HMMA.16816.F32.BF16 R20, R68.reuse, R80, R20 ;  /* 0x000000504414723c */ /* 0x048fe20000041814 */
[----:B------:R-:W-:Y:S07]  /*8a50*/  MUFU.EX2 R136, R136 ;  /* 0x0000008800887308 */ /* 0x000fee0000000800 */
[C---:B------:R-:W-:Y:S01]  /*8a60*/  HMMA.16816.F32.BF16 R24, R68.reuse, R82, R24 ;  /* 0x000000524418723c */ /* 0x040fe20000041818 */
[----:B------:R-:W1:Y:S02]  /*8a70*/  LDSM.16.MT88.4 R80, [R201+0x4100] ;  /* 0x00410000c950783b */ /* 0x000e640000004200 */
[----:B------:R-:W3:Y:S01]  /*8a80*/  MUFU.EX2 R139, R139 ;  /* 0x0000008b008b7308 */ /* 0x000ee20000000800 */
[----:B-----5:R-:W-:Y:S04]  /*8a90*/  F2FP.BF16.PACK_AB R122, R159, R138 ;  /* 0x0000008a9f7a723e */ /* 0x020fe800000010ff */
[C---:B----4-:R-:W-:Y:S05]  /*8aa0*/  HMMA.16816.F32.BF16 R28, R68.reuse, R84, R28 ;  /* 0x00000054441c723c */ /* 0x050fea000004181c */
[----:B------:R-:W-:Y:S03]  /*8ab0*/  MUFU.EX2 R135, R135 ;  /* 0x0000008700877308 */ /* 0x000fe60000000800 */
[C---:B------:R-:W-:Y:S01]  /*8ac0*/  HMMA.16816.F32.BF16 R32, R68.reuse, R86, R32 ;  /* 0x000000564420723c */ /* 0x040fe20000041820 */
[----:B------:R-:W4:Y:S06]  /*8ad0*/  LDSM.16.MT88.4 R84, [R204+0x1900] ;  /* 0x00190000cc54783b */ /* 0x000f2c0000004200 */
[----:B------:R-:W5:Y:S01]  /*8ae0*/  MUFU.EX2 R134, R134 ;  /* 0x0000008600867308 */ /* 0x000f620000000800 */
[C---:B--2---:R-:W-:Y:S04]  /*8af0*/  HMMA.16816.F32.BF16 R36, R68.reuse, R72, R36 ;  /* 0x000000484424723c */ /* 0x044fe80000041824 */
[----:B---3--:R-:W-:Y:S04]  /*8b00*/  F2FP.BF16.PACK_AB R121, R139, R136 ;  /* 0x000000888b79723e */ /* 0x008fe800000010ff */
[C---:B------:R-:W-:Y:S01]  /*8b10*/  HMMA.16816.F32.BF16 R40, R68.reuse, R74, R40 ;  /* 0x0000004a4428723c */ /* 0x040fe20000041828 */
[----:B------:R-:W2:Y:S07]  /*8b20*/  LDSM.16.MT88.4 R72, [R202+0x1900] ;  /* 0x00190000ca48783b */ /* 0x000eae0000004200 */
[C---:B------:R-:W-:Y:S04]  /*8b30*/  HMMA.16816.F32.BF16 R44, R68.reuse, R76, R44 ;  /* 0x0000004c442c723c */ /* 0x040fe8000004182c */
[----:B-----5:R-:W-:Y:S04]  /*8b40*/  F2FP.BF16.PACK_AB R123, R134, R135 ;  /* 0x00000087867b723e */ /* 0x020fe800000010ff */
[C---:B------:R-:W-:Y:S01]  /*8b50*/  HMMA.16816.F32.BF16 R48, R68.reuse, R78, R48 ;  /* 0x0000004e4430723c */ /* 0x040fe20000041830 */
[----:B------:R-:W3:Y:S07]  /*8b60*/  LDSM.16.MT88.4 R76, [R201+0x1900] ;  /* 0x00190000c94c783b */ /* 0x000eee0000004200 */
[C---:B-1----:R-:W-:Y:S08]  /*8b70*/  HMMA.16816.F32.BF16 R52, R68.reuse, R80, R52 ;  /* 0x000000504434723c */ /* 0x042ff00000041834 */
[C---:B------:R-:W-:Y:S01]  /*8b80*/  HMMA.16816.F32.BF16 R56, R68.reuse, R82, R56 ;  /* 0x000000524438723c */ /* 0x040fe20000041838 */
[----:B------:R-:W1:Y:S07]  /*8b90*/  LDSM.16.MT88.4 R80, [R200+0x1900] ;  /* 0x00190000c850783b */ /* 0x000e6e0000004200 */
[C---:B------:R-:W-:Y:S08]  /*8ba0*/  HMMA.16816.F32.BF16 R60, R68.reuse, R88, R60 ;  /* 0x00000058443c723c */ /* 0x040ff0000004183c */
[----:B------:R-:W-:Y:S01]  /*8bb0*/  HMMA.16816.F32.BF16 R64, R68, R90, R64 ;  /* 0x0000005a4440723c */ /* 0x000fe20000041840 */
[----:B------:R-:W-:Y:S06]  /*8bc0*/  LDSM.16.MT88.4 R88, [R201+0x4900] ;  /* 0x00490000c958783b */ /* 0x000fec0000004200 */
        /* <DEDUP_REMOVED lines=9> */
[C---:B----4-:R-:W-:Y:S03]  /*8c60*/  HMMA.16816.F32.BF16 R4, R68.reuse, R84, R4 ;  /* 0x000000544404723c */ /* 0x050fe60000041804 */
[----:B------:R-:W-:Y:S02]  /*8c70*/  FADD.FTZ R238, R238, R245 ;  /* 0x000000f5eeee7221 */ /* 0x000fe40000010000 */
[----:B------:R-:W-:Y:S02]  /*8c80*/  FADD.FTZ R241, R241, R234 ;  /* 0x000000eaf1f17221 */ /* 0x000fe40000010000 */
[----:B------:R-:W-:Y:S01]  /*8c90*/  FADD.FTZ R239, R239, R238 ;  /* 0x000000eeefef7221 */ /* 0x000fe20000010000 */
[C---:B------:R-:W-:Y:S01]  /*8ca0*/  HMMA.16816.F32.BF16 R8, R68.reuse, R86, R8 ;  /* 0x000000564408723c */ /* 0x040fe20000041808 */
[----:B------:R-:W4:Y:S03]  /*8cb0*/  LDSM.16.MT88.4 R84, [R204+0x4900] ;  /* 0x00490000cc54783b */ /* 0x000f260000004200 */
[----:B------:R-:W-:Y:S04]  /*8cc0*/  FADD.FTZ R2, R162, R239 ;  /* 0x000000efa2027221 */ /* 0x000fe80000010000 */
[C---:B--2---:R-:W-:Y:S04]  /*8cd0*/  HMMA.16816.F32.BF16 R12, R68.reuse, R72, R12 ;  /* 0x00000048440c723c */ /* 0x044fe8000004180c */
[----:B------:R-:W-:Y:S04]  /*8ce0*/  FADD.FTZ R2, R225, R2 ;  /* 0x00000002e1027221 */ /* 0x000fe80000010000 */
[C---:B------:R-:W-:Y:S01]  /*8cf0*/  HMMA.16816.F32.BF16 R16, R68.reuse, R74, R16 ;  /* 0x0000004a4410723c */ /* 0x040fe20000041810 */
[----:B------:R-:W2:Y:S03]  /*8d00*/  LDSM.16.MT88.4 R72, [R202+0x4900] ;  /* 0x00490000ca48783b */ /* 0x000ea60000004200 */
[----:B------:R-:W-:Y:S02]  /*8d10*/  FADD.FTZ R3, R175, R2 ;  /* 0x00000002af037221 */ /* 0x000fe40000010000 */
[----:B------:R-:W-:Y:S02]  /*8d20*/  IMAD.MOV.U32 R2, RZ, RZ, R116 ;  /* 0x000000ffff027224 */ /* 0x000fe400078e0074 */
[C---:B---3--:R-:W-:Y:S04]  /*8d30*/  HMMA.16816.F32.BF16 R20, R68.reuse, R76, R20 ;  /* 0x0000004c4414723c */ /* 0x048fe80000041814 */
[----:B------:R-:W-:Y:S04]  /*8d40*/  FADD.FTZ R3, R184, R3 ;  /* 0x00000003b8037221 */ /* 0x000fe80000010000 */
[C---:B------:R-:W-:Y:S01]  /*8d50*/  HMMA.16816.F32.BF16 R24, R68.reuse, R78, R24 ;  /* 0x0000004e4418723c */ /* 0x040fe20000041818 */
[----:B------:R-:W3:Y:S03]  /*8d60*/  LDSM.16.MT88.4 R76, [R204+0x2100] ;  /* 0x00210000cc4c783b */ /* 0x000ee60000004200 */
[----:B------:R-:W-:Y:S02]  /*8d70*/  FADD.FTZ R136, R136, R3 ;  /* 0x0000000388887221 */ /* 0x000fe40000010000 */
[----:B------:R-:W-:Y:S02]  /*8d80*/  IMAD.MOV.U32 R3, RZ, RZ, R0 ;  /* 0x000000ffff037224 */ /* 0x000fe400078e0000 */
[C---:B-1----:R-:W-:Y:S04]  /*8d90*/  HMMA.16816.F32.BF16 R28, R68.reuse, R80, R28 ;  /* 0x00000050441c723c */ /* 0x042fe8000004181c */
[----:B------:R-:W-:Y:S04]  /*8da0*/  FADD.FTZ R136, R139, R136 ;  /* 0x000000888b887221 */ /* 0x000fe80000010000 */
[C---:B------:R-:W-:Y:S01]  /*8db0*/  HMMA.16816.F32.BF16 R32, R68.reuse, R82, R32 ;  /* 0x000000524420723c */ /* 0x040fe20000041820 */
[----:B------:R-:W1:Y:S03]  /*8dc0*/  LDSM.16.MT88.4 R80, [R202+0x2100] ;  /* 0x00210000ca50783b */ /* 0x000e660000004200 */
[----:B------:R-:W-:Y:S04]  /*8dd0*/  FADD.FTZ R135, R135, R136 ;  /* 0x0000008887877221 */ /* 0x000fe80000010000 */
[C---:B----4-:R-:W-:Y:S04]  /*8de0*/  HMMA.16816.F32.BF16 R36, R68.reuse, R84, R36 ;  /* 0x000000544424723c */ /* 0x050fe80000041824 */
[----:B------:R-:W-:Y:S04]  /*8df0*/  FADD.FTZ R217, R134, R135 ;  /* 0x0000008786d97221 */ /* 0x000fe80000010000 */
[C---:B------:R-:W-:Y:S01]  /*8e00*/  HMMA.16816.F32.BF16 R40, R68.reuse, R86, R40 ;  /* 0x000000564428723c */ /* 0x040fe20000041828 */
[----:B------:R-:W-:Y:S07]  /*8e10*/  LDSM.16.MT88.4 R84, [R200+0x2100] ;  /* 0x00210000c854783b */ /* 0x000fee0000004200 */
[C---:B--2---:R-:W-:Y:S08]  /*8e20*/  HMMA.16816.F32.BF16 R44, R68.reuse, R72, R44 ;  /* 0x00000048442c723c */ /* 0x044ff0000004182c */
[C---:B------:R-:W-:Y:S01]  /*8e30*/  HMMA.16816.F32.BF16 R48, R68.reuse, R74, R48 ;  /* 0x0000004a4430723c */ /* 0x040fe20000041830 */
[----:B------:R-:W2:Y:S07]  /*8e40*/  LDSM.16.MT88.4 R72, [R201+0x2100] ;  /* 0x00210000c948783b */ /* 0x000eae0000004200 */
        /* <DEDUP_REMOVED lines=11> */
[----:B------:R-:W-:Y:S02]  /*8f00*/  F2FP.BF16.PACK_AB R71, R184, R175 ;  /* 0x000000afb847723e */ /* 0x000fe400000010ff */
[----:B------:R-:W-:Y:S01]  /*8f10*/  IADD3 R184, R222, -0x1, RZ ;  /* 0xffffffffdeb87810 */ /* 0x000fe20007ffe0ff */
[----:B------:R-:W-:Y:S04]  /*8f20*/  FADD.FTZ R172, R172, R243 ;  /* 0x000000f3acac7221 */ /* 0x000fe80000010000 */
[C---:B---3--:R-:W-:Y:S03]  /*8f30*/  HMMA.16816.F32.BF16 R4, R68.reuse, R76, R4 ;  /* 0x0000004c4404723c */ /* 0x048fe60000041804 */
[----:B------:R-:W-:Y:S02]  /*8f40*/  FADD.FTZ R247, R247, R172 ;  /* 0x000000acf7f77221 */ /* 0x000fe40000010000 */
[----:B------:R-:W-:Y:S02]  /*8f50*/  IMAD.MOV.U32 R222, RZ, RZ, R184 ;  /* 0x000000ffffde7224 */ /* 0x000fe400078e00b8 */
[----:B------:R-:W-:Y:S01]  /*8f60*/  FADD.FTZ R146, R146, R247 ;  /* 0x000000f792927221 */ /* 0x000fe20000010000 */
[C---:B------:R-:W-:Y:S01]  /*8f70*/  HMMA.16816.F32.BF16 R8, R68.reuse, R78, R8 ;  /* 0x0000004e4408723c */ /* 0x040fe20000041808 */
[----:B------:R-:W3:Y:S03]  /*8f80*/  LDSM.16.MT88.4 R76, [R204+0x5100] ;  /* 0x00510000cc4c783b */ /* 0x000ee60000004200 */
[----:B------:R-:W-:Y:S04]  /*8f90*/  FADD.FTZ R145, R145, R146 ;  /* 0x0000009291917221 */ /* 0x000fe80000010000 */
[C---:B-1----:R-:W-:Y:S04]  /*8fa0*/  HMMA.16816.F32.BF16 R12, R68.reuse, R80, R12 ;  /* 0x00000050440c723c */ /* 0x042fe8000004180c */
[----:B------:R-:W-:Y:S04]  /*8fb0*/  FADD.FTZ R138, R138, R145 ;  /* 0x000000918a8a7221 */ /* 0x000fe80000010000 */
[C---:B------:R-:W-:Y:S01]  /*8fc0*/  HMMA.16816.F32.BF16 R16, R68.reuse, R82, R16 ;  /* 0x000000524410723c */ /* 0x040fe20000041810 */
[----:B------:R-:W1:Y:S03]  /*8fd0*/  LDSM.16.MT88.4 R80, [R202+0x5100] ;  /* 0x00510000ca50783b */ /* 0x000e660000004200 */
[----:B------:R-:W-:Y:S04]  /*8fe0*/  FADD.FTZ R216, R159, R138 ;  /* 0x0000008a9fd87221 */ /* 0x000fe80000010000 */
[C---:B--2---:R-:W-:Y:S08]  /*8ff0*/  HMMA.16816.F32.BF16 R20, R68.reuse, R72, R20 ;  /* 0x000000484414723c */ /* 0x044ff00000041814 */
[C---:B------:R-:W-:Y:S01]  /*9000*/  HMMA.16816.F32.BF16 R24, R68.reuse, R74, R24 ;  /* 0x0000004a4418723c */ /* 0x040fe20000041818 */
[----:B------:R-:W2:Y:S07]  /*9010*/  LDSM.16.MT88.4 R72, [R200+0x5100] ;  /* 0x00510000c848783b */ /* 0x000eae0000004200 */
[C---:B------:R-:W-:Y:S08]  /*9020*/  HMMA.16816.F32.BF16 R28, R68.reuse, R84, R28 ;  /* 0x00000054441c723c */ /* 0x040ff0000004181c */
[C---:B------:R-:W-:Y:S01]  /*9030*/  HMMA.16816.F32.BF16 R32, R68.reuse, R86, R32 ;  /* 0x000000564420723c */ /* 0x040fe20000041820 */
[----:B------:R-:W4:Y:S07]  /*9040*/  LDSM.16.MT88.4 R84, [R202+0x2900] ;  /* 0x00290000ca54783b */ /* 0x000f2e0000004200 */
[C---:B---3--:R-:W-:Y:S08]  /*9050*/  HMMA.16816.F32.BF16 R36, R68.reuse, R76, R36 ;  /* 0x0000004c4424723c */ /* 0x048ff00000041824 */
[C---:B------:R-:W-:Y:S08]  /*9060*/  HMMA.16816.F32.BF16 R40, R68.reuse, R78, R40 ;  /* 0x0000004e4428723c */ /* 0x040ff00000041828 */
[C---:B-1----:R-:W-:Y:S08]  /*9070*/  HMMA.16816.F32.BF16 R44, R68.reuse, R80, R44 ;  /* 0x00000050442c723c */ /* 0x042ff0000004182c */
[C---:B------:R-:W-:Y:S08]  /*9080*/  HMMA.16816.F32.BF16 R48, R68.reuse, R82, R48 ;  /* 0x000000524430723c */ /* 0x040ff00000041830 */
[C---:B------:R-:W-:Y:S08]  /*9090*/  HMMA.16816.F32.BF16 R52, R68.reuse, R88, R52 ;  /* 0x000000584434723c */ /* 0x040ff00000041834 */
[C---:B------:R-:W-:Y:S08]  /*90a0*/  HMMA.16816.F32.BF16 R56, R68.reuse, R90, R56 ;  /* 0x0000005a4438723c */ /* 0x040ff00000041838 */
[C---:B--2---:R-:W-:Y:S08]  /*90b0*/  HMMA.16816.F32.BF16 R60, R68.reuse, R72, R60 ;  /* 0x00000048443c723c */ /* 0x044ff0000004183c */
[----:B------:R-:W-:Y:S08]  /*90c0*/  HMMA.16816.F32.BF16 R64, R68, R74, R64 ;  /* 0x0000004a4440723c */ /* 0x000ff00000041840 */
[C---:B------:R-:W-:Y:S01]  /*90d0*/  HMMA.16816.F32.BF16 R112, R120.reuse, R108, R4 ;  /* 0x0000006c7870723c */ /* 0x040fe20000041804 */
[----:B------:R-:W1:Y:S07]  /*90e0*/  LDSM.16.MT88.4 R4, [R201+0x5900] ;  /* 0x00590000c904783b */ /* 0x000e6e0000004200 */
[C---:B------:R-:W-:Y:S01]  /*90f0*/  HMMA.16816.F32.BF16 R108, R120.reuse, R110, R8 ;  /* 0x0000006e786c723c */ /* 0x040fe20000041808 */
[----:B------:R-:W2:Y:S07]  /*9100*/  LDSM.16.MT88.4 R8, [R200+0x5900] ;  /* 0x00590000c808783b */ /* 0x000eae0000004200 */
[C---:B----4-:R-:W-:Y:S07]  /*9110*/  HMMA.16816.F32.BF16 R68, R120.reuse, R84, R12 ;  /* 0x000000547844723c */ /* 0x050fee000004180c */
[----:B------:R-:W-:Y:S01]  /*9120*/  IMAD.MOV.U32 R12, RZ, RZ, R116 ;  /* 0x000000ffff0c7224 */ /* 0x000fe200078e0074 */
        /* <DEDUP_REMOVED lines=9> */
[C---:B-1----:R-:W-:Y:S08]  /*91c0*/  HMMA.16816.F32.BF16 R52, R120.reuse, R4, R52 ;  /* 0x000000047834723c */ /* 0x042ff00000041834 */
[C---:B------:R-:W-:Y:S08]  /*91d0*/  HMMA.16816.F32.BF16 R56, R120.reuse, R6, R56 ;  /* 0x000000067838723c */ /* 0x040ff00000041838 */
[C---:B--2---:R-:W-:Y:S08]  /*91e0*/  HMMA.16816.F32.BF16 R60, R120.reuse, R8, R60 ;  /* 0x00000008783c723c */ /* 0x044ff0000004183c */
[----:B------:R-:W-:Y:S01]  /*91f0*/  HMMA.16816.F32.BF16 R64, R120, R10, R64 ;  /* 0x0000000a7840723c */ /* 0x000fe20000041840 */
[----:B------:R-:W-:-:S07]  /*9200*/  @P0 BRA `(.L_x_42) ;  /* 0xffffc39000000947 */ /* 0x000fce000383ffff */
.L_x_33:
[----:B------:R-:W1:Y:S01]  /*9210*/  S2UR UR7, SR_CTAID.X ;  /* 0x00000000000779c3 */ /* 0x000e620000002500 */
[----:B------:R-:W-:Y:S01]  /*9220*/  ULDC.64 UR4, c[0x0][0x2c8] ;  /* 0x0000b20000047ab9 */ /* 0x000fe20000000a00 */
[----:B------:R-:W-:Y:S01]  /*9230*/  PLOP3.LUT P0, PT, PT, PT, UP2, 0x40, 0x0 ;  /* 0x000000000000781c */ /* 0x000fe20003f0e828 */
[----:B-1----:R-:W-:-:S04]  /*9240*/  ULEA UR7, UR7, 0x7f, 0x7 ;  /* 0x0000007f07077891 */ /* 0x002fc8000f8e383f */
[----:B------:R-:W-:-:S03]  /*9250*/  UIMAD.WIDE.U32 UR18, UR7, UR4, URZ ;  /* 0x00000004071272a5 */ /* 0x000fc6000f8e003f */
[----:B------:R-:W-:Y:S02]  /*9260*/  ULDC UR4, c[0x0][0x168] ;  /* 0x00005a0000047ab9 */ /* 0x000fe40000000800 */
[----:B------:R-:W-:Y:S02]  /*9270*/  UIADD3 UR4, -UR4, 0x1, URZ ;  /* 0x0000000104047890 */ /* 0x000fe4000fffe13f */
[----:B------:R-:W-:-:S03]  /*9280*/  @UP3 USHF.R.U32.HI UR7, URZ, UR5, UR19 ;  /* 0x000000053f073299 */ /* 0x000fc60008011613 */
[----:B------:R-:W-:Y:S02]  /*9290*/  ULDC UR5, c[0x0][0x1d0] ;  /* 0x0000740000057ab9 */ /* 0x000fe40000000800 */
[----:B------:R-:W-:-:S03]  /*92a0*/  UIADD3 UR5, UR7, UR5, UR4 ;  /* 0x0000000507057290 */ /* 0x000fc6000fffe004 */
[----:B------:R-:W-:Y:S02]  /*92b0*/  ULDC UR4, c[0x0][0x324] ;  /* 0x0000c90000047ab9 */ /* 0x000fe40000000800 */
[----:B------:R-:W-:-:S06]  /*92c0*/  UIADD3 UR4, UR5, -UR4, URZ ;  /* 0x8000000405047290 */ /* 0x000fcc000fffe03f */
        /* <DEDUP_REMOVED lines=12> */
.L_x_44:
[----:B------:R-:W-:-:S04]  /*9390*/  MOV R2, c[0x0][0x32c] ;  /* 0x0000cb0000027a02 */ /* 0x000fc80000000f00 */
[----:B------:R-:W-:-:S13]  /*93a0*/  ISETP.NE.AND P0, PT, R2, 0x1, PT ;  /* 0x000000010200780c */ /* 0x000fda0003f05270 */
[----:B------:R-:W-:-:S05]  /*93b0*/  @P0 IMAD.HI.U32 R2, R4, c[0x0][0x330], RZ ;  /* 0x0000cc0004020a27 */ /* 0x000fca00078e00ff */
[----:B------:R-:W-:-:S05]  /*93c0*/  @P0 SHF.R.U32.HI R4, RZ, c[0x0][0x334], R2 ;  /* 0x0000cd00ff040a19 */ /* 0x000fca0000011602 */
.L_x_45:
[----:B------:R-:W-:-:S05]  /*93d0*/  IMAD R4, R4, c[0x0][0x32c], RZ ;  /* 0x0000cb0004047a24 */ /* 0x000fca00078e02ff */
[----:B------:R-:W-:-:S04]  /*93e0*/  IMNMX R3, R3, R4, !PT ;  /* 0x0000000403037217 */ /* 0x000fc80007800200 */
.L_x_43:
[----:B------:R-:W-:-:S05]  /*93f0*/  IADD3 R3, R3, 0x5f, RZ ;  /* 0x0000005f03037810 */ /* 0x000fca0007ffe0ff */
[----:B------:R-:W-:-:S05]  /*9400*/  IMAD.HI R3, R3, 0x2aaaaaab, RZ ;  /* 0x2aaaaaab03037827 */ /* 0x000fca00078e02ff */
[----:B------:R-:W-:-:S04]  /*9410*/  SHF.R.U32.HI R2, RZ, 0x1f, R3 ;  /* 0x0000001fff027819 */ /* 0x000fc80000011603 */
[----:B------:R-:W-:-:S04]  /*9420*/  LEA.HI.SX32 R2, R3, R2, 0x1c ;  /* 0x0000000203027211 */ /* 0x000fc800078fe2ff */
[----:B------:R-:W-:-:S04]  /*9430*/  IMNMX R225, R207, R2, !PT ;  /* 0x00000002cfe17217 */ /* 0x000fc80007800200 */
[----:B------:R-:W-:-:S13]  /*9440*/  ISETP.GE.AND P0, PT, R184, R225, PT ;  /* 0x000000e1b800720c */ /* 0x000fda0003f06270 */
[----:B------:R-:W-:Y:S05]  /*9450*/  @!P0 BRA `(.L_x_46) ;  /* 0x0000298000008947 */ /* 0x000fea0003800000 */
[----:B------:R-:W-:Y:S01]  /*9460*/  MOV R117, R12 ;  /* 0x0000000c00757202 */ /* 0x000fe20000000f00 */
[----:B------:R-:W-:Y:S01]  /*9470*/  IMAD.MOV.U32 R222, RZ, RZ, R184 ;  /* 0x000000ffffde7224 */ /* 0x000fe200078e00b8 */
[----:B------:R-:W-:Y:S01]  /*9480*/  MOV R3, R0 ;  /* 0x0000000000037202 */ /* 0x000fe20000000f00 */
[----:B------:R-:W-:Y:S01]  /*9490*/  IMAD.MOV.U32 R118, RZ, RZ, c[0x0][0x1e4] ;  /* 0x00007900ff767624 */ /* 0x000fe200078e00ff */
[----:B------:R-:W-:Y:S02]  /*94a0*/  MOV R223, c[0x0][0x1e0] ;  /* 0x0000780000df7a02 */ /* 0x000fe40000000f00 */
.L_x_47:
[----:B------:R-:W-:Y:S04]  /*94b0*/  DEPBAR.LE SB0, 0x0 ;  /* 0x000080000000791a */ /* 0x000fe80000000000 */
[----:B------:R-:W-:Y:S01]  /*94c0*/  BAR.SYNC.DEFER_BLOCKING 0x0 ;  /* 0x0000000000007b1d */ /* 0x000fe20000010000 */
[----:B------:R-:W-:Y:S11]  /*94d0*/  ISETP.GT.AND P6, PT, R207, R222, PT ;  /* 0x000000decf00720c */ /* 0x000ff60003fc4270 */
[----:B------:R-:W-:Y:S02]  /*94e0*/  @!UPT UIADD3 URZ, URZ, URZ, URZ ;  /* 0x0000003f3f3ff290 */ /* 0x000fe4000fffe03f */
[----:B------:R-:W-:Y:S01]  /*94f0*/  @!P6 SHF.R.S32.HI R29, RZ, 0x1f, R222 ;  /* 0x0000001fff1de819 */ /* 0x000fe200000114de */
[C---:B------:R-:W-:Y:S01]  /*9500*/  @!P6 IMAD.WIDE.U32 R38, R222.reuse, c[0x0][0x208], RZ ;  /* 0x00008200de26ea25 */ /* 0x040fe200078e00ff */
[----:B------:R-:W-:Y:S02]  /*9510*/  @!P6 MOV R36, R218 ;  /* 0x000000da0024e202 */ /* 0x000fe40000000f00 */
[----:B------:R-:W-:Y:S01]  /*9520*/  @!P6 MOV R37, R221 ;  /* 0x000000dd0025e202 */ /* 0x000fe20000000f00 */
[----:B------:R-:W-:Y:S04]  /*9530*/  @!P6 IMAD R29, R29, c[0x0][0x208], RZ ;  /* 0x000082001d1dea24 */ /* 0x000fe800078e02ff */
[----:B------:R-:W-:Y:S01]  /*9540*/  @!P6 IMAD R29, R222, c[0x0][0x20c], R29 ;  /* 0x00008300de1dea24 */ /* 0x000fe200078e021d */
[----:B------:R-:W1:Y:S01]  /*9550*/  LDSM.16.M88.4 R8, [R206+0x8100] ;  /* 0x00810000ce08783b */ /* 0x000e620000000200 */
[----:B------:R-:W-:Y:S03]  /*9560*/  @!P6 IMAD.WIDE.U32 R36, R38, 0x60, R36 ;  /* 0x000000602624e825 */ /* 0x000fe600078e0024 */
[----:B------:R-:W-:Y:S02]  /*9570*/  @!P6 IADD3 R39, R39, R29, RZ ;  /* 0x0000001d2727e210 */ /* 0x000fe40007ffe0ff */
[----:B------:R-:W-:Y:S02]  /*9580*/  @!P6 SHF.L.U32 R186, R36, 0x1, RZ ;  /* 0x0000000124bae819 */ /* 0x000fe400000006ff */
[----:B------:R-:W2:Y:S01]  /*9590*/  LDSM.16.M88.4 R16, [R206+0x8900] ;  /* 0x00890000ce10783b */ /* 0x000ea20000000200 */
[----:B------:R-:W-:Y:S01]  /*95a0*/  @!P6 IMAD R39, R39, 0x60, RZ ;  /* 0x000000602727e824 */ /* 0x000fe200078e02ff */
[C---:B------:R-:W-:Y:S02]  /*95b0*/  @!P6 IADD3 R184, P5, R186.reuse, 0x80, RZ ;  /* 0x00000080bab8e810 */ /* 0x040fe40007fbe0ff */
[----:B------:R-:W-:Y:S02]  /*95c0*/  @!P6 IADD3 R186, P0, R186, c[0x0][0x1f8], RZ ;  /* 0x00007e00babaea10 */ /* 0x000fe40007f1e0ff */
[----:B------:R-:W-:Y:S02]  /*95d0*/  @!P6 IADD3 R184, P2, R184, c[0x0][0x1f8], RZ ;  /* 0x00007e00b8b8ea10 */ /* 0x000fe40007f5e0ff */
[----:B------:R-:W3:Y:S01]  /*95e0*/  LDSM.16.M88.4 R24, [R206+0x9100] ;  /* 0x00910000ce18783b */ /* 0x000ee20000000200 */
[----:B------:R-:W-:Y:S02]  /*95f0*/  @!P6 IADD3 R174, P1, R186, UR12, RZ ;  /* 0x0000000cbaaeec10 */ /* 0x000fe4000ff3e0ff */
[----:B------:R-:W-:Y:S04]  /*9600*/  @!P6 IADD3 R0, R37, R39, RZ ;  /* 0x000000272500e210 */ /* 0x000fe80007ffe0ff */
[----:B------:R-:W-:Y:S01]  /*9610*/  @!P6 SHF.L.U64.HI R0, R36, 0x1, R0 ;  /* 0x000000012400e819 */ /* 0x000fe20000010200 */
[----:B------:R-:W4:Y:S03]  /*9620*/  LDSM.16.M88.4 R32, [R206+0x9900] ;  /* 0x00990000ce20783b */ /* 0x000f260000000200 */
[----:B------:R-:W-:Y:S02]  /*9630*/  @!P6 IADD3.X R187, R0, c[0x0][0x1fc], RZ, P0, !PT ;  /* 0x00007f0000bbea10 */ /* 0x000fe400007fe4ff */
[----:B------:R-:W-:Y:S02]  /*9640*/  @!P6 IADD3.X R185, RZ, c[0x0][0x1fc], R0, P2, P5 ;  /* 0x00007f00ffb9ea10 */ /* 0x000fe400017ea400 */
[----:B------:R-:W-:Y:S01]  /*9650*/  @!P6 IADD3.X R175, R187, UR17, RZ, P1, !PT ;  /* 0x00000011bbafec10 */ /* 0x000fe20008ffe4ff */
[----:B------:R-:W5:Y:S01]  /*9660*/  LDSM.16.M88.4 R40, [R206+0xa100] ;  /* 0x00a10000ce28783b */ /* 0x000f620000000200 */
[----:B------:R-:W-:Y:S02]  /*9670*/  @!P6 IADD3 R172, P0, R174, UR12, RZ ;  /* 0x0000000caeacec10 */ /* 0x000fe4000ff1e0ff */
[C---:B------:R-:W-:Y:S02]  /*9680*/  ISETP.GT.AND P5, PT, R222.reuse, R207, PT ;  /* 0x000000cfde00720c */ /* 0x040fe40003fa4270 */
[----:B------:R-:W-:Y:S01]  /*9690*/  @!P6 IADD3.X R173, R175, UR17, RZ, P0, !PT ;  /* 0x00000011afadec10 */ /* 0x000fe200087fe4ff */
[C---:B-1----:R-:W-:Y:S02]  /*96a0*/  HMMA.16816.F32.BF16 R4, R124.reuse, R8, RZ ;  /* 0x000000087c04723c */ /* 0x042fe400000418ff */
[----:B------:R-:W1:Y:S06]  /*96b0*/  LDSM.16.M88.4 R48, [R206+0xa900] ;  /* 0x00a90000ce30783b */ /* 0x000e6c0000000200 */
[C---:B------:R-:W-:Y:S02]  /*96c0*/  HMMA.16816.F32.BF16 R8, R124.reuse, R10, RZ ;  /* 0x0000000a7c08723c */ /* 0x040fe400000418ff */
[----:B------:R-:W1:Y:S06]  /*96d0*/  LDSM.16.M88.4 R120, [R205] ;  /* 0x00000000cd78783b */ /* 0x000e6c0000000200 */
[C---:B--2---:R-:W-:Y:S02]  /*96e0*/  HMMA.16816.F32.BF16 R12, R124.reuse, R16, RZ ;  /* 0x000000107c0c723c */ /* 0x044fe400000418ff */
[----:B------:R-:W2:Y:S06]  /*96f0*/  LDSM.16.M88.4 R128, [R199] ;  /* 0x00000000c780783b */ /* 0x000eac0000000200 */
[C---:B------:R-:W-:Y:S02]  /*9700*/  HMMA.16816.F32.BF16 R16, R124.reuse, R18, RZ ;  /* 0x000000127c10723c */ /* 0x040fe400000418ff */
[----:B------:R-:W1:Y:S06]  /*9710*/  LDSM.16.M88.4 R132, [R198] ;  /* 0x00000000c684783b */ /* 0x000e6c0000000200 */
[C---:B---3--:R-:W-:Y:S02]  /*9720*/  HMMA.16816.F32.BF16 R20, R124.reuse, R24, RZ ;  /* 0x000000187c14723c */ /* 0x048fe400000418ff */
[----:B------:R-:W3:Y:S06]  /*9730*/  LDSM.16.M88.4 R136, [R197] ;  /* 0x00000000c588783b */ /* 0x000eec0000000200 */
[C---:B------:R-:W-:Y:S02]  /*9740*/  HMMA.16816.F32.BF16 R24, R124.reuse, R26, RZ ;  /* 0x0000001a7c18723c */ /* 0x040fe400000418ff */
[----:B------:R-:W2:Y:S06]  /*9750*/  LDSM.16.M88.4 R144, [R196] ;  /* 0x00000000c490783b */ /* 0x000eac0000000200 */
[C---:B----4-:R-:W-:Y:S02]  /*9760*/  HMMA.16816.F32.BF16 R28, R124.reuse, R32, RZ ;  /* 0x000000207c1c723c */ /* 0x050fe400000418ff */
[----:B------:R-:W4:Y:S06]  /*9770*/  LDSM.16.M88.4 R156, [R195] ;  /* 0x00000000c39c783b */ /* 0x000f2c0000000200 */
[C---:B------:R-:W-:Y:S02]  /*9780*/  HMMA.16816.F32.BF16 R32, R124.reuse, R34, RZ ;  /* 0x000000227c20723c */ /* 0x040fe400000418ff */
[----:B------:R-:W-:Y:S01]  /*9790*/  @!PT LDS RZ, [RZ] ;  /* 0x00000000fffff984 */ /* 0x000fe20000000800 */
[----:B------:R-:W-:Y:S01]  /*97a0*/  @!PT LDS RZ, [RZ] ;  /* 0x00000000fffff984 */ /* 0x000fe20000000800 */
[----:B------:R-:W-:Y:S01]  /*97b0*/  @!PT LDS RZ, [RZ] ;  /* 0x00000000fffff984 */ /* 0x000fe20000000800 */
[----:B------:R2:W-:Y:S06]  /*97c0*/  @!P6 LDGSTS.E.BYPASS.LTC128B.128 [R208+0x100], [R186.64], !P4 ;  /* 0x00100000bad0efae */ /* 0x0005ec000e101d4e */
[C---:B-----5:R-:W-:Y:S02]  /*97d0*/  HMMA.16816.F32.BF16 R36, R124.reuse, R40, RZ ;  /* 0x000000287c24723c */ /* 0x060fe400000418ff */
[----:B------:R5:W-:Y:S06]  /*97e0*/  @!P6 LDGSTS.E.BYPASS.LTC128B.128 [R208+0x3100], [R184.64], !P3 ;  /* 0x03100000b8d0efae */ /* 0x000bec000d901d4e */
[C---:B------:R-:W-:Y:S02]  /*97f0*/  HMMA.16816.F32.BF16 R40, R124.reuse, R42, RZ ;  /* 0x0000002a7c28723c */ /* 0x040fe400000418ff */
[----:B------:R2:W-:Y:S06]  /*9800*/  @!P6 LDGSTS.E.BYPASS.LTC128B.128 [R208+0x1100], [R174.64], !P4 ;  /* 0x01100000aed0efae */ /* 0x0005ec000e101d4e */
[C---:B-1----:R-:W-:Y:S02]  /*9810*/  HMMA.16816.F32.BF16 R44, R124.reuse, R48, RZ ;  /* 0x000000307c2c723c */ /* 0x042fe400000418ff */
[----:B------:R1:W-:Y:S06]  /*9820*/  @!P6 LDGSTS.E.BYPASS.LTC128B.128 [R208+0x4100], [R174.64+0x80], !P3 ;  /* 0x04100080aed0efae */ /* 0x0003ec000d901d4e */
[----:B------:R-:W-:Y:S02]  /*9830*/  HMMA.16816.F32.BF16 R48, R124, R50, RZ ;  /* 0x000000327c30723c */ /* 0x000fe400000418ff */
[----:B------:R1:W-:Y:S06]  /*9840*/  @!P6 LDGSTS.E.BYPASS.LTC128B.128 [R208+0x2100], [R172.64], !P4 ;  /* 0x02100000acd0efae */ /* 0x0003ec000e101d4e */
[C---:B------:R-:W-:Y:S02]  /*9850*/  HMMA.16816.F32.BF16 R4, R140.reuse, R120, R4 ;  /* 0x000000788c04723c */ /* 0x040fe40000041804 */
[----:B------:R1:W-:Y:S06]  /*9860*/  @!P6 LDGSTS.E.BYPASS.LTC128B.128 [R208+0x5100], [R172.64+0x80], !P3 ;  /* 0x05100080acd0efae */ /* 0x0003ec000d901d4e */
[C---:B------:R-:W-:Y:S02]  /*9870*/  HMMA.16816.F32.BF16 R8, R140.reuse, R122, R8 ;  /* 0x0000007a8c08723c */ /* 0x040fe40000041808 */
[----:B------:R-:W1:Y:S06]  /*9880*/  LDSM.16.M88.4 R160, [R203+0x8100] ;  /* 0x00810000cba0783b */ /* 0x000e6c0000000200 */
[C---:B--2---:R-:W-:Y:S02]  /*9890*/  HMMA.16816.F32.BF16 R12, R140.reuse, R128, R12 ;  /* 0x000000808c0c723c */ /* 0x044fe4000004180c */
[----:B------:R-:W0:Y:S06]  /*98a0*/  LDGDEPBAR ;  /* 0x00000000000079af */ /* 0x000e2c0000000000 */
[C---:B------:R-:W-:Y:S02]  /*98b0*/  HMMA.16816.F32.BF16 R16, R140.reuse, R130, R16 ;  /* 0x000000828c10723c */ /* 0x040fe40000041810 */
[----:B------:R-:W2:Y:S06]  /*98c0*/  LDSM.16.M88.4 R120, [R203+0x8900] ;  /* 0x00890000cb78783b */ /* 0x000eac0000000200 */
[C---:B------:R-:W-:Y:S02]  /*98d0*/  HMMA.16816.F32.BF16 R20, R140.reuse, R132, R20 ;  /* 0x000000848c14723c */ /* 0x040fe40000041814 */
[----:B------:R-:W2:Y:S06]  /*98e0*/  LDSM.16.M88.4 R128, [R203+0x9100] ;  /* 0x00910000cb80783b */ /* 0x000eac0000000200 */
[C---:B------:R-:W-:Y:S02]  /*98f0*/  HMMA.16816.F32.BF16 R24, R140.reuse, R134, R24 ;  /* 0x000000868c18723c */ /* 0x040fe40000041818 */
[----:B------:R-:W2:Y:S06]  /*9900*/  LDSM.16.M88.4 R132, [R203+0x9900] ;  /* 0x00990000cb84783b */ /* 0x000eac0000000200 */
[C---:B---3--:R-:W-:Y:S02]  /*9910*/  HMMA.16816.F32.BF16 R28, R140.reuse, R136, R28 ;  /* 0x000000888c1c723c */ /* 0x048fe4000004181c */
[----:B-1----:R-:W-:Y:S06]  /*9920*/  LDSM.16.M88.4 R172, [R194+0x2800] ;  /* 0x00280000c2ac783b */ /* 0x002fec0000000200 */
[C---:B------:R-:W-:Y:S02]  /*9930*/  HMMA.16816.F32.BF16 R32, R140.reuse, R138, R32 ;  /* 0x0000008a8c20723c */ /* 0x040fe40000041820 */
[----:B------:R-:W1:Y:S06]  /*9940*/  LDSM.16.M88.4 R136, [R203+0xa100] ;  /* 0x00a10000cb88783b */ /* 0x000e6c0000000200 */
[C---:B------:R-:W-:Y:S02]  /*9950*/  HMMA.16816.F32.BF16 R36, R140.reuse, R144, R36 ;  /* 0x000000908c24723c */ /* 0x040fe40000041824 */
[----:B-----5:R-:W-:Y:S06]  /*9960*/  LDSM.16.M88.4 R184, [R194+0x3000] ;  /* 0x00300000c2b8783b */ /* 0x020fec0000000200 */
[C---:B------:R-:W-:Y:S02]  /*9970*/  HMMA.16816.F32.BF16 R40, R140.reuse, R146, R40 ;  /* 0x000000928c28723c */ /* 0x040fe40000041828 */
[----:B------:R-:W3:Y:S06]  /*9980*/  LDSM.16.M88.4 R144, [R203+0xa900] ;  /* 0x00a90000cb90783b */ /* 0x000eec0000000200 */
[C---:B----4-:R-:W-:Y:S08]  /*9990*/  HMMA.16816.F32.BF16 R44, R140.reuse, R156, R44 ;  /* 0x0000009c8c2c723c */ /* 0x050ff0000004182c */
[----:B------:R-:W-:Y:S01]  /*99a0*/  HMMA.16816.F32.BF16 R48, R140, R158, R48 ;  /* 0x0000009e8c30723c */ /* 0x000fe20000041830 */
[----:B------:R-:W-:Y:S07]  /*99b0*/  LDSM.16.M88.4 R156, [R194+0x800] ;  /* 0x00080000c29c783b */ /* 0x000fee0000000200 */
[C---:B------:R-:W-:Y:S08]  /*99c0*/  HMMA.16816.F32.BF16 R4, R148.reuse, R160, R4 ;  /* 0x000000a09404723c */ /* 0x040ff00000041804 */
[C---:B------:R-:W-:Y:S01]  /*99d0*/  HMMA.16816.F32.BF16 R8, R148.reuse, R162, R8 ;  /* 0x000000a29408723c */ /* 0x040fe20000041808 */
[----:B------:R-:W-:Y:S07]  /*99e0*/  LDSM.16.M88.4 R160, [R194+0x2000] ;  /* 0x00200000c2a0783b */ /* 0x000fee0000000200 */
[C---:B--2---:R-:W-:Y:S08]  /*99f0*/  HMMA.16816.F32.BF16 R12, R148.reuse, R120, R12 ;  /* 0x00000078940c723c */ /* 0x044ff0000004180c */
[C---:B------:R-:W-:Y:S01]  /*9a00*/  HMMA.16816.F32.BF16 R16, R148.reuse, R122, R16 ;  /* 0x0000007a9410723c */ /* 0x040fe20000041810 */
[----:B------:R-:W2:Y:S07]  /*9a10*/  LDSM.16.M88.4 R120, [R194] ;  /* 0x00000000c278783b */ /* 0x000eae0000000200 */
[C---:B------:R-:W-:Y:S08]  /*9a20*/  HMMA.16816.F32.BF16 R20, R148.reuse, R128, R20 ;  /* 0x000000809414723c */ /* 0x040ff00000041814 */
[C---:B------:R-:W-:Y:S01]  /*9a30*/  HMMA.16816.F32.BF16 R24, R148.reuse, R130, R24 ;  /* 0x000000829418723c */ /* 0x040fe20000041818 */
[----:B------:R-:W4:Y:S07]  /*9a40*/  LDSM.16.M88.4 R128, [R194+0x1000] ;  /* 0x00100000c280783b */ /* 0x000f2e0000000200 */
[C---:B------:R-:W-:Y:S08]  /*9a50*/  HMMA.16816.F32.BF16 R28, R148.reuse, R132, R28 ;  /* 0x00000084941c723c */ /* 0x040ff0000004181c */
[C---:B------:R-:W-:Y:S01]  /*9a60*/  HMMA.16816.F32.BF16 R32, R148.reuse, R134, R32 ;  /* 0x000000869420723c */ /* 0x040fe20000041820 */
[----:B------:R-:W5:Y:S07]  /*9a70*/  LDSM.16.M88.4 R132, [R194+0x1800] ;  /* 0x00180000c284783b */ /* 0x000f6e0000000200 */
[C---:B-1----:R-:W-:Y:S08]  /*9a80*/  HMMA.16816.F32.BF16 R36, R148.reuse, R136, R36 ;  /* 0x000000889424723c */ /* 0x042ff00000041824 */
[C---:B------:R-:W-:Y:S01]  /*9a90*/  HMMA.16816.F32.BF16 R40, R148.reuse, R138, R40 ;  /* 0x0000008a9428723c */ /* 0x040fe20000041828 */
[----:B------:R-:W1:Y:S07]  /*9aa0*/  LDSM.16.M88.4 R136, [R206+0xb100] ;  /* 0x00b10000ce88783b */ /* 0x000e6e0000000200 */
[C---:B---3--:R-:W-:Y:S08]  /*9ab0*/  HMMA.16816.F32.BF16 R44, R148.reuse, R144, R44 ;  /* 0x00000090942c723c */ /* 0x048ff0000004182c */
[----:B------:R-:W-:Y:S01]  /*9ac0*/  HMMA.16816.F32.BF16 R48, R148, R146, R48 ;  /* 0x000000929430723c */ /* 0x000fe20000041830 */
[----:B------:R-:W-:Y:S07]  /*9ad0*/  LDSM.16.M88.4 R144, [R206+0xc100] ;  /* 0x00c10000ce90783b */ /* 0x000fee0000000200 */
[C---:B--2---:R-:W-:Y:S08]  /*9ae0*/  HMMA.16816.F32.BF16 R4, R152.reuse, R120, R4 ;  /* 0x000000789804723c */ /* 0x044ff00000041804 */
[C---:B------:R-:W-:Y:S01]  /*9af0*/  HMMA.16816.F32.BF16 R8, R152.reuse, R122, R8 ;  /* 0x0000007a9808723c */ /* 0x040fe20000041808 */
[----:B------:R-:W2:Y:S07]  /*9b00*/  LDSM.16.M88.4 R120, [R206+0xb900] ;  /* 0x00b90000ce78783b */ /* 0x000eae0000000200 */
[C---:B------:R-:W-:Y:S08]  /*9b10*/  HMMA.16816.F32.BF16 R12, R152.reuse, R156, R12 ;  /* 0x0000009c980c723c */ /* 0x040ff0000004180c */
[C---:B------:R-:W-:Y:S01]  /*9b20*/  HMMA.16816.F32.BF16 R16, R152.reuse, R158, R16 ;  /* 0x0000009e9810723c */ /* 0x040fe20000041810 */
[----:B------:R-:W3:Y:S07]  /*9b30*/  LDSM.16.M88.4 R156, [R206+0xc900] ;  /* 0x00c90000ce9c783b */ /* 0x000eee0000000200 */
[C---:B----4-:R-:W-:Y:S08]  /*9b40*/  HMMA.16816.F32.BF16 R20, R152.reuse, R128, R20 ;  /* 0x000000809814723c */ /* 0x050ff00000041814 */
[C---:B------:R-:W-:Y:S01]  /*9b50*/  HMMA.16816.F32.BF16 R24, R152.reuse, R130, R24 ;  /* 0x000000829818723c */ /* 0x040fe20000041818 */
[----:B------:R-:W4:Y:S07]  /*9b60*/  LDSM.16.M88.4 R128, [R206+0xd100] ;  /* 0x00d10000ce80783b */ /* 0x000f2e0000000200 */
[C---:B-----5:R-:W-:Y:S08]  /*9b70*/  HMMA.16816.F32.BF16 R28, R152.reuse, R132, R28 ;  /* 0x00000084981c723c */ /* 0x060ff0000004181c */
[C---:B------:R-:W-:Y:S01]  /*9b80*/  HMMA.16816.F32.BF16 R32, R152.reuse, R134, R32 ;  /* 0x000000869820723c */ /* 0x040fe20000041820 */
[----:B------:R-:W5:Y:S07]  /*9b90*/  LDSM.16.M88.4 R132, [R206+0xd900] ;  /* 0x00d90000ce84783b */ /* 0x000f6e0000000200 */
[C---:B------:R-:W-:Y:S08]  /*9ba0*/  HMMA.16816.F32.BF16 R36, R152.reuse, R160, R36 ;  /* 0x000000a09824723c */ /* 0x040ff00000041824 */
[C---:B------:R-:W-:Y:S01]  /*9bb0*/  HMMA.16816.F32.BF16 R40, R152.reuse, R162, R40 ;  /* 0x000000a29828723c */ /* 0x040fe20000041828 */
[----:B------:R-:W3:Y:S07]  /*9bc0*/  LDSM.16.M88.4 R160, [R193] ;  /* 0x00000000c1a0783b */ /* 0x000eee0000000200 */
[C---:B------:R-:W-:Y:S08]  /*9bd0*/  HMMA.16816.F32.BF16 R44, R152.reuse, R172, R44 ;  /* 0x000000ac982c723c */ /* 0x040ff0000004182c */
[----:B------:R-:W-:Y:S01]  /*9be0*/  HMMA.16816.F32.BF16 R48, R152, R174, R48 ;  /* 0x000000ae9830723c */ /* 0x000fe20000041830 */
[----:B------:R-:W-:Y:S07]  /*9bf0*/  LDSM.16.M88.4 R172, [R203+0xd100] ;  /* 0x00d10000cbac783b */ /* 0x000fee0000000200 */
[C---:B-1----:R-:W-:Y:S08]  /*9c00*/  HMMA.16816.F32.BF16 R4, R164.reuse, R136, R4 ;  /* 0x00000088a404723c */ /* 0x042ff00000041804 */
[C---:B------:R-:W-:Y:S01]  /*9c10*/  HMMA.16816.F32.BF16 R8, R164.reuse, R138, R8 ;  /* 0x0000008aa408723c */ /* 0x040fe20000041808 */
[----:B------:R-:W1:Y:S07]  /*9c20*/  LDSM.16.M88.4 R136, [R192] ;  /* 0x00000000c088783b */ /* 0x000e6e0000000200 */
[C---:B--2---:R-:W-:Y:S08]  /*9c30*/  HMMA.16816.F32.BF16 R12, R164.reuse, R120, R12 ;  /* 0x00000078a40c723c */ /* 0x044ff0000004180c */
[C---:B------:R-:W-:Y:S01]  /*9c40*/  HMMA.16816.F32.BF16 R16, R164.reuse, R122, R16 ;  /* 0x0000007aa410723c */ /* 0x040fe20000041810 */
[----:B------:R-:W2:Y:S07]  /*9c50*/  LDSM.16.M88.4 R120, [R191] ;  /* 0x00000000bf78783b */ /* 0x000eae0000000200 */
[C---:B------:R-:W-:Y:S08]  /*9c60*/  HMMA.16816.F32.BF16 R20, R164.reuse, R144, R20 ;  /* 0x00000090a414723c */ /* 0x040ff00000041814 */
[C---:B------:R-:W-:Y:S01]  /*9c70*/  HMMA.16816.F32.BF16 R24, R164.reuse, R146, R24 ;  /* 0x00000092a418723c */ /* 0x040fe20000041818 */
[----:B------:R-:W1:Y:S07]  /*9c80*/  LDSM.16.M88.4 R144, [R190] ;  /* 0x00000000be90783b */ /* 0x000e6e0000000200 */
[C---:B---3--:R-:W-:Y:S08]  /*9c90*/  HMMA.16816.F32.BF16 R28, R164.reuse, R156, R28 ;  /* 0x0000009ca41c723c */ /* 0x048ff0000004181c */
[C---:B------:R-:W-:Y:S01]  /*9ca0*/  HMMA.16816.F32.BF16 R32, R164.reuse, R158, R32 ;  /* 0x0000009ea420723c */ /* 0x040fe20000041820 */
[----:B------:R-:W-:Y:S07]  /*9cb0*/  LDSM.16.M88.4 R156, [R203+0xb100] ;  /* 0x00b10000cb9c783b */ /* 0x000fee0000000200 */
[C---:B----4-:R-:W-:Y:S08]  /*9cc0*/  HMMA.16816.F32.BF16 R36, R164.reuse, R128, R36 ;  /* 0x00000080a424723c */ /* 0x050ff00000041824 */
[C---:B------:R-:W-:Y:S01]  /*9cd0*/  HMMA.16816.F32.BF16 R40, R164.reuse, R130, R40 ;  /* 0x00000082a428723c */ /* 0x040fe20000041828 */
[----:B------:R-:W3:Y:S07]  /*9ce0*/  LDSM.16.M88.4 R128, [R189] ;  /* 0x00000000bd80783b */ /* 0x000eee0000000200 */
[C---:B-----5:R-:W-:Y:S08]  /*9cf0*/  HMMA.16816.F32.BF16 R44, R164.reuse, R132, R44 ;  /* 0x00000084a42c723c */ /* 0x060ff0000004182c */
[----:B------:R-:W-:Y:S01]  /*9d00*/  HMMA.16816.F32.BF16 R48, R164, R134, R48 ;  /* 0x00000086a430723c */ /* 0x000fe20000041830 */
[----:B------:R-:W4:Y:S07]  /*9d10*/  LDSM.16.M88.4 R132, [R188] ;  /* 0x00000000bc84783b */ /* 0x000f2e0000000200 */
[C---:B------:R-:W-:Y:S08]  /*9d20*/  HMMA.16816.F32.BF16 R4, R168.reuse, R160, R4 ;  /* 0x000000a0a804723c */ /* 0x040ff00000041804 */
[C---:B------:R-:W-:Y:S01]  /*9d30*/  HMMA.16816.F32.BF16 R8, R168.reuse, R162, R8 ;  /* 0x000000a2a808723c */ /* 0x040fe20000041808 */
[----:B------:R-:W-:Y:S07]  /*9d40*/  LDSM.16.M88.4 R160, [R203+0xc900] ;  /* 0x00c90000cba0783b */ /* 0x000fee0000000200 */
[C---:B-1----:R-:W-:Y:S08]  /*9d50*/  HMMA.16816.F32.BF16 R12, R168.reuse, R136, R12 ;  /* 0x00000088a80c723c */ /* 0x042ff0000004180c */
[C---:B------:R-:W-:Y:S01]  /*9d60*/  HMMA.16816.F32.BF16 R16, R168.reuse, R138, R16 ;  /* 0x0000008aa810723c */ /* 0x040fe20000041810 */
[----:B------:R-:W1:Y:S07]  /*9d70*/  LDSM.16.M88.4 R136, [R203+0xb900] ;  /* 0x00b90000cb88783b */ /* 0x000e6e0000000200 */
        /* <DEDUP_REMOVED lines=9> */
[C---:B----4-:R-:W-:Y:S08]  /*9e10*/  HMMA.16816.F32.BF16 R44, R168.reuse, R132, R44 ;  /* 0x00000084a82c723c */ /* 0x050ff0000004182c */
[----:B------:R-:W-:Y:S01]  /*9e20*/  HMMA.16816.F32.BF16 R48, R168, R134, R48 ;  /* 0x00000086a830723c */ /* 0x000fe20000041830 */
[----:B------:R-:W-:Y:S07]  /*9e30*/  LDSM.16.M88.4 R132, [R194+0x4800] ;  /* 0x00480000c284783b */ /* 0x000fee0000000200 */
[C---:B------:R-:W-:Y:S08]  /*9e40*/  HMMA.16816.F32.BF16 R4, R176.reuse, R156, R4 ;  /* 0x0000009cb004723c */ /* 0x040ff00000041804 */
[C---:B------:R-:W-:Y:S08]  /*9e50*/  HMMA.16816.F32.BF16 R8, R176.reuse, R158, R8 ;  /* 0x0000009eb008723c */ /* 0x040ff00000041808 */
[C---:B-1----:R-:W-:Y:S08]  /*9e60*/  HMMA.16816.F32.BF16 R12, R176.reuse, R136, R12 ;  /* 0x00000088b00c723c */ /* 0x042ff0000004180c */
[C---:B------:R-:W-:Y:S08]  /*9e70*/  HMMA.16816.F32.BF16 R16, R176.reuse, R138, R16 ;  /* 0x0000008ab010723c */ /* 0x040ff00000041810 */
[C---:B--2---:R-:W-:Y:S08]  /*9e80*/  HMMA.16816.F32.BF16 R20, R176.reuse, R120, R20 ;  /* 0x00000078b014723c */ /* 0x044ff00000041814 */
[C---:B------:R-:W-:Y:S01]  /*9e90*/  HMMA.16816.F32.BF16 R24, R176.reuse, R122, R24 ;  /* 0x0000007ab018723c */ /* 0x040fe20000041818 */
[----:B------:R-:W1:Y:S07]  /*9ea0*/  LDSM.16.M88.4 R120, [R194+0x4000] ;  /* 0x00400000c278783b */ /* 0x000e6e0000000200 */
[C---:B------:R-:W-:Y:S08]  /*9eb0*/  HMMA.16816.F32.BF16 R28, R176.reuse, R160, R28 ;  /* 0x000000a0b01c723c */ /* 0x040ff0000004181c */
[C---:B------:R-:W-:Y:S08]  /*9ec0*/  HMMA.16816.F32.BF16 R32, R176.reuse, R162, R32 ;  /* 0x000000a2b020723c */ /* 0x040ff00000041820 */
[C---:B------:R-:W-:Y:S08]  /*9ed0*/  HMMA.16816.F32.BF16 R36, R176.reuse, R172, R36 ;  /* 0x000000acb024723c */ /* 0x040ff00000041824 */
[C---:B------:R-:W-:Y:S08]  /*9ee0*/  HMMA.16816.F32.BF16 R40, R176.reuse, R174, R40 ;  /* 0x000000aeb028723c */ /* 0x040ff00000041828 */
[C---:B-----5:R-:W-:Y:S08]  /*9ef0*/  HMMA.16816.F32.BF16 R44, R176.reuse, R144, R44 ;  /* 0x00000090b02c723c */ /* 0x060ff0000004182c */
[----:B------:R-:W-:Y:S08]  /*9f00*/  HMMA.16816.F32.BF16 R48, R176, R146, R48 ;  /* 0x00000092b030723c */ /* 0x000ff00000041830 */
[C---:B------:R-:W-:Y:S07]  /*9f10*/  HMMA.16816.F32.BF16 R4, R180.reuse, R184, R4 ;  /* 0x000000b8b404723c */ /* 0x040fee0000041804 */
[----:B------:R-:W-:Y:S01]  /*9f20*/  IADD3 R184, R222, -0x1, RZ ;  /* 0xffffffffdeb87810 */ /* 0x000fe20007ffe0ff */
[C---:B------:R-:W-:Y:S08]  /*9f30*/  HMMA.16816.F32.BF16 R8, R180.reuse, R186, R8 ;  /* 0x000000bab408723c */ /* 0x040ff00000041808 */
[C---:B---3--:R-:W-:Y:S08]  /*9f40*/  HMMA.16816.F32.BF16 R12, R180.reuse, R128, R12 ;  /* 0x00000080b40c723c */ /* 0x048ff0000004180c */
[C---:B------:R-:W-:Y:S01]  /*9f50*/  HMMA.16816.F32.BF16 R16, R180.reuse, R130, R16 ;  /* 0x00000082b410723c */ /* 0x040fe20000041810 */
[----:B------:R-:W2:Y:S03]  /*9f60*/  LDSM.16.M88.4 R128, [R194+0x5000] ;  /* 0x00500000c280783b */ /* 0x000ea60000000200 */
[----:B------:R-:W-:Y:S02]  /*9f70*/  FMNMX.FTZ R0, R4, R3, !PT ;  /* 0x0000000304007209 */ /* 0x000fe40007810000 */
[----:B------:R-:W-:Y:S02]  /*9f80*/  FMNMX.FTZ R2, R6, R117, !PT ;  /* 0x0000007506027209 */ /* 0x000fe40007810000 */
[C---:B-1----:R-:W-:Y:S04]  /*9f90*/  HMMA.16816.F32.BF16 R20, R180.reuse, R120, R20 ;  /* 0x00000078b414723c */ /* 0x042fe80000041814 */
[----:B------:R-:W-:Y:S02]  /*9fa0*/  FMNMX.FTZ R119, R5, R0, !PT ;  /* 0x0000000005777209 */ /* 0x000fe40007810000 */
[----:B------:R-:W-:Y:S02]  /*9fb0*/  FMNMX.FTZ R137, R7, R2, !PT ;  /* 0x0000000207897209 */ /* 0x000fe40007810000 */
[C---:B------:R-:W-:Y:S01]  /*9fc0*/  HMMA.16816.F32.BF16 R24, R180.reuse, R122, R24 ;  /* 0x0000007ab418723c */ /* 0x040fe20000041818 */
[----:B------:R-:W1:Y:S01]  /*9fd0*/  LDSM.16.M88.4 R120, [R194+0x5800] ;  /* 0x00580000c278783b */ /* 0x000e620000000200 */
[----:B------:R-:W-:Y:S04]  /*9fe0*/  DEPBAR.LE SB0, 0x0 ;  /* 0x000080000000791a */ /* 0x000fe80000000000 */
[----:B------:R-:W-:Y:S02]  /*9ff0*/  FMNMX.FTZ R0, R8, R119, !PT ;  /* 0x0000007708007209 */ /* 0x000fe40007810000 */
[C---:B------:R-:W-:Y:S01]  /*a000*/  HMMA.16816.F32.BF16 R28, R180.reuse, R132, R28 ;  /* 0x00000084b41c723c */ /* 0x040fe2000004181c */
[----:B------:R-:W-:Y:S04]  /*a010*/  BAR.SYNC.DEFER_BLOCKING 0x0 ;  /* 0x0000000000007b1d */ /* 0x000fe80000010000 */
[----:B------:R-:W-:Y:S02]  /*a020*/  FMNMX.FTZ R119, R9, R0, !PT ;  /* 0x0000000009777209 */ /* 0x000fe40007810000 */
[----:B------:R-:W-:Y:S01]  /*a030*/  FMNMX.FTZ R2, R10, R137, !PT ;  /* 0x000000890a027209 */ /* 0x000fe20007810000 */
[C---:B------:R-:W-:Y:S04]  /*a040*/  HMMA.16816.F32.BF16 R32, R180.reuse, R134, R32 ;  /* 0x00000086b420723c */ /* 0x040fe80000041820 */
[----:B------:R-:W-:Y:S02]  /*a050*/  FMNMX.FTZ R0, R12, R119, !PT ;  /* 0x000000770c007209 */ /* 0x000fe40007810000 */
[----:B------:R-:W-:Y:S02]  /*a060*/  FMNMX.FTZ R137, R11, R2, !PT ;  /* 0x000000020b897209 */ /* 0x000fe40007810000 */
[----:B------:R-:W-:Y:S01]  /*a070*/  FMNMX.FTZ R119, R13, R0, !PT ;  /* 0x000000000d777209 */ /* 0x000fe20007810000 */
[C---:B--2---:R-:W-:Y:S03]  /*a080*/  HMMA.16816.F32.BF16 R36, R180.reuse, R128, R36 ;  /* 0x00000080b424723c */ /* 0x044fe60000041824 */
[----:B------:R-:W-:Y:S02]  /*a090*/  FMNMX.FTZ R2, R14, R137, !PT ;  /* 0x000000890e027209 */ /* 0x000fe40007810000 */
[----:B------:R-:W-:Y:S02]  /*a0a0*/  FMNMX.FTZ R0, R16, R119, !PT ;  /* 0x0000007710007209 */ /* 0x000fe40007810000 */
[----:B------:R-:W-:Y:S01]  /*a0b0*/  FMNMX.FTZ R133, R15, R2, !PT ;  /* 0x000000020f857209 */ /* 0x000fe20007810000 */
[C---:B------:R-:W-:Y:S04]  /*a0c0*/  HMMA.16816.F32.BF16 R40, R180.reuse, R130, R40 ;  /* 0x00000082b428723c */ /* 0x040fe80000041828 */
[----:B------:R-:W-:Y:S02]  /*a0d0*/  FMNMX.FTZ R119, R17, R0, !PT ;  /* 0x0000000011777209 */ /* 0x000fe40007810000 */
[----:B------:R-:W-:Y:S02]  /*a0e0*/  FMNMX.FTZ R2, R18, R133, !PT ;  /* 0x0000008512027209 */ /* 0x000fe40007810000 */
[C---:B-1----:R-:W-:Y:S04]  /*a0f0*/  HMMA.16816.F32.BF16 R44, R180.reuse, R120, R44 ;  /* 0x00000078b42c723c */ /* 0x042fe8000004182c */
        /* <DEDUP_REMOVED lines=33> */
[----:B------:R-:W-:Y:S01]  /*a310*/  @P5 MOV R122, R210 ;  /* 0x000000d2007a5202 */ /* 0x000fe20000000f00 */
[----:B------:R-:W1:Y:S01]  /*a320*/  SHFL.BFLY PT, R123, R120, 0x2, 0x1f ;  /* 0x0c401f00787b7f89 */ /* 0x000e6200000e0000 */
[----:B------:R-:W-:Y:S07]  /*a330*/  FMNMX.FTZ R121, R51, R0, !PT ;  /* 0x0000000033797209 */ /* 0x000fee0007810000 */
[----:B------:R-:W2:Y:S01]  /*a340*/  SHFL.BFLY PT, R0, R121, 0x2, 0x1f ;  /* 0x0c401f0079007f89 */ /* 0x000ea200000e0000 */
[----:B-1----:R-:W-:Y:S02]  /*a350*/  FMNMX.FTZ R129, R120, R123, !PT ;  /* 0x0000007b78817209 */ /* 0x002fe40007810000 */
[----:B------:R-:W-:Y:S02]  /*a360*/  @P5 SHF.R.S32.HI R120, RZ, 0x1f, R184 ;  /* 0x0000001fff785819 */ /* 0x000fe400000114b8 */
[----:B------:R-:W-:Y:S03]  /*a370*/  @P5 MOV R123, R213 ;  /* 0x000000d5007b5202 */ /* 0x000fe60000000f00 */
[----:B------:R-:W1:Y:S01]  /*a380*/  SHFL.BFLY PT, R2, R129, 0x1, 0x1f ;  /* 0x0c201f0081027f89 */ /* 0x000e6200000e0000 */
[----:B--2---:R-:W-:Y:S07]  /*a390*/  FMNMX.FTZ R119, R121, R0, !PT ;  /* 0x0000000079777209 */ /* 0x004fee0007810000 */
[----:B------:R-:W2:Y:S01]  /*a3a0*/  SHFL.BFLY PT, R116, R119, 0x1, 0x1f ;  /* 0x0c201f0077747f89 */ /* 0x000ea200000e0000 */
[----:B-1----:R-:W-:Y:S05]  /*a3b0*/  FMNMX.FTZ R0, R129, R2, !PT ;  /* 0x0000000281007209 */ /* 0x002fea0007810000 */
[C---:B------:R-:W-:Y:S02]  /*a3c0*/  FADD.FTZ R2, -R0.reuse, R3 ;  /* 0x0000000300027221 */ /* 0x040fe40000010100 */
[----:B------:R-:W-:Y:S01]  /*a3d0*/  FMUL.FTZ R147, R0, c[0x0][0x2d0] ;  /* 0x0000b40000937a20 */ /* 0x000fe20000410000 */
[----:B--2---:R-:W-:Y:S01]  /*a3e0*/  FMNMX.FTZ R116, R119, R116, !PT ;  /* 0x0000007477747209 */ /* 0x004fe20007810000 */
[----:B------:R-:W-:Y:S02]  /*a3f0*/  FMUL.FTZ R3, R2, c[0x0][0x2d0] ;  /* 0x0000b40002037a20 */ /* 0x000fe40000410000 */
[----:B------:R-:W-:Y:S02]  /*a400*/  FFMA.FTZ R138, R4, c[0x0][0x2d0], -R147 ;  /* 0x0000b400048a7a23 */ /* 0x000fe40000010893 */
[----:B------:R-:W-:Y:S02]  /*a410*/  FADD.FTZ R2, -R116, R117 ;  /* 0x0000007574027221 */ /* 0x000fe40000010100 */
[----:B------:R-:W-:Y:S01]  /*a420*/  @P5 IMAD R4, R120, c[0x0][0x1e0], RZ ;  /* 0x0000780078045a24 */ /* 0x000fe200078e02ff */
[----:B------:R-:W1:Y:S01]  /*a430*/  MUFU.EX2 R3, R3 ;  /* 0x0000000300037308 */ /* 0x000e620000000800 */
[----:B------:R-:W-:Y:S02]  /*a440*/  FMUL.FTZ R117, R2, c[0x0][0x2d0] ;  /* 0x0000b40002757a20 */ /* 0x000fe40000410000 */
[C---:B------:R-:W-:Y:S04]  /*a450*/  @P5 IMAD.WIDE.U32 R120, R184.reuse, c[0x0][0x1e0], RZ ;  /* 0x00007800b8785a25 */ /* 0x040fe800078e00ff */
[----:B------:R-:W-:Y:S02]  /*a460*/  @P5 IMAD R4, R184, c[0x0][0x1e4], R4 ;  /* 0x00007900b8045a24 */ /* 0x000fe400078e0204 */
[----:B------:R-:W-:Y:S01]  /*a470*/  @P5 IMAD.WIDE.U32 R122, R120, 0x60, R122 ;  /* 0x00000060787a5825 */ /* 0x000fe200078e007a */
[----:B------:R2:W3:Y:S02]  /*a480*/  MUFU.EX2 R2, R117 ;  /* 0x0000007500027308 */ /* 0x0004e40000000800 */
[----:B------:R-:W-:Y:S01]  /*a490*/  @P5 IADD3 R4, R121, R4, RZ ;  /* 0x0000000479045210 */ /* 0x000fe20007ffe0ff */
[----:B------:R-:W-:Y:S01]  /*a4a0*/  FMUL.FTZ R145, R116, c[0x0][0x2d0] ;  /* 0x0000b40074917a20 */ /* 0x000fe20000410000 */
[----:B------:R-:W-:Y:S01]  /*a4b0*/  @P5 SHF.L.U32 R120, R122, 0x1, RZ ;  /* 0x000000017a785819 */ /* 0x000fe200000006ff */
[----:B------:R-:W-:Y:S01]  /*a4c0*/  FFMA.FTZ R119, R5, c[0x0][0x2d0], -R147 ;  /* 0x0000b40005777a23 */ /* 0x000fe20000010893 */
[----:B------:R-:W-:Y:S01]  /*a4d0*/  @P5 SHF.L.U32 R5, R223, 0x6, RZ ;  /* 0x00000006df055819 */ /* 0x000fe200000006ff */
[----:B------:R-:W-:Y:S01]  /*a4e0*/  @P5 IMAD R4, R4, 0x60, RZ ;  /* 0x0000006004045824 */ /* 0x000fe200078e02ff */
[----:B------:R-:W-:Y:S01]  /*a4f0*/  @P5 IADD3 R128, P2, R120, 0x80, RZ ;  /* 0x0000008078805810 */ /* 0x000fe20007f5e0ff */
[--C-:B------:R-:W-:Y:S01]  /*a500*/  FFMA.FTZ R146, R6, c[0x0][0x2d0], -R145.reuse ;  /* 0x0000b40006927a23 */ /* 0x100fe20000010891 */
[----:B------:R-:W-:Y:S01]  /*a510*/  @P5 IADD3 R120, P0, R120, c[0x0][0x1c8], RZ ;  /* 0x0000720078785a10 */ /* 0x000fe20007f1e0ff */
[----:B------:R-:W-:Y:S01]  /*a520*/  FFMA.FTZ R137, R7, c[0x0][0x2d0], -R145 ;  /* 0x0000b40007897a23 */ /* 0x000fe20000010891 */
[----:B------:R-:W-:Y:S01]  /*a530*/  @P5 IADD3 R128, P1, R128, c[0x0][0x1c8], RZ ;  /* 0x0000720080805a10 */ /* 0x000fe20007f3e0ff */
[----:B------:R-:W-:Y:S01]  /*a540*/  FFMA.FTZ R136, R9, c[0x0][0x2d0], -R147 ;  /* 0x0000b40009887a23 */ /* 0x000fe20000010893 */
[----:B------:R-:W-:Y:S01]  /*a550*/  MUFU.EX2 R138, R138 ;  /* 0x0000008a008a7308 */ /* 0x000fe20000000800 */
[--C-:B------:R-:W-:Y:S02]  /*a560*/  FFMA.FTZ R139, R10, c[0x0][0x2d0], -R145.reuse ;  /* 0x0000b4000a8b7a23 */ /* 0x100fe40000010891 */
[----:B------:R-:W-:Y:S02]  /*a570*/  FFMA.FTZ R144, R11, c[0x0][0x2d0], -R145 ;  /* 0x0000b4000b907a23 */ /* 0x000fe40000010891 */
[C---:B-1----:R-:W-:Y:S02]  /*a580*/  FMUL.FTZ R68, R3.reuse, R68 ;  /* 0x0000004403447220 */ /* 0x042fe40000410000 */
[C---:B------:R-:W-:Y:S02]  /*a590*/  FMUL.FTZ R69, R3.reuse, R69 ;  /* 0x0000004503457220 */ /* 0x040fe40000410000 */
[----:B------:R-:W-:Y:S01]  /*a5a0*/  FMUL.FTZ R72, R3, R72 ;  /* 0x0000004803487220 */ /* 0x000fe20000410000 */
[----:B------:R-:W1:Y:S01]  /*a5b0*/  MUFU.EX2 R119, R119 ;  /* 0x0000007700777308 */ /* 0x000e620000000800 */
[----:B--2---:R-:W-:Y:S01]  /*a5c0*/  FFMA.FTZ R117, R8, c[0x0][0x2d0], -R147 ;  /* 0x0000b40008757a23 */ /* 0x004fe20000010893 */
[----:B------:R-:W-:Y:S01]  /*a5d0*/  @P5 IADD3 R8, R123, R4, RZ ;  /* 0x000000047b085210 */ /* 0x000fe20007ffe0ff */
[C---:B---3--:R-:W-:Y:S01]  /*a5e0*/  FMUL.FTZ R10, R2.reuse, R110 ;  /* 0x0000006e020a7220 */ /* 0x048fe20000410000 */
[----:B------:R-:W-:Y:S01]  /*a5f0*/  @P5 SHF.L.U64.HI R4, R223, 0x6, R118 ;  /* 0x00000006df045819 */ /* 0x000fe20000010276 */
[----:B------:R-:W-:Y:S01]  /*a600*/  FMUL.FTZ R11, R2, R111 ;  /* 0x0000006f020b7220 */ /* 0x000fe20000410000 */
[----:B------:R-:W-:Y:S01]  /*a610*/  @P5 SHF.L.U64.HI R8, R122, 0x1, R8 ;  /* 0x000000017a085819 */ /* 0x000fe20000010208 */
[C---:B------:R-:W-:Y:S02]  /*a620*/  FMUL.FTZ R70, R2.reuse, R70 ;  /* 0x0000004602467220 */ /* 0x040fe40000410000 */
[----:B------:R-:W-:Y:S01]  /*a630*/  FMUL.FTZ R71, R2, R71 ;  /* 0x0000004702477220 */ /* 0x000fe20000410000 */
[----:B------:R-:W-:Y:S01]  /*a640*/  @P5 IADD3.X R121, R8, c[0x0][0x1cc], RZ, P0, !PT ;  /* 0x0000730008795a10 */ /* 0x000fe200007fe4ff */
[----:B------:R-:W-:Y:S01]  /*a650*/  MUFU.EX2 R117, R117 ;  /* 0x0000007500757308 */ /* 0x000fe20000000800 */
[----:B------:R-:W-:Y:S01]  /*a660*/  @P5 IADD3.X R129, RZ, c[0x0][0x1cc], R8, P1, P2 ;  /* 0x00007300ff815a10 */ /* 0x000fe20000fe4408 */
[----:B------:R-:W-:Y:S01]  /*a670*/  FMUL.FTZ R73, R3, R73 ;  /* 0x0000004903497220 */ /* 0x000fe20000410000 */
[----:B------:R-:W-:Y:S01]  /*a680*/  @P5 IADD3 R6, P0, R120, R5, RZ ;  /* 0x0000000578065210 */ /* 0x000fe20007f1e0ff */
[----:B------:R2:W-:Y:S01]  /*a690*/  @P5 LDGSTS.E.BYPASS.LTC128B.128 [R208+0x8100], [R120.64], !P4 ;  /* 0x0810000078d05fae */ /* 0x0005e2000e101d4e */
[C---:B------:R-:W-:Y:S02]  /*a6a0*/  FMUL.FTZ R74, R2.reuse, R74 ;  /* 0x0000004a024a7220 */ /* 0x040fe40000410000 */
[-C--:B------:R-:W-:Y:S01]  /*a6b0*/  @P5 IADD3.X R7, R121, R4.reuse, RZ, P0, !PT ;  /* 0x0000000479075210 */ /* 0x080fe200007fe4ff */
[----:B------:R-:W-:Y:S01]  /*a6c0*/  FMUL.FTZ R75, R2, R75 ;  /* 0x0000004b024b7220 */ /* 0x000fe20000410000 */
[----:B------:R-:W-:Y:S01]  /*a6d0*/  @P5 IADD3 R8, P1, R6, R5, RZ ;  /* 0x0000000506085210 */ /* 0x000fe20007f3e0ff */
[----:B------:R-:W-:Y:S01]  /*a6e0*/  MUFU.EX2 R136, R136 ;  /* 0x0000008800887308 */ /* 0x000fe20000000800 */
[----:B------:R-:W-:Y:S01]  /*a6f0*/  FMUL.FTZ R5, R3, R113 ;  /* 0x0000007103057220 */ /* 0x000fe20000410000 */
[----:B------:R3:W-:Y:S01]  /*a700*/  @P5 LDGSTS.E.BYPASS.LTC128B.128 [R208+0xb100], [R128.64], !P3 ;  /* 0x0b10000080d05fae */ /* 0x0007e2000d901d4e */
[----:B------:R-:W-:Y:S01]  /*a710*/  @P5 IADD3.X R9, R7, R4, RZ, P1, !PT ;  /* 0x0000000407095210 */ /* 0x000fe20000ffe4ff */
[----:B------:R-:W-:Y:S01]  /*a720*/  FMUL.FTZ R4, R3, R112 ;  /* 0x0000007003047220 */ /* 0x000fe20000410000 */
[----:B-1----:R-:W-:Y:S01]  /*a730*/  F2FP.BF16.PACK_AB R112, R119, R138 ;  /* 0x0000008a7770723e */ /* 0x002fe200000010ff */
[C---:B------:R-:W-:Y:S01]  /*a740*/  FMUL.FTZ R76, R3.reuse, R76 ;  /* 0x0000004c034c7220 */ /* 0x040fe20000410000 */
[----:B------:R-:W-:Y:S01]  /*a750*/  ISETP.GT.AND P0, PT, R222, R225, PT ;  /* 0x000000e1de00720c */ /* 0x000fe20003f04270 */
[C---:B------:R-:W-:Y:S01]  /*a760*/  FMUL.FTZ R77, R3.reuse, R77 ;  /* 0x0000004d034d7220 */ /* 0x040fe20000410000 */
[----:B------:R-:W-:Y:S01]  /*a770*/  MOV R222, R184 ;  /* 0x000000b800de7202 */ /* 0x000fe20000000f00 */
[----:B------:R1:W-:Y:S01]  /*a780*/  @P5 LDGSTS.E.BYPASS.LTC128B.128 [R208+0x9100], [R6.64], !P4 ;  /* 0x0910000006d05fae */ /* 0x0003e2000e101d4e */
[----:B------:R-:W-:Y:S01]  /*a790*/  MUFU.EX2 R146, R146 ;  /* 0x0000009200927308 */ /* 0x000fe20000000800 */
[C---:B------:R-:W-:Y:S02]  /*a7a0*/  FMUL.FTZ R78, R2.reuse, R78 ;  /* 0x0000004e024e7220 */ /* 0x040fe40000410000 */
[C---:B------:R-:W-:Y:S02]  /*a7b0*/  FMUL.FTZ R79, R2.reuse, R79 ;  /* 0x0000004f024f7220 */ /* 0x040fe40000410000 */
[C---:B------:R-:W-:Y:S02]  /*a7c0*/  FMUL.FTZ R80, R3.reuse, R80 ;  /* 0x0000005003507220 */ /* 0x040fe40000410000 */
[----:B------:R1:W-:Y:S01]  /*a7d0*/  @P5 LDGSTS.E.BYPASS.LTC128B.128 [R208+0xc100], [R6.64+0x80], !P3 ;  /* 0x0c10008006d05fae */ /* 0x0003e2000d901d4e */
[C---:B------:R-:W-:Y:S02]  /*a7e0*/  FMUL.FTZ R81, R3.reuse, R81 ;  /* 0x0000005103517220 */ /* 0x040fe40000410000 */
[----:B------:R-:W4:Y:S01]  /*a7f0*/  MUFU.EX2 R137, R137 ;  /* 0x0000008900897308 */ /* 0x000f220000000800 */
[C---:B------:R-:W-:Y:S02]  /*a800*/  FMUL.FTZ R82, R2.reuse, R82 ;  /* 0x0000005202527220 */ /* 0x040fe40000410000 */
[C---:B------:R-:W-:Y:S02]  /*a810*/  FMUL.FTZ R83, R2.reuse, R83 ;  /* 0x0000005302537220 */ /* 0x040fe40000410000 */
[----:B------:R5:W-:Y:S01]  /*a820*/  @P5 LDGSTS.E.BYPASS.LTC128B.128 [R208+0xa100], [R8.64], !P4 ;  /* 0x0a10000008d05fae */ /* 0x000be2000e101d4e */
[C---:B------:R-:W-:Y:S02]  /*a830*/  FMUL.FTZ R84, R3.reuse, R84 ;  /* 0x0000005403547220 */ /* 0x040fe40000410000 */
[----:B------:R-:W-:Y:S02]  /*a840*/  FMUL.FTZ R85, R3, R85 ;  /* 0x0000005503557220 */ /* 0x000fe40000410000 */
[----:B------:R-:W-:Y:S01]  /*a850*/  MUFU.EX2 R139, R139 ;  /* 0x0000008b008b7308 */ /* 0x000fe20000000800 */
[C---:B------:R-:W-:Y:S02]  /*a860*/  FMUL.FTZ R86, R2.reuse, R86 ;  /* 0x0000005602567220 */ /* 0x040fe40000410000 */
[----:B------:R5:W-:Y:S01]  /*a870*/  @P5 LDGSTS.E.BYPASS.LTC128B.128 [R208+0xd100], [R8.64+0x80], !P3 ;  /* 0x0d10008008d05fae */ /* 0x000be2000d901d4e */
[----:B------:R-:W-:Y:S02]  /*a880*/  FMUL.FTZ R87, R2, R87 ;  /* 0x0000005702577220 */ /* 0x000fe40000410000 */
[--C-:B------:R-:W-:Y:S02]  /*a890*/  FFMA.FTZ R156, R14, c[0x0][0x2d0], -R145.reuse ;  /* 0x0000b4000e9c7a23 */ /* 0x100fe40000010891 */
[--C-:B------:R-:W-:Y:S02]  /*a8a0*/  FFMA.FTZ R157, R15, c[0x0][0x2d0], -R145.reuse ;  /* 0x0000b4000f9d7a23 */ /* 0x100fe40000010891 */
[----:B------:R-:W5:Y:S01]  /*a8b0*/  MUFU.EX2 R144, R144 ;  /* 0x0000009000907308 */ /* 0x000f620000000800 */
[----:B--2---:R-:W2:Y:S01]  /*a8c0*/  LDSM.16.MT88.4 R120, [R204+0x100] ;  /* 0x00010000cc78783b */ /* 0x004ea20000004200 */
[--C-:B------:R-:W-:Y:S01]  /*a8d0*/  FFMA.FTZ R158, R18, c[0x0][0x2d0], -R145.reuse ;  /* 0x0000b400129e7a23 */ /* 0x100fe20000010891 */
[----:B----4-:R-:W-:Y:S01]  /*a8e0*/  F2FP.BF16.PACK_AB R113, R137, R146 ;  /* 0x000000928971723e */ /* 0x010fe200000010ff */
[----:B-1----:R-:W-:Y:S01]  /*a8f0*/  FMUL.FTZ R6, R2, R114 ;  /* 0x0000007202067220 */ /* 0x002fe20000410000 */
[----:B------:R-:W-:Y:S01]  /*a900*/  F2FP.BF16.PACK_AB R114, R136, R117 ;  /* 0x000000758872723e */ /* 0x000fe200000010ff */
[----:B------:R-:W-:Y:S03]  /*a910*/  FMUL.FTZ R7, R2, R115 ;  /* 0x0000007302077220 */ /* 0x000fe60000410000 */
[----:B---3--:R-:W1:Y:S01]  /*a920*/  LDSM.16.MT88.4 R128, [R202+0x100] ;  /* 0x00010000ca80783b */ /* 0x008e620000004200 */
[----:B------:R-:W-:Y:S01]  /*a930*/  FFMA.FTZ R159, R19, c[0x0][0x2d0], -R145 ;  /* 0x0000b400139f7a23 */ /* 0x000fe20000010891 */
[----:B------:R-:W-:Y:S01]  /*a940*/  MUFU.EX2 R156, R156 ;  /* 0x0000009c009c7308 */ /* 0x000fe20000000800 */
[--C-:B------:R-:W-:Y:S02]  /*a950*/  FFMA.FTZ R161, R20, c[0x0][0x2d0], -R147.reuse ;  /* 0x0000b40014a17a23 */ /* 0x100fe40000010893 */
[--C-:B------:R-:W-:Y:S02]  /*a960*/  FFMA.FTZ R160, R21, c[0x0][0x2d0], -R147.reuse ;  /* 0x0000b40015a07a23 */ /* 0x100fe40000010893 */
[--C-:B------:R-:W-:Y:S01]  /*a970*/  FFMA.FTZ R162, R24, c[0x0][0x2d0], -R147.reuse ;  /* 0x0000b40018a27a23 */ /* 0x100fe20000010893 */
[----:B------:R-:W3:Y:S01]  /*a980*/  LDSM.16.MT88.4 R132, [R201+0x100] ;  /* 0x00010000c984783b */ /* 0x000ee20000004200 */
[----:B------:R-:W-:Y:S02]  /*a990*/  FFMA.FTZ R163, R25, c[0x0][0x2d0], -R147 ;  /* 0x0000b40019a37a23 */ /* 0x000fe40000010893 */
[C---:B-----5:R-:W-:Y:S01]  /*a9a0*/  FMUL.FTZ R8, R3.reuse, R108 ;  /* 0x0000006c03087220 */ /* 0x060fe20000410000 */
[----:B------:R-:W-:Y:S01]  /*a9b0*/  MUFU.EX2 R157, R157 ;  /* 0x0000009d009d7308 */ /* 0x000fe20000000800 */
[----:B------:R-:W-:Y:S01]  /*a9c0*/  FMUL.FTZ R9, R3, R109 ;  /* 0x0000006d03097220 */ /* 0x000fe20000410000 */
[----:B------:R-:W-:Y:S02]  /*a9d0*/  F2FP.BF16.PACK_AB R115, R144, R139 ;  /* 0x0000008b9073723e */ /* 0x000fe400000010ff */
[----:B------:R-:W4:Y:S01]  /*a9e0*/  LDSM.16.MT88.4 R108, [R200+0x100] ;  /* 0x00010000c86c783b */ /* 0x000f220000004200 */
[--C-:B------:R-:W-:Y:S02]  /*a9f0*/  FFMA.FTZ R173, R22, c[0x0][0x2d0], -R145.reuse ;  /* 0x0000b40016ad7a23 */ /* 0x100fe40000010891 */
[--C-:B------:R-:W-:Y:S02]  /*aa00*/  FFMA.FTZ R172, R23, c[0x0][0x2d0], -R145.reuse ;  /* 0x0000b40017ac7a23 */ /* 0x100fe40000010891 */
[--C-:B------:R-:W-:Y:S01]  /*aa10*/  FFMA.FTZ R174, R26, c[0x0][0x2d0], -R145.reuse ;  /* 0x0000b4001aae7a23 */ /* 0x100fe20000010891 */
[----:B------:R-:W-:Y:S01]  /*aa20*/  MUFU.EX2 R158, R158 ;  /* 0x0000009e009e7308 */ /* 0x000fe20000000800 */
[----:B------:R-:W-:Y:S01]  /*aa30*/  FFMA.FTZ R175, R27, c[0x0][0x2d0], -R145 ;  /* 0x0000b4001baf7a23 */ /* 0x000fe20000010891 */
[----:B------:R-:W-:Y:S01]  /*aa40*/  LDSM.16.MT88.4 R20, [R202+0x1100] ;  /* 0x00110000ca14783b */ /* 0x000fe20000004200 */
[--C-:B------:R-:W-:Y:S02]  /*aa50*/  FFMA.FTZ R185, R28, c[0x0][0x2d0], -R147.reuse ;  /* 0x0000b4001cb97a23 */ /* 0x100fe40000010893 */
[--C-:B------:R-:W-:Y:S02]  /*aa60*/  FFMA.FTZ R186, R29, c[0x0][0x2d0], -R147.reuse ;  /* 0x0000b4001dba7a23 */ /* 0x100fe40000010893 */
[--C-:B------:R-:W-:Y:S02]  /*aa70*/  FFMA.FTZ R187, R32, c[0x0][0x2d0], -R147.reuse ;  /* 0x0000b40020bb7a23 */ /* 0x100fe40000010893 */
[----:B------:R-:W-:Y:S01]  /*aa80*/  FFMA.FTZ R224, R33, c[0x0][0x2d0], -R147 ;  /* 0x0000b40021e07a23 */ /* 0x000fe20000010893 */
[C---:B--2---:R-:W-:Y:S01]  /*aa90*/  HMMA.16816.F32.BF16 R4, R112.reuse, R120, R4 ;  /* 0x000000787004723c */ /* 0x044fe20000041804 */
[----:B------:R-:W-:Y:S01]  /*aaa0*/  LDSM.16.MT88.4 R24, [R201+0x1100] ;  /* 0x00110000c918783b */ /* 0x000fe20000004200 */
[----:B------:R-:W-:Y:S03]  /*aab0*/  MUFU.EX2 R159, R159 ;  /* 0x0000009f009f7308 */ /* 0x000fe60000000800 */
[--C-:B------:R-:W-:Y:S02]  /*aac0*/  FFMA.FTZ R226, R30, c[0x0][0x2d0], -R145.reuse ;  /* 0x0000b4001ee27a23 */ /* 0x100fe40000010891 */
[--C-:B------:R-:W-:Y:S01]  /*aad0*/  FFMA.FTZ R227, R31, c[0x0][0x2d0], -R145.reuse ;  /* 0x0000b4001fe37a23 */ /* 0x100fe20000010891 */
[C---:B------:R-:W-:Y:S01]  /*aae0*/  HMMA.16816.F32.BF16 R8, R112.reuse, R122, R8 ;  /* 0x0000007a7008723c */ /* 0x040fe20000041808 */
[----:B------:R-:W2:Y:S03]  /*aaf0*/  LDSM.16.MT88.4 R120, [R204+0x3100] ;  /* 0x00310000cc78783b */ /* 0x000ea60000004200 */
[--C-:B------:R-:W-:Y:S01]  /*ab00*/  FFMA.FTZ R228, R34, c[0x0][0x2d0], -R145.reuse ;  /* 0x0000b40022e47a23 */ /* 0x100fe20000010891 */
[----:B------:R-:W-:Y:S01]  /*ab10*/  MUFU.EX2 R161, R161 ;  /* 0x000000a100a17308 */ /* 0x000fe20000000800 */
[----:B------:R-:W-:Y:S02]  /*ab20*/  FFMA.FTZ R229, R35, c[0x0][0x2d0], -R145 ;  /* 0x0000b40023e57a23 */ /* 0x000fe40000010891 */
[C---:B-1----:R-:W-:Y:S01]  /*ab30*/  HMMA.16816.F32.BF16 R68, R112.reuse, R128, R68 ;  /* 0x000000807044723c */ /* 0x042fe20000041844 */
[----:B------:R-:W-:Y:S03]  /*ab40*/  LDSM.16.MT88.4 R28, [R202+0x1900] ;  /* 0x00190000ca1c783b */ /* 0x000fe60000004200 */
[C---:B------:R-:W-:Y:S02]  /*ab50*/  FMUL.FTZ R88, R3.reuse, R88 ;  /* 0x0000005803587220 */ /* 0x040fe40000410000 */
[C---:B------:R-:W-:Y:S01]  /*ab60*/  FMUL.FTZ R89, R3.reuse, R89 ;  /* 0x0000005903597220 */ /* 0x040fe20000410000 */
[----:B------:R-:W-:Y:S01]  /*ab70*/  MUFU.EX2 R160, R160 ;  /* 0x000000a000a07308 */ /* 0x000fe20000000800 */
[C---:B------:R-:W-:Y:S01]  /*ab80*/  HMMA.16816.F32.BF16 R72, R112.reuse, R130, R72 ;  /* 0x000000827048723c */ /* 0x040fe20000041848 */
[----:B------:R-:W1:Y:S03]  /*ab90*/  LDSM.16.MT88.4 R128, [R202+0x3100] ;  /* 0x00310000ca80783b */ /* 0x000e660000004200 */
[C---:B------:R-:W-:Y:S02]  /*aba0*/  FMUL.FTZ R90, R2.reuse, R90 ;  /* 0x0000005a025a7220 */ /* 0x040fe40000410000 */
[----:B------:R-:W-:Y:S02]  /*abb0*/  FMUL.FTZ R91, R2, R91 ;  /* 0x0000005b025b7220 */ /* 0x000fe40000410000 */
[C---:B---3--:R-:W-:Y:S01]  /*abc0*/  HMMA.16816.F32.BF16 R76, R112.reuse, R132, R76 ;  /* 0x00000084704c723c */ /* 0x048fe2000004184c */
[----:B------:R-:W-:Y:S01]  /*abd0*/  LDSM.16.MT88.4 R32, [R200+0x5100] ;  /* 0x00510000c820783b */ /* 0x000fe20000004200 */
[----:B------:R-:W-:Y:S02]  /*abe0*/  MUFU.EX2 R162, R162 ;  /* 0x000000a200a27308 */ /* 0x000fe40000000800 */
[C---:B------:R-:W-:Y:S02]  /*abf0*/  FMUL.FTZ R92, R3.reuse, R92 ;  /* 0x0000005c035c7220 */ /* 0x040fe40000410000 */
[----:B------:R-:W-:Y:S02]  /*ac00*/  FMUL.FTZ R93, R3, R93 ;  /* 0x0000005d035d7220 */ /* 0x000fe40000410000 */
[C---:B------:R-:W-:Y:S01]  /*ac10*/  HMMA.16816.F32.BF16 R80, R112.reuse, R134, R80 ;  /* 0x000000867050723c */ /* 0x040fe20000041850 */
[----:B------:R-:W0:Y:S03]  /*ac20*/  LDGDEPBAR ;  /* 0x00000000000079af */ /* 0x000e260000000000 */
[--C-:B------:R-:W-:Y:S01]  /*ac30*/  FFMA.FTZ R132, R12, c[0x0][0x2d0], -R147.reuse ;  /* 0x0000b4000c847a23 */ /* 0x100fe20000010893 */
[----:B------:R-:W-:Y:S01]  /*ac40*/  MUFU.EX2 R163, R163 ;  /* 0x000000a300a37308 */ /* 0x000fe20000000800 */
[--C-:B------:R-:W-:Y:S02]  /*ac50*/  FFMA.FTZ R133, R13, c[0x0][0x2d0], -R147.reuse ;  /* 0x0000b4000d857a23 */ /* 0x100fe40000010893 */
[C---:B----4-:R-:W-:Y:S01]  /*ac60*/  HMMA.16816.F32.BF16 R84, R112.reuse, R108, R84 ;  /* 0x0000006c7054723c */ /* 0x050fe20000041854 */
[----:B------:R-:W-:Y:S03]  /*ac70*/  LDSM.16.MT88.4 R12, [R200+0x3100] ;  /* 0x00310000c80c783b */ /* 0x000fe60000004200 */
[--C-:B------:R-:W-:Y:S02]  /*ac80*/  FFMA.FTZ R134, R16, c[0x0][0x2d0], -R147.reuse ;  /* 0x0000b40010867a23 */ /* 0x100fe40000010893 */
[--C-:B------:R-:W-:Y:S01]  /*ac90*/  FFMA.FTZ R135, R17, c[0x0][0x2d0], -R147.reuse ;  /* 0x0000b40011877a23 */ /* 0x100fe20000010893 */
[----:B------:R-:W-:Y:S01]  /*aca0*/  MUFU.EX2 R132, R132 ;  /* 0x0000008400847308 */ /* 0x000fe20000000800 */
[C---:B------:R-:W-:Y:S01]  /*acb0*/  HMMA.16816.F32.BF16 R88, R112.reuse, R110, R88 ;  /* 0x0000006e7058723c */ /* 0x040fe20000041858 */
[----:B------:R-:W3:Y:S03]  /*acc0*/  LDSM.16.MT88.4 R108, [R201+0x3100] ;  /* 0x00310000c96c783b */ /* 0x000ee60000004200 */
[C---:B------:R-:W-:Y:S02]  /*acd0*/  FMUL.FTZ R94, R2.reuse, R94 ;  /* 0x0000005e025e7220 */ /* 0x040fe40000410000 */
[C---:B------:R-:W-:Y:S02]  /*ace0*/  FMUL.FTZ R95, R2.reuse, R95 ;  /* 0x0000005f025f7220 */ /* 0x040fe40000410000 */
[C---:B------:R-:W-:Y:S01]  /*acf0*/  FMUL.FTZ R96, R3.reuse, R96 ;  /* 0x0000006003607220 */ /* 0x040fe20000410000 */
[----:B------:R-:W-:Y:S01]  /*ad00*/  LDSM.16.MT88.4 R16, [R202+0x900] ;  /* 0x00090000ca10783b */ /* 0x000fe20000004200 */
[----:B------:R-:W4:Y:S02]  /*ad10*/  MUFU.EX2 R133, R133 ;  /* 0x0000008500857308 */ /* 0x000f240000000800 */
[C---:B------:R-:W-:Y:S01]  /*ad20*/  FMUL.FTZ R97, R3.reuse, R97 ;  /* 0x0000006103617220 */ /* 0x040fe20000410000 */
[C---:B--2---:R-:W-:Y:S03]  /*ad30*/  HMMA.16816.F32.BF16 R92, R112.reuse, R120, R92 ;  /* 0x00000078705c723c */ /* 0x044fe6000004185c */
[C---:B------:R-:W-:Y:S02]  /*ad40*/  FMUL.FTZ R98, R2.reuse, R98 ;  /* 0x0000006202627220 */ /* 0x040fe40000410000 */
[C---:B------:R-:W-:Y:S02]  /*ad50*/  FMUL.FTZ R99, R2.reuse, R99 ;  /* 0x0000006302637220 */ /* 0x040fe40000410000 */
[C---:B------:R-:W-:Y:S01]  /*ad60*/  FMUL.FTZ R100, R3.reuse, R100 ;  /* 0x0000006403647220 */ /* 0x040fe20000410000 */
[----:B------:R-:W-:Y:S01]  /*ad70*/  MUFU.EX2 R134, R134 ;  /* 0x0000008600867308 */ /* 0x000fe20000000800 */
[C---:B------:R-:W-:Y:S03]  /*ad80*/  FMUL.FTZ R101, R3.reuse, R101 ;  /* 0x0000006503657220 */ /* 0x040fe60000410000 */
[C---:B------:R-:W-:Y:S01]  /*ad90*/  HMMA.16816.F32.BF16 R96, R112.reuse, R122, R96 ;  /* 0x0000007a7060723c */ /* 0x040fe20000041860 */
[----:B------:R-:W2:Y:S02]  /*ada0*/  LDSM.16.MT88.4 R120, [R204+0x900] ;  /* 0x00090000cc78783b */ /* 0x000ea40000004200 */
[C---:B------:R-:W-:Y:S02]  /*adb0*/  FMUL.FTZ R102, R2.reuse, R102 ;  /* 0x0000006602667220 */ /* 0x040fe40000410000 */
[C---:B------:R-:W-:Y:S01]  /*adc0*/  FMUL.FTZ R103, R2.reuse, R103 ;  /* 0x0000006702677220 */ /* 0x040fe20000410000 */
[----:B------:R-:W5:Y:S01]  /*add0*/  MUFU.EX2 R135, R135 ;  /* 0x0000008700877308 */ /* 0x000f620000000800 */
[C---:B------:R-:W-:Y:S02]  /*ade0*/  FMUL.FTZ R104, R3.reuse, R104 ;  /* 0x0000006803687220 */ /* 0x040fe40000410000 */
[C---:B------:R-:W-:Y:S03]  /*adf0*/  FMUL.FTZ R105, R3.reuse, R105 ;  /* 0x0000006903697220 */ /* 0x040fe60000410000 */
[C---:B-1----:R-:W-:Y:S03]  /*ae00*/  HMMA.16816.F32.BF16 R100, R112.reuse, R128, R100 ;  /* 0x000000807064723c */ /* 0x042fe60000041864 */
[C---:B------:R-:W-:Y:S01]  /*ae10*/  FMUL.FTZ R106, R2.reuse, R106 ;  /* 0x0000006a026a7220 */ /* 0x040fe20000410000 */
[----:B------:R-:W-:Y:S01]  /*ae20*/  MUFU.EX2 R173, R173 ;  /* 0x000000ad00ad7308 */ /* 0x000fe20000000800 */
[C---:B------:R-:W-:Y:S02]  /*ae30*/  FMUL.FTZ R107, R2.reuse, R107 ;  /* 0x0000006b026b7220 */ /* 0x040fe40000410000 */
[C---:B------:R-:W-:Y:S02]  /*ae40*/  FMUL.FTZ R52, R3.reuse, R52 ;  /* 0x0000003403347220 */ /* 0x040fe40000410000 */
[C---:B------:R-:W-:Y:S03]  /*ae50*/  FMUL.FTZ R53, R3.reuse, R53 ;  /* 0x0000003503357220 */ /* 0x040fe60000410000 */
[C---:B------:R-:W-:Y:S01]  /*ae60*/  HMMA.16816.F32.BF16 R104, R112.reuse, R130, R104 ;  /* 0x000000827068723c */ /* 0x040fe20000041868 */
[----:B------:R-:W-:Y:S01]  /*ae70*/  LDSM.16.MT88.4 R128, [R200+0x900] ;  /* 0x00090000c880783b */ /* 0x000fe20000004200 */
[----:B------:R-:W1:Y:S01]  /*ae80*/  MUFU.EX2 R172, R172 ;  /* 0x000000ac00ac7308 */ /* 0x000e620000000800 */
[C---:B------:R-:W-:Y:S02]  /*ae90*/  FMUL.FTZ R54, R2.reuse, R54 ;  /* 0x0000003602367220 */ /* 0x040fe40000410000 */
[C---:B------:R-:W-:Y:S02]  /*aea0*/  FMUL.FTZ R55, R2.reuse, R55 ;  /* 0x0000003702377220 */ /* 0x040fe40000410000 */
[C---:B------:R-:W-:Y:S02]  /*aeb0*/  FMUL.FTZ R56, R3.reuse, R56 ;  /* 0x0000003803387220 */ /* 0x040fe40000410000 */
[C---:B------:R-:W-:Y:S03]  /*aec0*/  FMUL.FTZ R57, R3.reuse, R57 ;  /* 0x0000003903397220 */ /* 0x040fe60000410000 */
[C---:B---3--:R-:W-:Y:S01]  /*aed0*/  HMMA.16816.F32.BF16 R52, R112.reuse, R108, R52 ;  /* 0x0000006c7034723c */ /* 0x048fe20000041834 */
[----:B------:R-:W-:Y:S02]  /*aee0*/  MUFU.EX2 R174, R174 ;  /* 0x000000ae00ae7308 */ /* 0x000fe40000000800 */
[C---:B------:R-:W-:Y:S02]  /*aef0*/  FMUL.FTZ R58, R2.reuse, R58 ;  /* 0x0000003a023a7220 */ /* 0x040fe40000410000 */
[C---:B------:R-:W-:Y:S02]  /*af00*/  FMUL.FTZ R59, R2.reuse, R59 ;  /* 0x0000003b023b7220 */ /* 0x040fe40000410000 */
[C---:B------:R-:W-:Y:S02]  /*af10*/  FMUL.FTZ R60, R3.reuse, R60 ;  /* 0x0000003c033c7220 */ /* 0x040fe40000410000 */
[C---:B------:R-:W-:Y:S02]  /*af20*/  FMUL.FTZ R61, R3.reuse, R61 ;  /* 0x0000003d033d7220 */ /* 0x040fe40000410000 */
[----:B------:R-:W3:Y:S01]  /*af30*/  MUFU.EX2 R175, R175 ;  /* 0x000000af00af7308 */ /* 0x000ee20000000800 */
[C---:B------:R-:W-:Y:S01]  /*af40*/  HMMA.16816.F32.BF16 R56, R112.reuse, R110, R56 ;  /* 0x0000006e7038723c */ /* 0x040fe20000041838 */
[----:B------:R-:W1:Y:S02]  /*af50*/  LDSM.16.MT88.4 R108, [R201+0x900] ;  /* 0x00090000c96c783b */ /* 0x000e640000004200 */
[C---:B------:R-:W-:Y:S02]  /*af60*/  FMUL.FTZ R62, R2.reuse, R62 ;  /* 0x0000003e023e7220 */ /* 0x040fe40000410000 */
[C---:B------:R-:W-:Y:S02]  /*af70*/  FMUL.FTZ R63, R2.reuse, R63 ;  /* 0x0000003f023f7220 */ /* 0x040fe40000410000 */
[C---:B------:R-:W-:Y:S02]  /*af80*/  FMUL.FTZ R64, R3.reuse, R64 ;  /* 0x0000004003407220 */ /* 0x040fe40000410000 */
[----:B------:R-:W-:Y:S01]  /*af90*/  FMUL.FTZ R65, R3, R65 ;  /* 0x0000004103417220 */ /* 0x000fe20000410000 */
[----:B------:R-:W-:Y:S02]  /*afa0*/  MUFU.EX2 R185, R185 ;  /* 0x000000b900b97308 */ /* 0x000fe40000000800 */
[C---:B------:R-:W-:Y:S03]  /*afb0*/  HMMA.16816.F32.BF16 R60, R112.reuse, R12, R60 ;  /* 0x0000000c703c723c */ /* 0x040fe6000004183c */
[C---:B------:R-:W-:Y:S02]  /*afc0*/  FMUL.FTZ R66, R2.reuse, R66 ;  /* 0x0000004202427220 */ /* 0x040fe40000410000 */
[----:B------:R-:W-:Y:S02]  /*afd0*/  FMUL.FTZ R67, R2, R67 ;  /* 0x0000004302437220 */ /* 0x000fe40000410000 */
[----:B----4-:R-:W-:Y:S01]  /*afe0*/  F2FP.BF16.PACK_AB R12, R133, R132 ;  /* 0x00000084850c723e */ /* 0x010fe200000010ff */
[----:B------:R-:W4:Y:S01]  /*aff0*/  MUFU.EX2 R186, R186 ;  /* 0x000000ba00ba7308 */ /* 0x000f220000000800 */
[----:B------:R-:W-:Y:S03]  /*b000*/  F2FP.BF16.PACK_AB R13, R157, R156 ;  /* 0x0000009c9d0d723e */ /* 0x000fe600000010ff */
[----:B------:R-:W-:Y:S01]  /*b010*/  HMMA.16816.F32.BF16 R64, R112, R14, R64 ;  /* 0x0000000e7040723c */ /* 0x000fe20000041840 */
[----:B------:R-:W1:Y:S02]  /*b020*/  LDSM.16.MT88.4 R112, [R204+0x3900] ;  /* 0x00390000cc70783b */ /* 0x000e640000004200 */
[--C-:B------:R-:W-:Y:S02]  /*b030*/  FFMA.FTZ R40, R40, c[0x0][0x2d0], -R147.reuse ;  /* 0x0000b40028287a23 */ /* 0x100fe40000010893 */
[----:B------:R-:W-:Y:S01]  /*b040*/  FFMA.FTZ R41, R41, c[0x0][0x2d0], -R147 ;  /* 0x0000b40029297a23 */ /* 0x000fe20000010893 */
[----:B------:R-:W-:Y:S01]  /*b050*/  MUFU.EX2 R187, R187 ;  /* 0x000000bb00bb7308 */ /* 0x000fe20000000800 */
[----:B-----5:R-:W-:Y:S01]  /*b060*/  F2FP.BF16.PACK_AB R14, R135, R134 ;  /* 0x00000086870e723e */ /* 0x020fe200000010ff */
[--C-:B------:R-:W-:Y:S01]  /*b070*/  FFMA.FTZ R42, R42, c[0x0][0x2d0], -R145.reuse ;  /* 0x0000b4002a2a7a23 */ /* 0x100fe20000010891 */
[----:B------:R-:W-:Y:S03]  /*b080*/  F2FP.BF16.PACK_AB R15, R159, R158 ;  /* 0x0000009e9f0f723e */ /* 0x000fe600000010ff */
[----:B------:R-:W-:Y:S02]  /*b090*/  FFMA.FTZ R43, R43, c[0x0][0x2d0], -R145 ;  /* 0x0000b4002b2b7a23 */ /* 0x000fe40000010891 */
[--C-:B------:R-:W-:Y:S02]  /*b0a0*/  FFMA.FTZ R44, R44, c[0x0][0x2d0], -R147.reuse ;  /* 0x0000b4002c2c7a23 */ /* 0x100fe40000010893 */
[C---:B--2---:R-:W-:Y:S01]  /*b0b0*/  HMMA.16816.F32.BF16 R4, R12.reuse, R120, R4 ;  /* 0x000000780c04723c */ /* 0x044fe20000041804 */
[----:B------:R-:W2:Y:S04]  /*b0c0*/  MUFU.EX2 R224, R224 ;  /* 0x000000e000e07308 */ /* 0x000ea80000000800 */
[--C-:B------:R-:W-:Y:S02]  /*b0d0*/  FFMA.FTZ R45, R45, c[0x0][0x2d0], -R147.reuse ;  /* 0x0000b4002d2d7a23 */ /* 0x100fe40000010893 */
[----:B------:R-:W-:Y:S01]  /*b0e0*/  FFMA.FTZ R48, R48, c[0x0][0x2d0], -R147 ;  /* 0x0000b40030307a23 */ /* 0x000fe20000010893 */
[C---:B------:R-:W-:Y:S01]  /*b0f0*/  HMMA.16816.F32.BF16 R8, R12.reuse, R122, R8 ;  /* 0x0000007a0c08723c */ /* 0x040fe20000041808 */
[----:B------:R-:W-:Y:S02]  /*b100*/  LDSM.16.MT88.4 R120, [R200+0x3900] ;  /* 0x00390000c878783b */ /* 0x000fe40000004200 */
[----:B------:R-:W-:Y:S01]  /*b110*/  MUFU.EX2 R226, R226 ;  /* 0x000000e200e27308 */ /* 0x000fe20000000800 */
[--C-:B------:R-:W-:Y:S02]  /*b120*/  FFMA.FTZ R46, R46, c[0x0][0x2d0], -R145.reuse ;  /* 0x0000b4002e2e7a23 */ /* 0x100fe40000010891 */
[----:B------:R-:W-:Y:S02]  /*b130*/  FFMA.FTZ R47, R47, c[0x0][0x2d0], -R145 ;  /* 0x0000b4002f2f7a23 */ /* 0x000fe40000010891 */
[C---:B------:R-:W-:Y:S04]  /*b140*/  HMMA.16816.F32.BF16 R68, R12.reuse, R16, R68 ;  /* 0x000000100c44723c */ /* 0x040fe80000041844 */
[----:B------:R-:W-:Y:S01]  /*b150*/  FFMA.FTZ R138, R3, R216, R138 ;  /* 0x000000d8038a7223 */ /* 0x000fe2000001008a */
[----:B------:R-:W5:Y:S01]  /*b160*/  MUFU.EX2 R227, R227 ;  /* 0x000000e300e37308 */ /* 0x000f620000000800 */
[----:B------:R-:W-:Y:S01]  /*b170*/  MOV R3, R0 ;  /* 0x0000000000037202 */ /* 0x000fe20000000f00 */
[----:B------:R-:W-:Y:S01]  /*b180*/  FFMA.FTZ R146, R2, R217, R146 ;  /* 0x000000d902927223 */ /* 0x000fe20000010092 */
[C---:B------:R-:W-:Y:S01]  /*b190*/  HMMA.16816.F32.BF16 R72, R12.reuse, R18, R72 ;  /* 0x000000120c48723c */ /* 0x040fe20000041848 */
[----:B------:R-:W2:Y:S03]  /*b1a0*/  LDSM.16.MT88.4 R16, [R202+0x3900] ;  /* 0x00390000ca10783b */ /* 0x000ea60000004200 */
[----:B------:R-:W-:Y:S02]  /*b1b0*/  FADD.FTZ R138, R119, R138 ;  /* 0x0000008a778a7221 */ /* 0x000fe40000010000 */
[----:B------:R-:W-:Y:S01]  /*b1c0*/  FADD.FTZ R146, R137, R146 ;  /* 0x0000009289927221 */ /* 0x000fe20000010000 */
[----:B------:R-:W-:Y:S01]  /*b1d0*/  MUFU.EX2 R228, R228 ;  /* 0x000000e400e47308 */ /* 0x000fe20000000800 */
[C---:B-1----:R-:W-:Y:S04]  /*b1e0*/  HMMA.16816.F32.BF16 R76, R12.reuse, R108, R76 ;  /* 0x0000006c0c4c723c */ /* 0x042fe8000004184c */
[----:B------:R-:W-:Y:S02]  /*b1f0*/  FADD.FTZ R117, R117, R138 ;  /* 0x0000008a75757221 */ /* 0x000fe40000010000 */
[----:B------:R-:W-:Y:S02]  /*b200*/  FADD.FTZ R139, R139, R146 ;  /* 0x000000928b8b7221 */ /* 0x000fe40000010000 */
[C---:B------:R-:W-:Y:S01]  /*b210*/  HMMA.16816.F32.BF16 R80, R12.reuse, R110, R80 ;  /* 0x0000006e0c50723c */ /* 0x040fe20000041850 */
[----:B------:R-:W1:Y:S01]  /*b220*/  LDSM.16.MT88.4 R108, [R201+0x3900] ;  /* 0x00390000c96c783b */ /* 0x000e620000004200 */
[----:B------:R-:W1:Y:S02]  /*b230*/  MUFU.EX2 R229, R229 ;  /* 0x000000e500e57308 */ /* 0x000e640000000800 */
[----:B------:R-:W-:Y:S02]  /*b240*/  FADD.FTZ R117, R136, R117 ;  /* 0x0000007588757221 */ /* 0x000fe40000010000 */
[----:B------:R-:W-:Y:S02]  /*b250*/  FADD.FTZ R139, R144, R139 ;  /* 0x0000008b908b7221 */ /* 0x000fe40000010000 */
[C---:B------:R-:W-:Y:S04]  /*b260*/  HMMA.16816.F32.BF16 R84, R12.reuse, R128, R84 ;  /* 0x000000800c54723c */ /* 0x040fe80000041854 */
[----:B------:R-:W-:Y:S01]  /*b270*/  MUFU.EX2 R40, R40 ;  /* 0x0000002800287308 */ /* 0x000fe20000000800 */
[----:B------:R-:W-:Y:S01]  /*b280*/  FADD.FTZ R132, R132, R117 ;  /* 0x0000007584847221 */ /* 0x000fe20000010000 */
[----:B------:R-:W-:Y:S01]  /*b290*/  MOV R117, R116 ;  /* 0x0000007400757202 */ /* 0x000fe20000000f00 */
[----:B------:R-:W-:Y:S01]  /*b2a0*/  FADD.FTZ R156, R156, R139 ;  /* 0x0000008b9c9c7221 */ /* 0x000fe20000010000 */
[C---:B------:R-:W-:Y:S01]  /*b2b0*/  HMMA.16816.F32.BF16 R88, R12.reuse, R130, R88 ;  /* 0x000000820c58723c */ /* 0x040fe20000041858 */
[----:B------:R-:W-:Y:S03]  /*b2c0*/  LDSM.16.MT88.4 R128, [R200+0x4100] ;  /* 0x00410000c880783b */ /* 0x000fe60000004200 */
[----:B------:R-:W-:Y:S02]  /*b2d0*/  FADD.FTZ R133, R133, R132 ;  /* 0x0000008485857221 */ /* 0x000fe40000010000 */
[----:B------:R-:W-:Y:S01]  /*b2e0*/  MUFU.EX2 R41, R41 ;  /* 0x0000002900297308 */ /* 0x000fe20000000800 */
[----:B------:R-:W-:Y:S01]  /*b2f0*/  FADD.FTZ R157, R157, R156 ;  /* 0x0000009c9d9d7221 */ /* 0x000fe20000010000 */
[C---:B------:R-:W-:Y:S04]  /*b300*/  HMMA.16816.F32.BF16 R92, R12.reuse, R112, R92 ;  /* 0x000000700c5c723c */ /* 0x040fe8000004185c */
[----:B------:R-:W-:Y:S02]  /*b310*/  FADD.FTZ R134, R134, R133 ;  /* 0x0000008586867221 */ /* 0x000fe40000010000 */
[----:B------:R-:W-:Y:S02]  /*b320*/  FADD.FTZ R158, R158, R157 ;  /* 0x0000009d9e9e7221 */ /* 0x000fe40000010000 */
[C---:B------:R-:W-:Y:S01]  /*b330*/  HMMA.16816.F32.BF16 R96, R12.reuse, R114, R96 ;  /* 0x000000720c60723c */ /* 0x040fe20000041860 */
[----:B------:R-:W-:Y:S01]  /*b340*/  LDSM.16.MT88.4 R112, [R202+0x4100] ;  /* 0x00410000ca70783b */ /* 0x000fe20000004200 */
[----:B------:R-:W-:Y:S02]  /*b350*/  MUFU.EX2 R42, R42 ;  /* 0x0000002a002a7308 */ /* 0x000fe40000000800 */
[----:B------:R-:W-:Y:S02]  /*b360*/  FADD.FTZ R134, R135, R134 ;  /* 0x0000008687867221 */ /* 0x000fe40000010000 */
[----:B------:R-:W-:Y:S02]  /*b370*/  FADD.FTZ R158, R159, R158 ;  /* 0x0000009e9f9e7221 */ /* 0x000fe40000010000 */
[C---:B--2---:R-:W-:Y:S04]  /*b380*/  HMMA.16816.F32.BF16 R100, R12.reuse, R16, R100 ;  /* 0x000000100c64723c */ /* 0x044fe80000041864 */
[----:B------:R-:W-:Y:S04]  /*b390*/  MUFU.EX2 R43, R43 ;  /* 0x0000002b002b7308 */ /* 0x000fe80000000800 */
[C---:B------:R-:W-:Y:S01]  /*b3a0*/  HMMA.16816.F32.BF16 R104, R12.reuse, R18, R104 ;  /* 0x000000120c68723c */ /* 0x040fe20000041868 */
[----:B------:R-:W2:Y:S05]  /*b3b0*/  LDSM.16.MT88.4 R16, [R204+0x1100] ;  /* 0x00110000cc10783b */ /* 0x000eaa0000004200 */
[----:B------:R-:W-:Y:S02]  /*b3c0*/  MUFU.EX2 R44, R44 ;  /* 0x0000002c002c7308 */ /* 0x000fe40000000800 */
[C---:B-1----:R-:W-:Y:S08]  /*b3d0*/  HMMA.16816.F32.BF16 R52, R12.reuse, R108, R52 ;  /* 0x0000006c0c34723c */ /* 0x042ff00000041834 */
[C---:B------:R-:W-:Y:S01]  /*b3e0*/  HMMA.16816.F32.BF16 R56, R12.reuse, R110, R56 ;  /* 0x0000006e0c38723c */ /* 0x040fe20000041838 */
[----:B------:R-:W1:Y:S01]  /*b3f0*/  LDSM.16.MT88.4 R108, [R200+0x1100] ;  /* 0x00110000c86c783b */ /* 0x000e620000004200 */
[----:B------:R-:W-:Y:S06]  /*b400*/  MUFU.EX2 R45, R45 ;  /* 0x0000002d002d7308 */ /* 0x000fec0000000800 */
[C---:B------:R-:W-:Y:S04]  /*b410*/  HMMA.16816.F32.BF16 R60, R12.reuse, R120, R60 ;  /* 0x000000780c3c723c */ /* 0x040fe8000004183c */
[----:B------:R-:W-:Y:S04]  /*b420*/  MUFU.EX2 R48, R48 ;  /* 0x0000003000307308 */ /* 0x000fe80000000800 */
[----:B------:R-:W-:Y:S01]  /*b430*/  HMMA.16816.F32.BF16 R64, R12, R122, R64 ;  /* 0x0000007a0c40723c */ /* 0x000fe20000041840 */
[----:B------:R-:W-:Y:S05]  /*b440*/  LDSM.16.MT88.4 R120, [R201+0x4100] ;  /* 0x00410000c978783b */ /* 0x000fea0000004200 */
[----:B------:R-:W-:Y:S01]  /*b450*/  MUFU.EX2 R46, R46 ;  /* 0x0000002e002e7308 */ /* 0x000fe20000000800 */
[----:B------:R-:W-:Y:S01]  /*b460*/  F2FP.BF16.PACK_AB R12, R160, R161 ;  /* 0x000000a1a00c723e */ /* 0x000fe200000010ff */
[----:B------:R-:W-:Y:S01]  /*b470*/  FADD.FTZ R161, R161, R134 ;  /* 0x00000086a1a17221 */ /* 0x000fe20000010000 */
[----:B------:R-:W-:Y:S03]  /*b480*/  F2FP.BF16.PACK_AB R14, R163, R162 ;  /* 0x000000a2a30e723e */ /* 0x000fe600000010ff */
[----:B------:R-:W-:Y:S01]  /*b490*/  F2FP.BF16.PACK_AB R13, R172, R173 ;  /* 0x000000adac0d723e */ /* 0x000fe200000010ff */
[----:B------:R-:W-:Y:S01]  /*b4a0*/  FADD.FTZ R173, R173, R158 ;  /* 0x0000009eadad7221 */ /* 0x000fe20000010000 */
[----:B---3--:R-:W-:Y:S01]  /*b4b0*/  F2FP.BF16.PACK_AB R15, R175, R174 ;  /* 0x000000aeaf0f723e */ /* 0x008fe200000010ff */
[----:B------:R-:W-:Y:S01]  /*b4c0*/  FADD.FTZ R161, R160, R161 ;  /* 0x000000a1a0a17221 */ /* 0x000fe20000010000 */
[----:B------:R-:W-:Y:S01]  /*b4d0*/  MUFU.EX2 R47, R47 ;  /* 0x0000002f002f7308 */ /* 0x000fe20000000800 */
[----:B------:R-:W-:Y:S02]  /*b4e0*/  FADD.FTZ R173, R172, R173 ;  /* 0x000000adacad7221 */ /* 0x000fe40000010000 */
[----:B------:R-:W-:Y:S02]  /*b4f0*/  FADD.FTZ R162, R162, R161 ;  /* 0x000000a1a2a27221 */ /* 0x000fe40000010000 */
[C---:B--2---:R-:W-:Y:S03]  /*b500*/  HMMA.16816.F32.BF16 R4, R12.reuse, R16, R4 ;  /* 0x000000100c04723c */ /* 0x044fe60000041804 */
[----:B------:R-:W-:Y:S02]  /*b510*/  FADD.FTZ R174, R174, R173 ;  /* 0x000000adaeae7221 */ /* 0x000fe40000010000 */
[----:B------:R-:W-:Y:S02]  /*b520*/  FADD.FTZ R162, R163, R162 ;  /* 0x000000a2a3a27221 */ /* 0x000fe40000010000 */
[----:B------:R-:W-:Y:S01]  /*b530*/  FADD.FTZ R175, R175, R174 ;  /* 0x000000aeafaf7221 */ /* 0x000fe20000010000 */
[C---:B------:R-:W-:Y:S01]  /*b540*/  HMMA.16816.F32.BF16 R8, R12.reuse, R18, R8 ;  /* 0x000000120c08723c */ /* 0x040fe20000041808 */
[----:B------:R-:W2:Y:S07]  /*b550*/  LDSM.16.MT88.4 R16, [R204+0x4100] ;  /* 0x00410000cc10783b */ /* 0x000eae0000004200 */
[C---:B------:R-:W-:Y:S08]  /*b560*/  HMMA.16816.F32.BF16 R68, R12.reuse, R20, R68 ;  /* 0x000000140c44723c */ /* 0x040ff00000041844 */
[C---:B------:R-:W-:Y:S01]  /*b570*/  HMMA.16816.F32.BF16 R72, R12.reuse, R22, R72 ;  /* 0x000000160c48723c */ /* 0x040fe20000041848 */
[----:B------:R-:W3:Y:S07]  /*b580*/  LDSM.16.MT88.4 R20, [R204+0x1900] ;  /* 0x00190000cc14783b */ /* 0x000eee0000004200 */
[C---:B------:R-:W-:Y:S08]  /*b590*/  HMMA.16816.F32.BF16 R76, R12.reuse, R24, R76 ;  /* 0x000000180c4c723c */ /* 0x040ff0000004184c */
[C---:B------:R-:W-:Y:S01]  /*b5a0*/  HMMA.16816.F32.BF16 R80, R12.reuse, R26, R80 ;  /* 0x0000001a0c50723c */ /* 0x040fe20000041850 */
[----:B------:R-:W3:Y:S07]  /*b5b0*/  LDSM.16.MT88.4 R24, [R201+0x1900] ;  /* 0x00190000c918783b */ /* 0x000eee0000004200 */
[C---:B-1----:R-:W-:Y:S08]  /*b5c0*/  HMMA.16816.F32.BF16 R84, R12.reuse, R108, R84 ;  /* 0x0000006c0c54723c */ /* 0x042ff00000041854 */
[C---:B------:R-:W-:Y:S01]  /*b5d0*/  HMMA.16816.F32.BF16 R88, R12.reuse, R110, R88 ;  /* 0x0000006e0c58723c */ /* 0x040fe20000041858 */
[----:B------:R-:W-:Y:S07]  /*b5e0*/  LDSM.16.MT88.4 R108, [R204+0x2900] ;  /* 0x00290000cc6c783b */ /* 0x000fee0000004200 */
[C---:B--2---:R-:W-:Y:S08]  /*b5f0*/  HMMA.16816.F32.BF16 R92, R12.reuse, R16, R92 ;  /* 0x000000100c5c723c */ /* 0x044ff0000004185c */
[C---:B------:R-:W-:Y:S01]  /*b600*/  HMMA.16816.F32.BF16 R96, R12.reuse, R18, R96 ;  /* 0x000000120c60723c */ /* 0x040fe20000041860 */
[----:B------:R-:W1:Y:S07]  /*b610*/  LDSM.16.MT88.4 R16, [R200+0x1900] ;  /* 0x00190000c810783b */ /* 0x000e6e0000004200 */
[C---:B------:R-:W-:Y:S08]  /*b620*/  HMMA.16816.F32.BF16 R100, R12.reuse, R112, R100 ;  /* 0x000000700c64723c */ /* 0x040ff00000041864 */
[C---:B------:R-:W-:Y:S08]  /*b630*/  HMMA.16816.F32.BF16 R104, R12.reuse, R114, R104 ;  /* 0x000000720c68723c */ /* 0x040ff00000041868 */
[C---:B------:R-:W-:Y:S07]  /*b640*/  HMMA.16816.F32.BF16 R52, R12.reuse, R120, R52 ;  /* 0x000000780c34723c */ /* 0x040fee0000041834 */
[--C-:B------:R-:W-:Y:S01]  /*b650*/  FFMA.FTZ R120, R36, c[0x0][0x2d0], -R147.reuse ;  /* 0x0000b40024787a23 */ /* 0x100fe20000010893 */
[C---:B------:R-:W-:Y:S04]  /*b660*/  HMMA.16816.F32.BF16 R56, R12.reuse, R122, R56 ;  /* 0x0000007a0c38723c */ /* 0x040fe80000041838 */
[--C-:B------:R-:W-:Y:S01]  /*b670*/  FFMA.FTZ R121, R37, c[0x0][0x2d0], -R147.reuse ;  /* 0x0000b40025797a23 */ /* 0x100fe20000010893 */
[----:B------:R-:W-:Y:S01]  /*b680*/  MUFU.EX2 R120, R120 ;  /* 0x0000007800787308 */ /* 0x000fe20000000800 */
[----:B------:R-:W-:Y:S02]  /*b690*/  FFMA.FTZ R147, R49, c[0x0][0x2d0], -R147 ;  /* 0x0000b40031937a23 */ /* 0x000fe40000010893 */
[C---:B------:R-:W-:Y:S04]  /*b6a0*/  HMMA.16816.F32.BF16 R60, R12.reuse, R128, R60 ;  /* 0x000000800c3c723c */ /* 0x040fe8000004183c */
[--C-:B------:R-:W-:Y:S02]  /*b6b0*/  FFMA.FTZ R122, R38, c[0x0][0x2d0], -R145.reuse ;  /* 0x0000b400267a7a23 */ /* 0x100fe40000010891 */
[--C-:B------:R-:W-:Y:S01]  /*b6c0*/  FFMA.FTZ R123, R39, c[0x0][0x2d0], -R145.reuse ;  /* 0x0000b400277b7a23 */ /* 0x100fe20000010891 */
[----:B------:R-:W2:Y:S01]  /*b6d0*/  MUFU.EX2 R121, R121 ;  /* 0x0000007900797308 */ /* 0x000ea20000000800 */
[----:B------:R-:W-:Y:S01]  /*b6e0*/  HMMA.16816.F32.BF16 R64, R12, R130, R64 ;  /* 0x000000820c40723c */ /* 0x000fe20000041840 */
[----:B------:R-:W-:Y:S03]  /*b6f0*/  LDSM.16.MT88.4 R36, [R201+0x2900] ;  /* 0x00290000c924783b */ /* 0x000fe60000004200 */
[--C-:B------:R-:W-:Y:S02]  /*b700*/  FFMA.FTZ R49, R50, c[0x0][0x2d0], -R145.reuse ;  /* 0x0000b40032317a23 */ /* 0x100fe40000010891 */
[----:B------:R-:W-:Y:S01]  /*b710*/  FFMA.FTZ R145, R51, c[0x0][0x2d0], -R145 ;  /* 0x0000b40033917a23 */ /* 0x000fe20000010891 */
[----:B----4-:R-:W-:Y:S01]  /*b720*/  F2FP.BF16.PACK_AB R12, R186, R185 ;  /* 0x000000b9ba0c723e */ /* 0x010fe200000010ff */
[----:B------:R-:W-:Y:S01]  /*b730*/  FADD.FTZ R185, R185, R162 ;  /* 0x000000a2b9b97221 */ /* 0x000fe20000010000 */
[----:B------:R-:W-:Y:S01]  /*b740*/  F2FP.BF16.PACK_AB R14, R224, R187 ;  /* 0x000000bbe00e723e */ /* 0x000fe200000010ff */
[----:B------:R-:W-:Y:S02]  /*b750*/  MUFU.EX2 R122, R122 ;  /* 0x0000007a007a7308 */ /* 0x000fe40000000800 */
[----:B-----5:R-:W-:Y:S01]  /*b760*/  F2FP.BF16.PACK_AB R13, R227, R226 ;  /* 0x000000e2e30d723e */ /* 0x020fe200000010ff */
[----:B------:R-:W-:Y:S01]  /*b770*/  FADD.FTZ R226, R226, R175 ;  /* 0x000000afe2e27221 */ /* 0x000fe20000010000 */
[----:B------:R-:W-:Y:S01]  /*b780*/  F2FP.BF16.PACK_AB R15, R229, R228 ;  /* 0x000000e4e50f723e */ /* 0x000fe200000010ff */
[----:B------:R-:W-:Y:S02]  /*b790*/  FADD.FTZ R186, R186, R185 ;  /* 0x000000b9baba7221 */ /* 0x000fe40000010000 */
[----:B------:R-:W-:Y:S02]  /*b7a0*/  FADD.FTZ R227, R227, R226 ;  /* 0x000000e2e3e37221 */ /* 0x000fe40000010000 */
[----:B------:R-:W-:Y:S01]  /*b7b0*/  FADD.FTZ R187, R187, R186 ;  /* 0x000000babbbb7221 */ /* 0x000fe20000010000 */
[----:B------:R-:W4:Y:S01]  /*b7c0*/  MUFU.EX2 R123, R123 ;  /* 0x0000007b007b7308 */ /* 0x000f220000000800 */
[C---:B---3--:R-:W-:Y:S03]  /*b7d0*/  HMMA.16816.F32.BF16 R4, R12.reuse, R20, R4 ;  /* 0x000000140c04723c */ /* 0x048fe60000041804 */
[----:B------:R-:W-:Y:S02]  /*b7e0*/  FADD.FTZ R228, R228, R227 ;  /* 0x000000e3e4e47221 */ /* 0x000fe40000010000 */
[----:B------:R-:W-:Y:S02]  /*b7f0*/  FADD.FTZ R187, R224, R187 ;  /* 0x000000bbe0bb7221 */ /* 0x000fe40000010000 */
[----:B------:R-:W-:Y:S01]  /*b800*/  FADD.FTZ R229, R229, R228 ;  /* 0x000000e4e5e57221 */ /* 0x000fe20000010000 */
[C---:B------:R-:W-:Y:S01]  /*b810*/  HMMA.16816.F32.BF16 R8, R12.reuse, R22, R8 ;  /* 0x000000160c08723c */ /* 0x040fe20000041808 */
[----:B------:R-:W3:Y:S01]  /*b820*/  LDSM.16.MT88.4 R20, [R204+0x4900] ;  /* 0x00490000cc14783b */ /* 0x000ee20000004200 */
[----:B------:R-:W5:Y:S06]  /*b830*/  MUFU.EX2 R147, R147 ;  /* 0x0000009300937308 */ /* 0x000f6c0000000800 */
[C---:B------:R-:W-:Y:S04]  /*b840*/  HMMA.16816.F32.BF16 R68, R12.reuse, R28, R68 ;  /* 0x0000001c0c44723c */ /* 0x040fe80000041844 */
[----:B------:R-:W-:Y:S04]  /*b850*/  MUFU.EX2 R49, R49 ;  /* 0x0000003100317308 */ /* 0x000fe80000000800 */
[C---:B------:R-:W-:Y:S01]  /*b860*/  HMMA.16816.F32.BF16 R72, R12.reuse, R30, R72 ;  /* 0x0000001e0c48723c */ /* 0x040fe20000041848 */
[----:B------:R-:W2:Y:S05]  /*b870*/  LDSM.16.MT88.4 R28, [R202+0x4900] ;  /* 0x00490000ca1c783b */ /* 0x000eaa0000004200 */
[----:B------:R-:W2:Y:S02]  /*b880*/  MUFU.EX2 R50, R145 ;  /* 0x0000009100327308 */ /* 0x000ea40000000800 */
        /* <DEDUP_REMOVED lines=9> */
[C---:B--2---:R-:W-:Y:S08]  /*b920*/  HMMA.16816.F32.BF16 R100, R12.reuse, R28, R100 ;  /* 0x0000001c0c64723c */ /* 0x044ff00000041864 */
[C---:B------:R-:W-:Y:S01]  /*b930*/  HMMA.16816.F32.BF16 R104, R12.reuse, R30, R104 ;  /* 0x0000001e0c68723c */ /* 0x040fe20000041868 */
[----:B------:R-:W2:Y:S07]  /*b940*/  LDSM.16.MT88.4 R28, [R202+0x2100] ;  /* 0x00210000ca1c783b */ /* 0x000eae0000004200 */
[C---:B----4-:R-:W-:Y:S08]  /*b950*/  HMMA.16816.F32.BF16 R52, R12.reuse, R24, R52 ;  /* 0x000000180c34723c */ /* 0x050ff00000041834 */
[C---:B------:R-:W-:Y:S01]  /*b960*/  HMMA.16816.F32.BF16 R56, R12.reuse, R26, R56 ;  /* 0x0000001a0c38723c */ /* 0x040fe20000041838 */
[----:B------:R-:W4:Y:S07]  /*b970*/  LDSM.16.MT88.4 R24, [R201+0x2100] ;  /* 0x00210000c918783b */ /* 0x000f2e0000004200 */
[C---:B-1----:R-:W-:Y:S08]  /*b980*/  HMMA.16816.F32.BF16 R60, R12.reuse, R16, R60 ;  /* 0x000000100c3c723c */ /* 0x042ff0000004183c */
[----:B------:R-:W-:Y:S01]  /*b990*/  HMMA.16816.F32.BF16 R64, R12, R18, R64 ;  /* 0x000000120c40723c */ /* 0x000fe20000041840 */
[----:B------:R-:W1:Y:S06]  /*b9a0*/  LDSM.16.MT88.4 R16, [R200+0x2100] ;  /* 0x00210000c810783b */ /* 0x000e6c0000004200 */
        /* <DEDUP_REMOVED lines=9> */
[C---:B---3--:R-:W-:Y:S03]  /*ba40*/  HMMA.16816.F32.BF16 R4, R12.reuse, R20, R4 ;  /* 0x000000140c04723c */ /* 0x048fe60000041804 */
[----:B------:R-:W-:Y:S02]  /*ba50*/  FADD.FTZ R42, R42, R123 ;  /* 0x0000007b2a2a7221 */ /* 0x000fe40000010000 */
[----:B------:R-:W-:Y:S02]  /*ba60*/  FADD.FTZ R41, R41, R40 ;  /* 0x0000002829297221 */ /* 0x000fe40000010000 */
[----:B------:R-:W-:Y:S01]  /*ba70*/  FADD.FTZ R43, R43, R42 ;  /* 0x0000002a2b2b7221 */ /* 0x000fe20000010000 */
        /* <DEDUP_REMOVED lines=15> */
[C---:B------:R-:W-:Y:S08]  /*bb70*/  HMMA.16816.F32.BF16 R104, R12.reuse, R30, R104 ;  /* 0x0000001e0c68723c */ /* 0x040ff00000041868 */
[C---:B----4-:R-:W-:Y:S08]  /*bb80*/  HMMA.16816.F32.BF16 R52, R12.reuse, R24, R52 ;  /* 0x000000180c34723c */ /* 0x050ff00000041834 */
[C---:B------:R-:W-:Y:S01]  /*bb90*/  HMMA.16816.F32.BF16 R56, R12.reuse, R26, R56 ;  /* 0x0000001a0c38723c */ /* 0x040fe20000041838 */
[----:B------:R-:W2:Y:S07]  /*bba0*/  LDSM.16.MT88.4 R24, [R204+0x5900] ;  /* 0x00590000cc18783b */ /* 0x000eae0000004200 */
[C---:B------:R-:W-:Y:S08]  /*bbb0*/  HMMA.16816.F32.BF16 R60, R12.reuse, R32, R60 ;  /* 0x000000200c3c723c */ /* 0x040ff0000004183c */
[----:B------:R-:W-:Y:S07]  /*bbc0*/  HMMA.16816.F32.BF16 R64, R12, R34, R64 ;  /* 0x000000220c40723c */ /* 0x000fee0000041840 */
[----:B------:R-:W-:Y:S01]  /*bbd0*/  F2FP.BF16.PACK_AB R12, R45, R44 ;  /* 0x0000002c2d0c723e */ /* 0x000fe200000010ff */
[----:B------:R-:W-:Y:S01]  /*bbe0*/  FADD.FTZ R44, R44, R41 ;  /* 0x000000292c2c7221 */ /* 0x000fe20000010000 */
[----:B-----5:R-:W-:Y:S03]  /*bbf0*/  F2FP.BF16.PACK_AB R14, R147, R48 ;  /* 0x00000030930e723e */ /* 0x020fe600000010ff */
[----:B------:R-:W-:Y:S01]  /*bc00*/  F2FP.BF16.PACK_AB R13, R47, R46 ;  /* 0x0000002e2f0d723e */ /* 0x000fe200000010ff */
[----:B------:R-:W-:Y:S01]  /*bc10*/  FADD.FTZ R46, R46, R43 ;  /* 0x0000002b2e2e7221 */ /* 0x000fe20000010000 */
[----:B------:R-:W-:Y:S01]  /*bc20*/  F2FP.BF16.PACK_AB R15, R50, R49 ;  /* 0x00000031320f723e */ /* 0x000fe200000010ff */
[----:B------:R-:W-:Y:S02]  /*bc30*/  FADD.FTZ R45, R45, R44 ;  /* 0x0000002c2d2d7221 */ /* 0x000fe40000010000 */
[----:B------:R-:W-:Y:S02]  /*bc40*/  FADD.FTZ R46, R47, R46 ;  /* 0x0000002e2f2e7221 */ /* 0x000fe40000010000 */
[----:B------:R-:W-:Y:S02]  /*bc50*/  FADD.FTZ R48, R48, R45 ;  /* 0x0000002d30307221 */ /* 0x000fe40000010000 */
[C---:B------:R-:W-:Y:S01]  /*bc60*/  HMMA.16816.F32.BF16 R112, R12.reuse, R108, R4 ;  /* 0x0000006c0c70723c */ /* 0x040fe20000041804 */
[----:B------:R-:W4:Y:S02]  /*bc70*/  LDSM.16.MT88.4 R4, [R202+0x5900] ;  /* 0x00590000ca04783b */ /* 0x000f240000004200 */
[----:B------:R-:W-:Y:S02]  /*bc80*/  FADD.FTZ R49, R49, R46 ;  /* 0x0000002e31317221 */ /* 0x000fe40000010000 */
[----:B------:R-:W-:Y:S02]  /*bc90*/  FADD.FTZ R216, R147, R48 ;  /* 0x0000003093d87221 */ /* 0x000fe40000010000 */
[----:B------:R-:W-:Y:S01]  /*bca0*/  FADD.FTZ R217, R50, R49 ;  /* 0x0000003132d97221 */ /* 0x000fe20000010000 */
[C---:B------:R-:W-:Y:S01]  /*bcb0*/  HMMA.16816.F32.BF16 R108, R12.reuse, R110, R8 ;  /* 0x0000006e0c6c723c */ /* 0x040fe20000041808 */
[----:B------:R-:W5:Y:S07]  /*bcc0*/  LDSM.16.MT88.4 R8, [R201+0x5900] ;  /* 0x00590000c908783b */ /* 0x000f6e0000004200 */
[C---:B-1----:R-:W-:Y:S08]  /*bcd0*/  HMMA.16816.F32.BF16 R68, R12.reuse, R16, R68 ;  /* 0x000000100c44723c */ /* 0x042ff00000041844 */
[C---:B------:R-:W-:Y:S01]  /*bce0*/  HMMA.16816.F32.BF16 R72, R12.reuse, R18, R72 ;  /* 0x000000120c48723c */ /* 0x040fe20000041848 */
[----:B------:R-:W1:Y:S07]  /*bcf0*/  LDSM.16.MT88.4 R16, [R200+0x5900] ;  /* 0x00590000c810783b */ /* 0x000e6e0000004200 */
[C---:B------:R-:W-:Y:S08]  /*bd00*/  HMMA.16816.F32.BF16 R76, R12.reuse, R36, R76 ;  /* 0x000000240c4c723c */ /* 0x040ff0000004184c */
[C---:B------:R-:W-:Y:S08]  /*bd10*/  HMMA.16816.F32.BF16 R80, R12.reuse, R38, R80 ;  /* 0x000000260c50723c */ /* 0x040ff00000041850 */
[C---:B---3--:R-:W-:Y:S08]  /*bd20*/  HMMA.16816.F32.BF16 R84, R12.reuse, R20, R84 ;  /* 0x000000140c54723c */ /* 0x048ff00000041854 */
[C---:B------:R-:W-:Y:S08]  /*bd30*/  HMMA.16816.F32.BF16 R88, R12.reuse, R22, R88 ;  /* 0x000000160c58723c */ /* 0x040ff00000041858 */
[C---:B--2---:R-:W-:Y:S08]  /*bd40*/  HMMA.16816.F32.BF16 R92, R12.reuse, R24, R92 ;  /* 0x000000180c5c723c */ /* 0x044ff0000004185c */
[C---:B------:R-:W-:Y:S08]  /*bd50*/  HMMA.16816.F32.BF16 R96, R12.reuse, R26, R96 ;  /* 0x0000001a0c60723c */ /* 0x040ff00000041860 */
[C---:B----4-:R-:W-:Y:S08]  /*bd60*/  HMMA.16816.F32.BF16 R100, R12.reuse, R4, R100 ;  /* 0x000000040c64723c */ /* 0x050ff00000041864 */
[C---:B------:R-:W-:Y:S08]  /*bd70*/  HMMA.16816.F32.BF16 R104, R12.reuse, R6, R104 ;  /* 0x000000060c68723c */ /* 0x040ff00000041868 */
[C---:B-----5:R-:W-:Y:S08]  /*bd80*/  HMMA.16816.F32.BF16 R52, R12.reuse, R8, R52 ;  /* 0x000000080c34723c */ /* 0x060ff00000041834 */
[C---:B------:R-:W-:Y:S08]  /*bd90*/  HMMA.16816.F32.BF16 R56, R12.reuse, R10, R56 ;  /* 0x0000000a0c38723c */ /* 0x040ff00000041838 */
[C---:B-1----:R-:W-:Y:S08]  /*bda0*/  HMMA.16816.F32.BF16 R60, R12.reuse, R16, R60 ;  /* 0x000000100c3c723c */ /* 0x042ff0000004183c */
[----:B------:R-:W-:Y:S07]  /*bdb0*/  HMMA.16816.F32.BF16 R64, R12, R18, R64 ;  /* 0x000000120c40723c */ /* 0x000fee0000041840 */
[----:B------:R-:W-:Y:S01]  /*bdc0*/  MOV R12, R116 ;  /* 0x00000074000c7202 */ /* 0x000fe20000000f00 */
[----:B------:R-:W-:-:S05]  /*bdd0*/  @P0 BRA `(.L_x_47) ;  /* 0xffffd6d000000947 */ /* 0x000fca000383ffff */
.L_x_46:
[----:B------:R-:W-:-:S13]  /*bde0*/  ISETP.GE.AND P0, PT, R184, R207, PT ;  /* 0x000000cfb800720c */ /* 0x000fda0003f06270 */
[----:B------:R-:W-:Y:S05]  /*bdf0*/  @!P0 BRA `(.L_x_48) ;  /* 0x00003d2000008947 */ /* 0x000fea0003800000 */
[----:B------:R-:W-:Y:S01]  /*be00*/  ULDC.64 UR4, c[0x0][0x1e0] ;  /* 0x0000780000047ab9 */ /* 0x000fe20000000a00 */
[----:B------:R-:W-:Y:S01]  /*be10*/  IADD3 R186, P0, R218, 0x40, RZ ;  /* 0x00000040daba7810 */ /* 0x000fe20007f1e0ff */
[----:B------:R-:W-:Y:S01]  /*be20*/  USHF.L.U64.HI UR7, UR4, 0x6, UR5 ;  /* 0x0000000604077899 */ /* 0x000fe20008010205 */
[----:B------:R-:W-:Y:S01]  /*be30*/  IMAD.MOV.U32 R2, RZ, RZ, R12 ;  /* 0x000000ffff027224 */ /* 0x000fe200078e000c */
[----:B------:R-:W-:Y:S01]  /*be40*/  USHF.L.U32 UR13, UR4, 0x6, URZ ;  /* 0x00000006040d7899 */ /* 0x000fe2000800063f */
[----:B------:R-:W-:Y:S01]  /*be50*/  IMAD.MOV.U32 R3, RZ, RZ, R0 ;  /* 0x000000ffff037224 */ /* 0x000fe200078e0000 */
[----:B------:R-:W-:Y:S01]  /*be60*/  UMOV UR11, 0x60 ;  /* 0x00000060000b7882 */ /* 0x000fe20000000000 */
[-C--:B------:R-:W-:Y:S01]  /*be70*/  IADD3.X R187, RZ, R221.reuse, RZ, P0, !PT ;  /* 0x000000ddffbb7210 */ /* 0x080fe200007fe4ff */
[----:B------:R-:W-:Y:S01]  /*be80*/  ULDC.64 UR4, c[0x0][0x208] ;  /* 0x0000820000047ab9 */ /* 0x000fe20000000a00 */
[----:B------:R-:W-:Y:S01]  /*be90*/  MOV R219, R221 ;  /* 0x000000dd00db7202 */ /* 0x000fe20000000f00 */
[----:B------:R-:W-:-:S02]  /*bea0*/  UIADD3 UR10, UP1, UR10, 0x80, URZ ;  /* 0x000000800a0a7890 */ /* 0x000fc4000ff3e03f */
[----:B------:R-:W-:Y:S02]  /*beb0*/  UIADD3 UR16, UP0, UR12, 0x80, URZ ;  /* 0x000000800c107890 */ /* 0x000fe4000ff1e03f */
[----:B------:R-:W-:Y:S02]  /*bec0*/  UIMAD.WIDE.U32 UR18, UR11, UR4, URZ ;  /* 0x000000040b1272a5 */ /* 0x000fe4000f8e003f */
[----:B------:R-:W-:Y:S02]  /*bed0*/  UIMAD UR5, UR11, UR5, URZ ;  /* 0x000000050b0572a4 */ /* 0x000fe4000f8e023f */
[----:B------:R-:W-:Y:S02]  /*bee0*/  UIADD3.X UR8, URZ, UR8, URZ, UP1, !UPT ;  /* 0x000000083f087290 */ /* 0x000fe40008ffe43f */
[----:B------:R-:W-:Y:S02]  /*bef0*/  UIADD3.X UR4, URZ, UR17, URZ, UP0, !UPT ;  /* 0x000000113f047290 */ /* 0x000fe400087fe43f */
[----:B------:R-:W-:-:S02]  /*bf00*/  UIADD3 UR5, UR19, UR5, URZ ;  /* 0x0000000513057290 */ /* 0x000fc4000fffe03f */
.L_x_57:
[----:B------:R-:W-:Y:S04]  /*bf10*/  DEPBAR.LE SB0, 0x0 ;  /* 0x000080000000791a */ /* 0x000fe80000000000 */
[----:B------:R-:W-:Y:S01]  /*bf20*/  BAR.SYNC.DEFER_BLOCKING 0x0 ;  /* 0x0000000000007b1d */ /* 0x000fe20000010000 */
[C---:B------:R-:W-:Y:S01]  /*bf30*/  ISETP.GT.AND P6, PT, R184.reuse, R207, PT ;  /* 0x000000cfb800720c */ /* 0x040fe20003fc4270 */
[C---:B------:R-:W-:Y:S01]  /*bf40*/  IMAD.WIDE.U32 R46, R184.reuse, UR18, R218 ;  /* 0x00000012b82e7c25 */ /* 0x040fe2000f8e00da */
[----:B------:R-:W-:Y:S03]  /*bf50*/  SHF.R.S32.HI R0, RZ, 0x1f, R184 ;  /* 0x0000001fff007819 */ /* 0x000fe600000114b8 */
[----:B------:R-:W-:Y:S01]  /*bf60*/  IMAD.WIDE.U32 R36, R184, UR18, R186 ;  /* 0x00000012b8247c25 */ /* 0x000fe2000f8e00ba */
[----:B------:R-:W-:Y:S03]  /*bf70*/  LEA R44, P1, R46, c[0x0][0x1f8], 0x1 ;  /* 0x00007e002e2c7a11 */ /* 0x000fe600078208ff */
[----:B------:R-:W-:Y:S01]  /*bf80*/  IMAD R39, R184, UR5, RZ ;  /* 0x00000005b8277c24 */ /* 0x000fe2000f8e02ff */
[----:B------:R-:W-:Y:S03]  /*bf90*/  LEA R162, P0, R36, c[0x0][0x1f8], 0x1 ;  /* 0x00007e0024a27a11 */ /* 0x000fe600078008ff */
[----:B------:R-:W-:Y:S04]  /*bfa0*/  IMAD R39, R0, UR18, R39 ;  /* 0x0000001200277c24 */ /* 0x000fe8000f8e0227 */
[----:B------:R-:W-:Y:S05]  /*bfb0*/  IMAD.IADD R0, R39, 0x1, R37 ;  /* 0x0000000127007824 */ /* 0x000fea00078e0225 */
[----:B------:R-:W-:Y:S01]  /*bfc0*/  LEA.HI.X R163, R36, c[0x0][0x1fc], R0, 0x1, P0 ;  /* 0x00007f0024a37a11 */ /* 0x000fe200000f0c00 */
[----:B------:R-:W1:Y:S01]  /*bfd0*/  LDSM.16.M88.4 R8, [R206+0x8100] ;  /* 0x00810000ce08783b */ /* 0x000e620000000200 */
[----:B------:R-:W-:Y:S02]  /*bfe0*/  IADD3 R160, P0, R44, UR12, RZ ;  /* 0x0000000c2ca07c10 */ /* 0x000fe4000ff1e0ff */
[----:B------:R-:W-:Y:S02]  /*bff0*/  @P6 IADD3 R0, R184, -0x1, RZ ;  /* 0xffffffffb8006810 */ /* 0x000fe40007ffe0ff */
[----:B------:R-:W2:Y:S05]  /*c000*/  LDSM.16.M88.4 R16, [R206+0x8900] ;  /* 0x00890000ce10783b */ /* 0x000eaa0000000200 */
[----:B------:R-:W3:Y:S05]  /*c010*/  LDSM.16.M88.4 R24, [R206+0x9100] ;  /* 0x00910000ce18783b */ /* 0x000eea0000000200 */
[----:B------:R-:W4:Y:S05]  /*c020*/  LDSM.16.M88.4 R32, [R206+0x9900] ;  /* 0x00990000ce20783b */ /* 0x000f2a0000000200 */
[----:B------:R-:W5:Y:S05]  /*c030*/  LDSM.16.M88.4 R40, [R206+0xa100] ;  /* 0x00a10000ce28783b */ /* 0x000f6a0000000200 */
[----:B------:R-:W3:Y:S05]  /*c040*/  LDSM.16.M88.4 R48, [R206+0xa900] ;  /* 0x00a90000ce30783b */ /* 0x000eea0000000200 */
[----:B------:R-:W3:Y:S05]  /*c050*/  LDSM.16.M88.4 R116, [R205] ;  /* 0x00000000cd74783b */ /* 0x000eea0000000200 */
[----:B------:R-:W4:Y:S01]  /*c060*/  LDSM.16.M88.4 R120, [R199] ;  /* 0x00000000c778783b */ /* 0x000f220000000200 */
[C---:B-1----:R-:W-:Y:S04]  /*c070*/  HMMA.16816.F32.BF16 R4, R124.reuse, R8, RZ ;  /* 0x000000087c04723c */ /* 0x042fe800000418ff */
[----:B------:R-:W1:Y:S05]  /*c080*/  LDSM.16.M88.4 R128, [R198] ;  /* 0x00000000c680783b */ /* 0x000e6a0000000200 */
[----:B------:R-:W1:Y:S01]  /*c090*/  LDSM.16.M88.4 R132, [R197] ;  /* 0x00000000c584783b */ /* 0x000e620000000200 */
[C---:B------:R-:W-:Y:S04]  /*c0a0*/  HMMA.16816.F32.BF16 R8, R124.reuse, R10, RZ ;  /* 0x0000000a7c08723c */ /* 0x040fe800000418ff */
[----:B------:R-:W1:Y:S04]  /*c0b0*/  LDSM.16.M88.4 R136, [R196] ;  /* 0x00000000c488783b */ /* 0x000e680000000200 */
[C---:B--2---:R-:W-:Y:S01]  /*c0c0*/  HMMA.16816.F32.BF16 R12, R124.reuse, R16, RZ ;  /* 0x000000107c0c723c */ /* 0x044fe200000418ff */
[----:B------:R-:W2:Y:S07]  /*c0d0*/  LDSM.16.M88.4 R144, [R195] ;  /* 0x00000000c390783b */ /* 0x000eae0000000200 */
[C---:B------:R-:W-:Y:S08]  /*c0e0*/  HMMA.16816.F32.BF16 R16, R124.reuse, R18, RZ ;  /* 0x000000127c10723c */ /* 0x040ff000000418ff */
[C---:B---3--:R-:W-:Y:S08]  /*c0f0*/  HMMA.16816.F32.BF16 R20, R124.reuse, R24, RZ ;  /* 0x000000187c14723c */ /* 0x048ff000000418ff */
[C---:B------:R-:W-:Y:S08]  /*c100*/  HMMA.16816.F32.BF16 R24, R124.reuse, R26, RZ ;  /* 0x0000001a7c18723c */ /* 0x040ff000000418ff */
[C---:B----4-:R-:W-:Y:S07]  /*c110*/  HMMA.16816.F32.BF16 R28, R124.reuse, R32, RZ ;  /* 0x000000207c1c723c */ /* 0x050fee00000418ff */
[----:B------:R-:W-:Y:S05]  /*c120*/  IMAD.IADD R32, R47, 0x1, R39 ;  /* 0x000000012f207824 */ /* 0x000fea00078e0227 */
[----:B------:R-:W-:Y:S02]  /*c130*/  LEA.HI.X R45, R46, c[0x0][0x1fc], R32, 0x1, P1 ;  /* 0x00007f002e2d7a11 */ /* 0x000fe400008f0c20 */
[C---:B------:R-:W-:Y:S01]  /*c140*/  HMMA.16816.F32.BF16 R32, R124.reuse, R34, RZ ;  /* 0x000000227c20723c */ /* 0x040fe200000418ff */
[C---:B------:R-:W-:Y:S02]  /*c150*/  IADD3 R174, P1, R160.reuse, UR12, RZ ;  /* 0x0000000ca0ae7c10 */ /* 0x040fe4000ff3e0ff */
[----:B------:R-:W-:Y:S01]  /*c160*/  @!PT LDS RZ, [RZ] ;  /* 0x00000000fffff984 */ /* 0x000fe20000000800 */
[----:B------:R-:W-:Y:S01]  /*c170*/  @!PT LDS RZ, [RZ] ;  /* 0x00000000fffff984 */ /* 0x000fe20000000800 */
[----:B------:R-:W-:Y:S01]  /*c180*/  @!PT LDS RZ, [RZ] ;  /* 0x00000000fffff984 */ /* 0x000fe20000000800 */
[----:B------:R3:W-:Y:S01]  /*c190*/  LDGSTS.E.BYPASS.LTC128B.128 [R208+0x100], [R44.64], !P4 ;  /* 0x001000002cd07fae */ /* 0x0007e2000e101d4e */
[----:B------:R-:W-:Y:S02]  /*c1a0*/  IADD3.X R161, R45, UR17, RZ, P0, !PT ;  /* 0x000000112da17c10 */ /* 0x000fe400087fe4ff */
[----:B------:R-:W-:Y:S02]  /*c1b0*/  IADD3 R172, P0, R160, UR16, RZ ;  /* 0x00000010a0ac7c10 */ /* 0x000fe4000ff1e0ff */
[C---:B-----5:R-:W-:Y:S01]  /*c1c0*/  HMMA.16816.F32.BF16 R36, R124.reuse, R40, RZ ;  /* 0x000000287c24723c */ /* 0x060fe200000418ff */
[----:B------:R4:W-:Y:S03]  /*c1d0*/  LDGSTS.E.BYPASS.LTC128B.128 [R208+0x3100], [R162.64], !P3 ;  /* 0x03100000a2d07fae */ /* 0x0009e6000d901d4e */
[C---:B------:R-:W-:Y:S02]  /*c1e0*/  IADD3.X R175, R161.reuse, UR17, RZ, P1, !PT ;  /* 0x00000011a1af7c10 */ /* 0x040fe40008ffe4ff */
[----:B------:R4:W-:Y:S01]  /*c1f0*/  LDGSTS.E.BYPASS.LTC128B.128 [R208+0x1100], [R160.64], !P4 ;  /* 0x01100000a0d07fae */ /* 0x0009e2000e101d4e */
[----:B------:R-:W-:Y:S01]  /*c200*/  IADD3.X R173, R161, UR4, RZ, P0, !PT ;  /* 0x00000004a1ad7c10 */ /* 0x000fe200087fe4ff */
[C---:B------:R-:W-:Y:S01]  /*c210*/  HMMA.16816.F32.BF16 R40, R124.reuse, R42, RZ ;  /* 0x0000002a7c28723c */ /* 0x040fe200000418ff */
[----:B------:R-:W-:Y:S02]  /*c220*/  PLOP3.LUT P1, PT, PT, PT, UP3, 0x80, 0x0 ;  /* 0x000000000000781c */ /* 0x000fe40003f2f038 */
[----:B------:R4:W-:Y:S01]  /*c230*/  LDGSTS.E.BYPASS.LTC128B.128 [R208+0x4100], [R160.64+0x80], !P3 ;  /* 0x04100080a0d07fae */ /* 0x0009e2000d901d4e */
[----:B------:R-:W-:Y:S04]  /*c240*/  PLOP3.LUT P0, PT, PT, PT, UP3, 0x80, 0x0 ;  /* 0x000000000000781c */ /* 0x000fe80003f0f038 */
[----:B------:R5:W-:Y:S05]  /*c250*/  LDGSTS.E.BYPASS.LTC128B.128 [R208+0x2100], [R174.64], !P4 ;  /* 0x02100000aed07fae */ /* 0x000bea000e101d4e */
[----:B------:R5:W-:Y:S01]  /*c260*/  LDGSTS.E.BYPASS.LTC128B.128 [R208+0x5100], [R172.64], !P3 ;  /* 0x05100000acd07fae */ /* 0x000be2000d901d4e */
[C---:B---3--:R-:W-:Y:S04]  /*c270*/  HMMA.16816.F32.BF16 R44, R124.reuse, R48, RZ ;  /* 0x000000307c2c723c */ /* 0x048fe800000418ff */
[----:B------:R-:W3:Y:S04]  /*c280*/  LDSM.16.M88.4 R156, [R203+0x8100] ;  /* 0x00810000cb9c783b */ /* 0x000ee80000000200 */
[----:B------:R-:W-:Y:S01]  /*c290*/  HMMA.16816.F32.BF16 R48, R124, R50, RZ ;  /* 0x000000327c30723c */ /* 0x000fe200000418ff */
[----:B------:R-:W0:Y:S07]  /*c2a0*/  LDGDEPBAR ;  /* 0x00000000000079af */ /* 0x000e2e0000000000 */
[C---:B------:R-:W-:Y:S01]  /*c2b0*/  HMMA.16816.F32.BF16 R4, R140.reuse, R116, R4 ;  /* 0x000000748c04723c */ /* 0x040fe20000041804 */
[----:B----4-:R-:W-:Y:S07]  /*c2c0*/  LDSM.16.M88.4 R160, [R206+0xb100] ;  /* 0x00b10000cea0783b */ /* 0x010fee0000000200 */
[C---:B------:R-:W-:Y:S01]  /*c2d0*/  HMMA.16816.F32.BF16 R8, R140.reuse, R118, R8 ;  /* 0x000000768c08723c */ /* 0x040fe20000041808 */
[----:B------:R-:W4:Y:S05]  /*c2e0*/  LDSM.16.M88.4 R116, [R203+0x8900] ;  /* 0x00890000cb74783b */ /* 0x000f2a0000000200 */
[----:B-----5:R-:W-:Y:S02]  /*c2f0*/  LDSM.16.M88.4 R172, [R206+0xb900] ;  /* 0x00b90000ceac783b */ /* 0x020fe40000000200 */
[C---:B------:R-:W-:Y:S08]  /*c300*/  HMMA.16816.F32.BF16 R12, R140.reuse, R120, R12 ;  /* 0x000000788c0c723c */ /* 0x040ff0000004180c */
[C---:B------:R-:W-:Y:S01]  /*c310*/  HMMA.16816.F32.BF16 R16, R140.reuse, R122, R16 ;  /* 0x0000007a8c10723c */ /* 0x040fe20000041810 */
[----:B------:R-:W5:Y:S07]  /*c320*/  LDSM.16.M88.4 R120, [R203+0x9100] ;  /* 0x00910000cb78783b */ /* 0x000f6e0000000200 */
[C---:B-1----:R-:W-:Y:S08]  /*c330*/  HMMA.16816.F32.BF16 R20, R140.reuse, R128, R20 ;  /* 0x000000808c14723c */ /* 0x042ff00000041814 */
[C---:B------:R-:W-:Y:S01]  /*c340*/  HMMA.16816.F32.BF16 R24, R140.reuse, R130, R24 ;  /* 0x000000828c18723c */ /* 0x040fe20000041818 */
[----:B------:R-:W1:Y:S07]  /*c350*/  LDSM.16.M88.4 R128, [R203+0x9900] ;  /* 0x00990000cb80783b */ /* 0x000e6e0000000200 */
[C---:B------:R-:W-:Y:S08]  /*c360*/  HMMA.16816.F32.BF16 R28, R140.reuse, R132, R28 ;  /* 0x000000848c1c723c */ /* 0x040ff0000004181c */
[C---:B------:R-:W-:Y:S01]  /*c370*/  HMMA.16816.F32.BF16 R32, R140.reuse, R134, R32 ;  /* 0x000000868c20723c */ /* 0x040fe20000041820 */
[----:B------:R-:W1:Y:S07]  /*c380*/  LDSM.16.M88.4 R132, [R203+0xa100] ;  /* 0x00a10000cb84783b */ /* 0x000e6e0000000200 */
[C---:B------:R-:W-:Y:S08]  /*c390*/  HMMA.16816.F32.BF16 R36, R140.reuse, R136, R36 ;  /* 0x000000888c24723c */ /* 0x040ff00000041824 */
[C---:B------:R-:W-:Y:S01]  /*c3a0*/  HMMA.16816.F32.BF16 R40, R140.reuse, R138, R40 ;  /* 0x0000008a8c28723c */ /* 0x040fe20000041828 */
[----:B------:R-:W1:Y:S07]  /*c3b0*/  LDSM.16.M88.4 R136, [R203+0xa900] ;  /* 0x00a90000cb88783b */ /* 0x000e6e0000000200 */
[C---:B--2---:R-:W-:Y:S08]  /*c3c0*/  HMMA.16816.F32.BF16 R44, R140.reuse, R144, R44 ;  /* 0x000000908c2c723c */ /* 0x044ff0000004182c */
[----:B------:R-:W-:Y:S01]  /*c3d0*/  HMMA.16816.F32.BF16 R48, R140, R146, R48 ;  /* 0x000000928c30723c */ /* 0x000fe20000041830 */
[----:B------:R-:W-:Y:S07]  /*c3e0*/  LDSM.16.M88.4 R144, [R194+0x800] ;  /* 0x00080000c290783b */ /* 0x000fee0000000200 */
[C---:B---3--:R-:W-:Y:S08]  /*c3f0*/  HMMA.16816.F32.BF16 R4, R148.reuse, R156, R4 ;  /* 0x0000009c9404723c */ /* 0x048ff00000041804 */
[C---:B------:R-:W-:Y:S01]  /*c400*/  HMMA.16816.F32.BF16 R8, R148.reuse, R158, R8 ;  /* 0x0000009e9408723c */ /* 0x040fe20000041808 */
[----:B------:R-:W-:Y:S07]  /*c410*/  LDSM.16.M88.4 R156, [R194+0x1000] ;  /* 0x00100000c29c783b */ /* 0x000fee0000000200 */
[C---:B----4-:R-:W-:Y:S08]  /*c420*/  HMMA.16816.F32.BF16 R12, R148.reuse, R116, R12 ;  /* 0x00000074940c723c */ /* 0x050ff0000004180c */
[C---:B------:R-:W-:Y:S01]  /*c430*/  HMMA.16816.F32.BF16 R16, R148.reuse, R118, R16 ;  /* 0x000000769410723c */ /* 0x040fe20000041810 */
[----:B------:R-:W2:Y:S07]  /*c440*/  LDSM.16.M88.4 R116, [R194] ;  /* 0x00000000c274783b */ /* 0x000eae0000000200 */
[C---:B-----5:R-:W-:Y:S08]  /*c450*/  HMMA.16816.F32.BF16 R20, R148.reuse, R120, R20 ;  /* 0x000000789414723c */ /* 0x060ff00000041814 */
[C---:B------:R-:W-:Y:S01]  /*c460*/  HMMA.16816.F32.BF16 R24, R148.reuse, R122, R24 ;  /* 0x0000007a9418723c */ /* 0x040fe20000041818 */
[----:B------:R-:W3:Y:S07]  /*c470*/  LDSM.16.M88.4 R120, [R194+0x1800] ;  /* 0x00180000c278783b */ /* 0x000eee0000000200 */
[C---:B-1----:R-:W-:Y:S08]  /*c480*/  HMMA.16816.F32.BF16 R28, R148.reuse, R128, R28 ;  /* 0x00000080941c723c */ /* 0x042ff0000004181c */
[C---:B------:R-:W-:Y:S01]  /*c490*/  HMMA.16816.F32.BF16 R32, R148.reuse, R130, R32 ;  /* 0x000000829420723c */ /* 0x040fe20000041820 */
[----:B------:R-:W1:Y:S07]  /*c4a0*/  LDSM.16.M88.4 R128, [R194+0x2000] ;  /* 0x00200000c280783b */ /* 0x000e6e0000000200 */
[C---:B------:R-:W-:Y:S08]  /*c4b0*/  HMMA.16816.F32.BF16 R36, R148.reuse, R132, R36 ;  /* 0x000000849424723c */ /* 0x040ff00000041824 */
[C---:B------:R-:W-:Y:S01]  /*c4c0*/  HMMA.16816.F32.BF16 R40, R148.reuse, R134, R40 ;  /* 0x000000869428723c */ /* 0x040fe20000041828 */
[----:B------:R-:W4:Y:S07]  /*c4d0*/  LDSM.16.M88.4 R132, [R194+0x2800] ;  /* 0x00280000c284783b */ /* 0x000f2e0000000200 */
[C---:B------:R-:W-:Y:S08]  /*c4e0*/  HMMA.16816.F32.BF16 R44, R148.reuse, R136, R44 ;  /* 0x00000088942c723c */ /* 0x040ff0000004182c */
[----:B------:R-:W-:Y:S01]  /*c4f0*/  HMMA.16816.F32.BF16 R48, R148, R138, R48 ;  /* 0x0000008a9430723c */ /* 0x000fe20000041830 */
[----:B------:R-:W-:Y:S07]  /*c500*/  LDSM.16.M88.4 R136, [R206+0xd100] ;  /* 0x00d10000ce88783b */ /* 0x000fee0000000200 */
[C---:B--2---:R-:W-:Y:S08]  /*c510*/  HMMA.16816.F32.BF16 R4, R152.reuse, R116, R4 ;  /* 0x000000749804723c */ /* 0x044ff00000041804 */
[C---:B------:R-:W-:Y:S01]  /*c520*/  HMMA.16816.F32.BF16 R8, R152.reuse, R118, R8 ;  /* 0x000000769808723c */ /* 0x040fe20000041808 */
[----:B------:R-:W2:Y:S07]  /*c530*/  LDSM.16.M88.4 R116, [R206+0xc100] ;  /* 0x00c10000ce74783b */ /* 0x000eae0000000200 */
[C---:B------:R-:W-:Y:S08]  /*c540*/  HMMA.16816.F32.BF16 R12, R152.reuse, R144, R12 ;  /* 0x00000090980c723c */ /* 0x040ff0000004180c */
[C---:B------:R-:W-:Y:S01]  /*c550*/  HMMA.16816.F32.BF16 R16, R152.reuse, R146, R16 ;  /* 0x000000929810723c */ /* 0x040fe20000041810 */
[----:B------:R-:W-:Y:S07]  /*c560*/  LDSM.16.M88.4 R144, [R188] ;  /* 0x00000000bc90783b */ /* 0x000fee0000000200 */
[C---:B------:R-:W-:Y:S08]  /*c570*/  HMMA.16816.F32.BF16 R20, R152.reuse, R156, R20 ;  /* 0x0000009c9814723c */ /* 0x040ff00000041814 */
[C---:B------:R-:W-:Y:S01]  /*c580*/  HMMA.16816.F32.BF16 R24, R152.reuse, R158, R24 ;  /* 0x0000009e9818723c */ /* 0x040fe20000041818 */
[----:B------:R-:W-:Y:S07]  /*c590*/  LDSM.16.M88.4 R156, [R203+0xc900] ;  /* 0x00c90000cb9c783b */ /* 0x000fee0000000200 */
[C---:B---3--:R-:W-:Y:S08]  /*c5a0*/  HMMA.16816.F32.BF16 R28, R152.reuse, R120, R28 ;  /* 0x00000078981c723c */ /* 0x048ff0000004181c */
[C---:B------:R-:W-:Y:S01]  /*c5b0*/  HMMA.16816.F32.BF16 R32, R152.reuse, R122, R32 ;  /* 0x0000007a9820723c */ /* 0x040fe20000041820 */
[----:B------:R-:W3:Y:S07]  /*c5c0*/  LDSM.16.M88.4 R120, [R206+0xc900] ;  /* 0x00c90000ce78783b */ /* 0x000eee0000000200 */
[C---:B-1----:R-:W-:Y:S08]  /*c5d0*/  HMMA.16816.F32.BF16 R36, R152.reuse, R128, R36 ;  /* 0x000000809824723c */ /* 0x042ff00000041824 */
[C---:B------:R-:W-:Y:S01]  /*c5e0*/  HMMA.16816.F32.BF16 R40, R152.reuse, R130, R40 ;  /* 0x000000829828723c */ /* 0x040fe20000041828 */
[----:B------:R-:W1:Y:S07]  /*c5f0*/  LDSM.16.M88.4 R128, [R206+0xd900] ;  /* 0x00d90000ce80783b */ /* 0x000e6e0000000200 */
[C---:B----4-:R-:W-:Y:S08]  /*c600*/  HMMA.16816.F32.BF16 R44, R152.reuse, R132, R44 ;  /* 0x00000084982c723c */ /* 0x050ff0000004182c */
[----:B------:R-:W-:Y:S01]  /*c610*/  HMMA.16816.F32.BF16 R48, R152, R134, R48 ;  /* 0x000000869830723c */ /* 0x000fe20000041830 */
[----:B------:R-:W4:Y:S07]  /*c620*/  LDSM.16.M88.4 R132, [R193] ;  /* 0x00000000c184783b */ /* 0x000f2e0000000200 */
        /* <DEDUP_REMOVED lines=11> */
[----:B------:R-:W3:Y:S07]  /*c6e0*/  LDSM.16.M88.4 R120, [R191] ;  /* 0x00000000bf78783b */ /* 0x000eee0000000200 */
[C---:B------:R-:W-:Y:S08]  /*c6f0*/  HMMA.16816.F32.BF16 R36, R164.reuse, R136, R36 ;  /* 0x00000088a424723c */ /* 0x040ff00000041824 */
[C---:B------:R-:W-:Y:S01]  /*c700*/  HMMA.16816.F32.BF16 R40, R164.reuse, R138, R40 ;  /* 0x0000008aa428723c */ /* 0x040fe20000041828 */
[----:B------:R-:W5:Y:S07]  /*c710*/  LDSM.16.M88.4 R136, [R190] ;  /* 0x00000000be88783b */ /* 0x000f6e0000000200 */
[C---:B-1----:R-:W-:Y:S08]  /*c720*/  HMMA.16816.F32.BF16 R44, R164.reuse, R128, R44 ;  /* 0x00000080a42c723c */ /* 0x042ff0000004182c */
[----:B------:R-:W-:Y:S01]  /*c730*/  HMMA.16816.F32.BF16 R48, R164, R130, R48 ;  /* 0x00000082a430723c */ /* 0x000fe20000041830 */
[----:B------:R-:W1:Y:S07]  /*c740*/  LDSM.16.M88.4 R128, [R189] ;  /* 0x00000000bd80783b */ /* 0x000e6e0000000200 */
[C---:B----4-:R-:W-:Y:S08]  /*c750*/  HMMA.16816.F32.BF16 R4, R168.reuse, R132, R4 ;  /* 0x00000084a804723c */ /* 0x050ff00000041804 */
[C---:B------:R-:W-:Y:S01]  /*c760*/  HMMA.16816.F32.BF16 R8, R168.reuse, R134, R8 ;  /* 0x00000086a808723c */ /* 0x040fe20000041808 */
[----:B------:R-:W4:Y:S07]  /*c770*/  LDSM.16.M88.4 R132, [R203+0xb100] ;  /* 0x00b10000cb84783b */ /* 0x000f2e0000000200 */
[C---:B--2---:R-:W-:Y:S08]  /*c780*/  HMMA.16816.F32.BF16 R12, R168.reuse, R116, R12 ;  /* 0x00000074a80c723c */ /* 0x044ff0000004180c */
[C---:B------:R-:W-:Y:S01]  /*c790*/  HMMA.16816.F32.BF16 R16, R168.reuse, R118, R16 ;  /* 0x00000076a810723c */ /* 0x040fe20000041810 */
[----:B------:R-:W2:Y:S07]  /*c7a0*/  LDSM.16.M88.4 R116, [R203+0xb900] ;  /* 0x00b90000cb74783b */ /* 0x000eae0000000200 */
[C---:B---3--:R-:W-:Y:S08]  /*c7b0*/  HMMA.16816.F32.BF16 R20, R168.reuse, R120, R20 ;  /* 0x00000078a814723c */ /* 0x048ff00000041814 */
[C---:B------:R-:W-:Y:S01]  /*c7c0*/  HMMA.16816.F32.BF16 R24, R168.reuse, R122, R24 ;  /* 0x0000007aa818723c */ /* 0x040fe20000041818 */
[----:B------:R-:W3:Y:S07]  /*c7d0*/  LDSM.16.M88.4 R120, [R203+0xc100] ;  /* 0x00c10000cb78783b */ /* 0x000eee0000000200 */
[C---:B-----5:R-:W-:Y:S08]  /*c7e0*/  HMMA.16816.F32.BF16 R28, R168.reuse, R136, R28 ;  /* 0x00000088a81c723c */ /* 0x060ff0000004181c */
[C---:B------:R-:W-:Y:S01]  /*c7f0*/  HMMA.16816.F32.BF16 R32, R168.reuse, R138, R32 ;  /* 0x0000008aa820723c */ /* 0x040fe20000041820 */
[----:B------:R-:W-:Y:S07]  /*c800*/  LDSM.16.M88.4 R136, [R194+0x3000] ;  /* 0x00300000c288783b */ /* 0x000fee0000000200 */
[C---:B-1----:R-:W-:Y:S08]  /*c810*/  HMMA.16816.F32.BF16 R36, R168.reuse, R128, R36 ;  /* 0x00000080a824723c */ /* 0x042ff00000041824 */
[C---:B------:R-:W-:Y:S01]  /*c820*/  HMMA.16816.F32.BF16 R40, R168.reuse, R130, R40 ;  /* 0x00000082a828723c */ /* 0x040fe20000041828 */
[----:B------:R-:W1:Y:S07]  /*c830*/  LDSM.16.M88.4 R128, [R203+0xd900] ;  /* 0x00d90000cb80783b */ /* 0x000e6e0000000200 */
[C---:B------:R-:W-:Y:S08]  /*c840*/  HMMA.16816.F32.BF16 R44, R168.reuse, R144, R44 ;  /* 0x00000090a82c723c */ /* 0x040ff0000004182c */
[----:B------:R-:W-:Y:S08]  /*c850*/  HMMA.16816.F32.BF16 R48, R168, R146, R48 ;  /* 0x00000092a830723c */ /* 0x000ff00000041830 */
[C---:B----4-:R-:W-:Y:S07]  /*c860*/  HMMA.16816.F32.BF16 R4, R176.reuse, R132, R4 ;  /* 0x00000084b004723c */ /* 0x050fee0000041804 */
[----:B------:R-:W-:Y:S01]  /*c870*/  @P6 SHF.R.S32.HI R133, RZ, 0x1f, R0 ;  /* 0x0000001fff856819 */ /* 0x000fe20000011400 */
[C---:B------:R-:W-:Y:S04]  /*c880*/  HMMA.16816.F32.BF16 R8, R176.reuse, R134, R8 ;  /* 0x00000086b008723c */ /* 0x040fe80000041808 */
[----:B------:R-:W-:Y:S03]  /*c890*/  @P6 IMAD R133, R133, c[0x0][0x1e0], RZ ;  /* 0x0000780085856a24 */ /* 0x000fe600078e02ff */
[----:B------:R-:W-:Y:S01]  /*c8a0*/  @P6 IMAD.MOV.U32 R134, RZ, RZ, R210 ;  /* 0x000000ffff866224 */ /* 0x000fe200078e00d2 */
[C---:B--2---:R-:W-:Y:S04]  /*c8b0*/  HMMA.16816.F32.BF16 R12, R176.reuse, R116, R12 ;  /* 0x00000074b00c723c */ /* 0x044fe8000004180c */
[C---:B------:R-:W-:Y:S02]  /*c8c0*/  @P6 IMAD R133, R0.reuse, c[0x0][0x1e4], R133 ;  /* 0x0000790000856a24 */ /* 0x040fe400078e0285 */
[----:B------:R-:W-:Y:S02]  /*c8d0*/  @P6 IMAD.MOV.U32 R135, RZ, RZ, R213 ;  /* 0x000000ffff876224 */ /* 0x000fe400078e00d5 */
[C---:B------:R-:W-:Y:S01]  /*c8e0*/  HMMA.16816.F32.BF16 R16, R176.reuse, R118, R16 ;  /* 0x00000076b010723c */ /* 0x040fe20000041810 */
        /* <DEDUP_REMOVED lines=8> */
[C---:B-1----:R-:W-:Y:S08]  /*c970*/  HMMA.16816.F32.BF16 R44, R176.reuse, R128, R44 ;  /* 0x00000080b02c723c */ /* 0x042ff0000004182c */
[----:B------:R-:W-:Y:S01]  /*c980*/  HMMA.16816.F32.BF16 R48, R176, R130, R48 ;  /* 0x00000082b030723c */ /* 0x000fe20000041830 */
[----:B------:R-:W1:Y:S07]  /*c990*/  LDSM.16.M88.4 R128, [R194+0x5000] ;  /* 0x00500000c280783b */ /* 0x000e6e0000000200 */
[C---:B------:R-:W-:Y:S08]  /*c9a0*/  HMMA.16816.F32.BF16 R4, R180.reuse, R136, R4 ;  /* 0x00000088b404723c */ /* 0x040ff00000041804 */
[C---:B------:R-:W-:Y:S08]  /*c9b0*/  HMMA.16816.F32.BF16 R8, R180.reuse, R138, R8 ;  /* 0x0000008ab408723c */ /* 0x040ff00000041808 */
[C---:B------:R-:W-:Y:S08]  /*c9c0*/  HMMA.16816.F32.BF16 R12, R180.reuse, R172, R12 ;  /* 0x000000acb40c723c */ /* 0x040ff0000004180c */
[C---:B------:R-:W-:Y:S08]  /*c9d0*/  HMMA.16816.F32.BF16 R16, R180.reuse, R174, R16 ;  /* 0x000000aeb410723c */ /* 0x040ff00000041810 */
[C---:B--2---:R-:W-:Y:S07]  /*c9e0*/  HMMA.16816.F32.BF16 R20, R180.reuse, R116, R20 ;  /* 0x00000074b414723c */ /* 0x044fee0000041814 */
[----:B------:R-:W-:Y:S01]  /*c9f0*/  @P6 IMAD.WIDE.U32 R116, R0, c[0x0][0x1e0], RZ ;  /* 0x0000780000746a25 */ /* 0x000fe200078e00ff */
[C---:B------:R-:W-:Y:S04]  /*ca00*/  HMMA.16816.F32.BF16 R24, R180.reuse, R118, R24 ;  /* 0x00000076b418723c */ /* 0x040fe80000041818 */
[----:B------:R-:W-:Y:S02]  /*ca10*/  @P6 IMAD.IADD R0, R117, 0x1, R133 ;  /* 0x0000000175006824 */ /* 0x000fe400078e0285 */
[----:B------:R-:W-:Y:S02]  /*ca20*/  @P6 IMAD.WIDE.U32 R134, R116, 0x60, R134 ;  /* 0x0000006074866825 */ /* 0x000fe400078e0086 */
[----:B------:R-:W2:Y:S01]  /*ca30*/  LDSM.16.M88.4 R116, [R194+0x5800] ;  /* 0x00580000c274783b */ /* 0x000ea20000000200 */
[C---:B---3--:R-:W-:Y:S01]  /*ca40*/  HMMA.16816.F32.BF16 R28, R180.reuse, R120, R28 ;  /* 0x00000078b41c723c */ /* 0x048fe2000004181c */
[----:B------:R-:W-:Y:S04]  /*ca50*/  DEPBAR.LE SB0, 0x0 ;  /* 0x000080000000791a */ /* 0x000fe80000000000 */
[----:B------:R-:W-:Y:S01]  /*ca60*/  BAR.SYNC.DEFER_BLOCKING 0x0 ;  /* 0x0000000000007b1d */ /* 0x000fe20000010000 */
[----:B------:R-:W-:Y:S02]  /*ca70*/  @P6 IMAD R0, R0, 0x60, RZ ;  /* 0x0000006000006824 */ /* 0x000fe400078e02ff */
[C---:B------:R-:W-:Y:S05]  /*ca80*/  HMMA.16816.F32.BF16 R32, R180.reuse, R122, R32 ;  /* 0x0000007ab420723c */ /* 0x040fea0000041820 */
[----:B------:R-:W-:Y:S02]  /*ca90*/  @P6 IMAD.IADD R121, R135, 0x1, R0 ;  /* 0x0000000187796824 */ /* 0x000fe400078e0200 */
[C---:B------:R-:W-:Y:S01]  /*caa0*/  @P6 IMAD.SHL.U32 R132, R134.reuse, 0x2, RZ ;  /* 0x0000000286846824 */ /* 0x040fe200078e00ff */
[C---:B-1----:R-:W-:Y:S04]  /*cab0*/  HMMA.16816.F32.BF16 R36, R180.reuse, R128, R36 ;  /* 0x00000080b424723c */ /* 0x042fe80000041824 */
[----:B------:R-:W-:Y:S01]  /*cac0*/  @P6 SHF.L.U64.HI R120, R134, 0x1, R121 ;  /* 0x0000000186786819 */ /* 0x000fe20000010279 */
[----:B------:R-:W-:Y:S01]  /*cad0*/  @P1 IMAD.HI.U32 R121, R209, c[0x0][0x2c8], RZ ;  /* 0x0000b200d1791a27 */ /* 0x000fe200078e00ff */
[C---:B------:R-:W-:Y:S02]  /*cae0*/  @P6 IADD3 R122, P2, R132.reuse, 0x80, RZ ;  /* 0x00000080847a6810 */ /* 0x040fe40007f5e0ff */
[----:B------:R-:W-:Y:S01]  /*caf0*/  @P6 IADD3 R132, P5, R132, c[0x0][0x1c8], RZ ;  /* 0x0000720084846a10 */ /* 0x000fe20007fbe0ff */
[----:B------:R-:W-:Y:S01]  /*cb00*/  IMAD.MOV.U32 R0, RZ, RZ, R209 ;  /* 0x000000ffff007224 */ /* 0x000fe200078e00d1 */
[C---:B------:R-:W-:Y:S03]  /*cb10*/  HMMA.16816.F32.BF16 R40, R180.reuse, R130, R40 ;  /* 0x00000082b428723c */ /* 0x040fe60000041828 */
[----:B------:R-:W-:Y:S02]  /*cb20*/  @P6 IADD3.X R133, R120, c[0x0][0x1cc], RZ, P5, !PT ;  /* 0x0000730078856a10 */ /* 0x000fe40002ffe4ff */
[----:B------:R-:W-:Y:S02]  /*cb30*/  @P6 IADD3 R122, P1, R122, c[0x0][0x1c8], RZ ;  /* 0x000072007a7a6a10 */ /* 0x000fe40007f3e0ff */
[----:B------:R-:W-:Y:S01]  /*cb40*/  @P0 SHF.R.U32.HI R0, RZ, c[0x0][0x2cc], R121 ;  /* 0x0000b300ff000a19 */ /* 0x000fe20000011679 */
[----:B------:R-:W-:Y:S01]  /*cb50*/  @!PT LDS RZ, [RZ] ;  /* 0x00000000fffff984 */ /* 0x000fe20000000800 */
[----:B------:R-:W-:Y:S01]  /*cb60*/  @!PT LDS RZ, [RZ] ;  /* 0x00000000fffff984 */ /* 0x000fe20000000800 */
[----:B------:R-:W-:Y:S01]  /*cb70*/  @!PT LDS RZ, [RZ] ;  /* 0x00000000fffff984 */ /* 0x000fe20000000800 */
[----:B------:R1:W-:Y:S01]  /*cb80*/  @P6 LDGSTS.E.BYPASS.LTC128B.128 [R208+0x8100], [R132.64], !P4 ;  /* 0x0810000084d06fae */ /* 0x0003e2000e101d4e */
[----:B------:R-:W-:Y:S03]  /*cb90*/  @P6 IADD3.X R123, RZ, c[0x0][0x1cc], R120, P1, P2 ;  /* 0x00007300ff7b6a10 */ /* 0x000fe60000fe4478 */
[----:B------:R-:W-:Y:S01]  /*cba0*/  @P6 IADD3 R128, P0, R132, UR13, RZ ;  /* 0x0000000d84806c10 */ /* 0x000fe2000ff1e0ff */
[----:B------:R-:W3:Y:S01]  /*cbb0*/  SHFL.IDX PT, R120, R0, RZ, 0x1c1f ;  /* 0x001c1fff00787589 */ /* 0x000ee200000e0000 */
[C---:B--2---:R-:W-:Y:S03]  /*cbc0*/  HMMA.16816.F32.BF16 R44, R180.reuse, R116, R44 ;  /* 0x00000074b42c723c */ /* 0x044fe6000004182c */
[----:B------:R-:W-:Y:S01]  /*cbd0*/  @P6 IADD3.X R129, R133, UR7, RZ, P0, !PT ;  /* 0x0000000785816c10 */ /* 0x000fe200087fe4ff */
[----:B------:R2:W-:Y:S01]  /*cbe0*/  @P6 LDGSTS.E.BYPASS.LTC128B.128 [R208+0xb100], [R122.64], !P3 ;  /* 0x0b1000007ad06fae */ /* 0x0005e2000d901d4e */
[C---:B------:R-:W-:Y:S02]  /*cbf0*/  @P6 IADD3 R130, P1, R128.reuse, UR13, RZ ;  /* 0x0000000d80826c10 */ /* 0x040fe4000ff3e0ff */
[----:B------:R-:W-:Y:S01]  /*cc00*/  @P6 IADD3 R134, P0, R128, UR10, RZ ;  /* 0x0000000a80866c10 */ /* 0x000fe2000ff1e0ff */
[----:B------:R-:W-:Y:S01]  /*cc10*/  IMAD R117, R184, -0x60, RZ ;  /* 0xffffffa0b8757824 */ /* 0x000fe200078e02ff */
[----:B------:R4:W-:Y:S01]  /*cc20*/  @P6 LDGSTS.E.BYPASS.LTC128B.128 [R208+0x9100], [R128.64], !P4 ;  /* 0x0910000080d06fae */ /* 0x0009e2000e101d4e */
[----:B------:R-:W-:Y:S03]  /*cc30*/  HMMA.16816.F32.BF16 R48, R180, R118, R48 ;  /* 0x00000076b430723c */ /* 0x000fe60000041830 */
[C---:B------:R-:W-:Y:S01]  /*cc40*/  @P6 IADD3.X R131, R129.reuse, UR7, RZ, P1, !PT ;  /* 0x0000000781836c10 */ /* 0x040fe20008ffe4ff */
[----:B------:R4:W-:Y:S01]  /*cc50*/  @P6 LDGSTS.E.BYPASS.LTC128B.128 [R208+0xc100], [R128.64+0x80], !P3 ;  /* 0x0c10008080d06fae */ /* 0x0009e2000d901d4e */
[----:B------:R-:W-:Y:S02]  /*cc60*/  @P6 IADD3.X R135, R129, UR8, RZ, P0, !PT ;  /* 0x0000000881876c10 */ /* 0x000fe400087fe4ff */
[----:B------:R-:W-:Y:S01]  /*cc70*/  PLOP3.LUT P0, PT, PT, PT, UP2, 0x40, 0x0 ;  /* 0x000000000000781c */ /* 0x000fe20003f0e828 */
[----:B------:R-:W-:Y:S01]  /*cc80*/  IMAD.IADD R119, R117, 0x1, -R214 ;  /* 0x0000000175777824 */ /* 0x000fe200078e0ad6 */
[----:B------:R3:W-:Y:S05]  /*cc90*/  @P6 LDGSTS.E.BYPASS.LTC128B.128 [R208+0xa100], [R130.64], !P4 ;  /* 0x0a10000082d06fae */ /* 0x0007ea000e101d4e */
[----:B------:R1:W-:Y:S05]  /*cca0*/  @P6 LDGSTS.E.BYPASS.LTC128B.128 [R208+0xd100], [R134.64], !P3 ;  /* 0x0d10000086d06fae */ /* 0x0003ea000d901d4e */
[----:B------:R-:W0:Y:S01]  /*ccb0*/  LDGDEPBAR ;  /* 0x00000000000079af */ /* 0x000e220000000000 */
[----:B--2---:R-:W-:Y:S04]  /*ccc0*/  IADD3 R123, -R214, 0x1, R117 ;  /* 0x00000001d67b7810 */ /* 0x004fe80007ffe175 */
[----:B------:R-:W-:Y:S04]  /*ccd0*/  IADD3 R123, R123, c[0x0][0x1d0], RZ ;  /* 0x000074007b7b7a10 */ /* 0x000fe80007ffe0ff */
[----:B------:R-:W-:Y:S04]  /*cce0*/  IADD3 R123, R123, -c[0x0][0x168], RZ ;  /* 0x80005a007b7b7a10 */ /* 0x000fe80007ffe0ff */
[C---:B----4-:R-:W-:Y:S02]  /*ccf0*/  IADD3 R129, R123.reuse, c[0x0][0x328], RZ ;  /* 0x0000ca007b817a10 */ /* 0x050fe40007ffe0ff */
[----:B------:R-:W-:Y:S03]  /*cd00*/  IADD3 R123, R123, UR6, RZ ;  /* 0x000000067b7b7c10 */ /* 0x000fe6000fffe0ff */
[--C-:B---3--:R-:W-:Y:S02]  /*cd10*/  IMAD.IADD R131, R129, 0x1, R120.reuse ;  /* 0x0000000181837824 */ /* 0x108fe400078e0278 */
[----:B------:R-:W-:Y:S01]  /*cd20*/  IMAD.IADD R116, R123, 0x1, R120 ;  /* 0x000000017b747824 */ /* 0x000fe200078e0278 */
[----:B------:R-:W-:-:S05]  /*cd30*/  @P0 BRA `(.L_x_49) ;  /* 0x0000018000000947 */ /* 0x000fca0003800000 */
[----:B-1----:R-:W-:Y:S01]  /*cd40*/  IADD3 R120, R120, c[0x0][0x1d0], RZ ;  /* 0x0000740078787a10 */ /* 0x002fe20007ffe0ff */
        /* <DEDUP_REMOVED lines=13> */
.L_x_51:
[----:B------:R-:W-:Y:S04]  /*ce20*/  MOV R118, c[0x0][0x32c] ;  /* 0x0000cb0000767a02 */ /* 0x000fe80000000f00 */
[----:B------:R-:W-:Y:S11]  /*ce30*/  ISETP.NE.AND P0, PT, R118, 0x1, PT ;  /* 0x000000017600780c */ /* 0x000ff60003f05270 */
[----:B------:R-:W-:Y:S02]  /*ce40*/  @!UPT UIADD3 URZ, URZ, URZ, URZ ;  /* 0x0000003f3f3ff290 */ /* 0x000fe4000fffe03f */
[----:B------:R-:W-:Y:S05]  /*ce50*/  @P0 IMAD.HI.U32 R118, R120, c[0x0][0x330], RZ ;  /* 0x0000cc0078760a27 */ /* 0x000fea00078e00ff */
[----:B------:R-:W-:Y:S02]  /*ce60*/  @P0 SHF.R.U32.HI R120, RZ, c[0x0][0x334], R118 ;  /* 0x0000cd00ff780a19 */ /* 0x000fe40000011676 */
.L_x_52:
[----:B------:R-:W-:Y:S05]  /*ce70*/  BSYNC B0 ;  /* 0x0000000000007941 */ /* 0x000fea0003800000 */
.L_x_50:
[----:B------:R-:W-:Y:S05]  /*ce80*/  IMAD R121, R120, c[0x0][0x32c], R119 ;  /* 0x0000cb0078797a24 */ /* 0x000fea00078e0277 */
[----:B------:R-:W-:Y:S02]  /*ce90*/  IADD3 R118, R121, c[0x0][0x32c], RZ ;  /* 0x0000cb0079767a10 */ /* 0x000fe40007ffe0ff */
[----:B------:R-:W-:Y:S02]  /*cea0*/  IMNMX R116, R116, R121, !PT ;  /* 0x0000007974747217 */ /* 0x000fe40007800200 */
[----:B------:R-:W-:Y:S02]  /*ceb0*/  IMNMX R131, R131, R118, PT ;  /* 0x0000007683837217 */ /* 0x000fe40003800200 */
.L_x_49:
[C---:B-1----:R-:W-:Y:S01]  /*cec0*/  ISETP.GE.AND P0, PT, R117.reuse, 0x2, PT ;  /* 0x000000027500780c */ /* 0x042fe20003f06270 */
[----:B------:R-:W1:Y:S01]  /*ced0*/  SHFL.IDX PT, R0, R0, 0x1, 0x1c1f ;  /* 0x003c1f0000007f89 */ /* 0x000e6200000e0000 */
[----:B------:R-:W-:Y:S02]  /*cee0*/  ISETP.GE.AND P1, PT, R117, 0x9, PT ;  /* 0x000000097500780c */ /* 0x000fe40003f26270 */
[----:B------:R-:W-:Y:S02]  /*cef0*/  LOP3.LUT R215, R215, 0xfffbffff, RZ, 0xc0, !PT ;  /* 0xfffbffffd7d77812 */ /* 0x000fe400078ec0ff */
[C---:B------:R-:W-:Y:S02]  /*cf00*/  ISETP.GE.AND P2, PT, R117.reuse, 0xa, PT ;  /* 0x0000000a7500780c */ /* 0x040fe40003f46270 */
[C---:B------:R-:W-:Y:S02]  /*cf10*/  ISETP.GE.AND P6, PT, R117.reuse, 0x51, PT ;  /* 0x000000517500780c */ /* 0x040fe40003fc6270 */
[----:B------:R-:W-:Y:S03]  /*cf20*/  ISETP.GE.AND P5, PT, R117, 0x52, PT ;  /* 0x000000527500780c */ /* 0x000fe60003fa6270 */
[----:B------:R-:W-:Y:S02]  /*cf30*/  @P0 LOP3.LUT R215, R215, 0x40000, RZ, 0xfc, !PT ;  /* 0x00040000d7d70812 */ /* 0x000fe400078efcff */
[C---:B------:R-:W-:Y:S02]  /*cf40*/  ISETP.GT.AND P0, PT, R116.reuse, 0x1, !P0 ;  /* 0x000000017400780c */ /* 0x040fe40004704270 */
[----:B------:R-:W-:Y:S02]  /*cf50*/  LOP3.LUT R215, R215, 0xfffdffff, RZ, 0xc0, !PT ;  /* 0xfffdffffd7d77812 */ /* 0x000fe400078ec0ff */
[----:B------:R-:W-:Y:S02]  /*cf60*/  ISETP.LT.OR P0, PT, R131, 0x2, P0 ;  /* 0x000000028300780c */ /* 0x000fe40000701670 */
[----:B------:R-:W-:Y:S02]  /*cf70*/  @P1 LOP3.LUT R215, R215, 0x20000, RZ, 0xfc, !PT ;  /* 0x00020000d7d71812 */ /* 0x000fe400078efcff */
[C---:B------:R-:W-:Y:S02]  /*cf80*/  ISETP.GT.AND P1, PT, R116.reuse, 0x8, !P1 ;  /* 0x000000087400780c */ /* 0x040fe40004f24270 */
[----:B------:R-:W-:Y:S02]  /*cf90*/  LOP3.LUT R215, R215, 0xfffeffff, RZ, 0xc0, !PT ;  /* 0xfffeffffd7d77812 */ /* 0x000fe400078ec0ff */
[----:B------:R-:W-:Y:S02]  /*cfa0*/  FSEL R222, R5, -INF , !P0 ;  /* 0xff80000005de7808 */ /* 0x000fe40004000000 */
        /* <DEDUP_REMOVED lines=15> */
[C---:B------:R-:W-:Y:S02]  /*d0a0*/  ISETP.GT.AND P0, PT, R116.reuse, 0x11, !P1 ;  /* 0x000000117400780c */ /* 0x040fe40004f04270 */
        /* <DEDUP_REMOVED lines=10> */
[----:B------:R-:W-:Y:S01]  /*d150*/  FSEL R130, R16, -INF , !P0 ;  /* 0xff80000010827808 */ /* 0x000fe20004000000 */
[--C-:B-1----:R-:W-:Y:S01]  /*d160*/  IMAD.IADD R16, R123, 0x1, R0.reuse ;  /* 0x000000017b107824 */ /* 0x102fe200078e0200 */
[C---:B------:R-:W-:Y:S04]  /*d170*/  ISETP.GT.AND P0, PT, R116.reuse, 0x19, !P1 ;  /* 0x000000197400780c */ /* 0x040fe80004f04270 */
        /* <DEDUP_REMOVED lines=70> */
[C---:B------:R-:W-:Y:S02]  /*d5e0*/  ISETP.GT.AND P0, PT, R116.reuse, 0x49, !P1 ;  /* 0x000000497400780c */ /* 0x040fe40004f04270 */
        /* <DEDUP_REMOVED lines=14> */
[----:B------:R-:W-:Y:S04]  /*d6d0*/  ISETP.LT.OR P0, PT, R131, 0x59, P0 ;  /* 0x000000598300780c */ /* 0x000fe80000701670 */
[----:B------:R-:W-:Y:S02]  /*d6e0*/  FSEL R118, R48, -INF , !P0 ;  /* 0xff80000030767808 */ /* 0x000fe40004000000 */
[----:B------:R-:W-:Y:S02]  /*d6f0*/  ISETP.GT.AND P0, PT, R116, RZ, !P1 ;  /* 0x000000ff7400720c */ /* 0x000fe40004f04270 */
[----:B------:R-:W-:Y:S02]  /*d700*/  ISETP.GE.AND P1, PT, R117, 0x5a, PT ;  /* 0x0000005a7500780c */ /* 0x000fe40003f26270 */
[----:B------:R-:W-:Y:S04]  /*d710*/  ISETP.LT.OR P0, PT, R131, 0x1, P0 ;  /* 0x000000018300780c */ /* 0x000fe80000701670 */
[----:B------:R-:W-:Y:S01]  /*d720*/  FSEL R12, R4, -INF , !P0 ;  /* 0xff800000040c7808 */ /* 0x000fe20004000000 */
[----:B------:R-:W-:Y:S01]  /*d730*/  IMAD.IADD R4, R129, 0x1, R0 ;  /* 0x0000000181047824 */ /* 0x000fe200078e0200 */
        /* <DEDUP_REMOVED lines=20> */
.L_x_55:
[----:B------:R-:W-:Y:S04]  /*d880*/  MOV R0, c[0x0][0x32c] ;  /* 0x0000cb0000007a02 */ /* 0x000fe80000000f00 */
[----:B------:R-:W-:Y:S11]  /*d890*/  ISETP.NE.AND P0, PT, R0, 0x1, PT ;  /* 0x000000010000780c */ /* 0x000ff60003f05270 */
[----:B------:R-:W-:Y:S02]  /*d8a0*/  @!UPT UIADD3 URZ, URZ, URZ, URZ ;  /* 0x0000003f3f3ff290 */ /* 0x000fe4000fffe03f */
[----:B------:R-:W-:Y:S05]  /*d8b0*/  @P0 IMAD.HI.U32 R0, R20, c[0x0][0x330], RZ ;  /* 0x0000cc0014000a27 */ /* 0x000fea00078e00ff */
[----:B------:R-:W-:Y:S02]  /*d8c0*/  @P0 SHF.R.U32.HI R20, RZ, c[0x0][0x334], R0 ;  /* 0x0000cd00ff140a19 */ /* 0x000fe40000011600 */
.L_x_56:
[----:B------:R-:W-:Y:S05]  /*d8d0*/  BSYNC B0 ;  /* 0x0000000000007941 */ /* 0x000fea0003800000 */
.L_x_54:
[----:B------:R-:W-:Y:S05]  /*d8e0*/  IMAD R119, R20, c[0x0][0x32c], R119 ;  /* 0x0000cb0014777a24 */ /* 0x000fea00078e0277 */
[----:B------:R-:W-:Y:S02]  /*d8f0*/  IADD3 R5, R119, c[0x0][0x32c], RZ ;  /* 0x0000cb0077057a10 */ /* 0x000fe40007ffe0ff */
[----:B------:R-:W-:Y:S02]  /*d900*/  IMNMX R16, R16, R119, !PT ;  /* 0x0000007710107217 */ /* 0x000fe40007800200 */
[----:B------:R-:W-:Y:S02]  /*d910*/  IMNMX R4, R4, R5, PT ;  /* 0x0000000504047217 */ /* 0x000fe40003800200 */
.L_x_53:
[C---:B------:R-:W-:Y:S02]  /*d920*/  LOP3.LUT P0, RZ, R215.reuse, 0x80000, RZ, 0xc0, !PT ;  /* 0x00080000d7ff7812 */ /* 0x040fe4000780c0ff */
[C---:B------:R-:W-:Y:S02]  /*d930*/  ISETP.GT.AND P6, PT, R16.reuse, 0x50, !P6 ;  /* 0x000000501000780c */ /* 0x040fe400077c4270 */
[C---:B------:R-:W-:Y:S02]  /*d940*/  ISETP.GT.AND P0, PT, R16.reuse, RZ, !P0 ;  /* 0x000000ff1000720c */ /* 0x040fe40004704270 */
[----:B------:R-:W-:Y:S02]  /*d950*/  ISETP.GT.AND P5, PT, R16, 0x51, !P5 ;  /* 0x000000511000780c */ /* 0x000fe40006fa4270 */
[C---:B------:R-:W-:Y:S02]  /*d960*/  ISETP.LT.OR P0, PT, R4.reuse, 0x1, P0 ;  /* 0x000000010400780c */ /* 0x040fe40000701670 */
[----:B------:R-:W-:Y:S02]  /*d970*/  ISETP.LT.OR P6, PT, R4, 0x51, P6 ;  /* 0x000000510400780c */ /* 0x000fe400037c1670 */
[----:B------:R-:W-:Y:S02]  /*d980*/  FSEL R21, R6, -INF , !P0 ;  /* 0xff80000006157808 */ /* 0x000fe40004000000 */
[----:B------:R-:W-:Y:S02]  /*d990*/  LOP3.LUT P0, RZ, R215, 0x40000, RZ, 0xc0, !PT ;  /* 0x00040000d7ff7812 */ /* 0x000fe4000780c0ff */
[C---:B------:R-:W-:Y:S02]  /*d9a0*/  ISETP.GT.AND P2, PT, R16.reuse, 0x58, !P2 ;  /* 0x000000581000780c */ /* 0x040fe40005744270 */
[----:B------:R-:W-:Y:S02]  /*d9b0*/  ISETP.GT.AND P0, PT, R16, 0x1, !P0 ;  /* 0x000000011000780c */ /* 0x000fe40004704270 */
[----:B------:R-:W-:Y:S02]  /*d9c0*/  FSEL R129, R46, -INF , !P6 ;  /* 0xff8000002e817808 */ /* 0x000fe40007000000 */
[C---:B------:R-:W-:Y:S02]  /*d9d0*/  ISETP.LT.OR P0, PT, R4.reuse, 0x2, P0 ;  /* 0x000000020400780c */ /* 0x040fe40000701670 */
[----:B------:R-:W-:Y:S02]  /*d9e0*/  ISETP.LT.OR P5, PT, R4, 0x52, P5 ;  /* 0x000000520400780c */ /* 0x000fe40002fa1670 */
[----:B------:R-:W-:Y:S02]  /*d9f0*/  FSEL R17, R7, -INF , !P0 ;  /* 0xff80000007117808 */ /* 0x000fe40004000000 */
[C---:B------:R-:W-:Y:S02]  /*da00*/  LOP3.LUT P0, RZ, R215.reuse, 0x20000, RZ, 0xc0, !PT ;  /* 0x00020000d7ff7812 */ /* 0x040fe4000780c0ff */
        /* <DEDUP_REMOVED lines=90> */
[----:B------:R-:W-:Y:S01]  /*dfb0*/  ISETP.GT.AND P1, PT, R16, 0x59, !P1 ;  /* 0x000000591000780c */ /* 0x000fe20004f24270 */
[----:B------:R-:W1:Y:S01]  /*dfc0*/  SHFL.BFLY PT, R0, R5, 0x2, 0x1f ;  /* 0x0c401f0005007f89 */ /* 0x000e6200000e0000 */
        /* <DEDUP_REMOVED lines=11> */
[C---:B------:R-:W-:Y:S02]  /*e080*/  ISETP.LT.OR P1, PT, R4.reuse, 0x5a, P1 ;  /* 0x0000005a0400780c */ /* 0x040fe40000f21670 */
[----:B------:R-:W-:Y:S02]  /*e090*/  ISETP.LT.OR P0, PT, R4, 0x41, P0 ;  /* 0x000000410400780c */ /* 0x000fe40000701670 */
[----:B------:R-:W-:Y:S02]  /*e0a0*/  FSEL R117, R50, -INF , !P2 ;  /* 0xff80000032757808 */ /* 0x000fe40005000000 */
[----:B------:R-:W-:Y:S02]  /*e0b0*/  FSEL R41, R38, -INF , !P0 ;  /* 0xff80000026297808 */ /* 0x000fe40004000000 */
[----:B------:R-:W-:Y:S02]  /*e0c0*/  LOP3.LUT P0, RZ, R215, 0x4, RZ, 0xc0, !PT ;  /* 0x00000004d7ff7812 */ /* 0x000fe4000780c0ff */
[----:B------:R-:W-:Y:S02]  /*e0d0*/  FMNMX.FTZ R10, R41, R10, !PT ;  /* 0x0000000a290a7209 */ /* 0x000fe40007810000 */
[----:B------:R-:W-:Y:S02]  /*e0e0*/  ISETP.GT.AND P0, PT, R16, 0x41, !P0 ;  /* 0x000000411000780c */ /* 0x000fe40004704270 */
[----:B-1----:R-:W-:Y:S02]  /*e0f0*/  FMNMX.FTZ R6, R5, R0, !PT ;  /* 0x0000000005067209 */ /* 0x002fe40007810000 */
[----:B------:R-:W-:Y:S02]  /*e100*/  ISETP.LT.OR P0, PT, R4, 0x42, P0 ;  /* 0x000000420400780c */ /* 0x000fe40000701670 */
[----:B------:R-:W-:Y:S01]  /*e110*/  FSEL R13, R51, -INF , !P1 ;  /* 0xff800000330d7808 */ /* 0x000fe20004800000 */
[----:B------:R-:W1:Y:S01]  /*e120*/  SHFL.BFLY PT, R15, R6, 0x1, 0x1f ;  /* 0x0c201f00060f7f89 */ /* 0x000e6200000e0000 */
[----:B------:R-:W-:Y:S02]  /*e130*/  FSEL R145, R39, -INF , !P0 ;  /* 0xff80000027917808 */ /* 0x000fe40004000000 */
[----:B------:R-:W-:Y:S02]  /*e140*/  LOP3.LUT P0, RZ, R215, 0x2, RZ, 0xc0, !PT ;  /* 0x00000002d7ff7812 */ /* 0x000fe4000780c0ff */
        /* <DEDUP_REMOVED lines=10> */
[----:B------:R-:W-:Y:S04]  /*e1f0*/  FMNMX.FTZ R10, R129, R10, !PT ;  /* 0x0000000a810a7209 */ /* 0x000fe80007810000 */
[----:B------:R-:W-:Y:S04]  /*e200*/  FMNMX.FTZ R0, R119, R10, !PT ;  /* 0x0000000a77007209 */ /* 0x000fe80007810000 */
[----:B------:R-:W-:Y:S04]  /*e210*/  FMNMX.FTZ R0, R117, R0, !PT ;  /* 0x0000000075007209 */ /* 0x000fe80007810000 */
[----:B------:R-:W-:Y:S02]  /*e220*/  FMNMX.FTZ R7, R13, R0, !PT ;  /* 0x000000000d077209 */ /* 0x000fe40007810000 */
[----:B-1----:R-:W-:Y:S03]  /*e230*/  FMNMX.FTZ R0, R6, R15, !PT ;  /* 0x0000000f06007209 */ /* 0x002fe60007810000 */
[----:B------:R-:W1:Y:S01]  /*e240*/  SHFL.BFLY PT, R4, R7, 0x2, 0x1f ;  /* 0x0c401f0007047f89 */ /* 0x000e6200000e0000 */
[C---:B------:R-:W-:Y:S01]  /*e250*/  FSETP.NEU.FTZ.AND P0, PT, R0.reuse, -INF , PT ;  /* 0xff8000000000780b */ /* 0x040fe20003f1d000 */
[C---:B------:R-:W-:Y:S03]  /*e260*/  FMUL.FTZ R131, R0.reuse, c[0x0][0x2d0] ;  /* 0x0000b40000837a20 */ /* 0x040fe60000410000 */
[----:B------:R-:W-:Y:S02]  /*e270*/  FSEL R6, R0, RZ, P0 ;  /* 0x000000ff00067208 */ /* 0x000fe40000000000 */
[----:B------:R-:W-:Y:S03]  /*e280*/  FSEL R131, R131, RZ, P0 ;  /* 0x000000ff83837208 */ /* 0x000fe60000000000 */
[----:B------:R-:W-:Y:S02]  /*e290*/  FADD.FTZ R3, -R6, R3 ;  /* 0x0000000306037221 */ /* 0x000fe40000010100 */
[--C-:B------:R-:W-:Y:S02]  /*e2a0*/  FFMA.FTZ R44, R12, c[0x0][0x2d0], -R131.reuse ;  /* 0x0000b4000c2c7a23 */ /* 0x100fe40000010883 */
[--C-:B------:R-:W-:Y:S02]  /*e2b0*/  FFMA.FTZ R45, R8, c[0x0][0x2d0], -R131.reuse ;  /* 0x0000b400082d7a23 */ /* 0x100fe40000010883 */
[--C-:B------:R-:W-:Y:S02]  /*e2c0*/  FFMA.FTZ R15, R222, c[0x0][0x2d0], -R131.reuse ;  /* 0x0000b400de0f7a23 */ /* 0x100fe40000010883 */
[--C-:B------:R-:W-:Y:S01]  /*e2d0*/  FFMA.FTZ R14, R220, c[0x0][0x2d0], -R131.reuse ;  /* 0x0000b400dc0e7a23 */ /* 0x100fe20000010883 */
[----:B------:R-:W-:Y:S01]  /*e2e0*/  MUFU.EX2 R44, R44 ;  /* 0x0000002c002c7308 */ /* 0x000fe20000000800 */
[--C-:B------:R-:W-:Y:S02]  /*e2f0*/  FFMA.FTZ R51, R132, c[0x0][0x2d0], -R131.reuse ;  /* 0x0000b40084337a23 */ /* 0x100fe40000010883 */
[--C-:B------:R-:W-:Y:S01]  /*e300*/  FFMA.FTZ R123, R130, c[0x0][0x2d0], -R131.reuse ;  /* 0x0000b400827b7a23 */ /* 0x100fe20000010883 */
[----:B-1----:R-:W-:Y:S01]  /*e310*/  FMNMX.FTZ R5, R7, R4, !PT ;  /* 0x0000000407057209 */ /* 0x002fe20007810000 */
[--C-:B------:R-:W-:Y:S02]  /*e320*/  FFMA.FTZ R120, R120, c[0x0][0x2d0], -R131.reuse ;  /* 0x0000b40078787a23 */ /* 0x100fe40000010883 */
[--C-:B------:R-:W-:Y:S02]  /*e330*/  FFMA.FTZ R128, R128, c[0x0][0x2d0], -R131.reuse ;  /* 0x0000b40080807a23 */ /* 0x100fe40000010883 */
[----:B------:R-:W1:Y:S01]  /*e340*/  SHFL.BFLY PT, R4, R5, 0x1, 0x1f ;  /* 0x0c201f0005047f89 */ /* 0x000e6200000e0000 */
[----:B------:R-:W2:Y:S01]  /*e350*/  MUFU.EX2 R15, R15 ;  /* 0x0000000f000f7308 */ /* 0x000ea20000000800 */
[--C-:B------:R-:W-:Y:S02]  /*e360*/  FFMA.FTZ R147, R158, c[0x0][0x2d0], -R131.reuse ;  /* 0x0000b4009e937a23 */ /* 0x100fe40000010883 */
        /* <DEDUP_REMOVED lines=10> */
[----:B------:R-:W3:Y:S01]  /*e410*/  MUFU.EX2 R45, R45 ;  /* 0x0000002d002d7308 */ /* 0x000ee20000000800 */
[--C-:B------:R-:W-:Y:S01]  /*e420*/  FFMA.FTZ R118, R118, c[0x0][0x2d0], -R131.reuse ;  /* 0x0000b40076767a23 */ /* 0x100fe20000010883 */
[----:B-1----:R-:W-:Y:S01]  /*e430*/  FMNMX.FTZ R12, R5, R4, !PT ;  /* 0x00000004050c7209 */ /* 0x002fe20007810000 */
[----:B------:R-:W-:Y:S01]  /*e440*/  FMUL.FTZ R4, R3, c[0x0][0x2d0] ;  /* 0x0000b40003047a20 */ /* 0x000fe20000410000 */
[----:B--2---:R-:W-:Y:S02]  /*e450*/  F2FP.BF16.PACK_AB R16, R15, R44 ;  /* 0x0000002c0f10723e */ /* 0x004fe400000010ff */
[C---:B------:R-:W-:Y:S01]  /*e460*/  FSETP.NEU.FTZ.AND P0, PT, R12.reuse, -INF , PT ;  /* 0xff8000000c00780b */ /* 0x040fe20003f1d000 */
[C---:B------:R-:W-:Y:S03]  /*e470*/  FMUL.FTZ R50, R12.reuse, c[0x0][0x2d0] ;  /* 0x0000b4000c327a20 */ /* 0x040fe60000410000 */
[----:B------:R-:W1:Y:S01]  /*e480*/  MUFU.EX2 R3, R4 ;  /* 0x0000000400037308 */ /* 0x000e620000000800 */
[----:B------:R-:W-:Y:S02]  /*e490*/  FSEL R5, R12, RZ, P0 ;  /* 0x000000ff0c057208 */ /* 0x000fe40000000000 */
[----:B------:R-:W-:Y:S02]  /*e4a0*/  FSEL R50, R50, RZ, P0 ;  /* 0x000000ff32327208 */ /* 0x000fe40000000000 */
[----:B------:R-:W-:Y:S01]  /*e4b0*/  ISETP.GT.AND P0, PT, R184, R207, PT ;  /* 0x000000cfb800720c */ /* 0x000fe20003f04270 */
[----:B------:R-:W-:Y:S02]  /*e4c0*/  FADD.FTZ R5, -R5, R2 ;  /* 0x0000000205057221 */ /* 0x000fe40000010100 */
[--C-:B------:R-:W-:Y:S02]  /*e4d0*/  FFMA.FTZ R49, R21, c[0x0][0x2d0], -R50.reuse ;  /* 0x0000b40015317a23 */ /* 0x100fe40000010832 */
[----:B------:R-:W2:Y:S01]  /*e4e0*/  LDSM.16.MT88.4 R20, [R204+0x100] ;  /* 0x00010000cc14783b */ /* 0x000ea20000004200 */
[--C-:B------:R-:W-:Y:S01]  /*e4f0*/  FFMA.FTZ R47, R9, c[0x0][0x2d0], -R50.reuse ;  /* 0x0000b400092f7a23 */ /* 0x100fe20000010832 */
[----:B------:R-:W-:Y:S01]  /*e500*/  MUFU.EX2 R51, R51 ;  /* 0x0000003300337308 */ /* 0x000fe20000000800 */
[--C-:B------:R-:W-:Y:S01]  /*e510*/  FFMA.FTZ R46, R11, c[0x0][0x2d0], -R50.reuse ;  /* 0x0000b4000b2e7a23 */ /* 0x100fe20000010832 */
[----:B---3--:R-:W-:Y:S01]  /*e520*/  F2FP.BF16.PACK_AB R18, R45, R14 ;  /* 0x0000000e2d12723e */ /* 0x008fe200000010ff */
[--C-:B------:R-:W-:Y:S02]  /*e530*/  FFMA.FTZ R48, R17, c[0x0][0x2d0], -R50.reuse ;  /* 0x0000b40011307a23 */ /* 0x100fe40000010832 */
[----:B------:R-:W-:Y:S02]  /*e540*/  FMUL.FTZ R2, R5, c[0x0][0x2d0] ;  /* 0x0000b40005027a20 */ /* 0x000fe40000410000 */
[--C-:B------:R-:W-:Y:S02]  /*e550*/  FFMA.FTZ R132, R37, c[0x0][0x2d0], -R50.reuse ;  /* 0x0000b40025847a23 */ /* 0x100fe40000010832 */
[----:B------:R-:W-:Y:S01]  /*e560*/  LDSM.16.MT88.4 R36, [R200+0x900] ;  /* 0x00090000c824783b */ /* 0x000fe20000004200 */
[----:B------:R-:W-:Y:S01]  /*e570*/  MUFU.EX2 R49, R49 ;  /* 0x0000003100317308 */ /* 0x000fe20000000800 */
[--C-:B------:R-:W-:Y:S02]  /*e580*/  FFMA.FTZ R130, R135, c[0x0][0x2d0], -R50.reuse ;  /* 0x0000b40087827a23 */ /* 0x100fe40000010832 */
[C---:B-1----:R-:W-:Y:S02]  /*e590*/  FMUL.FTZ R4, R3.reuse, R112 ;  /* 0x0000007003047220 */ /* 0x042fe40000410000 */
[C---:B------:R-:W-:Y:S02]  /*e5a0*/  FMUL.FTZ R5, R3.reuse, R113 ;  /* 0x0000007103057220 */ /* 0x040fe40000410000 */
        /* <DEDUP_REMOVED lines=8> */
[----:B------:R-:W3:Y:S01]  /*e630*/  MUFU.EX2 R48, R48 ;  /* 0x0000003000307308 */ /* 0x000ee20000000800 */
[C---:B------:R-:W-:Y:S02]  /*e640*/  FMUL.FTZ R77, R3.reuse, R77 ;  /* 0x0000004d034d7220 */ /* 0x040fe40000410000 */
[C---:B------:R-:W-:Y:S02]  /*e650*/  FMUL.FTZ R80, R3.reuse, R80 ;  /* 0x0000005003507220 */ /* 0x040fe40000410000 */
[C---:B------:R-:W-:Y:S02]  /*e660*/  FMUL.FTZ R81, R3.reuse, R81 ;  /* 0x0000005103517220 */ /* 0x040fe40000410000 */
[C---:B------:R-:W-:Y:S02]  /*e670*/  FMUL.FTZ R84, R3.reuse, R84 ;  /* 0x0000005403547220 */ /* 0x040fe40000410000 */
[----:B------:R-:W-:Y:S01]  /*e680*/  FMUL.FTZ R85, R3, R85 ;  /* 0x0000005503557220 */ /* 0x000fe20000410000 */
[----:B------:R-:W-:Y:S01]  /*e690*/  MUFU.EX2 R47, R47 ;  /* 0x0000002f002f7308 */ /* 0x000fe20000000800 */
[--C-:B------:R-:W-:Y:S02]  /*e6a0*/  FFMA.FTZ R135, R33, c[0x0][0x2d0], -R50.reuse ;  /* 0x0000b40021877a23 */ /* 0x100fe40000010832 */
[----:B------:R-:W-:Y:S01]  /*e6b0*/  LDSM.16.MT88.4 R32, [R201+0x900] ;  /* 0x00090000c920783b */ /* 0x000fe20000004200 */
[C---:B-1----:R-:W-:Y:S02]  /*e6c0*/  FMUL.FTZ R6, R2.reuse, R114 ;  /* 0x0000007202067220 */ /* 0x042fe40000410000 */
[C---:B------:R-:W-:Y:S02]  /*e6d0*/  FMUL.FTZ R7, R2.reuse, R115 ;  /* 0x0000007302077220 */ /* 0x040fe40000410000 */
[C---:B------:R-:W-:Y:S02]  /*e6e0*/  FMUL.FTZ R10, R2.reuse, R110 ;  /* 0x0000006e020a7220 */ /* 0x040fe40000410000 */
[----:B------:R-:W1:Y:S01]  /*e6f0*/  MUFU.EX2 R46, R46 ;  /* 0x0000002e002e7308 */ /* 0x000e620000000800 */
[C---:B------:R-:W-:Y:S02]  /*e700*/  FMUL.FTZ R11, R2.reuse, R111 ;  /* 0x0000006f020b7220 */ /* 0x040fe40000410000 */
[----:B------:R-:W-:Y:S01]  /*e710*/  FMUL.FTZ R70, R2, R70 ;  /* 0x0000004602467220 */ /* 0x000fe20000410000 */
[----:B---3--:R-:W-:Y:S01]  /*e720*/  F2FP.BF16.PACK_AB R17, R48, R49 ;  /* 0x000000313011723e */ /* 0x008fe200000010ff */
[C---:B------:R-:W-:Y:S01]  /*e730*/  FMUL.FTZ R71, R2.reuse, R71 ;  /* 0x0000004702477220 */ /* 0x040fe20000410000 */
[----:B------:R-:W-:Y:S01]  /*e740*/  LDSM.16.MT88.4 R108, [R204+0x2900] ;  /* 0x00290000cc6c783b */ /* 0x000fe20000004200 */
[C---:B------:R-:W-:Y:S02]  /*e750*/  FMUL.FTZ R74, R2.reuse, R74 ;  /* 0x0000004a024a7220 */ /* 0x040fe40000410000 */
[C---:B------:R-:W-:Y:S01]  /*e760*/  FMUL.FTZ R75, R2.reuse, R75 ;  /* 0x0000004b024b7220 */ /* 0x040fe20000410000 */
[----:B------:R-:W3:Y:S01]  /*e770*/  MUFU.EX2 R120, R120 ;  /* 0x0000007800787308 */ /* 0x000ee20000000800 */
[C---:B------:R-:W-:Y:S02]  /*e780*/  FMUL.FTZ R78, R2.reuse, R78 ;  /* 0x0000004e024e7220 */ /* 0x040fe40000410000 */
[C---:B------:R-:W-:Y:S02]  /*e790*/  FMUL.FTZ R79, R2.reuse, R79 ;  /* 0x0000004f024f7220 */ /* 0x040fe40000410000 */
[C---:B------:R-:W-:Y:S02]  /*e7a0*/  FMUL.FTZ R82, R2.reuse, R82 ;  /* 0x0000005202527220 */ /* 0x040fe40000410000 */
[C---:B------:R-:W-:Y:S02]  /*e7b0*/  FMUL.FTZ R83, R2.reuse, R83 ;  /* 0x0000005302537220 */ /* 0x040fe40000410000 */
[C---:B------:R-:W-:Y:S01]  /*e7c0*/  FMUL.FTZ R86, R2.reuse, R86 ;  /* 0x0000005602567220 */ /* 0x040fe20000410000 */
[----:B------:R-:W-:Y:S01]  /*e7d0*/  MUFU.EX2 R123, R123 ;  /* 0x0000007b007b7308 */ /* 0x000fe20000000800 */
[----:B------:R-:W-:Y:S02]  /*e7e0*/  FMUL.FTZ R87, R2, R87 ;  /* 0x0000005702577220 */ /* 0x000fe40000410000 */
[C---:B------:R-:W-:Y:S01]  /*e7f0*/  FMUL.FTZ R88, R3.reuse, R88 ;  /* 0x0000005803587220 */ /* 0x040fe20000410000 */
[----:B-1----:R-:W-:Y:S01]  /*e800*/  F2FP.BF16.PACK_AB R19, R46, R47 ;  /* 0x0000002f2e13723e */ /* 0x002fe200000010ff */
[C---:B------:R-:W-:Y:S02]  /*e810*/  FMUL.FTZ R89, R3.reuse, R89 ;  /* 0x0000005903597220 */ /* 0x040fe40000410000 */
[C---:B------:R-:W-:Y:S02]  /*e820*/  FMUL.FTZ R90, R2.reuse, R90 ;  /* 0x0000005a025a7220 */ /* 0x040fe40000410000 */
[C---:B------:R-:W-:Y:S01]  /*e830*/  FMUL.FTZ R91, R2.reuse, R91 ;  /* 0x0000005b025b7220 */ /* 0x040fe20000410000 */
[----:B------:R-:W1:Y:S01]  /*e840*/  MUFU.EX2 R128, R128 ;  /* 0x0000008000807308 */ /* 0x000e620000000800 */
[C---:B--2---:R-:W-:Y:S05]  /*e850*/  HMMA.16816.F32.BF16 R4, R16.reuse, R20, R4 ;  /* 0x000000141004723c */ /* 0x044fea0000041804 */
[C---:B------:R-:W-:Y:S02]  /*e860*/  FMUL.FTZ R92, R3.reuse, R92 ;  /* 0x0000005c035c7220 */ /* 0x040fe40000410000 */
[C---:B------:R-:W-:Y:S01]  /*e870*/  FMUL.FTZ R93, R3.reuse, R93 ;  /* 0x0000005d035d7220 */ /* 0x040fe20000410000 */
[C---:B------:R-:W-:Y:S01]  /*e880*/  HMMA.16816.F32.BF16 R8, R16.reuse, R22, R8 ;  /* 0x000000161008723c */ /* 0x040fe20000041808 */
[----:B------:R-:W2:Y:S01]  /*e890*/  LDSM.16.MT88.4 R20, [R200+0x100] ;  /* 0x00010000c814783b */ /* 0x000ea20000004200 */
[----:B------:R-:W-:Y:S02]  /*e8a0*/  MUFU.EX2 R130, R130 ;  /* 0x0000008200827308 */ /* 0x000fe40000000800 */
[C---:B------:R-:W-:Y:S02]  /*e8b0*/  FMUL.FTZ R94, R2.reuse, R94 ;  /* 0x0000005e025e7220 */ /* 0x040fe40000410000 */
[C---:B------:R-:W-:Y:S02]  /*e8c0*/  FMUL.FTZ R95, R2.reuse, R95 ;  /* 0x0000005f025f7220 */ /* 0x040fe40000410000 */
[C---:B------:R-:W-:Y:S04]  /*e8d0*/  HMMA.16816.F32.BF16 R68, R16.reuse, R24, R68 ;  /* 0x000000181044723c */ /* 0x040fe80000041844 */
[C---:B------:R-:W-:Y:S01]  /*e8e0*/  FMUL.FTZ R96, R3.reuse, R96 ;  /* 0x0000006003607220 */ /* 0x040fe20000410000 */
[----:B------:R-:W-:Y:S01]  /*e8f0*/  MUFU.EX2 R132, R132 ;  /* 0x0000008400847308 */ /* 0x000fe20000000800 */
[C---:B------:R-:W-:Y:S02]  /*e900*/  FMUL.FTZ R97, R3.reuse, R97 ;  /* 0x0000006103617220 */ /* 0x040fe40000410000 */
[C---:B------:R-:W-:Y:S01]  /*e910*/  HMMA.16816.F32.BF16 R72, R16.reuse, R26, R72 ;  /* 0x0000001a1048723c */ /* 0x040fe20000041848 */
[----:B------:R-:W4:Y:S03]  /*e920*/  LDSM.16.MT88.4 R24, [R204+0x3100] ;  /* 0x00310000cc18783b */ /* 0x000f260000004200 */
[C---:B------:R-:W-:Y:S02]  /*e930*/  FMUL.FTZ R98, R2.reuse, R98 ;  /* 0x0000006202627220 */ /* 0x040fe40000410000 */
[C---:B------:R-:W-:Y:S01]  /*e940*/  FMUL.FTZ R99, R2.reuse, R99 ;  /* 0x0000006302637220 */ /* 0x040fe20000410000 */
[----:B------:R-:W-:Y:S01]  /*e950*/  MUFU.EX2 R135, R135 ;  /* 0x0000008700877308 */ /* 0x000fe20000000800 */
[C---:B------:R-:W-:Y:S04]  /*e960*/  HMMA.16816.F32.BF16 R76, R16.reuse, R28, R76 ;  /* 0x0000001c104c723c */ /* 0x040fe8000004184c */
[C---:B------:R-:W-:Y:S02]  /*e970*/  FMUL.FTZ R100, R3.reuse, R100 ;  /* 0x0000006403647220 */ /* 0x040fe40000410000 */
[C---:B------:R-:W-:Y:S02]  /*e980*/  FMUL.FTZ R101, R3.reuse, R101 ;  /* 0x0000006503657220 */ /* 0x040fe40000410000 */
[C---:B------:R-:W-:Y:S01]  /*e990*/  HMMA.16816.F32.BF16 R80, R16.reuse, R30, R80 ;  /* 0x0000001e1050723c */ /* 0x040fe20000041850 */
[----:B------:R-:W5:Y:S01]  /*e9a0*/  LDSM.16.MT88.4 R28, [R202+0x3100] ;  /* 0x00310000ca1c783b */ /* 0x000f620000004200 */
[----:B------:R-:W-:Y:S02]  /*e9b0*/  MUFU.EX2 R147, R147 ;  /* 0x0000009300937308 */ /* 0x000fe40000000800 */
[C---:B------:R-:W-:Y:S02]  /*e9c0*/  FMUL.FTZ R102, R2.reuse, R102 ;  /* 0x0000006602667220 */ /* 0x040fe40000410000 */
[C---:B------:R-:W-:Y:S02]  /*e9d0*/  FMUL.FTZ R103, R2.reuse, R103 ;  /* 0x0000006702677220 */ /* 0x040fe40000410000 */
[C---:B------:R-:W-:Y:S01]  /*e9e0*/  FMUL.FTZ R104, R3.reuse, R104 ;  /* 0x0000006803687220 */ /* 0x040fe20000410000 */
[C---:B--2---:R-:W-:Y:S03]  /*e9f0*/  HMMA.16816.F32.BF16 R84, R16.reuse, R20, R84 ;  /* 0x000000141054723c */ /* 0x044fe60000041854 */
[C---:B------:R-:W-:Y:S01]  /*ea00*/  FMUL.FTZ R105, R3.reuse, R105 ;  /* 0x0000006903697220 */ /* 0x040fe20000410000 */
[----:B------:R-:W-:Y:S01]  /*ea10*/  MUFU.EX2 R136, R136 ;  /* 0x0000008800887308 */ /* 0x000fe20000000800 */
[C---:B------:R-:W-:Y:S02]  /*ea20*/  FMUL.FTZ R106, R2.reuse, R106 ;  /* 0x0000006a026a7220 */ /* 0x040fe40000410000 */
[C---:B------:R-:W-:Y:S01]  /*ea30*/  FMUL.FTZ R107, R2.reuse, R107 ;  /* 0x0000006b026b7220 */ /* 0x040fe20000410000 */
[C---:B------:R-:W-:Y:S01]  /*ea40*/  HMMA.16816.F32.BF16 R88, R16.reuse, R22, R88 ;  /* 0x000000161058723c */ /* 0x040fe20000041858 */
[----:B------:R-:W2:Y:S03]  /*ea50*/  LDSM.16.MT88.4 R20, [R201+0x3100] ;  /* 0x00310000c914783b */ /* 0x000ea60000004200 */
[C---:B------:R-:W-:Y:S02]  /*ea60*/  FMUL.FTZ R52, R3.reuse, R52 ;  /* 0x0000003403347220 */ /* 0x040fe40000410000 */
[C---:B------:R-:W-:Y:S01]  /*ea70*/  FMUL.FTZ R53, R3.reuse, R53 ;  /* 0x0000003503357220 */ /* 0x040fe20000410000 */
[----:B------:R-:W-:Y:S01]  /*ea80*/  MUFU.EX2 R144, R144 ;  /* 0x0000009000907308 */ /* 0x000fe20000000800 */
[C---:B----4-:R-:W-:Y:S04]  /*ea90*/  HMMA.16816.F32.BF16 R92, R16.reuse, R24, R92 ;  /* 0x00000018105c723c */ /* 0x050fe8000004185c */
[C---:B------:R-:W-:Y:S02]  /*eaa0*/  FMUL.FTZ R54, R2.reuse, R54 ;  /* 0x0000003602367220 */ /* 0x040fe40000410000 */
[C---:B------:R-:W-:Y:S02]  /*eab0*/  FMUL.FTZ R55, R2.reuse, R55 ;  /* 0x0000003702377220 */ /* 0x040fe40000410000 */
[C---:B------:R-:W-:Y:S01]  /*eac0*/  HMMA.16816.F32.BF16 R96, R16.reuse, R26, R96 ;  /* 0x0000001a1060723c */ /* 0x040fe20000041860 */
[----:B------:R-:W4:Y:S01]  /*ead0*/  LDSM.16.MT88.4 R24, [R200+0x3100] ;  /* 0x00310000c818783b */ /* 0x000f220000004200 */
[----:B------:R-:W-:Y:S02]  /*eae0*/  MUFU.EX2 R157, R157 ;  /* 0x0000009d009d7308 */ /* 0x000fe40000000800 */
[C---:B------:R-:W-:Y:S02]  /*eaf0*/  FMUL.FTZ R56, R3.reuse, R56 ;  /* 0x0000003803387220 */ /* 0x040fe40000410000 */
[C---:B------:R-:W-:Y:S02]  /*eb00*/  FMUL.FTZ R57, R3.reuse, R57 ;  /* 0x0000003903397220 */ /* 0x040fe40000410000 */
[C---:B-----5:R-:W-:Y:S04]  /*eb10*/  HMMA.16816.F32.BF16 R100, R16.reuse, R28, R100 ;  /* 0x0000001c1064723c */ /* 0x060fe80000041864 */
[C---:B------:R-:W-:Y:S01]  /*eb20*/  FMUL.FTZ R58, R2.reuse, R58 ;  /* 0x0000003a023a7220 */ /* 0x040fe20000410000 */
[----:B------:R-:W-:Y:S01]  /*eb30*/  MUFU.EX2 R160, R160 ;  /* 0x000000a000a07308 */ /* 0x000fe20000000800 */
[C---:B------:R-:W-:Y:S02]  /*eb40*/  FMUL.FTZ R59, R2.reuse, R59 ;  /* 0x0000003b023b7220 */ /* 0x040fe40000410000 */
[C---:B------:R-:W-:Y:S01]  /*eb50*/  HMMA.16816.F32.BF16 R104, R16.reuse, R30, R104 ;  /* 0x0000001e1068723c */ /* 0x040fe20000041868 */
[----:B------:R-:W5:Y:S03]  /*eb60*/  LDSM.16.MT88.4 R28, [R204+0x900] ;  /* 0x00090000cc1c783b */ /* 0x000f660000004200 */
[C---:B------:R-:W-:Y:S02]  /*eb70*/  FMUL.FTZ R60, R3.reuse, R60 ;  /* 0x0000003c033c7220 */ /* 0x040fe40000410000 */
[----:B------:R-:W-:Y:S01]  /*eb80*/  FMUL.FTZ R61, R3, R61 ;  /* 0x0000003d033d7220 */ /* 0x000fe20000410000 */
[----:B------:R-:W-:Y:S01]  /*eb90*/  MUFU.EX2 R162, R162 ;  /* 0x000000a200a27308 */ /* 0x000fe20000000800 */
[C---:B------:R-:W-:Y:S01]  /*eba0*/  FMUL.FTZ R62, R2.reuse, R62 ;  /* 0x0000003e023e7220 */ /* 0x040fe20000410000 */
[C---:B--2---:R-:W-:Y:S03]  /*ebb0*/  HMMA.16816.F32.BF16 R52, R16.reuse, R20, R52 ;  /* 0x000000141034723c */ /* 0x044fe60000041834 */
[--C-:B------:R-:W-:Y:S02]  /*ebc0*/  FFMA.FTZ R133, R133, c[0x0][0x2d0], -R50.reuse ;  /* 0x0000b40085857a23 */ /* 0x100fe40000010832 */
[C---:B------:R-:W-:Y:S02]  /*ebd0*/  FMUL.FTZ R63, R2.reuse, R63 ;  /* 0x0000003f023f7220 */ /* 0x040fe40000410000 */
[C---:B------:R-:W-:Y:S01]  /*ebe0*/  FMUL.FTZ R64, R3.reuse, R64 ;  /* 0x0000004003407220 */ /* 0x040fe20000410000 */
[C---:B------:R-:W-:Y:S01]  /*ebf0*/  HMMA.16816.F32.BF16 R56, R16.reuse, R22, R56 ;  /* 0x000000161038723c */ /* 0x040fe20000041838 */
[----:B------:R-:W2:Y:S01]  /*ec00*/  MUFU.EX2 R133, R133 ;  /* 0x0000008500857308 */ /* 0x000ea20000000800 */
[----:B------:R-:W5:Y:S02]  /*ec10*/  LDSM.16.MT88.4 R20, [R202+0x900] ;  /* 0x00090000ca14783b */ /* 0x000f640000004200 */
[----:B------:R-:W-:Y:S02]  /*ec20*/  FMUL.FTZ R65, R3, R65 ;  /* 0x0000004103417220 */ /* 0x000fe40000410000 */
[C---:B------:R-:W-:Y:S02]  /*ec30*/  FMUL.FTZ R66, R2.reuse, R66 ;  /* 0x0000004202427220 */ /* 0x040fe40000410000 */
[C---:B----4-:R-:W-:Y:S03]  /*ec40*/  HMMA.16816.F32.BF16 R60, R16.reuse, R24, R60 ;  /* 0x00000018103c723c */ /* 0x050fe6000004183c */
[----:B------:R-:W-:Y:S01]  /*ec50*/  MUFU.EX2 R146, R146 ;  /* 0x0000009200927308 */ /* 0x000fe20000000800 */
[----:B------:R-:W-:Y:S02]  /*ec60*/  FMUL.FTZ R67, R2, R67 ;  /* 0x0000004302437220 */ /* 0x000fe40000410000 */
[--C-:B------:R-:W-:Y:S02]  /*ec70*/  FFMA.FTZ R156, R175, c[0x0][0x2d0], -R50.reuse ;  /* 0x0000b400af9c7a23 */ /* 0x100fe40000010832 */
[--C-:B------:R-:W-:Y:S03]  /*ec80*/  FFMA.FTZ R175, R172, c[0x0][0x2d0], -R131.reuse ;  /* 0x0000b400acaf7a23 */ /* 0x100fe60000010883 */
[----:B------:R-:W-:Y:S01]  /*ec90*/  HMMA.16816.F32.BF16 R64, R16, R26, R64 ;  /* 0x0000001a1040723c */ /* 0x000fe20000041840 */
[----:B------:R-:W4:Y:S01]  /*eca0*/  LDSM.16.MT88.4 R24, [R204+0x3900] ;  /* 0x00390000cc18783b */ /* 0x000f220000004200 */
[----:B------:R-:W-:Y:S01]  /*ecb0*/  MUFU.EX2 R156, R156 ;  /* 0x0000009c009c7308 */ /* 0x000fe20000000800 */
[--C-:B------:R-:W-:Y:S02]  /*ecc0*/  FFMA.FTZ R172, R223, c[0x0][0x2d0], -R50.reuse ;  /* 0x0000b400dfac7a23 */ /* 0x100fe40000010832 */
[--C-:B------:R-:W-:Y:S02]  /*ecd0*/  FFMA.FTZ R223, R40, c[0x0][0x2d0], -R131.reuse ;  /* 0x0000b40028df7a23 */ /* 0x100fe40000010883 */
[----:B---3--:R-:W-:Y:S01]  /*ece0*/  F2FP.BF16.PACK_AB R16, R120, R51 ;  /* 0x000000337810723e */ /* 0x008fe200000010ff */
[--C-:B------:R-:W-:Y:S01]  /*ecf0*/  FFMA.FTZ R159, R159, c[0x0][0x2d0], -R50.reuse ;  /* 0x0000b4009f9f7a23 */ /* 0x100fe20000010832 */
[----:B-1----:R-:W-:Y:S03]  /*ed00*/  F2FP.BF16.PACK_AB R18, R128, R123 ;  /* 0x0000007b8012723e */ /* 0x002fe600000010ff */
[----:B--2---:R-:W-:Y:S01]  /*ed10*/  F2FP.BF16.PACK_AB R17, R133, R130 ;  /* 0x000000828511723e */ /* 0x004fe200000010ff */
[----:B------:R-:W-:Y:S01]  /*ed20*/  MUFU.EX2 R175, R175 ;  /* 0x000000af00af7308 */ /* 0x000fe20000000800 */
[----:B------:R-:W-:Y:S01]  /*ed30*/  F2FP.BF16.PACK_AB R19, R135, R132 ;  /* 0x000000848713723e */ /* 0x000fe200000010ff */
[--C-:B------:R-:W-:Y:S02]  /*ed40*/  FFMA.FTZ R158, R163, c[0x0][0x2d0], -R50.reuse ;  /* 0x0000b400a39e7a23 */ /* 0x100fe40000010832 */
[--C-:B------:R-:W-:Y:S02]  /*ed50*/  FFMA.FTZ R161, R161, c[0x0][0x2d0], -R50.reuse ;  /* 0x0000b400a1a17a23 */ /* 0x100fe40000010832 */
[--C-:B------:R-:W-:Y:S02]  /*ed60*/  FFMA.FTZ R163, R174, c[0x0][0x2d0], -R131.reuse ;  /* 0x0000b400aea37a23 */ /* 0x100fe40000010883 */
[C---:B-----5:R-:W-:Y:S02]  /*ed70*/  HMMA.16816.F32.BF16 R4, R16.reuse, R28, R4 ;  /* 0x0000001c1004723c */ /* 0x060fe40000041804 */
[----:B------:R-:W1:Y:S01]  /*ed80*/  MUFU.EX2 R159, R159 ;  /* 0x0000009f009f7308 */ /* 0x000e620000000800 */
[--C-:B------:R-:W-:Y:S02]  /*ed90*/  FFMA.FTZ R174, R185, c[0x0][0x2d0], -R50.reuse ;  /* 0x0000b400b9ae7a23 */ /* 0x100fe40000010832 */
[--C-:B------:R-:W-:Y:S02]  /*eda0*/  FFMA.FTZ R185, R138, c[0x0][0x2d0], -R131.reuse ;  /* 0x0000b4008ab97a23 */ /* 0x100fe40000010883 */
[--C-:B------:R-:W-:Y:S01]  /*edb0*/  FFMA.FTZ R138, R41, c[0x0][0x2d0], -R50.reuse ;  /* 0x0000b400298a7a23 */ /* 0x100fe20000010832 */
[C---:B------:R-:W-:Y:S01]  /*edc0*/  HMMA.16816.F32.BF16 R8, R16.reuse, R30, R8 ;  /* 0x0000001e1008723c */ /* 0x040fe20000041808 */
[----:B------:R-:W-:Y:S03]  /*edd0*/  LDSM.16.MT88.4 R28, [R201+0x3900] ;  /* 0x00390000c91c783b */ /* 0x000fe60000004200 */
[----:B------:R-:W-:Y:S01]  /*ede0*/  MUFU.EX2 R158, R158 ;  /* 0x0000009e009e7308 */ /* 0x000fe20000000800 */
[--C-:B------:R-:W-:Y:S02]  /*edf0*/  FFMA.FTZ R221, R221, c[0x0][0x2d0], -R50.reuse ;  /* 0x0000b400dddd7a23 */ /* 0x100fe40000010832 */
[--C-:B------:R-:W-:Y:S01]  /*ee00*/  FFMA.FTZ R173, R173, c[0x0][0x2d0], -R50.reuse ;  /* 0x0000b400adad7a23 */ /* 0x100fe20000010832 */
[C---:B------:R-:W-:Y:S01]  /*ee10*/  HMMA.16816.F32.BF16 R68, R16.reuse, R20, R68 ;  /* 0x000000141044723c */ /* 0x040fe20000041844 */
[----:B------:R-:W-:Y:S03]  /*ee20*/  LDSM.16.MT88.4 R40, [R200+0x4900] ;  /* 0x00490000c828783b */ /* 0x000fe60000004200 */
[--C-:B------:R-:W-:Y:S02]  /*ee30*/  FFMA.FTZ R145, R145, c[0x0][0x2d0], -R50.reuse ;  /* 0x0000b40091917a23 */ /* 0x100fe40000010832 */
[----:B------:R-:W2:Y:S01]  /*ee40*/  MUFU.EX2 R161, R161 ;  /* 0x000000a100a17308 */ /* 0x000ea20000000800 */
[--C-:B------:R-:W-:Y:S01]  /*ee50*/  FFMA.FTZ R139, R139, c[0x0][0x2d0], -R50.reuse ;  /* 0x0000b4008b8b7a23 */ /* 0x100fe20000010832 */
[C---:B------:R-:W-:Y:S01]  /*ee60*/  HMMA.16816.F32.BF16 R72, R16.reuse, R22, R72 ;  /* 0x000000161048723c */ /* 0x040fe20000041848 */
[----:B------:R-:W3:Y:S03]  /*ee70*/  LDSM.16.MT88.4 R20, [R202+0x3900] ;  /* 0x00390000ca14783b */ /* 0x000ee60000004200 */
[--C-:B------:R-:W-:Y:S02]  /*ee80*/  FFMA.FTZ R220, R137, c[0x0][0x2d0], -R50.reuse ;  /* 0x0000b40089dc7a23 */ /* 0x100fe40000010832 */
[----:B------:R-:W-:Y:S02]  /*ee90*/  FFMA.FTZ R131, R116, c[0x0][0x2d0], -R131 ;  /* 0x0000b40074837a23 */ /* 0x000fe40000010883 */
[C---:B------:R-:W-:Y:S01]  /*eea0*/  HMMA.16816.F32.BF16 R76, R16.reuse, R32, R76 ;  /* 0x00000020104c723c */ /* 0x040fe2000004184c */
[----:B------:R-:W5:Y:S03]  /*eeb0*/  MUFU.EX2 R163, R163 ;  /* 0x000000a300a37308 */ /* 0x000f660000000800 */
[--C-:B------:R-:W-:Y:S02]  /*eec0*/  FFMA.FTZ R116, R129, c[0x0][0x2d0], -R50.reuse ;  /* 0x0000b40081747a23 */ /* 0x100fe40000010832 */
[--C-:B------:R-:W-:Y:S02]  /*eed0*/  FFMA.FTZ R119, R119, c[0x0][0x2d0], -R50.reuse ;  /* 0x0000b40077777a23 */ /* 0x100fe40000010832 */
[C---:B------:R-:W-:Y:S01]  /*eee0*/  HMMA.16816.F32.BF16 R80, R16.reuse, R34, R80 ;  /* 0x000000221050723c */ /* 0x040fe20000041850 */
[----:B------:R-:W1:Y:S02]  /*eef0*/  LDSM.16.MT88.4 R32, [R200+0x3900] ;  /* 0x00390000c820783b */ /* 0x000e640000004200 */
[----:B------:R-:W-:Y:S01]  /*ef00*/  MUFU.EX2 R172, R172 ;  /* 0x000000ac00ac7308 */ /* 0x000fe20000000800 */
[--C-:B------:R-:W-:Y:S02]  /*ef10*/  FFMA.FTZ R117, R117, c[0x0][0x2d0], -R50.reuse ;  /* 0x0000b40075757a23 */ /* 0x100fe40000010832 */
[----:B------:R-:W-:Y:S02]  /*ef20*/  FFMA.FTZ R50, R13, c[0x0][0x2d0], -R50 ;  /* 0x0000b4000d327a23 */ /* 0x000fe40000010832 */
[C---:B------:R-:W-:Y:S04]  /*ef30*/  HMMA.16816.F32.BF16 R84, R16.reuse, R36, R84 ;  /* 0x000000241054723c */ /* 0x040fe80000041854 */
[----:B------:R-:W-:Y:S01]  /*ef40*/  FFMA.FTZ R44, R3, R216, R44 ;  /* 0x000000d8032c7223 */ /* 0x000fe2000001002c */
[----:B------:R-:W1:Y:S01]  /*ef50*/  MUFU.EX2 R221, R221 ;  /* 0x000000dd00dd7308 */ /* 0x000e620000000800 */
[----:B------:R-:W-:Y:S02]  /*ef60*/  FFMA.FTZ R49, R2, R217, R49 ;  /* 0x000000d902317223 */ /* 0x000fe40000010031 */
[C---:B------:R-:W-:Y:S01]  /*ef70*/  HMMA.16816.F32.BF16 R88, R16.reuse, R38, R88 ;  /* 0x000000261058723c */ /* 0x040fe20000041858 */
[----:B------:R-:W-:Y:S03]  /*ef80*/  LDSM.16.MT88.4 R36, [R200+0x4100] ;  /* 0x00410000c824783b */ /* 0x000fe60000004200 */
[----:B------:R-:W-:Y:S02]  /*ef90*/  FADD.FTZ R15, R15, R44 ;  /* 0x0000002c0f0f7221 */ /* 0x000fe40000010000 */
[----:B------:R-:W-:Y:S01]  /*efa0*/  FADD.FTZ R48, R48, R49 ;  /* 0x0000003130307221 */ /* 0x000fe20000010000 */
[----:B------:R-:W-:Y:S01]  /*efb0*/  MUFU.EX2 R174, R174 ;  /* 0x000000ae00ae7308 */ /* 0x000fe20000000800 */
[C---:B----4-:R-:W-:Y:S04]  /*efc0*/  HMMA.16816.F32.BF16 R92, R16.reuse, R24, R92 ;  /* 0x00000018105c723c */ /* 0x050fe8000004185c */
[----:B------:R-:W-:Y:S02]  /*efd0*/  FADD.FTZ R14, R14, R15 ;  /* 0x0000000f0e0e7221 */ /* 0x000fe40000010000 */
[----:B------:R-:W-:Y:S02]  /*efe0*/  FADD.FTZ R3, R47, R48 ;  /* 0x000000302f037221 */ /* 0x000fe40000010000 */
[C---:B------:R-:W-:Y:S01]  /*eff0*/  HMMA.16816.F32.BF16 R96, R16.reuse, R26, R96 ;  /* 0x0000001a1060723c */ /* 0x040fe20000041860 */
[----:B------:R-:W-:Y:S01]  /*f000*/  LDSM.16.MT88.4 R24, [R202+0x1100] ;  /* 0x00110000ca18783b */ /* 0x000fe20000004200 */
[----:B------:R-:W4:Y:S02]  /*f010*/  MUFU.EX2 R173, R173 ;  /* 0x000000ad00ad7308 */ /* 0x000f240000000800 */
[----:B------:R-:W-:Y:S02]  /*f020*/  FADD.FTZ R14, R45, R14 ;  /* 0x0000000e2d0e7221 */ /* 0x000fe40000010000 */
[----:B------:R-:W-:Y:S02]  /*f030*/  FADD.FTZ R3, R46, R3 ;  /* 0x000000032e037221 */ /* 0x000fe40000010000 */
[C---:B---3--:R-:W-:Y:S04]  /*f040*/  HMMA.16816.F32.BF16 R100, R16.reuse, R20, R100 ;  /* 0x000000141064723c */ /* 0x048fe80000041864 */
[----:B------:R-:W-:Y:S01]  /*f050*/  MUFU.EX2 R185, R185 ;  /* 0x000000b900b97308 */ /* 0x000fe20000000800 */
[----:B------:R-:W-:Y:S02]  /*f060*/  FADD.FTZ R51, R51, R14 ;  /* 0x0000000e33337221 */ /* 0x000fe40000010000 */
[----:B------:R-:W-:Y:S01]  /*f070*/  FADD.FTZ R130, R130, R3 ;  /* 0x0000000382827221 */ /* 0x000fe20000010000 */
[C---:B------:R-:W-:Y:S01]  /*f080*/  HMMA.16816.F32.BF16 R104, R16.reuse, R22, R104 ;  /* 0x000000161068723c */ /* 0x040fe20000041868 */
[----:B------:R-:W3:Y:S03]  /*f090*/  LDSM.16.MT88.4 R20, [R204+0x1100] ;  /* 0x00110000cc14783b */ /* 0x000ee60000004200 */
[----:B------:R-:W-:Y:S02]  /*f0a0*/  FADD.FTZ R120, R120, R51 ;  /* 0x0000003378787221 */ /* 0x000fe40000010000 */
[----:B------:R-:W-:Y:S01]  /*f0b0*/  MUFU.EX2 R134, R134 ;  /* 0x0000008600867308 */ /* 0x000fe20000000800 */
[----:B------:R-:W-:Y:S01]  /*f0c0*/  FADD.FTZ R133, R133, R130 ;  /* 0x0000008285857221 */ /* 0x000fe20000010000 */
[C---:B------:R-:W-:Y:S04]  /*f0d0*/  HMMA.16816.F32.BF16 R52, R16.reuse, R28, R52 ;  /* 0x0000001c1034723c */ /* 0x040fe80000041834 */
[----:B------:R-:W-:Y:S02]  /*f0e0*/  FADD.FTZ R123, R123, R120 ;  /* 0x000000787b7b7221 */ /* 0x000fe40000010000 */
[----:B------:R-:W-:Y:S02]  /*f0f0*/  FADD.FTZ R132, R132, R133 ;  /* 0x0000008584847221 */ /* 0x000fe40000010000 */
[C---:B------:R-:W-:Y:S01]  /*f100*/  HMMA.16816.F32.BF16 R56, R16.reuse, R30, R56 ;  /* 0x0000001e1038723c */ /* 0x040fe20000041838 */
[----:B------:R-:W4:Y:S01]  /*f110*/  LDSM.16.MT88.4 R28, [R201+0x1100] ;  /* 0x00110000c91c783b */ /* 0x000f220000004200 */
[----:B------:R-:W-:Y:S02]  /*f120*/  MUFU.EX2 R223, R223 ;  /* 0x000000df00df7308 */ /* 0x000fe40000000800 */
[----:B------:R-:W-:Y:S02]  /*f130*/  FADD.FTZ R128, R128, R123 ;  /* 0x0000007b80807221 */ /* 0x000fe40000010000 */
[----:B------:R-:W-:Y:S02]  /*f140*/  FADD.FTZ R135, R135, R132 ;  /* 0x0000008487877221 */ /* 0x000fe40000010000 */
[C---:B-1----:R-:W-:Y:S04]  /*f150*/  HMMA.16816.F32.BF16 R60, R16.reuse, R32, R60 ;  /* 0x00000020103c723c */ /* 0x042fe8000004183c */
[----:B------:R-:W1:Y:S04]  /*f160*/  MUFU.EX2 R138, R138 ;  /* 0x0000008a008a7308 */ /* 0x000e680000000800 */
[----:B------:R-:W-:Y:S01]  /*f170*/  HMMA.16816.F32.BF16 R64, R16, R34, R64 ;  /* 0x000000221040723c */ /* 0x000fe20000041840 */
[----:B------:R-:W1:Y:S05]  /*f180*/  LDSM.16.MT88.4 R32, [R200+0x1100] ;  /* 0x00110000c820783b */ /* 0x000e6a0000004200 */
[----:B------:R-:W1:Y:S01]  /*f190*/  MUFU.EX2 R145, R145 ;  /* 0x0000009100917308 */ /* 0x000e620000000800 */
[----:B------:R-:W-:Y:S01]  /*f1a0*/  F2FP.BF16.PACK_AB R16, R136, R147 ;  /* 0x000000938810723e */ /* 0x000fe200000010ff */
[----:B------:R-:W-:Y:S01]  /*f1b0*/  FADD.FTZ R147, R147, R128 ;  /* 0x0000008093937221 */ /* 0x000fe20000010000 */
[----:B------:R-:W-:Y:S03]  /*f1c0*/  F2FP.BF16.PACK_AB R18, R157, R144 ;  /* 0x000000909d12723e */ /* 0x000fe600000010ff */
[----:B------:R-:W-:Y:S01]  /*f1d0*/  F2FP.BF16.PACK_AB R17, R159, R156 ;  /* 0x0000009c9f11723e */ /* 0x000fe200000010ff */
[----:B------:R-:W-:Y:S01]  /*f1e0*/  FADD.FTZ R156, R156, R135 ;  /* 0x000000879c9c7221 */ /* 0x000fe20000010000 */
[----:B--2---:R-:W-:Y:S01]  /*f1f0*/  F2FP.BF16.PACK_AB R19, R161, R158 ;  /* 0x0000009ea113723e */ /* 0x004fe200000010ff */
[----:B------:R-:W-:Y:S01]  /*f200*/  FADD.FTZ R147, R136, R147 ;  /* 0x0000009388937221 */ /* 0x000fe20000010000 */
[----:B------:R-:W2:Y:S01]  /*f210*/  MUFU.EX2 R139, R139 ;  /* 0x0000008b008b7308 */ /* 0x000ea20000000800 */
[----:B------:R-:W-:Y:S02]  /*f220*/  FADD.FTZ R159, R159, R156 ;  /* 0x0000009c9f9f7221 */ /* 0x000fe40000010000 */
[----:B------:R-:W-:Y:S02]  /*f230*/  FADD.FTZ R144, R144, R147 ;  /* 0x0000009390907221 */ /* 0x000fe40000010000 */
[C---:B---3--:R-:W-:Y:S03]  /*f240*/  HMMA.16816.F32.BF16 R4, R16.reuse, R20, R4 ;  /* 0x000000141004723c */ /* 0x048fe60000041804 */
[----:B------:R-:W-:Y:S02]  /*f250*/  FADD.FTZ R158, R158, R159 ;  /* 0x0000009f9e9e7221 */ /* 0x000fe40000010000 */
[----:B------:R-:W3:Y:S01]  /*f260*/  MUFU.EX2 R220, R220 ;  /* 0x000000dc00dc7308 */ /* 0x000ee20000000800 */
[----:B------:R-:W-:Y:S02]  /*f270*/  FADD.FTZ R157, R157, R144 ;  /* 0x000000909d9d7221 */ /* 0x000fe40000010000 */
[C---:B------:R-:W-:Y:S01]  /*f280*/  HMMA.16816.F32.BF16 R8, R16.reuse, R22, R8 ;  /* 0x000000161008723c */ /* 0x040fe20000041808 */
[----:B------:R-:W2:Y:S03]  /*f290*/  LDSM.16.MT88.4 R20, [R204+0x4100] ;  /* 0x00410000cc14783b */ /* 0x000ea60000004200 */
[----:B------:R-:W-:Y:S03]  /*f2a0*/  FADD.FTZ R161, R161, R158 ;  /* 0x0000009ea1a17221 */ /* 0x000fe60000010000 */
[----:B------:R-:W-:Y:S01]  /*f2b0*/  MUFU.EX2 R122, R122 ;  /* 0x0000007a007a7308 */ /* 0x000fe20000000800 */
[C---:B------:R-:W-:Y:S08]  /*f2c0*/  HMMA.16816.F32.BF16 R68, R16.reuse, R24, R68 ;  /* 0x000000181044723c */ /* 0x040ff00000041844 */
[C---:B------:R-:W-:Y:S01]  /*f2d0*/  HMMA.16816.F32.BF16 R72, R16.reuse, R26, R72 ;  /* 0x0000001a1048723c */ /* 0x040fe20000041848 */
[----:B------:R-:W3:Y:S01]  /*f2e0*/  LDSM.16.MT88.4 R24, [R202+0x4100] ;  /* 0x00410000ca18783b */ /* 0x000ee20000004200 */
[----:B------:R-:W2:Y:S06]  /*f2f0*/  MUFU.EX2 R121, R121 ;  /* 0x0000007900797308 */ /* 0x000eac0000000800 */
[C---:B----4-:R-:W-:Y:S04]  /*f300*/  HMMA.16816.F32.BF16 R76, R16.reuse, R28, R76 ;  /* 0x0000001c104c723c */ /* 0x050fe8000004184c */
[----:B------:R-:W-:Y:S04]  /*f310*/  MUFU.EX2 R118, R118 ;  /* 0x0000007600767308 */ /* 0x000fe80000000800 */
[C---:B------:R-:W-:Y:S01]  /*f320*/  HMMA.16816.F32.BF16 R80, R16.reuse, R30, R80 ;  /* 0x0000001e1050723c */ /* 0x040fe20000041850 */
[----:B------:R-:W4:Y:S05]  /*f330*/  LDSM.16.MT88.4 R28, [R201+0x4100] ;  /* 0x00410000c91c783b */ /* 0x000f2a0000004200 */
[----:B------:R-:W3:Y:S02]  /*f340*/  MUFU.EX2 R131, R131 ;  /* 0x0000008300837308 */ /* 0x000ee40000000800 */
[C---:B-1----:R-:W-:Y:S08]  /*f350*/  HMMA.16816.F32.BF16 R84, R16.reuse, R32, R84 ;  /* 0x000000201054723c */ /* 0x042ff00000041854 */
[C---:B------:R-:W-:Y:S01]  /*f360*/  HMMA.16816.F32.BF16 R88, R16.reuse, R34, R88 ;  /* 0x000000221058723c */ /* 0x040fe20000041858 */
[----:B------:R-:W1:Y:S01]  /*f370*/  LDSM.16.MT88.4 R32, [R204+0x1900] ;  /* 0x00190000cc20783b */ /* 0x000e620000004200 */
[----:B------:R-:W-:Y:S06]  /*f380*/  MUFU.EX2 R116, R116 ;  /* 0x0000007400747308 */ /* 0x000fec0000000800 */
[C---:B--2---:R-:W-:Y:S04]  /*f390*/  HMMA.16816.F32.BF16 R92, R16.reuse, R20, R92 ;  /* 0x00000014105c723c */ /* 0x044fe8000004185c */
[----:B------:R-:W2:Y:S04]  /*f3a0*/  MUFU.EX2 R119, R119 ;  /* 0x0000007700777308 */ /* 0x000ea80000000800 */
[C---:B------:R-:W-:Y:S01]  /*f3b0*/  HMMA.16816.F32.BF16 R96, R16.reuse, R22, R96 ;  /* 0x000000161060723c */ /* 0x040fe20000041860 */
[----:B------:R-:W1:Y:S05]  /*f3c0*/  LDSM.16.MT88.4 R20, [R202+0x1900] ;  /* 0x00190000ca14783b */ /* 0x000e6a0000004200 */
[----:B------:R-:W-:Y:S02]  /*f3d0*/  MUFU.EX2 R117, R117 ;  /* 0x0000007500757308 */ /* 0x000fe40000000800 */
[C---:B---3--:R-:W-:Y:S08]  /*f3e0*/  HMMA.16816.F32.BF16 R100, R16.reuse, R24, R100 ;  /* 0x000000181064723c */ /* 0x048ff00000041864 */
[C---:B------:R-:W-:Y:S01]  /*f3f0*/  HMMA.16816.F32.BF16 R104, R16.reuse, R26, R104 ;  /* 0x0000001a1068723c */ /* 0x040fe20000041868 */
[----:B------:R-:W3:Y:S01]  /*f400*/  LDSM.16.MT88.4 R24, [R201+0x1900] ;  /* 0x00190000c918783b */ /* 0x000ee20000004200 */
[----:B------:R-:W1:Y:S06]  /*f410*/  MUFU.EX2 R50, R50 ;  /* 0x0000003200327308 */ /* 0x000e6c0000000800 */
[C---:B----4-:R-:W-:Y:S08]  /*f420*/  HMMA.16816.F32.BF16 R52, R16.reuse, R28, R52 ;  /* 0x0000001c1034723c */ /* 0x050ff00000041834 */
[C---:B------:R-:W-:Y:S01]  /*f430*/  HMMA.16816.F32.BF16 R56, R16.reuse, R30, R56 ;  /* 0x0000001e1038723c */ /* 0x040fe20000041838 */
[----:B------:R-:W4:Y:S07]  /*f440*/  LDSM.16.MT88.4 R28, [R200+0x1900] ;  /* 0x00190000c81c783b */ /* 0x000f2e0000004200 */
[C---:B------:R-:W-:Y:S08]  /*f450*/  HMMA.16816.F32.BF16 R60, R16.reuse, R36, R60 ;  /* 0x00000024103c723c */ /* 0x040ff0000004183c */
[----:B------:R-:W-:Y:S01]  /*f460*/  HMMA.16816.F32.BF16 R64, R16, R38, R64 ;  /* 0x000000261040723c */ /* 0x000fe20000041840 */
[----:B------:R-:W-:Y:S06]  /*f470*/  LDSM.16.MT88.4 R36, [R201+0x4900] ;  /* 0x00490000c924783b */ /* 0x000fec0000004200 */
[----:B-----5:R-:W-:Y:S01]  /*f480*/  F2FP.BF16.PACK_AB R16, R163, R160 ;  /* 0x000000a0a310723e */ /* 0x020fe200000010ff */
        /* <DEDUP_REMOVED lines=8> */
[C---:B-1----:R-:W-:Y:S03]  /*f510*/  HMMA.16816.F32.BF16 R4, R16.reuse, R32, R4 ;  /* 0x000000201004723c */ /* 0x042fe60000041804 */
[----:B------:R-:W-:Y:S02]  /*f520*/  FADD.FTZ R174, R174, R221 ;  /* 0x000000ddaeae7221 */ /* 0x000fe40000010000 */
[----:B------:R-:W-:Y:S02]  /*f530*/  FADD.FTZ R175, R175, R162 ;  /* 0x000000a2afaf7221 */ /* 0x000fe40000010000 */
[----:B------:R-:W-:Y:S01]  /*f540*/  FADD.FTZ R173, R173, R174 ;  /* 0x000000aeadad7221 */ /* 0x000fe20000010000 */
[C---:B------:R-:W-:Y:S01]  /*f550*/  HMMA.16816.F32.BF16 R8, R16.reuse, R34, R8 ;  /* 0x000000221008723c */ /* 0x040fe20000041808 */
[----:B------:R-:W1:Y:S03]  /*f560*/  LDSM.16.MT88.4 R32, [R204+0x4900] ;  /* 0x00490000cc20783b */ /* 0x000e660000004200 */
[----:B------:R-:W-:Y:S04]  /*f570*/  FADD.FTZ R2, R138, R173 ;  /* 0x000000ad8a027221 */ /* 0x000fe80000010000 */
[C---:B------:R-:W-:Y:S04]  /*f580*/  HMMA.16816.F32.BF16 R68, R16.reuse, R20, R68 ;  /* 0x000000141044723c */ /* 0x040fe80000041844 */
[----:B------:R-:W-:Y:S04]  /*f590*/  FADD.FTZ R2, R145, R2 ;  /* 0x0000000291027221 */ /* 0x000fe80000010000 */
[C---:B------:R-:W-:Y:S01]  /*f5a0*/  HMMA.16816.F32.BF16 R72, R16.reuse, R22, R72 ;  /* 0x000000161048723c */ /* 0x040fe20000041848 */
[----:B------:R-:W5:Y:S03]  /*f5b0*/  LDSM.16.MT88.4 R20, [R202+0x4900] ;  /* 0x00490000ca14783b */ /* 0x000f660000004200 */
[----:B------:R-:W-:Y:S01]  /*f5c0*/  FADD.FTZ R3, R139, R2 ;  /* 0x000000028b037221 */ /* 0x000fe20000010000 */
[----:B------:R-:W-:Y:S03]  /*f5d0*/  IADD3 R2, R184, -0x1, RZ ;  /* 0xffffffffb8027810 */ /* 0x000fe60007ffe0ff */
[C---:B---3--:R-:W-:Y:S04]  /*f5e0*/  HMMA.16816.F32.BF16 R76, R16.reuse, R24, R76 ;  /* 0x00000018104c723c */ /* 0x048fe8000004184c */
[----:B------:R-:W-:Y:S02]  /*f5f0*/  FADD.FTZ R3, R220, R3 ;  /* 0x00000003dc037221 */ /* 0x000fe40000010000 */
[----:B------:R-:W-:Y:S02]  /*f600*/  IMAD.MOV.U32 R184, RZ, RZ, R2 ;  /* 0x000000ffffb87224 */ /* 0x000fe400078e0002 */
[C---:B------:R-:W-:Y:S01]  /*f610*/  HMMA.16816.F32.BF16 R80, R16.reuse, R26, R80 ;  /* 0x0000001a1050723c */ /* 0x040fe20000041850 */
[----:B------:R-:W3:Y:S03]  /*f620*/  LDSM.16.MT88.4 R24, [R204+0x2100] ;  /* 0x00210000cc18783b */ /* 0x000ee60000004200 */
[----:B------:R-:W-:Y:S04]  /*f630*/  IMAD.MOV.U32 R2, RZ, RZ, R12 ;  /* 0x000000ffff027224 */ /* 0x000fe800078e000c */
[C---:B----4-:R-:W-:Y:S08]  /*f640*/  HMMA.16816.F32.BF16 R84, R16.reuse, R28, R84 ;  /* 0x0000001c1054723c */ /* 0x050ff00000041854 */
[C---:B------:R-:W-:Y:S01]  /*f650*/  HMMA.16816.F32.BF16 R88, R16.reuse, R30, R88 ;  /* 0x0000001e1058723c */ /* 0x040fe20000041858 */
[----:B------:R-:W4:Y:S07]  /*f660*/  LDSM.16.MT88.4 R28, [R202+0x2100] ;  /* 0x00210000ca1c783b */ /* 0x000f2e0000004200 */
[C---:B-1----:R-:W-:Y:S08]  /*f670*/  HMMA.16816.F32.BF16 R92, R16.reuse, R32, R92 ;  /* 0x00000020105c723c */ /* 0x042ff0000004185c */
[C---:B------:R-:W-:Y:S01]  /*f680*/  HMMA.16816.F32.BF16 R96, R16.reuse, R34, R96 ;  /* 0x000000221060723c */ /* 0x040fe20000041860 */
[----:B------:R-:W-:Y:S07]  /*f690*/  LDSM.16.MT88.4 R32, [R200+0x2100] ;  /* 0x00210000c820783b */ /* 0x000fee0000004200 */
[C---:B-----5:R-:W-:Y:S08]  /*f6a0*/  HMMA.16816.F32.BF16 R100, R16.reuse, R20, R100 ;  /* 0x000000141064723c */ /* 0x060ff00000041864 */
        /* <DEDUP_REMOVED lines=13> */
[----:B------:R-:W-:Y:S03]  /*f780*/  F2FP.BF16.PACK_AB R19, R220, R139 ;  /* 0x0000008bdc13723e */ /* 0x000fe600000010ff */
[----:B------:R-:W-:Y:S04]  /*f790*/  FADD.FTZ R134, R134, R185 ;  /* 0x000000b986867221 */ /* 0x000fe80000010000 */
[C---:B---3--:R-:W-:Y:S03]  /*f7a0*/  HMMA.16816.F32.BF16 R4, R16.reuse, R24, R4 ;  /* 0x000000181004723c */ /* 0x048fe60000041804 */
[----:B------:R-:W-:Y:S05]  /*f7b0*/  FADD.FTZ R223, R223, R134 ;  /* 0x00000086dfdf7221 */ /* 0x000fea0000010000 */
[C---:B------:R-:W-:Y:S01]  /*f7c0*/  HMMA.16816.F32.BF16 R8, R16.reuse, R26, R8 ;  /* 0x0000001a1008723c */ /* 0x040fe20000041808 */
[----:B------:R-:W3:Y:S07]  /*f7d0*/  LDSM.16.MT88.4 R24, [R204+0x5100] ;  /* 0x00510000cc18783b */ /* 0x000eee0000004200 */
[C---:B----4-:R-:W-:Y:S08]  /*f7e0*/  HMMA.16816.F32.BF16 R68, R16.reuse, R28, R68 ;  /* 0x0000001c1044723c */ /* 0x050ff00000041844 */
[C---:B------:R-:W-:Y:S01]  /*f7f0*/  HMMA.16816.F32.BF16 R72, R16.reuse, R30, R72 ;  /* 0x0000001e1048723c */ /* 0x040fe20000041848 */
[----:B------:R-:W4:Y:S07]  /*f800*/  LDSM.16.MT88.4 R28, [R202+0x5100] ;  /* 0x00510000ca1c783b */ /* 0x000f2e0000004200 */
[C---:B-1----:R-:W-:Y:S08]  /*f810*/  HMMA.16816.F32.BF16 R76, R16.reuse, R20, R76 ;  /* 0x00000014104c723c */ /* 0x042ff0000004184c */
[C---:B------:R-:W-:Y:S01]  /*f820*/  HMMA.16816.F32.BF16 R80, R16.reuse, R22, R80 ;  /* 0x000000161050723c */ /* 0x040fe20000041850 */
[----:B------:R-:W1:Y:S07]  /*f830*/  LDSM.16.MT88.4 R20, [R200+0x5100] ;  /* 0x00510000c814783b */ /* 0x000e6e0000004200 */
[C---:B------:R-:W-:Y:S08]  /*f840*/  HMMA.16816.F32.BF16 R84, R16.reuse, R32, R84 ;  /* 0x000000201054723c */ /* 0x040ff00000041854 */
[C---:B------:R-:W-:Y:S01]  /*f850*/  HMMA.16816.F32.BF16 R88, R16.reuse, R34, R88 ;  /* 0x000000221058723c */ /* 0x040fe20000041858 */
[----:B------:R-:W5:Y:S07]  /*f860*/  LDSM.16.MT88.4 R32, [R202+0x2900] ;  /* 0x00290000ca20783b */ /* 0x000f6e0000004200 */
[C---:B---3--:R-:W-:Y:S08]  /*f870*/  HMMA.16816.F32.BF16 R92, R16.reuse, R24, R92 ;  /* 0x00000018105c723c */ /* 0x048ff0000004185c */
[C---:B------:R-:W-:Y:S01]  /*f880*/  HMMA.16816.F32.BF16 R96, R16.reuse, R26, R96 ;  /* 0x0000001a1060723c */ /* 0x040fe20000041860 */
[----:B------:R-:W3:Y:S07]  /*f890*/  LDSM.16.MT88.4 R24, [R200+0x2900] ;  /* 0x00290000c818783b */ /* 0x000eee0000004200 */
[C---:B----4-:R-:W-:Y:S08]  /*f8a0*/  HMMA.16816.F32.BF16 R100, R16.reuse, R28, R100 ;  /* 0x0000001c1064723c */ /* 0x050ff00000041864 */
        /* <DEDUP_REMOVED lines=8> */
[----:B------:R-:W-:Y:S03]  /*f930*/  F2FP.BF16.PACK_AB R18, R131, R118 ;  /* 0x000000768312723e */ /* 0x000fe600000010ff */
[----:B--2---:R-:W-:Y:S01]  /*f940*/  F2FP.BF16.PACK_AB R17, R119, R116 ;  /* 0x000000747711723e */ /* 0x004fe200000010ff */
[----:B------:R-:W-:Y:S01]  /*f950*/  FADD.FTZ R116, R116, R3 ;  /* 0x0000000374747221 */ /* 0x000fe20000010000 */
[----:B------:R-:W-:Y:S01]  /*f960*/  F2FP.BF16.PACK_AB R19, R50, R117 ;  /* 0x000000753213723e */ /* 0x000fe200000010ff */
[----:B------:R-:W-:Y:S02]  /*f970*/  FADD.FTZ R121, R121, R122 ;  /* 0x0000007a79797221 */ /* 0x000fe40000010000 */
[----:B------:R-:W-:Y:S02]  /*f980*/  FADD.FTZ R116, R119, R116 ;  /* 0x0000007477747221 */ /* 0x000fe40000010000 */
[----:B------:R-:W-:Y:S02]  /*f990*/  FADD.FTZ R118, R118, R121 ;  /* 0x0000007976767221 */ /* 0x000fe40000010000 */
[C---:B------:R-:W-:Y:S01]  /*f9a0*/  HMMA.16816.F32.BF16 R112, R16.reuse, R108, R4 ;  /* 0x0000006c1070723c */ /* 0x040fe20000041804 */
[----:B------:R-:W2:Y:S02]  /*f9b0*/  LDSM.16.MT88.4 R4, [R202+0x5900] ;  /* 0x00590000ca04783b */ /* 0x000ea40000004200 */
[----:B------:R-:W-:Y:S02]  /*f9c0*/  FADD.FTZ R117, R117, R116 ;  /* 0x0000007475757221 */ /* 0x000fe40000010000 */
[----:B------:R-:W-:Y:S02]  /*f9d0*/  FADD.FTZ R216, R131, R118 ;  /* 0x0000007683d87221 */ /* 0x000fe40000010000 */
[----:B------:R-:W-:Y:S01]  /*f9e0*/  FADD.FTZ R217, R50, R117 ;  /* 0x0000007532d97221 */ /* 0x000fe20000010000 */
[C---:B------:R-:W-:Y:S01]  /*f9f0*/  HMMA.16816.F32.BF16 R108, R16.reuse, R110, R8 ;  /* 0x0000006e106c723c */ /* 0x040fe20000041808 */
[----:B------:R-:W4:Y:S03]  /*fa00*/  LDSM.16.MT88.4 R8, [R201+0x5900] ;  /* 0x00590000c908783b */ /* 0x000f260000004200 */
[----:B------:R-:W-:Y:S04]  /*fa10*/  IMAD.MOV.U32 R3, RZ, RZ, R0 ;  /* 0x000000ffff037224 */ /* 0x000fe800078e0000 */
[C---:B-----5:R-:W-:Y:S08]  /*fa20*/  HMMA.16816.F32.BF16 R68, R16.reuse, R32, R68 ;  /* 0x000000201044723c */ /* 0x060ff00000041844 */
[C---:B------:R-:W-:Y:S08]  /*fa30*/  HMMA.16816.F32.BF16 R72, R16.reuse, R34, R72 ;  /* 0x000000221048723c */ /* 0x040ff00000041848 */
[C---:B------:R-:W-:Y:S08]  /*fa40*/  HMMA.16816.F32.BF16 R76, R16.reuse, R40, R76 ;  /* 0x00000028104c723c */ /* 0x040ff0000004184c */
[C---:B------:R-:W-:Y:S08]  /*fa50*/  HMMA.16816.F32.BF16 R80, R16.reuse, R42, R80 ;  /* 0x0000002a1050723c */ /* 0x040ff00000041850 */
[C---:B---3--:R-:W-:Y:S08]  /*fa60*/  HMMA.16816.F32.BF16 R84, R16.reuse, R24, R84 ;  /* 0x000000181054723c */ /* 0x048ff00000041854 */
[C---:B------:R-:W-:Y:S08]  /*fa70*/  HMMA.16816.F32.BF16 R88, R16.reuse, R26, R88 ;  /* 0x0000001a1058723c */ /* 0x040ff00000041858 */
[C---:B-1----:R-:W-:Y:S08]  /*fa80*/  HMMA.16816.F32.BF16 R92, R16.reuse, R20, R92 ;  /* 0x00000014105c723c */ /* 0x042ff0000004185c */
[C---:B------:R-:W-:Y:S01]  /*fa90*/  HMMA.16816.F32.BF16 R96, R16.reuse, R22, R96 ;  /* 0x000000161060723c */ /* 0x040fe20000041860 */
[----:B------:R-:W1:Y:S07]  /*faa0*/  LDSM.16.MT88.4 R20, [R200+0x5900] ;  /* 0x00590000c814783b */ /* 0x000e6e0000004200 */
[C---:B--2---:R-:W-:Y:S08]  /*fab0*/  HMMA.16816.F32.BF16 R100, R16.reuse, R4, R100 ;  /* 0x000000041064723c */ /* 0x044ff00000041864 */
[C---:B------:R-:W-:Y:S08]  /*fac0*/  HMMA.16816.F32.BF16 R104, R16.reuse, R6, R104 ;  /* 0x000000061068723c */ /* 0x040ff00000041868 */
[C---:B----4-:R-:W-:Y:S08]  /*fad0*/  HMMA.16816.F32.BF16 R52, R16.reuse, R8, R52 ;  /* 0x000000081034723c */ /* 0x050ff00000041834 */
[C---:B------:R-:W-:Y:S08]  /*fae0*/  HMMA.16816.F32.BF16 R56, R16.reuse, R10, R56 ;  /* 0x0000000a1038723c */ /* 0x040ff00000041838 */
[C---:B-1----:R-:W-:Y:S08]  /*faf0*/  HMMA.16816.F32.BF16 R60, R16.reuse, R20, R60 ;  /* 0x00000014103c723c */ /* 0x042ff0000004183c */
[----:B------:R-:W-:Y:S01]  /*fb00*/  HMMA.16816.F32.BF16 R64, R16, R22, R64 ;  /* 0x000000161040723c */ /* 0x000fe20000041840 */
[----:B------:R-:W-:-:S07]  /*fb10*/  @P0 BRA `(.L_x_57) ;  /* 0xffffc3f000000947 */ /* 0x000fce000383ffff */
.L_x_48:
[----:B------:R-:W1:Y:S01]  /*fb20*/  SHFL.BFLY PT, R7, R216, 0x2, 0x1f ;  /* 0x0c401f00d8077f89 */ /* 0x000e6200000e0000 */
[----:B------:R-:W-:-:S02]  /*fb30*/  MOV R5, RZ ;  /* 0x000000ff00057202 */ /* 0x000fc40000000f00 */
[----:B------:R-:W-:Y:S01]  /*fb40*/  MOV R2, RZ ;  /* 0x000000ff00027202 */ /* 0x000fe20000000f00 */
[----:B------:R-:W2:Y:S01]  /*fb50*/  SHFL.BFLY PT, R6, R217, 0x2, 0x1f ;  /* 0x0c401f00d9067f89 */ /* 0x000ea200000e0000 */
[----:B------:R-:W-:Y:S01]  /*fb60*/  PLOP3.LUT P2, PT, PT, PT, PT, 0x8, 0x0 ;  /* 0x000000000000781c */ /* 0x000fe20003f4e170 */
[----:B-1----:R-:W-:Y:S02]  /*fb70*/  FADD.FTZ R7, R7, R216 ;  /* 0x000000d807077221 */ /* 0x002fe40000010000 */
[----:B--2---:R-:W-:-:S03]  /*fb80*/  FADD.FTZ R6, R6, R217 ;  /* 0x000000d906067221 */ /* 0x004fc60000010000 */
[----:B------:R-:W1:Y:S04]  /*fb90*/  SHFL.BFLY PT, R4, R7, 0x1, 0x1f ;  /* 0x0c201f0007047f89 */ /* 0x000e6800000e0000 */
        /* <DEDUP_REMOVED lines=8> */
[----:B------:R-:W2:Y:S01]  /*fc20*/  @P1 MUFU.LG2 R4, R4 ;  /* 0x0000000400041308 */ /* 0x000ea20000000c00 */
[----:B------:R-:W-:-:S07]  /*fc30*/  @P0 FMUL.FTZ R9, R9, c[0x0][0x2d0] ;  /* 0x0000b40009090a20 */ /* 0x000fce0000410000 */
[----:B------:R-:W3:Y:S01]  /*fc40*/  @P0 MUFU.LG2 R6, R3 ;  /* 0x0000000300060308 */ /* 0x000ee20000000c00 */
[C---:B-1----:R-:W-:Y:S02]  /*fc50*/  FMUL.FTZ R112, R5.reuse, R112 ;  /* 0x0000007005707220 */ /* 0x042fe40000410000 */
[C---:B------:R-:W-:Y:S02]  /*fc60*/  FMUL.FTZ R113, R5.reuse, R113 ;  /* 0x0000007105717220 */ /* 0x040fe40000410000 */
[C---:B------:R-:W-:Y:S02]  /*fc70*/  FMUL.FTZ R108, R5.reuse, R108 ;  /* 0x0000006c056c7220 */ /* 0x040fe40000410000 */
[----:B------:R-:W-:Y:S01]  /*fc80*/  FMUL.FTZ R109, R5, R109 ;  /* 0x0000006d056d7220 */ /* 0x000fe20000410000 */
[----:B------:R1:W4:Y:S01]  /*fc90*/  @P0 MUFU.RCP R2, R3 ;  /* 0x0000000300020308 */ /* 0x0003220000001000 */
[----:B--2---:R-:W-:Y:S02]  /*fca0*/  @P1 FMUL.FTZ R7, R4, 0.69314718246459960938 ;  /* 0x3f31721804071820 */ /* 0x004fe40000410000 */
[----:B------:R-:W-:-:S02]  /*fcb0*/  @P1 FMUL.FTZ R4, R8, c[0x0][0x2d0] ;  /* 0x0000b40008041a20 */ /* 0x000fc40000410000 */
[C---:B------:R-:W-:Y:S02]  /*fcc0*/  FMUL.FTZ R68, R5.reuse, R68 ;  /* 0x0000004405447220 */ /* 0x040fe40000410000 */
[C---:B------:R-:W-:Y:S02]  /*fcd0*/  FMUL.FTZ R69, R5.reuse, R69 ;  /* 0x0000004505457220 */ /* 0x040fe40000410000 */
[----:B---3--:R-:W-:Y:S02]  /*fce0*/  @P0 FMUL.FTZ R6, R6, 0.69314718246459960938 ;  /* 0x3f31721806060820 */ /* 0x008fe40000410000 */
[C---:B------:R-:W-:Y:S02]  /*fcf0*/  FMUL.FTZ R72, R5.reuse, R72 ;  /* 0x0000004805487220 */ /* 0x040fe40000410000 */
[C---:B------:R-:W-:Y:S02]  /*fd00*/  FMUL.FTZ R73, R5.reuse, R73 ;  /* 0x0000004905497220 */ /* 0x040fe40000410000 */
[C---:B------:R-:W-:Y:S01]  /*fd10*/  FMUL.FTZ R76, R5.reuse, R76 ;  /* 0x0000004c054c7220 */ /* 0x040fe20000410000 */
[----:B-1----:R-:W-:Y:S01]  /*fd20*/  MOV R3, 0xff800000 ;  /* 0xff80000000037802 */ /* 0x002fe20000000f00 */
        /* <DEDUP_REMOVED lines=58> */
.L_x_20:
[----:B------:R-:W-:Y:S05]  /*100d0*/  @P2 BRA `(.L_x_58) ;  /* 0x0000137000002947 */ /* 0x000fea0003800000 */
[----:B------:R-:W1:Y:S01]  /*100e0*/  S2R R7, SR_CTAID.Y ;  /* 0x0000000000077919 */ /* 0x000e620000002600 */
[----:B------:R-:W-:Y:S01]  /*100f0*/  IMAD R6, RZ, RZ, -UR9 ;  /* 0x80000009ff067e24 */ /* 0x000fe2000f8e02ff */
[----:B------:R-:W-:Y:S01]  /*10100*/  USHF.R.S32.HI UR6, URZ, 0x1f, UR9 ;  /* 0x0000001f3f067899 */ /* 0x000fe20008011409 */
[----:B------:R-:W-:Y:S01]  /*10110*/  BSSY B0, `(.L_x_59) ;  /* 0x00000d1000007945 */ /* 0x000fe20003800000 */
[----:B------:R-:W2:Y:S01]  /*10120*/  S2R R2, SR_TID.X ;  /* 0x0000000000027919 */ /* 0x000ea20000002100 */
[----:B------:R-:W-:Y:S02]  /*10130*/  ULDC.64 UR4, c[0x0][0x4d0] ;  /* 0x0001340000047ab9 */ /* 0x000fe40000000a00 */
[----:B------:R-:W-:Y:S01]  /*10140*/  UIMAD UR7, UR6, UR4, URZ ;  /* 0x00000004060772a4 */ /* 0x000fe2000f8e023f */
[----:B------:R-:W3:Y:S01]  /*10150*/  S2R R9, SR_CTAID.Z ;  /* 0x0000000000097919 */ /* 0x000ee20000002700 */
[----:B------:R-:W-:-:S02]  /*10160*/  UIMAD.WIDE.U32 UR10, UR9, UR4, URZ ;  /* 0x00000004090a72a5 */ /* 0x000fc4000f8e003f */
[----:B------:R-:W-:Y:S01]  /*10170*/  UIMAD UR7, UR9, UR5, UR7 ;  /* 0x00000005090772a4 */ /* 0x000fe2000f8e0207 */
[----:B------:R-:W4:Y:S02]  /*10180*/  S2R R10, SR_CTAID.X ;  /* 0x00000000000a7919 */ /* 0x000f240000002500 */
[----:B------:R-:W-:Y:S01]  /*10190*/  ULDC.64 UR4, c[0x0][0x438] ;  /* 0x00010e0000047ab9 */ /* 0x000fe20000000a00 */
[----:B------:R-:W-:Y:S01]  /*101a0*/  MOV R17, UR11 ;  /* 0x0000000b00117c02 */ /* 0x000fe20008000f00 */
[----:B------:R-:W-:Y:S01]  /*101b0*/  UIMAD.WIDE.U32 UR12, UR9, UR4, URZ ;  /* 0x00000004090c72a5 */ /* 0x000fe2000f8e003f */
[----:B------:R-:W-:Y:S01]  /*101c0*/  IMAD.U32 R16, RZ, RZ, UR10 ;  /* 0x0000000aff107e24 */ /* 0x000fe2000f8e00ff */
[----:B------:R-:W-:Y:S02]  /*101d0*/  UIMAD UR4, UR6, UR4, URZ ;  /* 0x00000004060472a4 */ /* 0x000fe4000f8e023f */
[----:B------:R-:W-:Y:S02]  /*101e0*/  UIADD3 UR7, UR11, UR7, URZ ;  /* 0x000000070b077290 */ /* 0x000fe4000fffe03f */
[----:B------:R-:W-:Y:S01]  /*101f0*/  UIMAD UR4, UR9, UR5, UR4 ;  /* 0x00000005090472a4 */ /* 0x000fe2000f8e0204 */
[----:B------:R-:W-:Y:S01]  /*10200*/  MOV R14, UR12 ;  /* 0x0000000c000e7c02 */ /* 0x000fe20008000f00 */
[----:B-1----:R-:W-:-:S02]  /*10210*/  IMAD R6, R6, c[0x0][0x550], R7 ;  /* 0x0001540006067a24 */ /* 0x002fc400078e0207 */
[----:B------:R-:W-:Y:S01]  /*10220*/  UIADD3 UR4, UR13, UR4, URZ ;  /* 0x000000040d047290 */ /* 0x000fe2000fffe03f */
[----:B------:R-:W-:Y:S01]  /*10230*/  IMAD.U32 R15, RZ, RZ, UR13 ;  /* 0x0000000dff0f7e24 */ /* 0x000fe2000f8e00ff */
[----:B--2---:R-:W-:Y:S01]  /*10240*/  SHF.R.S32.HI R7, RZ, 0x1f, R2 ;  /* 0x0000001fff077819 */ /* 0x004fe20000011402 */
[----:B------:R-:W-:-:S03]  /*10250*/  IMAD.U32 R17, RZ, RZ, UR7 ;  /* 0x00000007ff117e24 */ /* 0x000fc6000f8e00ff */
[CC--:B------:R-:W-:Y:S01]  /*10260*/  LEA.HI R0, R7.reuse, R2.reuse, RZ, 0x5 ;  /* 0x0000000207007211 */ /* 0x0c0fe200078f28ff */
[----:B------:R-:W-:Y:S01]  /*10270*/  IMAD.U32 R15, RZ, RZ, UR4 ;  /* 0x00000004ff0f7e24 */ /* 0x000fe2000f8e00ff */
[-C--:B------:R-:W-:Y:S01]  /*10280*/  LEA.HI R7, R7, R2.reuse, RZ, 0x2 ;  /* 0x0000000207077211 */ /* 0x080fe200078f10ff */
[C---:B---3--:R-:W-:Y:S01]  /*10290*/  IMAD.WIDE.U32 R16, R9.reuse, c[0x0][0x4d8], R16 ;  /* 0x0001360009107a25 */ /* 0x048fe200078e0010 */
[----:B------:R-:W-:Y:S02]  /*102a0*/  LOP3.LUT R11, R0, 0xffffffe0, RZ, 0xc0, !PT ;  /* 0xffffffe0000b7812 */ /* 0x000fe400078ec0ff */
[----:B------:R-:W-:Y:S01]  /*102b0*/  SHF.R.S32.HI R13, RZ, 0x5, R0 ;  /* 0x00000005ff0d7819 */ /* 0x000fe20000011400 */
[----:B------:R-:W-:Y:S01]  /*102c0*/  IMAD.WIDE.U32 R14, R9, c[0x0][0x440], R14 ;  /* 0x00011000090e7a25 */ /* 0x000fe200078e000e */
[----:B------:R-:W-:Y:S02]  /*102d0*/  SHF.R.S32.HI R0, RZ, 0x1f, R0 ;  /* 0x0000001fff007819 */ /* 0x000fe40000011400 */
[----:B------:R-:W-:Y:S01]  /*102e0*/  LOP3.LUT R7, R7, 0xfffffffc, RZ, 0xc0, !PT ;  /* 0xfffffffc07077812 */ /* 0x000fe200078ec0ff */
[----:B------:R-:W-:Y:S01]  /*102f0*/  IMAD.IADD R4, R2, 0x1, -R11 ;  /* 0x0000000102047824 */ /* 0x000fe200078e0a0b */
[----:B------:R-:W-:Y:S01]  /*10300*/  LEA.HI R0, R0, R13, RZ, 0x3 ;  /* 0x0000000d00007211 */ /* 0x000fe200078f18ff */
[----:B------:R-:W-:Y:S01]  /*10310*/  IMAD.MOV.U32 R18, RZ, RZ, R16 ;  /* 0x000000ffff127224 */ /* 0x000fe200078e0010 */
[----:B------:R-:W-:-:S02]  /*10320*/  IADD3 R7, -R7, R2, RZ ;  /* 0x0000000207077210 */ /* 0x000fc40007ffe1ff */
[----:B------:R-:W-:Y:S02]  /*10330*/  LOP3.LUT R0, R0, 0xffffff8, RZ, 0xc0, !PT ;  /* 0x0ffffff800007812 */ /* 0x000fe400078ec0ff */
[----:B------:R-:W-:Y:S02]  /*10340*/  SHF.R.S32.HI R11, RZ, 0x1f, R4 ;  /* 0x0000001fff0b7819 */ /* 0x000fe40000011404 */
[----:B------:R-:W-:Y:S01]  /*10350*/  SHF.R.S32.HI R8, RZ, 0x1f, R9 ;  /* 0x0000001fff087819 */ /* 0x000fe20000011409 */
[----:B------:R-:W-:Y:S01]  /*10360*/  IMAD.IADD R13, R13, 0x1, -R0 ;  /* 0x000000010d0d7824 */ /* 0x000fe200078e0a00 */
[----:B------:R-:W-:Y:S02]  /*10370*/  LEA.HI R0, R7, R7, RZ, 0x1 ;  /* 0x0000000707007211 */ /* 0x000fe400078f08ff */
[----:B------:R-:W-:Y:S01]  /*10380*/  LEA.HI R2, R11, R4, RZ, 0x2 ;  /* 0x000000040b027211 */ /* 0x000fe200078f10ff */
[----:B------:R-:W-:Y:S01]  /*10390*/  IMAD.MOV.U32 R11, RZ, RZ, c[0x0][0x4e8] ;  /* 0x00013a00ff0b7624 */ /* 0x000fe200078e00ff */
[----:B------:R-:W-:-:S02]  /*103a0*/  LOP3.LUT R0, R0, 0x1ffffffe, RZ, 0xc0, !PT ;  /* 0x1ffffffe00007812 */ /* 0x000fc400078ec0ff */
[----:B------:R-:W-:Y:S02]  /*103b0*/  SHF.R.S32.HI R12, RZ, 0x2, R2 ;  /* 0x00000002ff0c7819 */ /* 0x000fe40000011402 */
[----:B------:R-:W-:Y:S01]  /*103c0*/  IADD3 R0, R7, -R0, RZ ;  /* 0x8000000007007210 */ /* 0x000fe20007ffe0ff */
[----:B------:R-:W-:Y:S01]  /*103d0*/  BAR.SYNC.DEFER_BLOCKING 0x1, 0x100 ;  /* 0x0044000000007b1d */ /* 0x000fe20000010000 */
[----:B------:R-:W-:Y:S01]  /*103e0*/  ISETP.NE.AND P1, PT, R11, 0x1, PT ;  /* 0x000000010b00780c */ /* 0x000fe20003f25270 */
[----:B------:R-:W-:Y:S01]  /*103f0*/  IMAD R13, R13, 0x10, R12 ;  /* 0x000000100d0d7824 */ /* 0x000fe200078e020c */
[----:B------:R-:W-:Y:S01]  /*10400*/  MOV R20, R14 ;  /* 0x0000000e00147202 */ /* 0x000fe20000000f00 */
[----:B------:R-:W-:Y:S02]  /*10410*/  IMAD R12, R8, c[0x0][0x4d8], RZ ;  /* 0x00013600080c7a24 */ /* 0x000fe400078e02ff */
[----:B------:R-:W-:Y:S01]  /*10420*/  IMAD R7, R0, 0x8, R13 ;  /* 0x0000000800077824 */ /* 0x000fe200078e020d */
[----:B------:R-:W-:Y:S01]  /*10430*/  SHF.R.S32.HI R0, RZ, 0x1f, R6 ;  /* 0x0000001fff007819 */ /* 0x000fe20000011406 */
[----:B------:R-:W-:-:S02]  /*10440*/  IMAD R8, R8, c[0x0][0x440], RZ ;  /* 0x0001100008087a24 */ /* 0x000fc400078e02ff */
[C---:B------:R-:W-:Y:S01]  /*10450*/  IMAD R12, R9.reuse, c[0x0][0x4dc], R12 ;  /* 0x00013700090c7a24 */ /* 0x040fe200078e020c */
[C---:B----4-:R-:W-:Y:S01]  /*10460*/  LEA R7, R10.reuse, R7, 0x7 ;  /* 0x000000070a077211 */ /* 0x050fe200078e38ff */
[----:B------:R-:W-:Y:S01]  /*10470*/  IMAD R8, R9, c[0x0][0x444], R8 ;  /* 0x0001110009087a24 */ /* 0x000fe200078e0208 */
[----:B------:R-:W-:Y:S01]  /*10480*/  LEA R10, R10, R13, 0x7 ;  /* 0x0000000d0a0a7211 */ /* 0x000fe200078e38ff */
[----:B------:R-:W-:Y:S01]  /*10490*/  IMAD.IADD R19, R17, 0x1, R12 ;  /* 0x0000000111137824 */ /* 0x000fe200078e020c */
[----:B------:R-:W-:Y:S01]  /*104a0*/  MOV R9, R7 ;  /* 0x0000000700097202 */ /* 0x000fe20000000f00 */
[----:B------:R-:W-:Y:S02]  /*104b0*/  IMAD.IADD R21, R15, 0x1, R8 ;  /* 0x000000010f157824 */ /* 0x000fe400078e0208 */
[----:B------:R-:W-:-:S04]  /*104c0*/  @P1 IMAD.HI.U32 R8, R7, c[0x0][0x4ec], RZ ;  /* 0x00013b0007081a27 */ /* 0x000fc800078e00ff */
        /* <DEDUP_REMOVED lines=11> */
[----:B------:R-:W-:-:S03]  /*10580*/  IADD3 R14, P0, R9, R18, RZ ;  /* 0x00000012090e7210 */ /* 0x000fc60007f1e0ff */
[----:B------:R-:W-:Y:S01]  /*10590*/  IMAD R0, R0, c[0x0][0x4e8], R7 ;  /* 0x00013a0000007a24 */ /* 0x000fe200078e0207 */
[----:B------:R-:W-:Y:S01]  /*105a0*/  @P1 SHF.R.U32.HI R8, RZ, c[0x0][0x4f0], R6 ;  /* 0x00013c00ff081a19 */ /* 0x000fe20000011606 */
[----:B------:R-:W-:Y:S01]  /*105b0*/  IMAD.IADD R21, R21, 0x1, R17 ;  /* 0x0000000115157824 */ /* 0x000fe200078e0211 */
[----:B------:R-:W-:Y:S01]  /*105c0*/  IADD3.X R15, R12, R19, R15, P0, !PT ;  /* 0x000000130c0f7210 */ /* 0x000fe200007fe40f */
[----:B------:R-:W-:Y:S01]  /*105d0*/  IMAD R11, R11, c[0x0][0x388], RZ ;  /* 0x0000e2000b0b7a24 */ /* 0x000fe200078e02ff */
[----:B------:R-:W-:Y:S01]  /*105e0*/  SHF.R.S32.HI R6, RZ, 0x1f, R0 ;  /* 0x0000001fff067819 */ /* 0x000fe20000011400 */
[C---:B------:R-:W-:Y:S01]  /*105f0*/  IMAD.WIDE.U32 R20, R8.reuse, c[0x0][0x430], R20 ;  /* 0x00010c0008147a25 */ /* 0x040fe200078e0014 */
[----:B------:R-:W-:Y:S02]  /*10600*/  IADD3 R12, -R8, RZ, RZ ;  /* 0x000000ff080c7210 */ /* 0x000fe40007ffe1ff */
        /* <DEDUP_REMOVED lines=10> */
[----:B------:R-:W-:Y:S01]  /*106b0*/  SHFL.IDX PT, R16, R0, 0x1, 0x1c1f ;  /* 0x003c1f0000107f89 */ /* 0x000fe200000e0000 */
[----:B------:R-:W-:Y:S02]  /*106c0*/  SHF.R.S32.HI R6, RZ, 0x1f, R12 ;  /* 0x0000001fff067819 */ /* 0x000fe4000001140c */
[----:B------:R-:W-:Y:S01]  /*106d0*/  LEA.HI.X R9, R14, c[0x0][0x4ac], R9, 0x2, P0 ;  /* 0x00012b000e097a11 */ /* 0x000fe200000f1409 */
[----:B------:R-:W-:Y:S01]  /*106e0*/  IMAD R7, R8, c[0x0][0x434], R7 ;  /* 0x00010d0008077a24 */ /* 0x000fe200078e0207 */
[----:B------:R-:W-:Y:S03]  /*106f0*/  SHFL.IDX PT, R14, R0, RZ, 0x1c1f ;  /* 0x001c1fff000e7589 */ /* 0x000fe600000e0000 */
[----:B------:R-:W-:Y:S01]  /*10700*/  IMAD.IADD R21, R21, 0x1, R7 ;  /* 0x0000000115157824 */ /* 0x000fe200078e0207 */
[----:B------:R-:W1:Y:S01]  /*10710*/  SHFL.IDX PT, R15, R9, RZ, 0x1c1f ;  /* 0x001c1fff090f7589 */ /* 0x000e6200000e0000 */
[----:B------:R-:W-:Y:S01]  /*10720*/  IMAD R7, R6, c[0x0][0x428], RZ ;  /* 0x00010a0006077a24 */ /* 0x000fe200078e02ff */
[----:B------:R-:W-:-:S02]  /*10730*/  IADD3 R6, R10, 0x8, RZ ;  /* 0x000000080a067810 */ /* 0x000fc40007ffe0ff */
[----:B------:R2:W3:Y:S01]  /*10740*/  SHFL.IDX PT, R17, R9, 0x1, 0x1c1f ;  /* 0x003c1f0009117f89 */ /* 0x0004e200000e0000 */
[----:B------:R-:W-:Y:S01]  /*10750*/  IMAD R7, R12, c[0x0][0x42c], R7 ;  /* 0x00010b000c077a24 */ /* 0x000fe200078e0207 */
[----:B------:R-:W-:Y:S01]  /*10760*/  ISETP.GE.OR P1, PT, R6, R11, P1 ;  /* 0x0000000b0600720c */ /* 0x000fe20000f26670 */
[----:B------:R-:W-:-:S05]  /*10770*/  IMAD.WIDE.U32 R12, R12, c[0x0][0x428], R20 ;  /* 0x00010a000c0c7a25 */ /* 0x000fca00078e0014 */
[----:B------:R-:W-:Y:S02]  /*10780*/  IADD3 R8, R13, R7, RZ ;  /* 0x000000070d087210 */ /* 0x000fe40007ffe0ff */
[----:B------:R-:W-:-:S04]  /*10790*/  LEA R7, P0, R12, c[0x0][0x400], 0x2 ;  /* 0x000100000c077a11 */ /* 0x000fc800078010ff */
[----:B------:R-:W-:Y:S02]  /*107a0*/  LEA.HI.X R8, R12, c[0x0][0x404], R8, 0x2, P0 ;  /* 0x000101000c087a11 */ /* 0x000fe400000f1408 */
[----:B------:R4:W4:Y:S01]  /*107b0*/  SHFL.IDX PT, R12, R7, RZ, 0x1c1f ;  /* 0x001c1fff070c7589 */ /* 0x00092200000e0000 */
[----:B------:R-:W-:-:S03]  /*107c0*/  ISETP.GE.AND P0, PT, R6, R11, PT ;  /* 0x0000000b0600720c */ /* 0x000fc60003f06270 */
[----:B-1----:R1:W-:Y:S01]  /*107d0*/  @!P2 ST.E [R14.64], R3 ;  /* 0x000000030e00a985 */ /* 0x0023e2000c10190e */
[----:B--2---:R-:W-:-:S03]  /*107e0*/  LOP3.LUT R9, R2, 0x7ffffffc, RZ, 0xc0, !PT ;  /* 0x7ffffffc02097812 */ /* 0x004fc600078ec0ff */
[----:B---3--:R1:W-:Y:S01]  /*107f0*/  @!P1 ST.E [R16.64], R5 ;  /* 0x0000000510009985 */ /* 0x0083e2000c10190e */
[----:B------:R-:W-:Y:S01]  /*10800*/  ISETP.GE.AND P1, PT, R10, R11, PT ;  /* 0x0000000b0a00720c */ /* 0x000fe20003f26270 */
[----:B------:R-:W-:Y:S02]  /*10810*/  IMAD.IADD R9, R4, 0x1, -R9 ;  /* 0x0000000104097824 */ /* 0x000fe400078e0a09 */
[----:B------:R1:W2:Y:S03]  /*10820*/  SHFL.IDX PT, R13, R8, RZ, 0x1c1f ;  /* 0x001c1fff080d7589 */ /* 0x0002a600000e0000 */
[----:B------:R-:W-:-:S07]  /*10830*/  SHF.L.U32 R9, R9, 0x1, RZ ;  /* 0x0000000109097819 */ /* 0x000fce00000006ff */
[----:B------:R-:W-:Y:S05]  /*10840*/  @P1 BRA `(.L_x_60) ;  /* 0x000005d000001947 */ /* 0x000fea0003800000 */
[C---:B-1----:R-:W-:Y:S02]  /*10850*/  IADD3 R5, R9.reuse, 0x8, RZ ;  /* 0x0000000809057810 */ /* 0x042fe40007ffe0ff */
[C---:B------:R-:W-:Y:S02]  /*10860*/  IADD3 R3, R9.reuse, 0x10, RZ ;  /* 0x0000001009037810 */ /* 0x040fe40007ffe0ff */
[----:B------:R-:W-:Y:S02]  /*10870*/  IADD3 R2, R9, 0x18, RZ ;  /* 0x0000001809027810 */ /* 0x000fe40007ffe0ff */
[----:B------:R-:W-:Y:S02]  /*10880*/  ISETP.GE.AND P3, PT, R5, c[0x0][0x3c8], PT ;  /* 0x0000f20005007a0c */ /* 0x000fe40003f66270 */
[----:B------:R-:W-:Y:S02]  /*10890*/  ISETP.GE.AND P2, PT, R3, c[0x0][0x3c8], PT ;  /* 0x0000f20003007a0c */ /* 0x000fe40003f46270 */
[----:B------:R-:W-:-:S02]  /*108a0*/  ISETP.GE.AND P1, PT, R2, c[0x0][0x3c8], PT ;  /* 0x0000f20002007a0c */ /* 0x000fc40003f26270 */
[C---:B------:R-:W-:Y:S02]  /*108b0*/  ISETP.GE.AND P4, PT, R9.reuse, c[0x0][0x3c8], PT ;  /* 0x0000f20009007a0c */ /* 0x040fe40003f86270 */
[C---:B------:R-:W-:Y:S02]  /*108c0*/  IADD3 R0, R9.reuse, 0x20, RZ ;  /* 0x0000002009007810 */ /* 0x040fe40007ffe0ff */
[----:B------:R-:W-:Y:S02]  /*108d0*/  IADD3 R16, R9, 0x28, RZ ;  /* 0x0000002809107810 */ /* 0x000fe40007ffe0ff */
[----:B------:R-:W-:Y:S02]  /*108e0*/  ISETP.GE.AND P6, PT, R0, c[0x0][0x3c8], PT ;  /* 0x0000f20000007a0c */ /* 0x000fe40003fc6270 */
[----:B------:R-:W-:Y:S02]  /*108f0*/  @!P3 LEA.HI R5, R5, R5, RZ, 0x1 ;  /* 0x000000050505b211 */ /* 0x000fe400078f08ff */
[----:B------:R-:W-:-:S02]  /*10900*/  @!P2 LEA.HI R3, R3, R3, RZ, 0x1 ;  /* 0x000000030303a211 */ /* 0x000fc400078f08ff */
[----:B------:R-:W-:Y:S01]  /*10910*/  @!P1 LEA.HI R2, R2, R2, RZ, 0x1 ;  /* 0x0000000202029211 */ /* 0x000fe200078f08ff */
[--C-:B--2-4-:R-:W-:Y:S01]  /*10920*/  @!P4 IMAD.WIDE R10, R9, 0x4, R12.reuse ;  /* 0x00000004090ac825 */ /* 0x114fe200078e020c */
[----:B------:R-:W-:Y:S02]  /*10930*/  @!P3 LOP3.LUT R5, R5, 0xfffffffe, RZ, 0xc0, !PT ;  /* 0xfffffffe0505b812 */ /* 0x000fe400078ec0ff */
[----:B------:R-:W-:Y:S02]  /*10940*/  @!P2 LOP3.LUT R3, R3, 0xfffffffe, RZ, 0xc0, !PT ;  /* 0xfffffffe0303a812 */ /* 0x000fe400078ec0ff */
[----:B------:R-:W-:Y:S01]  /*10950*/  @!P1 LOP3.LUT R19, R2, 0xfffffffe, RZ, 0xc0, !PT ;  /* 0xfffffffe02139812 */ /* 0x000fe200078ec0ff */
[--C-:B------:R-:W-:Y:S01]  /*10960*/  @!P3 IMAD.WIDE R4, R5, 0x4, R12.reuse ;  /* 0x000000040504b825 */ /* 0x100fe200078e020c */
[----:B------:R1:W-:Y:S01]  /*10970*/  @!P4 ST.E.64 [R10.64], R112 ;  /* 0x000000700a00c985 */ /* 0x0003e2000c101b0e */
[----:B------:R-:W-:Y:S02]  /*10980*/  IADD3 R6, R9, 0x30, RZ ;  /* 0x0000003009067810 */ /* 0x000fe40007ffe0ff */
[----:B------:R-:W-:Y:S01]  /*10990*/  @!P2 IMAD.WIDE R14, R3, 0x4, R12 ;  /* 0x00000004030ea825 */ /* 0x000fe200078e020c */
[C---:B------:R-:W-:Y:S01]  /*109a0*/  IADD3 R3, R9.reuse, 0x38, RZ ;  /* 0x0000003809037810 */ /* 0x040fe20007ffe0ff */
[----:B------:R2:W-:Y:S01]  /*109b0*/  @!P3 ST.E.64 [R4.64], R108 ;  /* 0x0000006c0400b985 */ /* 0x0005e2000c101b0e */
[----:B------:R-:W-:-:S02]  /*109c0*/  IADD3 R17, R9, 0x40, RZ ;  /* 0x0000004009117810 */ /* 0x000fc40007ffe0ff */
[----:B------:R-:W-:Y:S01]  /*109d0*/  ISETP.GE.AND P5, PT, R16, c[0x0][0x3c8], PT ;  /* 0x0000f20010007a0c */ /* 0x000fe20003fa6270 */
[----:B------:R3:W-:Y:S01]  /*109e0*/  @!P2 ST.E.64 [R14.64], R68 ;  /* 0x000000440e00a985 */ /* 0x0007e2000c101b0e */
[----:B------:R-:W-:Y:S02]  /*109f0*/  IADD3 R2, R9, 0x48, RZ ;  /* 0x0000004809027810 */ /* 0x000fe40007ffe0ff */
[----:B------:R-:W-:Y:S02]  /*10a00*/  ISETP.GE.AND P4, PT, R6, c[0x0][0x3c8], PT ;  /* 0x0000f20006007a0c */ /* 0x000fe40003f86270 */
[----:B------:R-:W-:Y:S02]  /*10a10*/  ISETP.GE.AND P3, PT, R3, c[0x0][0x3c8], PT ;  /* 0x0000f20003007a0c */ /* 0x000fe40003f66270 */
[----:B------:R-:W-:Y:S02]  /*10a20*/  ISETP.GE.AND P2, PT, R17, c[0x0][0x3c8], PT ;  /* 0x0000f20011007a0c */ /* 0x000fe40003f46270 */
[----:B------:R-:W-:-:S02]  /*10a30*/  @!P6 LEA.HI R0, R0, R0, RZ, 0x1 ;  /* 0x000000000000e211 */ /* 0x000fc400078f08ff */
[----:B------:R-:W-:Y:S02]  /*10a40*/  IADD3 R18, R9, 0x68, RZ ;  /* 0x0000006809127810 */ /* 0x000fe40007ffe0ff */
[----:B------:R-:W-:-:S03]  /*10a50*/  @!P5 LEA.HI R16, R16, R16, RZ, 0x1 ;  /* 0x000000101010d211 */ /* 0x000fc600078f08ff */
[----:B------:R-:W-:Y:S02]  /*10a60*/  @!P4 LEA.HI R6, R6, R6, RZ, 0x1 ;  /* 0x000000060606c211 */ /* 0x000fe400078f08ff */
[----:B------:R-:W-:Y:S01]  /*10a70*/  @!P3 LEA.HI R3, R3, R3, RZ, 0x1 ;  /* 0x000000030303b211 */ /* 0x000fe200078f08ff */
[----:B-1----:R-:W-:Y:S01]  /*10a80*/  @!P1 IMAD.WIDE R10, R19, 0x4, R12 ;  /* 0x00000004130a9825 */ /* 0x002fe200078e020c */
[----:B------:R-:W-:Y:S02]  /*10a90*/  @!P2 LEA.HI R17, R17, R17, RZ, 0x1 ;  /* 0x000000111111a211 */ /* 0x000fe400078f08ff */
[----:B------:R-:W-:Y:S02]  /*10aa0*/  @!P4 LOP3.LUT R19, R6, 0xfffffffe, RZ, 0xc0, !PT ;  /* 0xfffffffe0613c812 */ /* 0x000fe400078ec0ff */
[----:B------:R1:W-:Y:S01]  /*10ab0*/  @!P1 ST.E.64 [R10.64], R72 ;  /* 0x000000480a009985 */ /* 0x0003e2000c101b0e */
[----:B------:R-:W-:Y:S02]  /*10ac0*/  ISETP.GE.AND P1, PT, R2, c[0x0][0x3c8], PT ;  /* 0x0000f20002007a0c */ /* 0x000fe40003f26270 */
[----:B--2---:R-:W-:-:S02]  /*10ad0*/  @!P6 LOP3.LUT R5, R0, 0xfffffffe, RZ, 0xc0, !PT ;  /* 0xfffffffe0005e812 */ /* 0x004fc400078ec0ff */
[----:B---3--:R-:W-:Y:S02]  /*10ae0*/  @!P5 LOP3.LUT R15, R16, 0xfffffffe, RZ, 0xc0, !PT ;  /* 0xfffffffe100fd812 */ /* 0x008fe400078ec0ff */
[----:B------:R-:W-:Y:S01]  /*10af0*/  @!P3 LOP3.LUT R3, R3, 0xfffffffe, RZ, 0xc0, !PT ;  /* 0xfffffffe0303b812 */ /* 0x000fe200078ec0ff */
[--C-:B------:R-:W-:Y:S01]  /*10b00*/  @!P6 IMAD.WIDE R4, R5, 0x4, R12.reuse ;  /* 0x000000040504e825 */ /* 0x100fe200078e020c */
[----:B------:R-:W-:Y:S02]  /*10b10*/  @!P2 LOP3.LUT R17, R17, 0xfffffffe, RZ, 0xc0, !PT ;  /* 0xfffffffe1111a812 */ /* 0x000fe400078ec0ff */
[----:B------:R-:W-:Y:S02]  /*10b20*/  IADD3 R0, R9, 0x50, RZ ;  /* 0x0000005009007810 */ /* 0x000fe40007ffe0ff */
[----:B------:R2:W-:Y:S01]  /*10b30*/  @!P6 ST.E.64 [R4.64], R76 ;  /* 0x0000004c0400e985 */ /* 0x0005e2000c101b0e */
[----:B------:R-:W-:Y:S01]  /*10b40*/  @!P1 LEA.HI R2, R2, R2, RZ, 0x1 ;  /* 0x0000000202029211 */ /* 0x000fe200078f08ff */
[----:B------:R-:W-:Y:S01]  /*10b50*/  @!P2 IMAD.WIDE R16, R17, 0x4, R12 ;  /* 0x000000041110a825 */ /* 0x000fe200078e020c */
[----:B------:R-:W-:-:S02]  /*10b60*/  IADD3 R6, R9, 0x58, RZ ;  /* 0x0000005809067810 */ /* 0x000fc40007ffe0ff */
[----:B------:R-:W-:Y:S01]  /*10b70*/  ISETP.GE.AND P6, PT, R0, c[0x0][0x3c8], PT ;  /* 0x0000f20000007a0c */ /* 0x000fe20003fc6270 */
[----:B-1----:R-:W-:-:S12]  /*10b80*/  @!P5 IMAD.WIDE R10, R15, 0x4, R12 ;  /* 0x000000040f0ad825 */ /* 0x002fd800078e020c */
[----:B------:R-:W-:Y:S01]  /*10b90*/  @!P6 LEA.HI R0, R0, R0, RZ, 0x1 ;  /* 0x000000000000e211 */ /* 0x000fe200078f08ff */
[----:B------:R-:W-:Y:S01]  /*10ba0*/  @!P4 IMAD.WIDE R14, R19, 0x4, R12 ;  /* 0x00000004130ec825 */ /* 0x000fe200078e020c */
[----:B------:R-:W-:Y:S01]  /*10bb0*/  IADD3 R19, R9, 0x60, RZ ;  /* 0x0000006009137810 */ /* 0x000fe20007ffe0ff */
[----:B------:R1:W-:Y:S01]  /*10bc0*/  @!P5 ST.E.64 [R10.64], R80 ;  /* 0x000000500a00d985 */ /* 0x0003e2000c101b0e */
[----:B------:R-:W-:-:S03]  /*10bd0*/  ISETP.GE.AND P5, PT, R6, c[0x0][0x3c8], PT ;  /* 0x0000f20006007a0c */ /* 0x000fc60003fa6270 */
[----:B------:R3:W-:Y:S01]  /*10be0*/  @!P4 ST.E.64 [R14.64], R84 ;  /* 0x000000540e00c985 */ /* 0x0007e2000c101b0e */
[----:B------:R-:W-:Y:S02]  /*10bf0*/  ISETP.GE.AND P4, PT, R19, c[0x0][0x3c8], PT ;  /* 0x0000f20013007a0c */ /* 0x000fe40003f86270 */
[----:B--2---:R-:W-:Y:S01]  /*10c00*/  @!P1 LOP3.LUT R5, R2, 0xfffffffe, RZ, 0xc0, !PT ;  /* 0xfffffffe02059812 */ /* 0x004fe200078ec0ff */
[----:B------:R-:W-:-:S04]  /*10c10*/  @!P3 IMAD.WIDE R2, R3, 0x4, R12 ;  /* 0x000000040302b825 */ /* 0x000fc800078e020c */
[----:B------:R-:W-:Y:S01]  /*10c20*/  @!P1 IMAD.WIDE R4, R5, 0x4, R12 ;  /* 0x0000000405049825 */ /* 0x000fe200078e020c */
[----:B------:R2:W-:Y:S01]  /*10c30*/  @!P3 ST.E.64 [R2.64], R88 ;  /* 0x000000580200b985 */ /* 0x0005e2000c101b0e */
[----:B------:R-:W-:Y:S02]  /*10c40*/  ISETP.GE.AND P3, PT, R18, c[0x0][0x3c8], PT ;  /* 0x0000f20012007a0c */ /* 0x000fe40003f66270 */
[----:B------:R-:W-:Y:S01]  /*10c50*/  @!P5 LEA.HI R6, R6, R6, RZ, 0x1 ;  /* 0x000000060606d211 */ /* 0x000fe200078f08ff */
[----:B------:R-:W-:Y:S01]  /*10c60*/  @!P2 ST.E.64 [R16.64], R92 ;  /* 0x0000005c1000a985 */ /* 0x000fe2000c101b0e */
[----:B------:R-:W-:-:S03]  /*10c70*/  @!P4 LEA.HI R19, R19, R19, RZ, 0x1 ;  /* 0x000000131313c211 */ /* 0x000fc600078f08ff */
[----:B------:R4:W-:Y:S01]  /*10c80*/  @!P1 ST.E.64 [R4.64], R96 ;  /* 0x0000006004009985 */ /* 0x0009e2000c101b0e */
[----:B------:R-:W-:-:S05]  /*10c90*/  @!P4 LOP3.LUT R19, R19, 0xfffffffe, RZ, 0xc0, !PT ;  /* 0xfffffffe1313c812 */ /* 0x000fca00078ec0ff */
[----:B------:R-:W-:Y:S02]  /*10ca0*/  @!P3 LEA.HI R18, R18, R18, RZ, 0x1 ;  /* 0x000000121212b211 */ /* 0x000fe400078f08ff */
[C---:B-1----:R-:W-:Y:S02]  /*10cb0*/  IADD3 R11, R9.reuse, 0x70, RZ ;  /* 0x00000070090b7810 */ /* 0x042fe40007ffe0ff */
[----:B------:R-:W-:Y:S02]  /*10cc0*/  IADD3 R10, R9, 0x78, RZ ;  /* 0x00000078090a7810 */ /* 0x000fe40007ffe0ff */
[----:B------:R-:W-:Y:S02]  /*10cd0*/  ISETP.GE.AND P2, PT, R11, c[0x0][0x3c8], PT ;  /* 0x0000f2000b007a0c */ /* 0x000fe40003f46270 */
[----:B------:R-:W-:Y:S02]  /*10ce0*/  ISETP.GE.AND P1, PT, R10, c[0x0][0x3c8], PT ;  /* 0x0000f2000a007a0c */ /* 0x000fe40003f26270 */
[----:B---3--:R-:W-:Y:S01]  /*10cf0*/  @!P3 LOP3.LUT R15, R18, 0xfffffffe, RZ, 0xc0, !PT ;  /* 0xfffffffe120fb812 */ /* 0x008fe200078ec0ff */
[----:B------:R-:W-:Y:S01]  /*10d00*/  @!P4 IMAD.WIDE R18, R19, 0x4, R12 ;  /* 0x000000041312c825 */ /* 0x000fe200078e020c */
[----:B--2---:R-:W-:-:S03]  /*10d10*/  @!P6 LOP3.LUT R3, R0, 0xfffffffe, RZ, 0xc0, !PT ;  /* 0xfffffffe0003e812 */ /* 0x004fc600078ec0ff */
[----:B------:R-:W-:-:S04]  /*10d20*/  @!P3 IMAD.WIDE R14, R15, 0x4, R12 ;  /* 0x000000040f0eb825 */ /* 0x000fc800078e020c */
[----:B------:R-:W-:Y:S01]  /*10d30*/  @!P2 LEA.HI R11, R11, R11, RZ, 0x1 ;  /* 0x0000000b0b0ba211 */ /* 0x000fe200078f08ff */
[--C-:B------:R-:W-:Y:S01]  /*10d40*/  @!P6 IMAD.WIDE R2, R3, 0x4, R12.reuse ;  /* 0x000000040302e825 */ /* 0x100fe200078e020c */
[----:B------:R-:W-:Y:S02]  /*10d50*/  @!P1 LEA.HI R10, R10, R10, RZ, 0x1 ;  /* 0x0000000a0a0a9211 */ /* 0x000fe400078f08ff */
[----:B----4-:R-:W-:Y:S02]  /*10d60*/  @!P5 LOP3.LUT R5, R6, 0xfffffffe, RZ, 0xc0, !PT ;  /* 0xfffffffe0605d812 */ /* 0x010fe400078ec0ff */
        /* <DEDUP_REMOVED lines=11> */
.L_x_60:
[----:B------:R-:W-:Y:S05]  /*10e20*/  BSYNC B0 ;  /* 0x0000000000007941 */ /* 0x000fea0003800000 */
.L_x_59:
[----:B-1----:R1:W3:Y:S04]  /*10e30*/  SHFL.IDX PT, R5, R8, 0x1, 0x1c1f ;  /* 0x003c1f0008057f89 */ /* 0x0022e800000e0000 */
[----:B------:R1:W4:Y:S01]  /*10e40*/  SHFL.IDX PT, R4, R7, 0x1, 0x1c1f ;  /* 0x003c1f0007047f89 */ /* 0x00032200000e0000 */
[----:B------:R-:W-:Y:S05]  /*10e50*/  @P0 EXIT ;  /* 0x000000000000094d */ /* 0x000fea0003800000 */
[C---:B------:R-:W-:Y:S02]  /*10e60*/  ISETP.GE.AND P0, PT, R9.reuse, c[0x0][0x3c8], PT ;  /* 0x0000f20009007a0c */ /* 0x040fe40003f06270 */
[----:B------:R-:W-:-:S02]  /*10e70*/  IADD3 R2, R9, 0x8, RZ ;  /* 0x0000000809027810 */ /* 0x000fc40007ffe0ff */
[C---:B------:R-:W-:Y:S02]  /*10e80*/  IADD3 R0, R9.reuse, 0x10, RZ ;  /* 0x0000001009007810 */ /* 0x040fe40007ffe0ff */
[----:B------:R-:W-:Y:S02]  /*10e90*/  ISETP.GE.AND P6, PT, R2, c[0x0][0x3c8], PT ;  /* 0x0000f20002007a0c */ /* 0x000fe40003fc6270 */
[----:B------:R-:W-:Y:S02]  /*10ea0*/  ISETP.GE.AND P5, PT, R0, c[0x0][0x3c8], PT ;  /* 0x0000f20000007a0c */ /* 0x000fe40003fa6270 */
[C---:B------:R-:W-:Y:S02]  /*10eb0*/  IADD3 R10, R9.reuse, 0x18, RZ ;  /* 0x00000018090a7810 */ /* 0x040fe40007ffe0ff */
[C---:B-1----:R-:W-:Y:S01]  /*10ec0*/  IADD3 R8, R9.reuse, 0x20, RZ ;  /* 0x0000002009087810 */ /* 0x042fe20007ffe0ff */
[C---:B--234-:R-:W-:Y:S01]  /*10ed0*/  @!P0 IMAD.WIDE R12, R9.reuse, 0x4, R4 ;  /* 0x00000004090c8825 */ /* 0x05cfe200078e0204 */
        /* <DEDUP_REMOVED lines=8> */
[----:B------:R-:W-:Y:S02]  /*10f60*/  @!P6 LEA.HI R2, R2, R2, RZ, 0x1 ;  /* 0x000000020202e211 */ /* 0x000fe400078f08ff */
[----:B------:R-:W-:Y:S02]  /*10f70*/  ISETP.GE.AND P0, PT, R3, c[0x0][0x3c8], PT ;  /* 0x0000f20003007a0c */ /* 0x000fe40003f06270 */
        /* <DEDUP_REMOVED lines=11> */
[----:B------:R-:W-:Y:S01]  /*11030*/  IADD3 R2, R9, 0x40, RZ ;  /* 0x0000004009027810 */ /* 0x000fe20007ffe0ff */
[----:B------:R-:W-:Y:S01]  /*11040*/  @!P4 IMAD.WIDE R10, R11, 0x4, R4 ;  /* 0x000000040b0ac825 */ /* 0x000fe200078e0204 */
[----:B------:R-:W-:-:S02]  /*11050*/  @!P3 LOP3.LUT R17, R8, 0xfffffffe, RZ, 0xc0, !PT ;  /* 0xfffffffe0811b812 */ /* 0x000fc400078ec0ff */
[----:B------:R-:W-:Y:S01]  /*11060*/  IADD3 R0, R9, 0x48, RZ ;  /* 0x0000004809007810 */ /* 0x000fe20007ffe0ff */
[----:B------:R-:W-:Y:S01]  /*11070*/  @!P5 IMAD.WIDE R12, R13, 0x4, R4 ;  /* 0x000000040d0cd825 */ /* 0x000fe200078e0204 */
[----:B------:R-:W-:Y:S02]  /*11080*/  @!P2 LOP3.LUT R7, R7, 0xfffffffe, RZ, 0xc0, !PT ;  /* 0xfffffffe0707a812 */ /* 0x000fe400078ec0ff */
[----:B------:R-:W-:Y:S02]  /*11090*/  @!P0 LOP3.LUT R3, R3, 0xfffffffe, RZ, 0xc0, !PT ;  /* 0xfffffffe03038812 */ /* 0x000fe400078ec0ff */
[----:B------:R1:W-:Y:S01]  /*110a0*/  @!P5 ST.E.64 [R12.64], R70 ;  /* 0x000000460c00d985 */ /* 0x0003e2000c101b0e */
[----:B------:R-:W-:Y:S02]  /*110b0*/  ISETP.GE.AND P6, PT, R2, c[0x0][0x3c8], PT ;  /* 0x0000f20002007a0c */ /* 0x000fe40003fc6270 */
[----:B------:R-:W-:Y:S01]  /*110c0*/  ISETP.GE.AND P5, PT, R0, c[0x0][0x3c8], PT ;  /* 0x0000f20000007a0c */ /* 0x000fe20003fa6270 */
[----:B------:R3:W-:Y:S01]  /*110d0*/  @!P4 ST.E.64 [R10.64], R74 ;  /* 0x0000004a0a00c985 */ /* 0x0007e2000c101b0e */
[----:B------:R-:W-:-:S02]  /*110e0*/  IADD3 R20, R9, 0x50, RZ ;  /* 0x0000005009147810 */ /* 0x000fc40007ffe0ff */
[C---:B------:R-:W-:Y:S02]  /*110f0*/  IADD3 R19, R9.reuse, 0x58, RZ ;  /* 0x0000005809137810 */ /* 0x040fe40007ffe0ff */
[C---:B------:R-:W-:Y:S02]  /*11100*/  IADD3 R18, R9.reuse, 0x60, RZ ;  /* 0x0000006009127810 */ /* 0x040fe40007ffe0ff */
[----:B------:R-:W-:Y:S02]  /*11110*/  IADD3 R8, R9, 0x68, RZ ;  /* 0x0000006809087810 */ /* 0x000fe40007ffe0ff */
[----:B------:R-:W-:Y:S01]  /*11120*/  ISETP.GE.AND P4, PT, R20, c[0x0][0x3c8], PT ;  /* 0x0000f20014007a0c */ /* 0x000fe20003f86270 */
[--C-:B--2---:R-:W-:Y:S01]  /*11130*/  @!P3 IMAD.WIDE R14, R17, 0x4, R4.reuse ;  /* 0x00000004110eb825 */ /* 0x104fe200078e0204 */
[----:B------:R-:W-:Y:S02]  /*11140*/  @!P6 LEA.HI R2, R2, R2, RZ, 0x1 ;  /* 0x000000020202e211 */ /* 0x000fe400078f08ff */
[----:B------:R-:W-:Y:S01]  /*11150*/  @!P5 LEA.HI R0, R0, R0, RZ, 0x1 ;  /* 0x000000000000d211 */ /* 0x000fe200078f08ff */
[----:B------:R-:W-:Y:S01]  /*11160*/  @!P0 IMAD.WIDE R16, R3, 0x4, R4 ;  /* 0x0000000403108825 */ /* 0x000fe200078e0204 */
[----:B------:R2:W-:Y:S01]  /*11170*/  @!P3 ST.E.64 [R14.64], R78 ;  /* 0x0000004e0e00b985 */ /* 0x0005e2000c101b0e */
[----:B------:R-:W-:-:S02]  /*11180*/  IADD3 R3, R9, 0x70, RZ ;  /* 0x0000007009037810 */ /* 0x000fc40007ffe0ff */
[----:B------:R-:W-:Y:S02]  /*11190*/  ISETP.GE.AND P3, PT, R19, c[0x0][0x3c8], PT ;  /* 0x0000f20013007a0c */ /* 0x000fe40003f66270 */
[----:B------:R-:W-:Y:S02]  /*111a0*/  IADD3 R9, R9, 0x78, RZ ;  /* 0x0000007809097810 */ /* 0x000fe40007ffe0ff */
[----:B------:R-:W-:Y:S02]  /*111b0*/  @!P4 LEA.HI R20, R20, R20, RZ, 0x1 ;  /* 0x000000141414c211 */ /* 0x000fe400078f08ff */
[----:B-1----:R-:W-:Y:S01]  /*111c0*/  @!P1 LOP3.LUT R13, R6, 0xfffffffe, RZ, 0xc0, !PT ;  /* 0xfffffffe060d9812 */ /* 0x002fe200078ec0ff */
[----:B------:R-:W-:Y:S01]  /*111d0*/  @!P2 IMAD.WIDE R6, R7, 0x4, R4 ;  /* 0x000000040706a825 */ /* 0x000fe200078e0204 */
[----:B---3--:R-:W-:-:S03]  /*111e0*/  @!P5 LOP3.LUT R11, R0, 0xfffffffe, RZ, 0xc0, !PT ;  /* 0xfffffffe000bd812 */ /* 0x008fc600078ec0ff */
[--C-:B------:R-:W-:Y:S01]  /*111f0*/  @!P1 IMAD.WIDE R12, R13, 0x4, R4.reuse ;  /* 0x000000040d0c9825 */ /* 0x100fe200078e0204 */
[----:B------:R1:W-:Y:S01]  /*11200*/  @!P2 ST.E.64 [R6.64], R82 ;  /* 0x000000520600a985 */ /* 0x0003e2000c101b0e */
[----:B------:R-:W-:Y:S02]  /*11210*/  ISETP.GE.AND P2, PT, R18, c[0x0][0x3c8], PT ;  /* 0x0000f20012007a0c */ /* 0x000fe40003f46270 */
[----:B------:R-:W-:Y:S01]  /*11220*/  @!P3 LEA.HI R19, R19, R19, RZ, 0x1 ;  /* 0x000000131313b211 */ /* 0x000fe200078f08ff */
[----:B------:R3:W-:Y:S01]  /*11230*/  @!P1 ST.E.64 [R12.64], R86 ;  /* 0x000000560c009985 */ /* 0x0007e2000c101b0e */
[----:B------:R-:W-:Y:S01]  /*11240*/  ISETP.GE.AND P1, PT, R8, c[0x0][0x3c8], PT ;  /* 0x0000f20008007a0c */ /* 0x000fe20003f26270 */
[----:B------:R-:W-:Y:S01]  /*11250*/  @!P5 IMAD.WIDE R10, R11, 0x4, R4 ;  /* 0x000000040b0ad825 */ /* 0x000fe200078e0204 */
[----:B------:R-:W-:Y:S01]  /*11260*/  @!P3 LOP3.LUT R19, R19, 0xfffffffe, RZ, 0xc0, !PT ;  /* 0xfffffffe1313b812 */ /* 0x000fe200078ec0ff */
[----:B------:R4:W-:Y:S01]  /*11270*/  @!P0 ST.E.64 [R16.64], R90 ;  /* 0x0000005a10008985 */ /* 0x0009e2000c101b0e */
[----:B------:R-:W-:-:S05]  /*11280*/  ISETP.GE.AND P0, PT, R3, c[0x0][0x3c8], PT ;  /* 0x0000f20003007a0c */ /* 0x000fca0003f06270 */
[----:B------:R-:W-:-:S04]  /*11290*/  @!P2 LEA.HI R18, R18, R18, RZ, 0x1 ;  /* 0x000000121212a211 */ /* 0x000fc800078f08ff */
[----:B------:R-:W-:Y:S02]  /*112a0*/  @!P1 LEA.HI R8, R8, R8, RZ, 0x1 ;  /* 0x0000000808089211 */ /* 0x000fe400078f08ff */
[----:B--2---:R-:W-:Y:S02]  /*112b0*/  @!P2 LOP3.LUT R15, R18, 0xfffffffe, RZ, 0xc0, !PT ;  /* 0xfffffffe120fa812 */ /* 0x004fe400078ec0ff */
[----:B------:R-:W-:-:S04]  /*112c0*/  @!P0 LEA.HI R3, R3, R3, RZ, 0x1 ;  /* 0x0000000303038211 */ /* 0x000fc800078f08ff */
[----:B------:R-:W-:Y:S02]  /*112d0*/  @!P0 LOP3.LUT R3, R3, 0xfffffffe, RZ, 0xc0, !PT ;  /* 0xfffffffe03038812 */ /* 0x000fe400078ec0ff */
[----:B-1----:R-:W-:-:S03]  /*112e0*/  @!P6 LOP3.LUT R7, R2, 0xfffffffe, RZ, 0xc0, !PT ;  /* 0xfffffffe0207e812 */ /* 0x002fc600078ec0ff */
        /* <DEDUP_REMOVED lines=22> */
.L_x_58:
        /* <DEDUP_REMOVED lines=50> */
.L_x_61:
        /* <DEDUP_REMOVED lines=9> */
.L_x_1337:


//--------------------- .text._ZN7cutlass13device_kernelIN5flash19enable_sm80_to_sm89INS1_16FlashAttnFwdSm80INS1_25CollectiveMainloopFwdSm80ILi8ELi1ELb1EN4cute5tupleIJNS5_1CILi128EEES8_S8_EEELi128ENS_10bfloat16_tEfNS_4arch4Sm80ELb1ELb0ELb0ELb0ELb0ELb0ELb1ELb1EEENS1_21CollectiveEpilogueFwdIS9_NS6_IJNS7_ILi1EEESF_SF_EEESA_SC_Li256ELb0ELb1ELb1ELb0EEENS1_30DynamicPersistentTileSchedulerILi256ELi256ELb1ELb1ELb0EEEEEEEEEvNT_6ParamsE --------------------------
	.section	.text._ZN7cutlass13device_kernelIN5flash19enable_sm80_to_sm89INS1_16FlashAttnFwdSm80INS1_25CollectiveMainloopFwdSm80ILi8ELi1ELb1EN4cute5tupleIJNS5_1CILi128EEES8_S8_EEELi128ENS_10bfloat16_tEfNS_4arch4Sm80ELb1ELb0ELb0ELb0ELb0ELb0ELb1ELb1EEENS1_21CollectiveEpilogueFwdIS9_NS6_IJNS7_ILi1EEESF_SF_EEESA_SC_Li256ELb0ELb1ELb1ELb0EEENS1_30DynamicPersistentTileSchedulerILi256ELi256ELb1ELb1ELb0EEEEEEEEEvNT_6ParamsE,"ax",@progbits
	.sectioninfo	@"SHI_REGISTERS=255"
	.align	128
.text._ZN7cutlass13device_kernelIN5flash19enable_sm80_to_sm89INS1_16FlashAttnFwdSm80INS1_25CollectiveMainloopFwdSm80ILi8ELi1ELb1EN4cute5tupleIJNS5_1CILi128EEES8_S8_EEELi128ENS_10bfloat16_tEfNS_4arch4Sm80ELb1ELb0ELb0ELb0ELb0ELb0ELb1ELb1EEENS1_21CollectiveEpilogueFwdIS9_NS6_IJNS7_ILi1EEESF_SF_EEESA_SC_Li256ELb0ELb1ELb1ELb0EEENS1_30DynamicPersistentTileSchedulerILi256ELi256ELb1ELb1ELb0EEEEEEEEEvNT_6ParamsE:
        .type           _ZN7cutlass13device_kernelIN5flash19enable_sm80_to_sm89INS1_16FlashAttnFwdSm80INS1_25CollectiveMainloopFwdSm80ILi8ELi1ELb1EN4cute5tupleIJNS5_1CILi128EEES8_S8_EEELi128ENS_10bfloat16_tEfNS_4arch4Sm80ELb1ELb0ELb0ELb0ELb0ELb0ELb1ELb1EEENS1_21CollectiveEpilogueFwdIS9_NS6_IJNS7_ILi1EEESF_SF_EEESA_SC_Li256ELb0ELb1ELb1ELb0EEENS1_30DynamicPersistentTileSchedulerILi256ELi256ELb1ELb1ELb0EEEEEEEEEvNT_6ParamsE,@function
        .size           _ZN7cutlass13device_kernelIN5flash19enable_sm80_to_sm89INS1_16FlashAttnFwdSm80INS1_25CollectiveMainloopFwdSm80ILi8ELi1ELb1EN4cute5tupleIJNS5_1CILi128EEES8_S8_EEELi128ENS_10bfloat16_tEfNS_4arch4Sm80ELb1ELb0ELb0ELb0ELb0ELb0ELb1ELb1EEENS1_21CollectiveEpilogueFwdIS9_NS6_IJNS7_ILi1EEESF_SF_EEESA_SC_Li256ELb0ELb1ELb1ELb0EEENS1_30DynamicPersistentTileSchedulerILi256ELi256ELb1ELb1ELb0EEEEEEEEEvNT_6ParamsE,(.L_x_1338 - _ZN7cutlass13device_kernelIN5flash19enable_sm80_to_sm89INS1_16FlashAttnFwdSm80INS1_25CollectiveMainloopFwdSm80ILi8ELi1ELb1EN4cute5tupleIJNS5_1CILi128EEES8_S8_EEELi128ENS_10bfloat16_tEfNS_4arch4Sm80ELb1ELb0ELb0ELb0ELb0ELb0ELb1ELb1EEENS1_21CollectiveEpilogueFwdIS9_NS6_IJNS7_ILi1EEESF_SF_EEESA_SC_Li256ELb0ELb1ELb1ELb0EEENS1_30DynamicPersistentTileSchedulerILi256ELi256ELb1ELb1ELb0EEEEEEEEEvNT_6ParamsE)
        .other          _ZN7cutlass13device_kernelIN5flash19enable_sm80_to_sm89INS1_16FlashAttnFwdSm80INS1_25CollectiveMainloopFwdSm80ILi8ELi1ELb1EN4cute5tupleIJNS5_1CILi128EEES8_S8_EEELi128ENS_10bfloat16_tEfNS_4arch4Sm80ELb1ELb0ELb0ELb0ELb0ELb0ELb1ELb1EEENS1_21CollectiveEpilogueFwdIS9_NS6_IJNS7_ILi1EEESF_SF_EEESA_SC_Li256ELb0ELb1ELb1ELb0EEENS1_30DynamicPersistentTileSchedulerILi256ELi256ELb1ELb1ELb0EEEEEEEEEvNT_6ParamsE,@"STO_CUDA_ENTRY STV_DEFAULT"
_ZN7cutlass13device_kernelIN5flash19enable_sm80_to_sm89INS1_16FlashAttnFwdSm80INS1_25CollectiveMainloopFwdSm80ILi8ELi1ELb1EN4cute5tupleIJNS5_1CILi128EEES8_S8_EEELi128ENS_10bfloat16_tEfNS_4arch4Sm80ELb1ELb0ELb0ELb0ELb0ELb0ELb1ELb1EEENS1_21CollectiveEpilogueFwdIS9_NS6_IJNS7_ILi1EEESF_SF_EEESA_SC_Li256ELb0ELb1ELb1ELb0EEENS1_30DynamicPersistentTileSchedulerILi256ELi256ELb1ELb1ELb0EEEEEEEEEvNT_6ParamsE:
[----:B------:R-:W-:-:S03]  /*0000*/  MOV R1, c[0x0][0x28] ;  /* 0x00000a0000017a02 */ /* 0x000fc60000000f00 */
[----:B------:R-:W1:Y:S01]  /*0010*/  S2R R17, SR_TID.X ;  /* 0x0000000000117919 */ /* 0x000e620000002100 */
[----:B------:R-:W-:-:S03]  /*0020*/  IADD3 R1, R1, -0x60, RZ ;  /* 0xffffffa001017810 */ /* 0x000fc60007ffe0ff */
[----:B------:R-:W2:Y:S01]  /*0030*/  S2R R13, SR_CTAID.X ;  /* 0x00000000000d7919 */ /* 0x000ea20000002500 */
[----:B-1----:R-:W-:-:S05]  /*0040*/  SHF.R.U32.HI R2, RZ, 0x5, R17 ;  /* 0x00000005ff027819 */ /* 0x002fca0000011611 */
[----:B------:R-:W1:Y:S02]  /*0050*/  SHFL.IDX PT, R0, R2, RZ, 0x1f ;  /* 0x00001fff02007589 */ /* 0x000e6400000e0000 */
[----:B-1----:R-:W-:Y:S02]  /*0060*/  ISETP.GE.AND P0, PT, R0, 0x1, PT ;  /* 0x000000010000780c */ /* 0x002fe40003f06270 */
[----:B------:R1:W-:Y:S11]  /*0070*/  STL [R1+0x54], R0 ;  /* 0x0000540001007387 */ /* 0x0003f60000100800 */
[----:B------:R-:W-:Y:S06]  /*0080*/  @P0 BAR.ARV 0x4, 0x100 ;  /* 0x0104000000000b1d */ /* 0x000fec0000002000 */
[----:B--2---:R-:W-:-:S13]  /*0090*/  ISETP.GE.AND P0, PT, R13, c[0x0][0x538], PT ;  /* 0x00014e000d007a0c */ /* 0x004fda0003f06270 */
[----:B------:R-:W-:Y:S05]  /*00a0*/  @P0 EXIT ;  /* 0x000000000000094d */ /* 0x000fea0003800000 */
[----:B-1----:R-:W-:Y:S01]  /*00b0*/  SHF.R.S32.HI R11, RZ, 0x1f, R17 ;  /* 0x0000001fff0b7819 */ /* 0x002fe20000011411 */
[----:B------:R-:W-:Y:S01]  /*00c0*/  IMAD.MOV.U32 R206, RZ, RZ, 0x20 ;  /* 0x00000020ffce7424 */ /* 0x000fe200078e00ff */
[----:B------:R-:W-:Y:S01]  /*00d0*/  ULDC.64 UR6, c[0x0][0x118] ;  /* 0x0000460000067ab9 */ /* 0x000fe20000000a00 */
[----:B------:R-:W-:Y:S01]  /*00e0*/  IMAD.MOV.U32 R223, RZ, RZ, 0x10 ;  /* 0x00000010ffdf7424 */ /* 0x000fe200078e00ff */
[CC--:B------:R-:W-:Y:S02]  /*00f0*/  LEA.HI R2, R11.reuse, R17.reuse, RZ, 0x4 ;  /* 0x000000110b027211 */ /* 0x0c0fe400078f20ff */
[CC--:B------:R-:W-:Y:S02]  /*0100*/  LEA.HI R0, R11.reuse, R17.reuse, RZ, 0x2 ;  /* 0x000000110b007211 */ /* 0x0c0fe400078f10ff */
[----:B------:R-:W-:Y:S02]  /*0110*/  SHF.R.S32.HI R3, RZ, 0x4, R2 ;  /* 0x00000004ff037819 */ /* 0x000fe40000011402 */
[----:B------:R-:W-:-:S02]  /*0120*/  LEA.HI R10, R11, R17, RZ, 0x3 ;  /* 0x000000110b0a7211 */ /* 0x000fc400078f18ff */
[----:B------:R-:W-:Y:S02]  /*0130*/  LOP3.LUT R4, R0, 0xfffffffc, RZ, 0xc0, !PT ;  /* 0xfffffffc00047812 */ /* 0x000fe400078ec0ff */
[C---:B------:R-:W-:Y:S02]  /*0140*/  LOP3.LUT R0, R2.reuse, 0xfffffff0, RZ, 0xc0, !PT ;  /* 0xfffffff002007812 */ /* 0x040fe400078ec0ff */
[----:B------:R-:W-:Y:S01]  /*0150*/  LEA.HI R2, R2, R3, RZ, 0x1 ;  /* 0x0000000302027211 */ /* 0x000fe200078f08ff */
[C---:B------:R-:W-:Y:S01]  /*0160*/  IMAD.IADD R4, R17.reuse, 0x1, -R4 ;  /* 0x0000000111047824 */ /* 0x040fe200078e0a04 */
[----:B------:R-:W-:Y:S01]  /*0170*/  SHF.R.S32.HI R16, RZ, 0x3, R10 ;  /* 0x00000003ff107819 */ /* 0x000fe2000001140a */
[----:B------:R-:W-:Y:S01]  /*0180*/  IMAD.IADD R5, R17, 0x1, -R0 ;  /* 0x0000000111057824 */ /* 0x000fe200078e0a00 */
[----:B------:R-:W-:Y:S02]  /*0190*/  LOP3.LUT R6, R10, 0xfffffff8, RZ, 0xc0, !PT ;  /* 0xfffffff80a067812 */ /* 0x000fe400078ec0ff */
[----:B------:R-:W-:Y:S01]  /*01a0*/  LOP3.LUT R0, R2, 0xfffffffe, RZ, 0xc0, !PT ;  /* 0xfffffffe02007812 */ /* 0x000fe200078ec0ff */
[----:B------:R-:W-:-:S02]  /*01b0*/  IMAD.SHL.U32 R7, R16, 0x40, RZ ;  /* 0x0000004010077824 */ /* 0x000fc400078e00ff */
[----:B------:R-:W-:Y:S02]  /*01c0*/  IMAD.IADD R6, R17, 0x1, -R6 ;  /* 0x0000000111067824 */ /* 0x000fe400078e0a06 */
[----:B------:R-:W-:Y:S01]  /*01d0*/  IMAD.IADD R9, R3, 0x1, -R0 ;  /* 0x0000000103097824 */ /* 0x000fe200078e0a00 */
[----:B------:R-:W-:Y:S01]  /*01e0*/  LEA.HI R0, R4, R4, RZ, 0x1 ;  /* 0x0000000404007211 */ /* 0x000fe200078f08ff */
[C---:B------:R-:W-:Y:S01]  /*01f0*/  IMAD.SHL.U32 R14, R6.reuse, 0x8, RZ ;  /* 0x00000008060e7824 */ /* 0x040fe200078e00ff */
[----:B------:R-:W-:Y:S01]  /*0200*/  LOP3.LUT R2, R7, 0x1c0, RZ, 0xc0, !PT ;  /* 0x000001c007027812 */ /* 0x000fe200078ec0ff */
[----:B------:R-:W-:Y:S01]  /*0210*/  IMAD.SHL.U32 R8, R6, 0x40, RZ ;  /* 0x0000004006087824 */ /* 0x000fe200078e00ff */
[----:B------:R-:W-:Y:S02]  /*0220*/  SHF.R.S32.HI R7, RZ, 0x1f, R5 ;  /* 0x0000001fff077819 */ /* 0x000fe40000011405 */
[----:B------:R-:W-:Y:S01]  /*0230*/  LOP3.LUT R0, R0, 0x1ffffffe, RZ, 0xc0, !PT ;  /* 0x1ffffffe00007812 */ /* 0x000fe200078ec0ff */
[----:B------:R-:W-:Y:S01]  /*0240*/  STL [R1+0x40], R14 ;  /* 0x0000400e01007387 */ /* 0x000fe20000100800 */
[----:B------:R-:W-:-:S02]  /*0250*/  LOP3.LUT R3, R2, 0x38, R14, 0xf8, !PT ;  /* 0x0000003802037812 */ /* 0x000fc400078ef80e */
[----:B------:R-:W-:Y:S01]  /*0260*/  SHF.R.U32.HI R2, RZ, 0x3, R2 ;  /* 0x00000003ff027819 */ /* 0x000fe20000011602 */
[----:B------:R-:W-:Y:S01]  /*0270*/  IMAD.IADD R12, R4, 0x1, -R0 ;  /* 0x00000001040c7824 */ /* 0x000fe200078e0a00 */
[----:B------:R-:W-:Y:S02]  /*0280*/  LEA.HI R200, R7, R5, RZ, 0x3 ;  /* 0x0000000507c87211 */ /* 0x000fe400078f18ff */
[----:B------:R-:W-:Y:S02]  /*0290*/  LOP3.LUT R7, R3, R2, RZ, 0x3c, !PT ;  /* 0x0000000203077212 */ /* 0x000fe400078e3cff */
[C---:B------:R-:W-:Y:S01]  /*02a0*/  LOP3.LUT R0, R200.reuse, 0xfffffff8, RZ, 0xc0, !PT ;  /* 0xfffffff8c8007812 */ /* 0x040fe200078ec0ff */
[----:B------:R-:W-:Y:S01]  /*02b0*/  IMAD.SHL.U32 R200, R200, 0x40, RZ ;  /* 0x00000040c8c87824 */ /* 0x000fe200078e00ff */
[----:B------:R-:W-:Y:S02]  /*02c0*/  LOP3.LUT R2, R8, 0x1c0, RZ, 0xc0, !PT ;  /* 0x000001c008027812 */ /* 0x000fe400078ec0ff */
[----:B------:R-:W-:Y:S01]  /*02d0*/  LEA.HI R4, R11, R17, RZ, 0x6 ;  /* 0x000000110b047211 */ /* 0x000fe200078f30ff */
[----:B------:R-:W-:Y:S01]  /*02e0*/  IMAD.IADD R5, R5, 0x1, -R0 ;  /* 0x0000000105057824 */ /* 0x000fe200078e0a00 */
[----:B------:R-:W-:-:S02]  /*02f0*/  LOP3.LUT R3, R2, 0x8, R10, 0xf8, !PT ;  /* 0x0000000802037812 */ /* 0x000fc400078ef80a */
[----:B------:R-:W-:Y:S01]  /*0300*/  SHF.R.U32.HI R2, RZ, 0x3, R2 ;  /* 0x00000003ff027819 */ /* 0x000fe20000011602 */
[----:B------:R-:W-:Y:S01]  /*0310*/  IMAD.SHL.U32 R0, R4, 0x8, RZ ;  /* 0x0000000804007824 */ /* 0x000fe200078e00ff */
[----:B------:R-:W-:Y:S01]  /*0320*/  LEA.HI R8, R11, R17, RZ, 0x5 ;  /* 0x000000110b087211 */ /* 0x000fe200078f28ff */
[----:B------:R-:W-:Y:S01]  /*0330*/  IMAD.SHL.U32 R4, R5, 0x40, RZ ;  /* 0x0000004005047824 */ /* 0x000fe200078e00ff */
[----:B------:R-:W-:Y:S01]  /*0340*/  LOP3.LUT R201, R3, R2, RZ, 0x3c, !PT ;  /* 0x0000000203c97212 */ /* 0x000fe200078e3cff */
[----:B------:R-:W-:Y:S01]  /*0350*/  IMAD.SHL.U32 R3, R9, 0x8, RZ ;  /* 0x0000000809037824 */ /* 0x000fe200078e00ff */
[----:B------:R-:W-:Y:S02]  /*0360*/  LOP3.LUT R2, R8, 0xffffffe0, RZ, 0xc0, !PT ;  /* 0xffffffe008027812 */ /* 0x000fe400078ec0ff */
[----:B------:R-:W-:Y:S01]  /*0370*/  LOP3.LUT R228, R7, 0x7ffffe00, R0, 0xf8, !PT ;  /* 0x7ffffe0007e47812 */ /* 0x000fe200078ef800 */
[----:B------:R-:W-:Y:S01]  /*0380*/  IMAD R201, R9, 0x200, R201 ;  /* 0x0000020009c97824 */ /* 0x000fe200078e02c9 */
[----:B------:R-:W-:Y:S01]  /*0390*/  LOP3.LUT R0, R4, 0x1c0, RZ, 0xc0, !PT ;  /* 0x000001c004007812 */ /* 0x000fe200078ec0ff */
[----:B------:R-:W-:Y:S01]  /*03a0*/  IMAD.IADD R10, R17, 0x1, -R2 ;  /* 0x00000001110a7824 */ /* 0x000fe200078e0a02 */
[--C-:B------:R-:W-:Y:S01]  /*03b0*/  SHF.R.S32.HI R224, RZ, 0x5, R8.reuse ;  /* 0x00000005ffe07819 */ /* 0x100fe20000011408 */
[----:B------:R-:W-:Y:S01]  /*03c0*/  IMAD.SHL.U32 R228, R228, 0x2, RZ ;  /* 0x00000002e4e47824 */ /* 0x000fe200078e00ff */
[----:B------:R-:W-:-:S02]  /*03d0*/  SHF.R.S32.HI R4, RZ, 0x1f, R8 ;  /* 0x0000001fff047819 */ /* 0x000fc40000011408 */
[----:B------:R-:W-:Y:S02]  /*03e0*/  LOP3.LUT R3, R0, 0x8, R3, 0xf8, !PT ;  /* 0x0000000800037812 */ /* 0x000fe400078ef803 */
[----:B------:R-:W-:Y:S02]  /*03f0*/  SHF.R.U32.HI R2, RZ, 0x3, R0 ;  /* 0x00000003ff027819 */ /* 0x000fe40000011600 */
[----:B------:R-:W-:Y:S02]  /*0400*/  LEA.HI R0, R4, R224, RZ, 0x3 ;  /* 0x000000e004007211 */ /* 0x000fe400078f18ff */
[----:B------:R-:W-:Y:S02]  /*0410*/  SHF.R.S32.HI R7, RZ, 0x1f, R10 ;  /* 0x0000001fff077819 */ /* 0x000fe4000001140a */
[----:B------:R-:W-:Y:S02]  /*0420*/  LOP3.LUT R0, R0, 0xffffff8, RZ, 0xc0, !PT ;  /* 0x0ffffff800007812 */ /* 0x000fe400078ec0ff */
[----:B------:R-:W-:-:S02]  /*0430*/  LOP3.LUT R4, R3, R2, RZ, 0x3c, !PT ;  /* 0x0000000203047212 */ /* 0x000fc400078e3cff */
[----:B------:R-:W-:Y:S01]  /*0440*/  LEA.HI R3, R7, R10, RZ, 0x2 ;  /* 0x0000000a07037211 */ /* 0x000fe200078f10ff */
[----:B------:R-:W-:Y:S01]  /*0450*/  IMAD.IADD R2, R224, 0x1, -R0 ;  /* 0x00000001e0027824 */ /* 0x000fe200078e0a00 */
[----:B------:R-:W-:Y:S02]  /*0460*/  R2P PR, R5, 0x6 ;  /* 0x0000000605007804 */ /* 0x000fe40000000000 */
[----:B------:R-:W-:Y:S02]  /*0470*/  SHF.R.S32.HI R0, RZ, 0x2, R3 ;  /* 0x00000002ff007819 */ /* 0x000fe40000011403 */
[----:B------:R-:W-:Y:S02]  /*0480*/  LOP3.LUT R3, R3, 0x7ffffffc, RZ, 0xc0, !PT ;  /* 0x7ffffffc03037812 */ /* 0x000fe400078ec0ff */
[----:B------:R-:W-:Y:S01]  /*0490*/  LOP3.LUT R200, R4, 0x7ffffe00, R200, 0xf8, !PT ;  /* 0x7ffffe0004c87812 */ /* 0x000fe200078ef8c8 */
[----:B------:R-:W-:Y:S01]  /*04a0*/  IMAD R8, R2, 0x10, R0 ;  /* 0x0000001002087824 */ /* 0x000fe200078e0200 */
[----:B------:R-:W-:Y:S01]  /*04b0*/  IADD3 R0, R14, 0x40, RZ ;  /* 0x000000400e007810 */ /* 0x000fe20007ffe0ff */
[C---:B------:R-:W-:Y:S01]  /*04c0*/  IMAD R4, R6.reuse, 0x20, R16 ;  /* 0x0000002006047824 */ /* 0x040fe200078e0210 */
[----:B------:R-:W-:Y:S01]  /*04d0*/  LOP3.LUT P3, RZ, R6, 0x2, RZ, 0xc0, !PT ;  /* 0x0000000206ff7812 */ /* 0x000fe2000786c0ff */
[----:B------:R-:W-:Y:S01]  /*04e0*/  IMAD.IADD R3, R10, 0x1, -R3 ;  /* 0x000000010a037824 */ /* 0x000fe200078e0a03 */
[----:B------:R-:W-:Y:S01]  /*04f0*/  SHF.R.S32.HI R0, RZ, 0x1f, R0 ;  /* 0x0000001fff007819 */ /* 0x000fe20000011400 */
[----:B------:R-:W-:Y:S01]  /*0500*/  STL [R1+0x58], R8 ;  /* 0x0000580801007387 */ /* 0x000fe20000100800 */
[----:B------:R-:W-:Y:S01]  /*0510*/  LEA R200, R200, 0x100, 0x1 ;  /* 0x00000100c8c87811 */ /* 0x000fe200078e08ff */
[----:B------:R-:W-:Y:S01]  /*0520*/  IMAD.SHL.U32 R3, R3, 0x2, RZ ;  /* 0x0000000203037824 */ /* 0x000fe200078e00ff */
[----:B------:R-:W-:Y:S01]  /*0530*/  SEL R5, R206, 0xffffffe0, !P2 ;  /* 0xffffffe0ce057807 */ /* 0x000fe20005000000 */
[----:B------:R-:W-:Y:S01]  /*0540*/  STL [R1+0x48], R13 ;  /* 0x0000480d01007387 */ /* 0x000fe20000100800 */
[----:B------:R-:W-:Y:S01]  /*0550*/  IMAD.MOV.U32 R2, RZ, RZ, 0x40 ;  /* 0x00000040ff027424 */ /* 0x000fe200078e00ff */
[----:B------:R-:W-:Y:S01]  /*0560*/  LOP3.LUT P0, RZ, R6, 0x4, RZ, 0xc0, !PT ;  /* 0x0000000406ff7812 */ /* 0x000fe2000780c0ff */
[----:B------:R-:W-:Y:S01]  /*0570*/  IMAD R224, R224, 0x800, R200 ;  /* 0x00000800e0e07824 */ /* 0x000fe200078e02c8 */
[----:B------:R-:W-:Y:S01]  /*0580*/  STL [R1+0x5c], R4 ;  /* 0x00005c0401007387 */ /* 0x000fe20000100800 */
[----:B------:R-:W-:-:S02]  /*0590*/  LEA R201, R201, 0x8100, 0x1 ;  /* 0x00008100c9c97811 */ /* 0x000fc400078e08ff */
[----:B------:R-:W-:Y:S01]  /*05a0*/  SEL R223, R223, 0xfffffff0, !P1 ;  /* 0xfffffff0dfdf7807 */ /* 0x000fe20004800000 */
[----:B------:R1:W-:Y:S01]  /*05b0*/  STL [R1+0x4c], R0 ;  /* 0x00004c0001007387 */ /* 0x0003e20000100800 */
[----:B------:R-:W-:Y:S02]  /*05c0*/  SEL R206, R206, 0xffffffe0, !P1 ;  /* 0xffffffe0cece7807 */ /* 0x000fe40004800000 */
[----:B------:R-:W-:Y:S01]  /*05d0*/  SEL R202, R2, 0xffffffc0, !P0 ;  /* 0xffffffc002ca7807 */ /* 0x000fe20004000000 */
[----:B------:R-:W-:Y:S01]  /*05e0*/  STL [R1+0x2c], R3 ;  /* 0x00002c0301007387 */ /* 0x000fe20000100800 */
[----:B------:R-:W-:Y:S01]  /*05f0*/  IADD3 R207, R201, 0x20, RZ ;  /* 0x00000020c9cf7810 */ /* 0x000fe20007ffe0ff */
[----:B------:R-:W-:Y:S01]  /*0600*/  IMAD.IADD R223, R223, 0x1, R5 ;  /* 0x00000001dfdf7824 */ /* 0x000fe200078e0205 */
[C---:B------:R-:W-:Y:S01]  /*0610*/  @P3 IADD3 R207, R201.reuse, -0x20, RZ ;  /* 0xffffffe0c9cf3810 */ /* 0x040fe20007ffe0ff */
[----:B------:R-:W-:Y:S02]  /*0620*/  IMAD.IADD R225, R206, 0x1, R224 ;  /* 0x00000001cee17824 */ /* 0x000fe400078e02e0 */
[----:B------:R-:W-:Y:S01]  /*0630*/  IMAD.IADD R205, R201, 0x1, R202 ;  /* 0x00000001c9cd7824 */ /* 0x000fe200078e02ca */
[C---:B------:R-:W-:Y:S01]  /*0640*/  IADD3 R222, R207.reuse, 0x800, RZ ;  /* 0x00000800cfde7810 */ /* 0x040fe20007ffe0ff */
[----:B------:R-:W-:Y:S01]  /*0650*/  IMAD.IADD R204, R200, 0x1, R206 ;  /* 0x00000001c8cc7824 */ /* 0x000fe200078e02ce */
[C---:B------:R-:W-:Y:S01]  /*0660*/  IADD3 R221, R207.reuse, 0x1000, RZ ;  /* 0x00001000cfdd7810 */ /* 0x040fe20007ffe0ff */
[----:B------:R-:W-:Y:S01]  /*0670*/  IMAD.IADD R202, R202, 0x1, R207 ;  /* 0x00000001caca7824 */ /* 0x000fe200078e02cf */
[----:B------:R-:W-:Y:S01]  /*0680*/  IADD3 R220, R207, 0x1800, RZ ;  /* 0x00001800cfdc7810 */ /* 0x000fe20007ffe0ff */
[----:B------:R-:W-:Y:S01]  /*0690*/  IMAD R223, R223, 0x2, R200 ;  /* 0x00000002dfdf7824 */ /* 0x000fe200078e02c8 */
[----:B------:R-:W-:-:S02]  /*06a0*/  IADD3 R219, R207, 0x2000, RZ ;  /* 0x00002000cfdb7810 */ /* 0x000fc40007ffe0ff */
[C---:B------:R-:W-:Y:S02]  /*06b0*/  IADD3 R218, R207.reuse, 0x2800, RZ ;  /* 0x00002800cfda7810 */ /* 0x040fe40007ffe0ff */
[C---:B------:R-:W-:Y:S02]  /*06c0*/  IADD3 R217, R207.reuse, 0x3000, RZ ;  /* 0x00003000cfd97810 */ /* 0x040fe40007ffe0ff */
[C---:B------:R-:W-:Y:S01]  /*06d0*/  IADD3 R216, R207.reuse, 0x3800, RZ ;  /* 0x00003800cfd87810 */ /* 0x040fe20007ffe0ff */
[----:B-1----:R-:W-:Y:S01]  /*06e0*/  IMAD R0, R12, 0x8, R8 ;  /* 0x000000080c007824 */ /* 0x002fe200078e0208 */
[C---:B------:R-:W-:Y:S02]  /*06f0*/  IADD3 R215, R207.reuse, 0x4000, RZ ;  /* 0x00004000cfd77810 */ /* 0x040fe40007ffe0ff */
[C---:B------:R-:W-:Y:S02]  /*0700*/  IADD3 R214, R207.reuse, 0x4800, RZ ;  /* 0x00004800cfd67810 */ /* 0x040fe40007ffe0ff */
[----:B------:R1:W-:Y:S01]  /*0710*/  STL [R1+0x50], R0 ;  /* 0x0000500001007387 */ /* 0x0003e20000100800 */
[----:B------:R-:W-:-:S02]  /*0720*/  IADD3 R213, R207, 0x5000, RZ ;  /* 0x00005000cfd57810 */ /* 0x000fc40007ffe0ff */
[C---:B------:R-:W-:Y:S02]  /*0730*/  IADD3 R212, R207.reuse, 0x5800, RZ ;  /* 0x00005800cfd47810 */ /* 0x040fe40007ffe0ff */
[C---:B------:R-:W-:Y:S02]  /*0740*/  IADD3 R211, R207.reuse, 0x6000, RZ ;  /* 0x00006000cfd37810 */ /* 0x040fe40007ffe0ff */
[C---:B------:R-:W-:Y:S02]  /*0750*/  IADD3 R210, R207.reuse, 0x6800, RZ ;  /* 0x00006800cfd27810 */ /* 0x040fe40007ffe0ff */
[C---:B------:R-:W-:Y:S02]  /*0760*/  IADD3 R209, R207.reuse, 0x7000, RZ ;  /* 0x00007000cfd17810 */ /* 0x040fe40007ffe0ff */
[----:B------:R-:W-:Y:S02]  /*0770*/  IADD3 R208, R207, 0x7800, RZ ;  /* 0x00007800cfd07810 */ /* 0x000fe40007ffe0ff */
[----:B-1----:R-:W-:-:S04]  /*0780*/  SEL R0, R2, 0xffffffc0, !P2 ;  /* 0xffffffc002007807 */ /* 0x002fc80005000000 */
[----:B------:R-:W-:Y:S01]  /*0790*/  IADD3 R206, R0, R200, R206 ;  /* 0x000000c800ce7210 */ /* 0x000fe20007ffe0ce */
[----:B------:R-:W-:Y:S02]  /*07a0*/  IMAD.IADD R203, R200, 0x1, R0 ;  /* 0x00000001c8cb7824 */ /* 0x000fe400078e0200 */
[C---:B------:R-:W-:Y:S02]  /*07b0*/  IMAD.IADD R227, R0.reuse, 0x1, R224 ;  /* 0x0000000100e37824 */ /* 0x040fe400078e02e0 */
[----:B------:R-:W-:Y:S02]  /*07c0*/  IMAD.IADD R226, R0, 0x1, R225 ;  /* 0x0000000100e27824 */ /* 0x000fe400078e02e1 */
.L_x_87:
[----:B------:R-:W2:Y:S01]  /*07d0*/  LDL R4, [R1+0x48] ;  /* 0x0000480001047983 */ /* 0x000ea20000100800 */
[----:B------:R-:W-:Y:S01]  /*07e0*/  IMAD.MOV.U32 R0, RZ, RZ, c[0x0][0x560] ;  /* 0x00015800ff007624 */ /* 0x000fe200078e00ff */
[----:B------:R-:W-:Y:S01]  /*07f0*/  YIELD ;  /* 0x0000000000007946 */ /* 0x000fe20003800000 */
[----:B------:R-:W-:Y:S03]  /*0800*/  BSSY B0, `(.L_x_62) ;  /* 0x0000016000007945 */ /* 0x000fe60003800000 */
[----:B------:R-:W-:-:S13]  /*0810*/  ISETP.NE.AND P0, PT, R0, 0x1, PT ;  /* 0x000000010000780c */ /* 0x000fda0003f05270 */
[----:B--2---:R-:W-:Y:S01]  /*0820*/  @P0 IMAD.HI.U32 R0, R4, c[0x0][0x564], RZ ;  /* 0x0001590004000a27 */ /* 0x004fe200078e00ff */
[----:B------:R-:W-:-:S04]  /*0830*/  MOV R3, R4 ;  /* 0x0000000400037202 */ /* 0x000fc80000000f00 */
[----:B------:R-:W-:-:S04]  /*0840*/  @P0 SHF.R.U32.HI R3, RZ, c[0x0][0x568], R0 ;  /* 0x00015a00ff030a19 */ /* 0x000fc80000011600 */
[----:B------:R-:W-:Y:S01]  /*0850*/  ISETP.GE.AND P0, PT, R3, c[0x0][0x578], PT ;  /* 0x00015e0003007a0c */ /* 0x000fe20003f06270 */
[----:B------:R-:W-:-:S04]  /*0860*/  IMAD.MOV R2, RZ, RZ, -R3 ;  /* 0x000000ffff027224 */ /* 0x000fc800078e0a03 */
[----:B------:R-:W-:-:S08]  /*0870*/  IMAD R2, R2, c[0x0][0x560], R4 ;  /* 0x0001580002027a24 */ /* 0x000fd000078e0204 */
[----:B------:R-:W-:Y:S05]  /*0880*/  @!P0 BRA `(.L_x_63) ;  /* 0x0000007000008947 */ /* 0x000fea0003800000 */
[----:B------:R-:W-:-:S04]  /*0890*/  MOV R0, c[0x0][0x56c] ;  /* 0x00015b0000007a02 */ /* 0x000fc80000000f00 */
[----:B------:R-:W-:Y:S02]  /*08a0*/  ISETP.NE.AND P0, PT, R0, 0x1, PT ;  /* 0x000000010000780c */ /* 0x000fe40003f05270 */
[----:B------:R-:W-:-:S11]  /*08b0*/  MOV R0, R2 ;  /* 0x0000000200007202 */ /* 0x000fd60000000f00 */
[----:B------:R-:W-:-:S05]  /*08c0*/  @P0 IMAD.HI.U32 R4, R2, c[0x0][0x570], RZ ;  /* 0x00015c0002040a27 */ /* 0x000fca00078e00ff */
[----:B------:R-:W-:-:S05]  /*08d0*/  @P0 SHF.R.U32.HI R0, RZ, c[0x0][0x574], R4 ;  /* 0x00015d00ff000a19 */ /* 0x000fca0000011604 */
[----:B------:R-:W-:Y:S01]  /*08e0*/  IMAD R4, R0, c[0x0][0x56c], RZ ;  /* 0x00015b0000047a24 */ /* 0x000fe200078e02ff */
[----:B------:R-:W-:Y:S05]  /*08f0*/  BRA `(.L_x_64) ;  /* 0x0000006000007947 */ /* 0x000fea0003800000 */
.L_x_63:
[----:B------:R-:W-:-:S04]  /*0900*/  MOV R0, c[0x0][0x554] ;  /* 0x0001550000007a02 */ /* 0x000fc80000000f00 */
[----:B------:R-:W-:Y:S02]  /*0910*/  ISETP.NE.AND P0, PT, R0, 0x1, PT ;  /* 0x000000010000780c */ /* 0x000fe40003f05270 */
[----:B------:R-:W-:-:S11]  /*0920*/  MOV R0, R2 ;  /* 0x0000000200007202 */ /* 0x000fd60000000f00 */
[----:B------:R-:W-:-:S05]  /*0930*/  @P0 IMAD.HI.U32 R4, R2, c[0x0][0x558], RZ ;  /* 0x0001560002040a27 */ /* 0x000fca00078e00ff */
[----:B------:R-:W-:-:S05]  /*0940*/  @P0 SHF.R.U32.HI R0, RZ, c[0x0][0x55c], R4 ;  /* 0x00015700ff000a19 */ /* 0x000fca0000011604 */
[----:B------:R-:W-:Y:S02]  /*0950*/  IMAD R4, R0, c[0x0][0x554], RZ ;  /* 0x0001550000047a24 */ /* 0x000fe400078e02ff */
.L_x_64:
[----:B------:R-:W-:Y:S05]  /*0960*/  BSYNC B0 ;  /* 0x0000000000007941 */ /* 0x000fea0003800000 */
.L_x_62:
[----:B------:R-:W-:Y:S01]  /*0970*/  IMAD.MOV.U32 R5, RZ, RZ, c[0x0][0x53c] ;  /* 0x00014f00ff057624 */ /* 0x000fe200078e00ff */
[----:B------:R-:W-:Y:S01]  /*0980*/  ULDC UR5, c[0x0][0x1d0] ;  /* 0x0000740000057ab9 */ /* 0x000fe20000000800 */
[----:B------:R-:W-:Y:S01]  /*0990*/  IMAD.MOV.U32 R11, RZ, RZ, R0 ;  /* 0x000000ffff0b7224 */ /* 0x000fe200078e0000 */
[----:B------:R-:W-:Y:S01]  /*09a0*/  UIADD3 UR5, UR5, 0x7f, URZ ;  /* 0x0000007f05057890 */ /* 0x000fe2000fffe03f */
[----:B------:R-:W-:Y:S01]  /*09b0*/  IMAD.MOV.U32 R17, RZ, RZ, c[0x0][0x2c4] ;  /* 0x0000b100ff117624 */ /* 0x000fe200078e00ff */
[----:B------:R-:W-:Y:S01]  /*09c0*/  ISETP.NE.AND P0, PT, R5, 0x1, PT ;  /* 0x000000010500780c */ /* 0x000fe20003f05270 */
[----:B------:R-:W-:Y:S01]  /*09d0*/  IMAD.MOV.U32 R7, RZ, RZ, c[0x0][0x548] ;  /* 0x00015200ff077624 */ /* 0x000fe200078e00ff */
[----:B------:R-:W-:Y:S01]  /*09e0*/  LOP3.LUT R5, RZ, R0, RZ, 0x33, !PT ;  /* 0x00000000ff057212 */ /* 0x000fe200078e33ff */
[----:B------:R-:W-:Y:S01]  /*09f0*/  IMAD.IADD R4, R2, 0x1, -R4 ;  /* 0x0000000102047824 */ /* 0x000fe200078e0a04 */
[----:B------:R-:W-:Y:S01]  /*0a00*/  ISETP.NE.AND P5, PT, R17, 0x1, PT ;  /* 0x000000011100780c */ /* 0x000fe20003fa5270 */
[----:B------:R-:W-:Y:S01]  /*0a10*/  USHF.R.S32.HI UR4, URZ, 0x1f, UR5 ;  /* 0x0000001f3f047899 */ /* 0x000fe20008011405 */
[----:B------:R-:W-:Y:S01]  /*0a20*/  BSSY B0, `(.L_x_65) ;  /* 0x000003f000007945 */ /* 0x000fe20003800000 */
[----:B------:R-:W-:-:S02]  /*0a30*/  IMAD R3, R3, c[0x0][0x554], R4 ;  /* 0x0001550003037a24 */ /* 0x000fc400078e0204 */
[----:B------:R-:W-:Y:S01]  /*0a40*/  ULEA.HI UR4, UR4, UR5, URZ, 0x7 ;  /* 0x0000000504047291 */ /* 0x000fe2000f8f383f */
[----:B------:R-:W-:Y:S02]  /*0a50*/  IMAD.MOV.U32 R2, RZ, RZ, RZ ;  /* 0x000000ffff027224 */ /* 0x000fe400078e00ff */
[----:B------:R-:W-:Y:S01]  /*0a60*/  IMAD.MOV.U32 R20, RZ, RZ, R3 ;  /* 0x000000ffff147224 */ /* 0x000fe200078e0003 */
[----:B------:R-:W-:Y:S01]  /*0a70*/  USHF.R.S32.HI UR4, URZ, 0x7, UR4 ;  /* 0x000000073f047899 */ /* 0x000fe20008011404 */
[----:B------:R-:W-:Y:S01]  /*0a80*/  @P0 IMAD.HI.U32 R6, R0, c[0x0][0x540], RZ ;  /* 0x0001500000060a27 */ /* 0x000fe200078e00ff */
[----:B------:R-:W-:-:S04]  /*0a90*/  IADD3 R0, R5, c[0x0][0x53c], RZ ;  /* 0x00014f0005007a10 */ /* 0x000fc80007ffe0ff */
[----:B------:R-:W-:Y:S01]  /*0aa0*/  @P0 SHF.R.U32.HI R11, RZ, c[0x0][0x544], R6 ;  /* 0x00015100ff0b0a19 */ /* 0x000fe20000011606 */
[----:B------:R-:W-:Y:S01]  /*0ab0*/  IMAD.MOV.U32 R6, RZ, RZ, 0x80 ;  /* 0x00000080ff067424 */ /* 0x000fe200078e00ff */
[----:B------:R-:W-:-:S03]  /*0ac0*/  ISETP.NE.AND P0, PT, R7, 0x1, PT ;  /* 0x000000010700780c */ /* 0x000fc60003f05270 */
[----:B------:R-:W-:Y:S01]  /*0ad0*/  IMAD R0, R11, c[0x0][0x53c], R0 ;  /* 0x00014f000b007a24 */ /* 0x000fe200078e0200 */
[----:B------:R1:W-:Y:S03]  /*0ae0*/  STL [R1+0x38], R11 ;  /* 0x0000380b01007387 */ /* 0x0003e60000100800 */
[----:B------:R-:W-:-:S05]  /*0af0*/  IMAD.SHL.U32 R158, R0, 0x80, RZ ;  /* 0x00000080009e7824 */ /* 0x000fca00078e00ff */
[----:B------:R-:W-:Y:S01]  /*0b00*/  IADD3 R0, R158, 0x7f, RZ ;  /* 0x0000007f9e007810 */ /* 0x000fe20007ffe0ff */
[----:B------:R1:W-:Y:S04]  /*0b10*/  STL [R1+0x3c], R158 ;  /* 0x00003c9e01007387 */ /* 0x0003e80000100800 */
[----:B------:R-:W-:-:S05]  /*0b20*/  @P5 IMAD.HI.U32 R5, R0, c[0x0][0x2c8], RZ ;  /* 0x0000b20000055a27 */ /* 0x000fca00078e00ff */
[----:B------:R-:W-:Y:S02]  /*0b30*/  @P5 SHF.R.U32.HI R0, RZ, c[0x0][0x2cc], R5 ;  /* 0x0000b300ff005a19 */ /* 0x000fe40000011605 */
[----:B------:R-:W-:-:S04]  /*0b40*/  IADD3 R5, R6, -c[0x0][0x168], RZ ;  /* 0x80005a0006057a10 */ /* 0x000fc80007ffe0ff */
[----:B------:R-:W-:-:S04]  /*0b50*/  IADD3 R0, R0, c[0x0][0x1d0], R5 ;  /* 0x0000740000007a10 */ /* 0x000fc80007ffe005 */
[----:B------:R-:W-:-:S04]  /*0b60*/  SHF.R.S32.HI R6, RZ, 0x1f, R0 ;  /* 0x0000001fff067819 */ /* 0x000fc80000011400 */
[----:B------:R-:W-:Y:S01]  /*0b70*/  LEA.HI R6, R6, R0, RZ, 0x7 ;  /* 0x0000000006067211 */ /* 0x000fe200078f38ff */
[----:B------:R-:W-:-:S03]  /*0b80*/  @P0 IMAD.HI.U32 R0, R3, c[0x0][0x54c], RZ ;  /* 0x0001530003000a27 */ /* 0x000fc600078e00ff */
[----:B------:R-:W-:Y:S02]  /*0b90*/  SHF.R.S32.HI R6, RZ, 0x7, R6 ;  /* 0x00000007ff067819 */ /* 0x000fe40000011406 */
[----:B------:R-:W-:Y:S02]  /*0ba0*/  @P0 SHF.R.U32.HI R20, RZ, c[0x0][0x550], R0 ;  /* 0x00015400ff140a19 */ /* 0x000fe40000011600 */
[----:B------:R-:W-:-:S03]  /*0bb0*/  IMNMX R6, R6, UR4, PT ;  /* 0x0000000406067c17 */ /* 0x000fc6000b800200 */
[----:B------:R-:W-:Y:S01]  /*0bc0*/  IMAD.MOV R0, RZ, RZ, -R20 ;  /* 0x000000ffff007224 */ /* 0x000fe200078e0a14 */
[----:B------:R1:W-:Y:S01]  /*0bd0*/  STL [R1+0x34], R20 ;  /* 0x0000341401007387 */ /* 0x0003e20000100800 */
[----:B------:R-:W-:Y:S02]  /*0be0*/  ISETP.GE.AND P0, PT, R6, 0x1, PT ;  /* 0x000000010600780c */ /* 0x000fe40003f06270 */
[----:B------:R-:W-:-:S05]  /*0bf0*/  IMAD R12, R0, c[0x0][0x548], R3 ;  /* 0x00015200000c7a24 */ /* 0x000fca00078e0203 */
[----:B------:R1:W-:Y:S06]  /*0c00*/  STL [R1+0x30], R12 ;  /* 0x0000300c01007387 */ /* 0x0003ec0000100800 */
[----:B------:R-:W-:Y:S05]  /*0c10*/  @!P0 BRA `(.L_x_66) ;  /* 0x000001f000008947 */ /* 0x000fea0003800000 */
[----:B------:R-:W-:-:S04]  /*0c20*/  SHF.R.U32.HI R0, RZ, 0x10, R11 ;  /* 0x00000010ff007819 */ /* 0x000fc8000001160b */
[----:B------:R-:W-:-:S04]  /*0c30*/  ISETP.NE.AND P0, PT, R0, RZ, PT ;  /* 0x000000ff0000720c */ /* 0x000fc80003f05270 */
[----:B------:R-:W-:-:S04]  /*0c40*/  SEL R0, R0, c[0x0][0x338], P0 ;  /* 0x0000ce0000007a07 */ /* 0x000fc80000000000 */
[-C--:B------:R-:W-:Y:S02]  /*0c50*/  IABS R3, R0.reuse ;  /* 0x0000000000037213 */ /* 0x080fe40000000000 */
[----:B------:R-:W-:Y:S02]  /*0c60*/  IADD3 R7, R0, -0x1, R6 ;  /* 0xffffffff00077810 */ /* 0x000fe40007ffe006 */
[----:B------:R-:W2:Y:S02]  /*0c70*/  I2F.RP R4, R3 ;  /* 0x0000000300047306 */ /* 0x000ea40000209400 */
[----:B------:R-:W-:Y:S02]  /*0c80*/  IABS R10, R7 ;  /* 0x00000007000a7213 */ /* 0x000fe40000000000 */
[----:B------:R-:W-:-:S04]  /*0c90*/  LOP3.LUT R7, R7, R0, RZ, 0x3c, !PT ;  /* 0x0000000007077212 */ /* 0x000fc800078e3cff */
[----:B------:R-:W-:Y:S01]  /*0ca0*/  ISETP.GE.AND P0, PT, R7, RZ, PT ;  /* 0x000000ff0700720c */ /* 0x000fe20003f06270 */
[----:B--2---:R-:W2:Y:S02]  /*0cb0*/  MUFU.RCP R4, R4 ;  /* 0x0000000400047308 */ /* 0x004ea40000001000 */
[----:B--2---:R-:W-:-:S06]  /*0cc0*/  IADD3 R4, R4, 0xffffffe, RZ ;  /* 0x0ffffffe04047810 */ /* 0x004fcc0007ffe0ff */
[----:B------:R-:W2:Y:S02]  /*0cd0*/  F2I.FTZ.U32.TRUNC.NTZ R5, R4 ;  /* 0x0000000400057305 */ /* 0x000ea4000021f000 */
[----:B--2---:R-:W-:Y:S02]  /*0ce0*/  IMAD.MOV R2, RZ, RZ, -R5 ;  /* 0x000000ffff027224 */ /* 0x004fe400078e0a05 */
[----:B------:R-:W-:Y:S02]  /*0cf0*/  IMAD.MOV.U32 R4, RZ, RZ, RZ ;  /* 0x000000ffff047224 */ /* 0x000fe400078e00ff */
[----:B------:R-:W-:Y:S01]  /*0d00*/  IMAD.MOV.U32 R8, RZ, RZ, R2 ;  /* 0x000000ffff087224 */ /* 0x000fe200078e0002 */
[----:B------:R-:W-:-:S03]  /*0d10*/  IABS R2, R0 ;  /* 0x0000000000027213 */ /* 0x000fc60000000000 */
[----:B------:R-:W-:Y:S02]  /*0d20*/  IMAD R8, R8, R3, RZ ;  /* 0x0000000308087224 */ /* 0x000fe400078e02ff */
[----:B------:R-:W-:Y:S02]  /*0d30*/  IMAD.MOV R9, RZ, RZ, -R2 ;  /* 0x000000ffff097224 */ /* 0x000fe400078e0a02 */
[----:B------:R-:W-:-:S04]  /*0d40*/  IMAD.HI.U32 R2, R5, R8, R4 ;  /* 0x0000000805027227 */ /* 0x000fc800078e0004 */
[----:B------:R-:W-:Y:S02]  /*0d50*/  IMAD.MOV.U32 R4, RZ, RZ, R10 ;  /* 0x000000ffff047224 */ /* 0x000fe400078e000a */
[----:B------:R-:W-:Y:S02]  /*0d60*/  IMAD.MOV.U32 R5, RZ, RZ, R9 ;  /* 0x000000ffff057224 */ /* 0x000fe400078e0009 */
[----:B------:R-:W-:-:S04]  /*0d70*/  IMAD.HI.U32 R2, R2, R4, RZ ;  /* 0x0000000402027227 */ /* 0x000fc800078e00ff */
[----:B------:R-:W-:-:S05]  /*0d80*/  IMAD R4, R2, R5, R4 ;  /* 0x0000000502047224 */ /* 0x000fca00078e0204 */
[----:B------:R-:W-:-:S13]  /*0d90*/  ISETP.GT.U32.AND P1, PT, R3, R4, PT ;  /* 0x000000040300720c */ /* 0x000fda0003f24070 */
[----:B------:R-:W-:Y:S01]  /*0da0*/  @!P1 IMAD.IADD R4, R4, 0x1, -R3 ;  /* 0x0000000104049824 */ /* 0x000fe200078e0a03 */
[----:B------:R-:W-:Y:S02]  /*0db0*/  @!P1 IADD3 R2, R2, 0x1, RZ ;  /* 0x0000000102029810 */ /* 0x000fe40007ffe0ff */
[----:B------:R-:W-:Y:S02]  /*0dc0*/  ISETP.NE.AND P1, PT, R0, RZ, PT ;  /* 0x000000ff0000720c */ /* 0x000fe40003f25270 */
[----:B------:R-:W-:-:S13]  /*0dd0*/  ISETP.GE.U32.AND P2, PT, R4, R3, PT ;  /* 0x000000030400720c */ /* 0x000fda0003f46070 */
[----:B------:R-:W-:-:S05]  /*0de0*/  @P2 IADD3 R2, R2, 0x1, RZ ;  /* 0x0000000102022810 */ /* 0x000fca0007ffe0ff */
[----:B------:R-:W-:Y:S01]  /*0df0*/  @!P0 IMAD.MOV R2, RZ, RZ, -R2 ;  /* 0x000000ffff028224 */ /* 0x000fe200078e0a02 */
[----:B------:R-:W-:Y:S02]  /*0e00*/  @!P1 LOP3.LUT R2, RZ, R0, RZ, 0x33, !PT ;  /* 0x00000000ff029212 */ /* 0x000fe400078e33ff */
.L_x_66:
[----:B------:R-:W-:Y:S05]  /*0e10*/  BSYNC B0 ;  /* 0x0000000000007941 */ /* 0x000fea0003800000 */
.L_x_65:
[----:B------:R-:W-:Y:S01]  /*0e20*/  LOP3.LUT R0, R11, 0xffff, RZ, 0xc0, !PT ;  /* 0x0000ffff0b007812 */ /* 0x000fe200078ec0ff */
[----:B------:R-:W-:Y:S01]  /*0e30*/  IMAD.MOV.U32 R15, RZ, RZ, RZ ;  /* 0x000000ffff0f7224 */ /* 0x000fe200078e00ff */
[----:B------:R-:W-:Y:S01]  /*0e40*/  CS2R R114, SRZ ;  /* 0x0000000000727805 */ /* 0x000fe2000001ff00 */
[----:B------:R-:W-:Y:S01]  /*0e50*/  IMAD.MOV.U32 R16, RZ, RZ, RZ ;  /* 0x000000ffff107224 */ /* 0x000fe200078e00ff */
[----:B------:R-:W-:Y:S01]  /*0e60*/  CS2R R112, SRZ ;  /* 0x0000000000707805 */ /* 0x000fe2000001ff00 */
[----:B------:R-:W-:Y:S01]  /*0e70*/  IMAD R156, R0, R2, RZ ;  /* 0x00000002009c7224 */ /* 0x000fe200078e02ff */
[----:B------:R-:W-:Y:S01]  /*0e80*/  PRMT R0, RZ, 0x7610, R0 ;  /* 0x00007610ff007816 */ /* 0x000fe20000000000 */
[----:B------:R-:W-:Y:S01]  /*0e90*/  CS2R R134, SRZ ;  /* 0x0000000000867805 */ /* 0x000fe2000001ff00 */
[----:B------:R-:W-:Y:S01]  /*0ea0*/  CS2R R132, SRZ ;  /* 0x0000000000847805 */ /* 0x000fe2000001ff00 */
[----:B------:R-:W-:Y:S01]  /*0eb0*/  IMAD.IADD R2, R156, 0x1, R2 ;  /* 0x000000019c027824 */ /* 0x000fe200078e0202 */
[----:B------:R2:W-:Y:S01]  /*0ec0*/  STL [R1], R156 ;  /* 0x0000009c01007387 */ /* 0x0005e20000100800 */
[----:B------:R-:W-:Y:S01]  /*0ed0*/  CS2R R110, SRZ ;  /* 0x00000000006e7805 */ /* 0x000fe2000001ff00 */
[----:B------:R-:W-:Y:S01]  /*0ee0*/  CS2R R108, SRZ ;  /* 0x00000000006c7805 */ /* 0x000fe2000001ff00 */
[----:B------:R-:W-:Y:S01]  /*0ef0*/  CS2R R106, SRZ ;  /* 0x00000000006a7805 */ /* 0x000fe2000001ff00 */
[----:B------:R-:W-:Y:S01]  /*0f00*/  IMNMX R157, R6, R2, PT ;  /* 0x00000002069d7217 */ /* 0x000fe20003800200 */
        /* <DEDUP_REMOVED lines=27> */
[----:B--2---:R-:W2:Y:S01]  /*10c0*/  S2R R3, SR_TID.X ;  /* 0x0000000000037919 */ /* 0x004ea20000002100 */
[----:B------:R-:W-:-:S03]  /*10d0*/  ISETP.NE.U32.AND P0, PT, RZ, c[0x0][0x340], PT ;  /* 0x0000d000ff007a0c */ /* 0x000fc60003f05070 */
[----:B------:R-:W3:Y:S01]  /*10e0*/  LDL.64 R4, [R1+0x40] ;  /* 0x0000400001047983 */ /* 0x000ee20000100a00 */
[----:B------:R-:W-:-:S03]  /*10f0*/  ISETP.NE.AND.EX P0, PT, RZ, c[0x0][0x344], PT, P0 ;  /* 0x0000d100ff007a0c */ /* 0x000fc60003f05300 */
[----:B------:R4:W3:Y:S10]  /*1100*/  LDL.64 R18, [R1+0x40] ;  /* 0x0000400001127983 */ /* 0x0008f40000100a00 */
[----:B------:R-:W-:-:S02]  /*1110*/  @P0 MOV R2, 0x4 ;  /* 0x0000000400020802 */ /* 0x000fc40000000f00 */
[----:B--2---:R-:W-:-:S04]  /*1120*/  SHF.R.S32.HI R45, RZ, 0x1f, R3 ;  /* 0x0000001fff2d7819 */ /* 0x004fc80000011403 */
[----:B------:R-:W-:Y:S01]  /*1130*/  LEA.HI R45, R45, R3, RZ, 0x3 ;  /* 0x000000032d2d7211 */ /* 0x000fe200078f18ff */
[----:B------:R-:W-:-:S03]  /*1140*/  @P0 IMAD.WIDE R2, R20, R2, c[0x0][0x340] ;  /* 0x0000d00014020625 */ /* 0x000fc600078e0202 */
[----:B------:R-:W-:Y:S02]  /*1150*/  SHF.R.S32.HI R45, RZ, 0x3, R45 ;  /* 0x00000003ff2d7819 */ /* 0x000fe4000001142d */
[----:B------:R2:W5:Y:S01]  /*1160*/  @P0 LDG.E R10, [R2.64] ;  /* 0x00000006020a0981 */ /* 0x000562000c1e1900 */
[----:B-1----:R-:W-:Y:S01]  /*1170*/  SHF.R.S32.HI R11, RZ, 0x1f, R20 ;  /* 0x0000001fff0b7819 */ /* 0x002fe20000011414 */
[----:B------:R-:W-:Y:S01]  /*1180*/  WARPSYNC 0xffffffff ;  /* 0xffffffff00007948 */ /* 0x000fe20003800000 */
[----:B------:R-:W-:-:S05]  /*1190*/  SHF.R.S32.HI R0, RZ, 0x1f, R45 ;  /* 0x0000001fff007819 */ /* 0x000fca000001142d */
[C---:B--2---:R-:W-:Y:S02]  /*11a0*/  IMAD R2, R0.reuse, c[0x0][0x1e0], RZ ;  /* 0x0000780000027a24 */ /* 0x044fe400078e02ff */
[----:B------:R-:W-:Y:S02]  /*11b0*/  IMAD R0, R0, c[0x0][0x208], RZ ;  /* 0x0000820000007a24 */ /* 0x000fe400078e02ff */
[C---:B------:R-:W-:Y:S02]  /*11c0*/  IMAD R6, R45.reuse, c[0x0][0x1e4], R2 ;  /* 0x000079002d067a24 */ /* 0x040fe400078e0202 */
[----:B------:R-:W-:Y:S01]  /*11d0*/  IMAD R7, R45, c[0x0][0x20c], R0 ;  /* 0x000083002d077a24 */ /* 0x000fe200078e0200 */
[----:B------:R-:W-:-:S05]  /*11e0*/  SHF.R.S32.HI R0, RZ, 0x1f, R12 ;  /* 0x0000001fff007819 */ /* 0x000fca000001140c */
[C---:B------:R-:W-:Y:S02]  /*11f0*/  IMAD R8, R0.reuse, c[0x0][0x210], RZ ;  /* 0x0000840000087a24 */ /* 0x040fe400078e02ff */
[----:B------:R-:W-:Y:S02]  /*1200*/  IMAD R14, R0, c[0x0][0x1b8], RZ ;  /* 0x00006e00000e7a24 */ /* 0x000fe400078e02ff */
[C---:B------:R-:W-:Y:S02]  /*1210*/  IMAD R8, R12.reuse, c[0x0][0x214], R8 ;  /* 0x000085000c087a24 */ /* 0x040fe400078e0208 */
[----:B------:R-:W-:Y:S01]  /*1220*/  IMAD R14, R12, c[0x0][0x1bc], R14 ;  /* 0x00006f000c0e7a24 */ /* 0x000fe200078e020e */
[----:B---3--:R-:W-:-:S04]  /*1230*/  MOV R18, R4 ;  /* 0x0000000400127202 */ /* 0x008fc80000000f00 */
[--C-:B------:R-:W-:Y:S02]  /*1240*/  SHF.R.S32.HI R19, RZ, 0x1f, R18.reuse ;  /* 0x0000001fff137819 */ /* 0x100fe40000011412 */
[C---:B------:R-:W-:Y:S02]  /*1250*/  IADD3 R15, R18.reuse, 0x40, RZ ;  /* 0x00000040120f7810 */ /* 0x040fe40007ffe0ff */
[----:B------:R-:W-:Y:S01]  /*1260*/  ISETP.GE.AND P3, PT, R18, c[0x0][0x1d4], PT ;  /* 0x0000750012007a0c */ /* 0x000fe20003f66270 */
[--C-:B------:R-:W-:Y:S01]  /*1270*/  IMAD.WIDE.U32 R2, R45, c[0x0][0x208], R18.reuse ;  /* 0x000082002d027a25 */ /* 0x100fe200078e0012 */
[----:B------:R-:W-:Y:S01]  /*1280*/  ISETP.GE.AND P2, PT, R15, c[0x0][0x1d4], PT ;  /* 0x000075000f007a0c */ /* 0x000fe20003f46270 */
[----:B------:R4:W-:Y:S01]  /*1290*/  STL [R1+0x44], R19 ;  /* 0x0000441301007387 */ /* 0x0009e20000100800 */
[----:B------:R-:W-:Y:S01]  /*12a0*/  SEL R13, RZ, 0x1, P3 ;  /* 0x00000001ff0d7807 */ /* 0x000fe20001800000 */
[----:B------:R-:W-:Y:S01]  /*12b0*/  IMAD.WIDE.U32 R4, R45, c[0x0][0x1e0], R18 ;  /* 0x000078002d047a25 */ /* 0x000fe200078e0012 */
[----:B------:R-:W-:-:S03]  /*12c0*/  IADD3 R3, R3, R7, RZ ;  /* 0x0000000703037210 */ /* 0x000fc60007ffe0ff */
[----:B------:R-:W-:Y:S02]  /*12d0*/  IMAD.IADD R5, R5, 0x1, R6 ;  /* 0x0000000105057824 */ /* 0x000fe400078e0206 */
[----:B------:R-:W-:Y:S01]  /*12e0*/  IMAD R6, R0, c[0x0][0x1e8], RZ ;  /* 0x00007a0000067a24 */ /* 0x000fe200078e02ff */
[----:B------:R-:W-:Y:S01]  /*12f0*/  SEL R0, RZ, 0xffffffff, P2 ;  /* 0xffffffffff007807 */ /* 0x000fe20001000000 */
[----:B------:R-:W-:-:S04]  /*1300*/  IMAD.WIDE.U32 R4, R12, c[0x0][0x1e8], R4 ;  /* 0x00007a000c047a25 */ /* 0x000fc800078e0004 */
[C---:B------:R-:W-:Y:S02]  /*1310*/  IMAD R6, R12.reuse, c[0x0][0x1ec], R6 ;  /* 0x00007b000c067a24 */ /* 0x040fe400078e0206 */
[----:B------:R-:W-:-:S04]  /*1320*/  IMAD.WIDE.U32 R2, R12, c[0x0][0x210], R2 ;  /* 0x000084000c027a25 */ /* 0x000fc800078e0002 */
[----:B------:R-:W-:Y:S01]  /*1330*/  IMAD.IADD R7, R5, 0x1, R6 ;  /* 0x0000000105077824 */ /* 0x000fe200078e0206 */
[----:B------:R-:W-:Y:S01]  /*1340*/  IADD3 R5, R3, R8, RZ ;  /* 0x0000000803057210 */ /* 0x000fe20007ffe0ff */
[----:B------:R-:W-:Y:S01]  /*1350*/  IMAD.MOV.U32 R6, RZ, RZ, R4 ;  /* 0x000000ffff067224 */ /* 0x000fe200078e0004 */
[--C-:B-----5:R-:W-:Y:S01]  /*1360*/  @P0 SHF.R.S32.HI R3, RZ, 0x1f, R10.reuse ;  /* 0x0000001fff030819 */ /* 0x120fe2000001140a */
[----:B------:R-:W-:Y:S01]  /*1370*/  IMAD.WIDE.U32 R8, R12, c[0x0][0x1b8], RZ ;  /* 0x00006e000c087a25 */ /* 0x000fe200078e00ff */
[----:B------:R-:W-:Y:S02]  /*1380*/  @!P0 MOV R3, R11 ;  /* 0x0000000b00038202 */ /* 0x000fe40000000f00 */
[----:B------:R-:W-:Y:S01]  /*1390*/  MOV R4, R2 ;  /* 0x0000000200047202 */ /* 0x000fe20000000f00 */
[----:B------:R-:W-:Y:S01]  /*13a0*/  @P0 IMAD.MOV.U32 R2, RZ, RZ, R10 ;  /* 0x000000ffff020224 */ /* 0x000fe200078e000a */
[----:B------:R-:W-:Y:S01]  /*13b0*/  SHF.L.U32 R12, R0, 0x1, RZ ;  /* 0x00000001000c7819 */ /* 0x000fe200000006ff */
[C---:B------:R-:W-:Y:S01]  /*13c0*/  IMAD R0, R3.reuse, c[0x0][0x1f0], RZ ;  /* 0x00007c0003007a24 */ /* 0x040fe200078e02ff */
[----:B------:R-:W-:Y:S01]  /*13d0*/  @!P0 MOV R2, R20 ;  /* 0x0000001400028202 */ /* 0x000fe20000000f00 */
[----:B------:R-:W-:Y:S01]  /*13e0*/  IMAD R3, R3, c[0x0][0x218], RZ ;  /* 0x0000860003037a24 */ /* 0x000fe200078e02ff */
[----:B------:R-:W-:-:S02]  /*13f0*/  LOP3.LUT R44, R12, 0x2, R13, 0xe2, !PT ;  /* 0x000000020c2c7812 */ /* 0x000fc400078ee20d */
[----:B------:R-:W-:Y:S01]  /*1400*/  IADD3 R10, R157, -0x1, RZ ;  /* 0xffffffff9d0a7810 */ /* 0x000fe20007ffe0ff */
[----:B------:R-:W-:-:S04]  /*1410*/  IMAD.WIDE.U32 R160, R2, c[0x0][0x1f0], R6 ;  /* 0x00007c0002a07a25 */ /* 0x000fc800078e0006 */
[C---:B------:R-:W-:Y:S01]  /*1420*/  IMAD.WIDE.U32 R48, R2.reuse, c[0x0][0x218], R4 ;  /* 0x0000860002307a25 */ /* 0x040fe200078e0004 */
[----:B------:R4:W-:Y:S03]  /*1430*/  STL.64 [R1+0x10], R160 ;  /* 0x000010a001007387 */ /* 0x0009e60000100a00 */
[C---:B------:R-:W-:Y:S01]  /*1440*/  IMAD R0, R2.reuse, c[0x0][0x1f4], R0 ;  /* 0x00007d0002007a24 */ /* 0x040fe200078e0200 */
[----:B------:R4:W-:Y:S01]  /*1450*/  STL.64 [R1+0x18], R48 ;  /* 0x0000183001007387 */ /* 0x0009e20000100a00 */
[----:B------:R-:W-:Y:S02]  /*1460*/  IMAD R2, R2, c[0x0][0x21c], R3 ;  /* 0x0000870002027a24 */ /* 0x000fe400078e0203 */
[----:B------:R-:W-:Y:S01]  /*1470*/  IMAD.IADD R6, R9, 0x1, R14 ;  /* 0x0000000109067824 */ /* 0x000fe200078e020e */
[----:B------:R-:W-:Y:S02]  /*1480*/  IADD3 R159, R161, R0, RZ ;  /* 0x00000000a19f7210 */ /* 0x000fe40007ffe0ff */
[----:B------:R-:W-:-:S03]  /*1490*/  IADD3 R46, R49, R2, RZ ;  /* 0x00000002312e7210 */ /* 0x000fc60007ffe0ff */
[----:B------:R4:W-:Y:S04]  /*14a0*/  STL [R1+0x20], R159 ;  /* 0x0000209f01007387 */ /* 0x0009e80000100800 */
[----:B------:R4:W-:Y:S02]  /*14b0*/  STL [R1+0x24], R46 ;  /* 0x0000242e01007387 */ /* 0x0009e40000100800 */
[----:B------:R-:W2:Y:S04]  /*14c0*/  LDL R16, [R1+0x5c] ;  /* 0x00005c0001107983 */ /* 0x000ea80000100800 */
[----:B------:R-:W3:Y:S01]  /*14d0*/  LDL R14, [R1+0x4c] ;  /* 0x00004c00010e7983 */ /* 0x000ee20000100800 */
[----:B------:R-:W-:Y:S02]  /*14e0*/  IMAD.MOV.U32 R7, RZ, RZ, R6 ;  /* 0x000000ffff077224 */ /* 0x000fe400078e0006 */
[----:B------:R-:W-:-:S02]  /*14f0*/  IMAD R3, R11, c[0x0][0x1c0], RZ ;  /* 0x000070000b037a24 */ /* 0x000fc400078e02ff */
[----:B------:R-:W-:Y:S02]  /*1500*/  IMAD.MOV.U32 R6, RZ, RZ, R8 ;  /* 0x000000ffff067224 */ /* 0x000fe400078e0008 */
[C---:B------:R-:W-:Y:S02]  /*1510*/  IMAD R3, R20.reuse, c[0x0][0x1c4], R3 ;  /* 0x0000710014037a24 */ /* 0x040fe400078e0203 */
[----:B------:R-:W-:Y:S01]  /*1520*/  IMAD.WIDE.U32 R6, R20, c[0x0][0x1c0], R6 ;  /* 0x0000700014067a25 */ /* 0x000fe200078e0006 */
[----:B------:R-:W-:Y:S03]  /*1530*/  BAR.SYNC.DEFER_BLOCKING 0x0 ;  /* 0x0000000000007b1d */ /* 0x000fe60000010000 */
[----:B------:R-:W-:Y:S02]  /*1540*/  IMAD.IADD R3, R7, 0x1, R3 ;  /* 0x0000000107037824 */ /* 0x000fe400078e0203 */
[----:B------:R-:W-:-:S02]  /*1550*/  IMAD R11, R17, c[0x0][0x168], RZ ;  /* 0x00005a00110b7a24 */ /* 0x000fc400078e02ff */
[----:B------:R-:W-:-:S05]  /*1560*/  IMAD.IADD R9, R45, 0x1, R158 ;  /* 0x000000012d097824 */ /* 0x000fca00078e029e */
[----:B------:R-:W-:Y:S02]  /*1570*/  ISETP.GE.AND P1, PT, R9, R11, PT ;  /* 0x0000000b0900720c */ /* 0x000fe40003f26270 */
[----:B------:R-:W-:Y:S02]  /*1580*/  ISETP.GE.AND P6, PT, R18, c[0x0][0x198], PT ;  /* 0x0000660012007a0c */ /* 0x000fe40003fc6270 */
[----:B------:R-:W-:Y:S01]  /*1590*/  ISETP.GE.AND P4, PT, R15, c[0x0][0x198], PT ;  /* 0x000066000f007a0c */ /* 0x000fe20003f86270 */
[----:B------:R-:W-:Y:S02]  /*15a0*/  IMAD.MOV.U32 R153, RZ, RZ, c[0x0][0x1e0] ;  /* 0x00007800ff997624 */ /* 0x000fe400078e00ff */
[----:B------:R-:W-:Y:S02]  /*15b0*/  IMAD.MOV.U32 R154, RZ, RZ, c[0x0][0x1e4] ;  /* 0x00007900ff9a7624 */ /* 0x000fe400078e00ff */
[----:B--2---:R-:W-:-:S04]  /*15c0*/  IMAD.IADD R2, R16, 0x1, R158 ;  /* 0x0000000110027824 */ /* 0x004fc800078e029e */
[----:B------:R-:W-:-:S04]  /*15d0*/  @P5 IMAD.HI.U32 R4, R2, c[0x0][0x2c8], RZ ;  /* 0x0000b20002045a27 */ /* 0x000fc800078e00ff */
[----:B------:R-:W-:Y:S01]  /*15e0*/  IMAD.MOV.U32 R0, RZ, RZ, R2 ;  /* 0x000000ffff007224 */ /* 0x000fe200078e0002 */
[----:B------:R-:W-:-:S04]  /*15f0*/  @P5 SHF.R.U32.HI R0, RZ, c[0x0][0x2cc], R4 ;  /* 0x0000b300ff005a19 */ /* 0x000fc80000011604 */
[--C-:B------:R-:W-:Y:S01]  /*1600*/  SHF.R.S32.HI R5, RZ, 0x1f, R0.reuse ;  /* 0x0000001fff057819 */ /* 0x100fe20000011400 */
[----:B------:R-:W-:-:S04]  /*1610*/  IMAD.MOV R4, RZ, RZ, -R0 ;  /* 0x000000ffff047224 */ /* 0x000fc800078e0a00 */
[----:B------:R-:W-:Y:S02]  /*1620*/  IMAD R4, R4, c[0x0][0x2c4], R2 ;  /* 0x0000b10004047a24 */ /* 0x000fe400078e0202 */
[----:B------:R-:W-:Y:S02]  /*1630*/  IMAD.MOV.U32 R2, RZ, RZ, R6 ;  /* 0x000000ffff027224 */ /* 0x000fe400078e0006 */
[----:B------:R-:W-:Y:S02]  /*1640*/  IMAD R5, R5, c[0x0][0x1b0], RZ ;  /* 0x00006c0005057a24 */ /* 0x000fe400078e02ff */
[----:B------:R-:W-:-:S04]  /*1650*/  IMAD.WIDE.U32 R2, R0, c[0x0][0x1b0], R2 ;  /* 0x00006c0000027a25 */ /* 0x000fc800078e0002 */
[----:B------:R-:W-:Y:S01]  /*1660*/  IMAD R0, R0, c[0x0][0x1b4], R5 ;  /* 0x00006d0000007a24 */ /* 0x000fe200078e0205 */
[----:B------:R-:W-:-:S03]  /*1670*/  SHF.R.S32.HI R5, RZ, 0x1f, R4 ;  /* 0x0000001fff057819 */ /* 0x000fc60000011404 */
[----:B------:R-:W-:Y:S02]  /*1680*/  IMAD.IADD R3, R3, 0x1, R0 ;  /* 0x0000000103037824 */ /* 0x000fe400078e0200 */
[----:B------:R-:W-:Y:S02]  /*1690*/  IMAD R0, R5, c[0x0][0x1a8], RZ ;  /* 0x00006a0005007a24 */ /* 0x000fe400078e02ff */
[----:B------:R-:W-:-:S04]  /*16a0*/  IMAD.WIDE.U32 R2, R4, c[0x0][0x1a8], R2 ;  /* 0x00006a0004027a25 */ /* 0x000fc800078e0002 */
[----:B------:R-:W-:Y:S01]  /*16b0*/  IMAD R0, R4, c[0x0][0x1ac], R0 ;  /* 0x00006b0004007a24 */ /* 0x000fe200078e0200 */
[----:B------:R-:W-:-:S03]  /*16c0*/  LEA R8, P0, R2, c[0x0][0x160], 0x1 ;  /* 0x0000580002087a11 */ /* 0x000fc600078008ff */
[----:B------:R-:W-:-:S05]  /*16d0*/  IMAD.IADD R0, R3, 0x1, R0 ;  /* 0x0000000103007824 */ /* 0x000fca00078e0200 */
[----:B------:R-:W-:Y:S02]  /*16e0*/  LEA.HI.X R0, R2, c[0x0][0x164], R0, 0x1, P0 ;  /* 0x0000590002007a11 */ /* 0x000fe400000f0c00 */
[----:B------:R-:W1:Y:S04]  /*16f0*/  SHFL.IDX PT, R2, R8, RZ, 0x181f ;  /* 0x00181fff08027589 */ /* 0x000e6800000e0000 */
[----:B------:R-:W3:Y:S04]  /*1700*/  SHFL.IDX PT, R3, R0, RZ, 0x181f ;  /* 0x00181fff00037589 */ /* 0x000ee800000e0000 */
[----:B------:R-:W2:Y:S01]  /*1710*/  SHFL.IDX PT, R6, R8, 0x1, 0x181f ;  /* 0x00381f0008067f89 */ /* 0x000ea200000e0000 */
[----:B------:R-:W-:-:S03]  /*1720*/  IADD3 R4, R9, 0x20, RZ ;  /* 0x0000002009047810 */ /* 0x000fc60007ffe0ff */
[----:B------:R-:W5:Y:S01]  /*1730*/  SHFL.IDX PT, R7, R0, 0x1, 0x181f ;  /* 0x00381f0000077f89 */ /* 0x000f6200000e0000 */
[----:B-1----:R-:W-:-:S04]  /*1740*/  @!P1 LEA R12, P0, R15, R2, 0x1 ;  /* 0x000000020f0c9211 */ /* 0x002fc800078008ff */
[----:B---3--:R-:W-:Y:S02]  /*1750*/  @!P1 LEA.HI.X R13, R15, R3, R14, 0x1, P0 ;  /* 0x000000030f0d9211 */ /* 0x008fe400000f0c0e */
[----:B------:R-:W-:Y:S01]  /*1760*/  ISETP.GE.AND P0, PT, R4, R11, PT ;  /* 0x0000000b0400720c */ /* 0x000fe20003f06270 */
[----:B------:R-:W-:Y:S01]  /*1770*/  @!P1 IMAD.WIDE R2, R18, 0x2, R2 ;  /* 0x0000000212029825 */ /* 0x000fe200078e0202 */
[----:B------:R-:W1:Y:S04]  /*1780*/  SHFL.IDX PT, R4, R8, 0x2, 0x181f ;  /* 0x00581f0008047f89 */ /* 0x000e6800000e0000 */
[----:B------:R3:W-:Y:S04]  /*1790*/  @!P1 LDGSTS.E.BYPASS.LTC128B.128 [R228+0x100], [R2.64], !P6 ;  /* 0x0010000002e49fae */ /* 0x0007e8000f101d46 */
[----:B------:R-:W4:Y:S04]  /*17a0*/  SHFL.IDX PT, R5, R0, 0x2, 0x181f ;  /* 0x00581f0000057f89 */ /* 0x000f2800000e0000 */
[----:B------:R2:W-:Y:S01]  /*17b0*/  @!P1 LDGSTS.E.BYPASS.LTC128B.128 [R228+0x4100], [R12.64], !P4 ;  /* 0x041000000ce49fae */ /* 0x0005e2000e101d46 */
[----:B---3--:R-:W-:-:S02]  /*17c0*/  IADD3 R2, R9, 0x40, RZ ;  /* 0x0000004009027810 */ /* 0x008fc40007ffe0ff */
[----:B--2---:R-:W-:-:S04]  /*17d0*/  @!P0 LEA R12, P1, R15, R6, 0x1 ;  /* 0x000000060f0c8211 */ /* 0x004fc800078208ff */
[----:B-----5:R-:W-:Y:S02]  /*17e0*/  @!P0 LEA.HI.X R13, R15, R7, R14, 0x1, P1 ;  /* 0x000000070f0d8211 */ /* 0x020fe400008f0c0e */
[----:B------:R-:W-:Y:S01]  /*17f0*/  ISETP.GE.AND P1, PT, R2, R11, PT ;  /* 0x0000000b0200720c */ /* 0x000fe20003f26270 */
[----:B------:R-:W-:Y:S01]  /*1800*/  @!P0 IMAD.WIDE R6, R18, 0x2, R6 ;  /* 0x0000000212068825 */ /* 0x000fe200078e0206 */
[----:B------:R-:W-:Y:S04]  /*1810*/  SHFL.IDX PT, R2, R8, 0x3, 0x181f ;  /* 0x00781f0008027f89 */ /* 0x000fe800000e0000 */
[----:B------:R2:W3:Y:S01]  /*1820*/  SHFL.IDX PT, R3, R0, 0x3, 0x181f ;  /* 0x00781f0000037f89 */ /* 0x0004e200000e0000 */
[----:B------:R-:W-:-:S03]  /*1830*/  IADD3 R9, R9, 0x60, RZ ;  /* 0x0000006009097810 */ /* 0x000fc60007ffe0ff */
[----:B------:R1:W-:Y:S04]  /*1840*/  @!P0 LDGSTS.E.BYPASS.LTC128B.128 [R228+0x1100], [R6.64], !P6 ;  /* 0x0110000006e48fae */ /* 0x0003e8000f101d46 */
[----:B------:R5:W-:Y:S01]  /*1850*/  @!P0 LDGSTS.E.BYPASS.LTC128B.128 [R228+0x5100], [R12.64], !P4 ;  /* 0x051000000ce48fae */ /* 0x000be2000e101d46 */
[----:B-1----:R-:W-:-:S04]  /*1860*/  @!P1 LEA R6, P0, R15, R4, 0x1 ;  /* 0x000000040f069211 */ /* 0x002fc800078008ff */
[----:B----4-:R-:W-:Y:S02]  /*1870*/  @!P1 LEA.HI.X R7, R15, R5, R14, 0x1, P0 ;  /* 0x000000050f079211 */ /* 0x010fe400000f0c0e */
[----:B------:R-:W-:Y:S01]  /*1880*/  ISETP.GE.AND P0, PT, R9, R11, PT ;  /* 0x0000000b0900720c */ /* 0x000fe20003f06270 */
[----:B------:R-:W-:Y:S01]  /*1890*/  @!P1 IMAD.WIDE R4, R18, 0x2, R4 ;  /* 0x0000000212049825 */ /* 0x000fe200078e0204 */
[----:B--2---:R-:W-:Y:S02]  /*18a0*/  IADD3 R0, -R45, c[0x0][0x1d0], RZ ;  /* 0x000074002d007a10 */ /* 0x004fe40007ffe1ff */
[----:B------:R-:W-:Y:S02]  /*18b0*/  SHF.R.S32.HI R11, RZ, 0x1f, R10 ;  /* 0x0000001fff0b7819 */ /* 0x000fe4000001140a */
[----:B------:R3:W-:Y:S01]  /*18c0*/  @!P1 LDGSTS.E.BYPASS.LTC128B.128 [R228+0x2100], [R4.64], !P6 ;  /* 0x0210000004e49fae */ /* 0x0007e2000f101d46 */
[----:B------:R-:W-:Y:S02]  /*18d0*/  IMAD R0, R10, -0x80, R0 ;  /* 0xffffff800a007824 */ /* 0x000fe400078e0200 */
[----:B------:R-:W-:Y:S01]  /*18e0*/  IMAD R8, R11, c[0x0][0x1e0], RZ ;  /* 0x000078000b087a24 */ /* 0x000fe200078e02ff */
[----:B------:R1:W-:Y:S02]  /*18f0*/  @!P1 LDGSTS.E.BYPASS.LTC128B.128 [R228+0x6100], [R6.64], !P4 ;  /* 0x0610000006e49fae */ /* 0x0003e4000e101d46 */
[----:B------:R-:W-:Y:S01]  /*1900*/  ISETP.GE.AND P1, PT, R0, 0x1, PT ;  /* 0x000000010000780c */ /* 0x000fe20003f26270 */
[----:B------:R-:W-:-:S02]  /*1910*/  IMAD R8, R10, c[0x0][0x1e4], R8 ;  /* 0x000079000a087a24 */ /* 0x000fc400078e0208 */
[----:B---3--:R-:W-:-:S05]  /*1920*/  @!P0 IMAD.WIDE R4, R18, 0x2, R2 ;  /* 0x0000000212048825 */ /* 0x008fca00078e0202 */
[----:B------:R2:W-:Y:S01]  /*1930*/  @!P0 LDGSTS.E.BYPASS.LTC128B.128 [R228+0x3100], [R4.64], !P6 ;  /* 0x0310000004e48fae */ /* 0x0005e2000f101d46 */
[----:B-1----:R-:W-:-:S04]  /*1940*/  @!P0 LEA R6, P6, R15, R2, 0x1 ;  /* 0x000000020f068211 */ /* 0x002fc800078c08ff */
[----:B------:R-:W-:-:S05]  /*1950*/  @!P0 LEA.HI.X R7, R15, R3, R14, 0x1, P6 ;  /* 0x000000030f078211 */ /* 0x000fca00030f0c0e */
[----:B------:R1:W-:Y:S01]  /*1960*/  @!P0 LDGSTS.E.BYPASS.LTC128B.128 [R228+0x7100], [R6.64], !P4 ;  /* 0x0710000006e48fae */ /* 0x0003e2000e101d46 */
[----:B--2---:R-:W-:Y:S01]  /*1970*/  IMAD.WIDE.U32 R4, R10, c[0x0][0x1e0], RZ ;  /* 0x000078000a047a25 */ /* 0x004fe200078e00ff */
[----:B------:R-:W-:Y:S02]  /*1980*/  ISETP.GE.AND P4, PT, R0, 0x41, PT ;  /* 0x000000410000780c */ /* 0x000fe40003f86270 */
[----:B------:R-:W0:Y:S01]  /*1990*/  LDGDEPBAR ;  /* 0x00000000000079af */ /* 0x000e220000000000 */
[----:B------:R-:W-:Y:S01]  /*19a0*/  IMAD.IADD R8, R5, 0x1, R8 ;  /* 0x0000000105087824 */ /* 0x000fe200078e0208 */
[----:B------:R-:W-:-:S04]  /*19b0*/  LEA R2, P6, R4, R160, 0x7 ;  /* 0x000000a004027211 */ /* 0x000fc800078c38ff */
[----:B------:R-:W-:Y:S02]  /*19c0*/  LEA.HI.X R3, R4, R159, R8, 0x7, P6 ;  /* 0x0000009f04037211 */ /* 0x000fe400030f3c08 */
[----:B------:R-:W-:-:S04]  /*19d0*/  @P1 LEA R4, P6, R2, c[0x0][0x1c8], 0x1 ;  /* 0x0000720002041a11 */ /* 0x000fc800078c08ff */
[----:B------:R-:W-:Y:S02]  /*19e0*/  @P1 LEA.HI.X R5, R2, c[0x0][0x1cc], R3, 0x1, P6 ;  /* 0x0000730002051a11 */ /* 0x000fe400030f0c03 */
[----:B------:R-:W-:-:S03]  /*19f0*/  ISETP.GE.AND P6, PT, R0, 0x21, PT ;  /* 0x000000210000780c */ /* 0x000fc60003fc6270 */
[----:B------:R2:W-:Y:S04]  /*1a00*/  @P1 LDGSTS.E.BYPASS.LTC128B.128 [R228+0x8100], [R4.64], !P3 ;  /* 0x0810000004e41fae */ /* 0x0005e8000d901d46 */
[----:B------:R2:W-:Y:S01]  /*1a10*/  @P1 LDGSTS.E.BYPASS.LTC128B.128 [R228+0xc100], [R4.64+0x80], !P2 ;  /* 0x0c10008004e41fae */ /* 0x0005e2000d101d46 */
[----:B------:R-:W-:-:S05]  /*1a20*/  ISETP.GE.AND P1, PT, R0, 0x61, PT ;  /* 0x000000610000780c */ /* 0x000fca0003f26270 */
[----:B-1----:R-:W-:-:S04]  /*1a30*/  @P6 LEA R6, P0, R153, R2, 0x5 ;  /* 0x0000000299066211 */ /* 0x002fc800078028ff */
[----:B------:R-:W-:Y:S02]  /*1a40*/  @P6 LEA.HI.X R0, R153, R3, R154, 0x5, P0 ;  /* 0x0000000399006211 */ /* 0x000fe400000f2c9a */
[----:B------:R-:W-:-:S04]  /*1a50*/  @P6 LEA R8, P0, R6, c[0x0][0x1c8], 0x1 ;  /* 0x0000720006086a11 */ /* 0x000fc800078008ff */
[----:B------:R-:W-:Y:S01]  /*1a60*/  @P6 LEA.HI.X R9, R6, c[0x0][0x1cc], R0, 0x1, P0 ;  /* 0x0000730006096a11 */ /* 0x000fe200000f0c00 */
[----:B------:R-:W-:-:S04]  /*1a70*/  IMAD.SHL.U32 R6, R154, 0x40, RZ ;  /* 0x000000409a067824 */ /* 0x000fc800078e00ff */
[----:B------:R1:W-:Y:S04]  /*1a80*/  @P6 LDGSTS.E.BYPASS.LTC128B.128 [R228+0x9100], [R8.64], !P3 ;  /* 0x0910000008e46fae */ /* 0x0003e8000d901d46 */
[----:B------:R1:W-:Y:S01]  /*1a90*/  @P6 LDGSTS.E.BYPASS.LTC128B.128 [R228+0xd100], [R8.64+0x80], !P2 ;  /* 0x0d10008008e46fae */ /* 0x0003e2000d101d46 */
[----:B--2---:R-:W-:-:S05]  /*1aa0*/  IMAD.WIDE.U32 R4, R153, 0x40, RZ ;  /* 0x0000004099047825 */ /* 0x004fca00078e00ff */
[----:B------:R-:W-:Y:S01]  /*1ab0*/  @P4 IADD3 R0, P0, R2, R4, RZ ;  /* 0x0000000402004210 */ /* 0x000fe20007f1e0ff */
[----:B------:R-:W-:-:S03]  /*1ac0*/  @P1 IMAD R4, R154, 0x60, RZ ;  /* 0x000000609a041824 */ /* 0x000fc600078e02ff */
[----:B------:R-:W-:Y:S01]  /*1ad0*/  @P4 IADD3.X R5, R3, R5, R6, P0, !PT ;  /* 0x0000000503054210 */ /* 0x000fe200007fe406 */
[----:B------:R-:W-:Y:S01]  /*1ae0*/  @P1 IMAD.WIDE.U32 R2, R153, 0x60, R2 ;  /* 0x0000006099021825 */ /* 0x000fe200078e0002 */
[----:B------:R-:W-:-:S04]  /*1af0*/  @P4 LEA R6, P0, R0, c[0x0][0x1c8], 0x1 ;  /* 0x0000720000064a11 */ /* 0x000fc800078008ff */
[----:B------:R-:W-:Y:S01]  /*1b00*/  @P4 LEA.HI.X R7, R0, c[0x0][0x1cc], R5, 0x1, P0 ;  /* 0x0000730000074a11 */ /* 0x000fe200000f0c05 */
[----:B------:R-:W-:Y:S01]  /*1b10*/  @P1 IMAD.IADD R0, R3, 0x1, R4 ;  /* 0x0000000103001824 */ /* 0x000fe200078e0204 */
[----:B------:R-:W-:-:S03]  /*1b20*/  @P1 LEA R4, P0, R2, c[0x0][0x1c8], 0x1 ;  /* 0x0000720002041a11 */ /* 0x000fc600078008ff */
[----:B------:R2:W-:Y:S01]  /*1b30*/  @P4 LDGSTS.E.BYPASS.LTC128B.128 [R228+0xa100], [R6.64], !P3 ;  /* 0x0a10000006e44fae */ /* 0x0005e2000d901d46 */
[----:B------:R-:W-:-:S03]  /*1b40*/  @P1 LEA.HI.X R5, R2, c[0x0][0x1cc], R0, 0x1, P0 ;  /* 0x0000730002051a11 */ /* 0x000fc600000f0c00 */
[----:B------:R2:W-:Y:S04]  /*1b50*/  @P4 LDGSTS.E.BYPASS.LTC128B.128 [R228+0xe100], [R6.64+0x80], !P2 ;  /* 0x0e10008006e44fae */ /* 0x0005e8000d101d46 */
[----:B------:R2:W-:Y:S04]  /*1b60*/  @P1 LDGSTS.E.BYPASS.LTC128B.128 [R228+0xb100], [R4.64], !P3 ;  /* 0x0b10000004e41fae */ /* 0x0005e8000d901d46 */
[----:B------:R2:W-:Y:S04]  /*1b70*/  @P1 LDGSTS.E.BYPASS.LTC128B.128 [R228+0xf100], [R4.64+0x80], !P2 ;  /* 0x0f10008004e41fae */ /* 0x0005e8000d101d46 */
[----:B------:R-:W0:Y:S01]  /*1b80*/  LDGDEPBAR ;  /* 0x00000000000079af */ /* 0x000e220000000000 */
[----:B------:R-:W-:-:S04]  /*1b90*/  DEPBAR.LE SB0, 0x1 ;  /* 0x000080400000791a */ /* 0x000fc80000000000 */
[----:B------:R-:W-:Y:S06]  /*1ba0*/  BAR.SYNC.DEFER_BLOCKING 0x0 ;  /* 0x0000000000007b1d */ /* 0x000fec0000010000 */
[----:B------:R-:W-:Y:S04]  /*1bb0*/  LDSM.16.M88.4 R136, [R224] ;  /* 0x00000000e088783b */ /* 0x000fe80000000200 */
[----:B------:R-:W-:Y:S04]  /*1bc0*/  LDSM.16.M88.4 R140, [R225] ;  /* 0x00000000e18c783b */ /* 0x000fe80000000200 */
[----:B------:R-:W-:Y:S04]  /*1bd0*/  LDSM.16.M88.4 R168, [R227] ;  /* 0x00000000e3a8783b */ /* 0x000fe80000000200 */
[----:B------:R-:W-:Y:S04]  /*1be0*/  LDSM.16.M88.4 R172, [R226] ;  /* 0x00000000e2ac783b */ /* 0x000fe80000000200 */
[----:B------:R-:W-:Y:S04]  /*1bf0*/  LDSM.16.M88.4 R184, [R224+0x4000] ;  /* 0x00400000e0b8783b */ /* 0x000fe80000000200 */
[----:B------:R-:W-:Y:S04]  /*1c00*/  LDSM.16.M88.4 R188, [R225+0x4000] ;  /* 0x00400000e1bc783b */ /* 0x000fe80000000200 */
[----:B------:R-:W-:Y:S04]  /*1c10*/  LDSM.16.M88.4 R192, [R227+0x4000] ;  /* 0x00400000e3c0783b */ /* 0x000fe80000000200 */
[----:B------:R-:W-:Y:S04]  /*1c20*/  LDSM.16.M88.4 R196, [R226+0x4000] ;  /* 0x00400000e2c4783b */ /* 0x000fe80000000200 */
[----:B------:R-:W-:Y:S06]  /*1c30*/  BAR.SYNC.DEFER_BLOCKING 0x0 ;  /* 0x0000000000007b1d */ /* 0x000fec0000010000 */
[----:B------:R-:W-:-:S04]  /*1c40*/  DEPBAR.LE SB0, 0x0 ;  /* 0x000080000000791a */ /* 0x000fc80000000000 */
[----:B------:R-:W-:Y:S06]  /*1c50*/  BAR.SYNC.DEFER_BLOCKING 0x0 ;  /* 0x0000000000007b1d */ /* 0x000fec0000010000 */
[----:B--2---:R-:W5:Y:S04]  /*1c60*/  LDSM.16.M88.4 R4, [R201] ;  /* 0x00000000c904783b */ /* 0x004f680000000200 */
[----:B------:R-:W2:Y:S04]  /*1c70*/  LDSM.16.M88.4 R20, [R201+0x800] ;  /* 0x00080000c914783b */ /* 0x000ea80000000200 */
[----:B------:R-:W3:Y:S04]  /*1c80*/  LDSM.16.M88.4 R24, [R207] ;  /* 0x00000000cf18783b */ /* 0x000ee80000000200 */
[----:B------:R-:W4:Y:S04]  /*1c90*/  LDSM.16.M88.4 R32, [R201+0x1000] ;  /* 0x00100000c920783b */ /* 0x000f280000000200 */
[----:B------:R-:W1:Y:S04]  /*1ca0*/  LDSM.16.M88.4 R36, [R222] ;  /* 0x00000000de24783b */ /* 0x000e680000000200 */
[----:B------:R-:W1:Y:S04]  /*1cb0*/  LDSM.16.M88.4 R28, [R221] ;  /* 0x00000000dd1c783b */ /* 0x000e680000000200 */
[----:B------:R-:W1:Y:S01]  /*1cc0*/  LDSM.16.M88.4 R40, [R201+0x1800] ;  /* 0x00180000c928783b */ /* 0x000e620000000200 */
[C---:B-----5:R-:W-:Y:S08]  /*1cd0*/  HMMA.16816.F32.BF16 R12, R136.reuse, R4, RZ ;  /* 0x00000004880c723c */ /* 0x060ff000000418ff */
[C---:B------:R-:W-:Y:S08]  /*1ce0*/  HMMA.16816.F32.BF16 R4, R136.reuse, R6, RZ ;  /* 0x000000068804723c */ /* 0x040ff000000418ff */
[----:B--2---:R-:W-:Y:S08]  /*1cf0*/  HMMA.16816.F32.BF16 R16, R136, R20, RZ ;  /* 0x000000148810723c */ /* 0x004ff000000418ff */
[C---:B---3--:R-:W-:Y:S08]  /*1d00*/  HMMA.16816.F32.BF16 R108, R140.reuse, R24, R12 ;  /* 0x000000188c6c723c */ /* 0x048ff0000004180c */
[----:B------:R-:W-:Y:S01]  /*1d10*/  HMMA.16816.F32.BF16 R100, R140, R26, R4 ;  /* 0x0000001a8c64723c */ /* 0x000fe20000041804 */
[----:B------:R-:W2:Y:S07]  /*1d20*/  LDSM.16.M88.4 R24, [R220] ;  /* 0x00000000dc18783b */ /* 0x000eae0000000200 */
[C---:B----4-:R-:W-:Y:S08]  /*1d30*/  HMMA.16816.F32.BF16 R4, R136.reuse, R32, RZ ;  /* 0x000000208804723c */ /* 0x050ff000000418ff */
[----:B------:R-:W-:Y:S08]  /*1d40*/  HMMA.16816.F32.BF16 R12, R136, R22, RZ ;  /* 0x00000016880c723c */ /* 0x000ff000000418ff */
[----:B-1----:R-:W-:Y:S08]  /*1d50*/  HMMA.16816.F32.BF16 R96, R140, R36, R16 ;  /* 0x000000248c60723c */ /* 0x002ff00000041810 */
[----:B------:R-:W-:Y:S01]  /*1d60*/  HMMA.16816.F32.BF16 R16, R136, R34, RZ ;  /* 0x000000228810723c */ /* 0x000fe200000418ff */
[----:B------:R-:W1:Y:S01]  /*1d70*/  LDSM.16.M88.4 R32, [R201+0x2000] ;  /* 0x00200000c920783b */ /* 0x000e620000000200 */
[----:B------:R-:W-:-:S02]  /*1d80*/  IMAD R0, R11, c[0x0][0x208], RZ ;  /* 0x000082000b007a24 */ /* 0x000fc400078e02ff */
[----:B------:R-:W-:-:S04]  /*1d90*/  IMAD.WIDE.U32 R2, R10, c[0x0][0x208], RZ ;  /* 0x000082000a027a25 */ /* 0x000fc800078e00ff */
[----:B------:R-:W-:Y:S01]  /*1da0*/  HMMA.16816.F32.BF16 R64, R140, R28, R4 ;  /* 0x0000001c8c40723c */ /* 0x000fe20000041804 */
[----:B------:R-:W-:-:S06]  /*1db0*/  IMAD.MOV.U32 R11, RZ, RZ, c[0x0][0x208] ;  /* 0x00008200ff0b7624 */ /* 0x000fcc00078e00ff */
[----:B------:R-:W-:Y:S01]  /*1dc0*/  IMAD R4, R10, c[0x0][0x20c], R0 ;  /* 0x000083000a047a24 */ /* 0x000fe200078e0200 */
[----:B------:R-:W-:Y:S01]  /*1dd0*/  HMMA.16816.F32.BF16 R20, R136, R40, RZ ;  /* 0x000000288814723c */ /* 0x000fe200000418ff */
[----:B------:R-:W-:Y:S02]  /*1de0*/  LEA R0, P0, R2, R48, 0x7 ;  /* 0x0000003002007211 */ /* 0x000fe400078038ff */
[----:B------:R-:W-:-:S05]  /*1df0*/  IMAD.IADD R3, R3, 0x1, R4 ;  /* 0x0000000103037824 */ /* 0x000fca00078e0204 */
[----:B------:R-:W-:Y:S01]  /*1e00*/  HMMA.16816.F32.BF16 R92, R140, R38, R12 ;  /* 0x000000268c5c723c */ /* 0x000fe2000004180c */
[----:B------:R-:W3:Y:S01]  /*1e10*/  LDSM.16.M88.4 R36, [R201+0x2800] ;  /* 0x00280000c924783b */ /* 0x000ee20000000200 */
[----:B------:R-:W-:Y:S02]  /*1e20*/  IMAD.MOV.U32 R155, RZ, RZ, -0x80 ;  /* 0xffffff80ff9b7424 */ /* 0x000fe400078e00ff */
[----:B------:R-:W-:Y:S01]  /*1e30*/  IMAD.MOV.U32 R5, RZ, RZ, 0x6 ;  /* 0x00000006ff057424 */ /* 0x000fe200078e00ff */
[----:B------:R-:W-:Y:S03]  /*1e40*/  LDSM.16.M88.4 R48, [R216] ;  /* 0x00000000d830783b */ /* 0x000fe60000000200 */
[----:B------:R-:W-:Y:S01]  /*1e50*/  HMMA.16816.F32.BF16 R12, R136, R42, RZ ;  /* 0x0000002a880c723c */ /* 0x000fe200000418ff */
[----:B------:R-:W-:Y:S01]  /*1e60*/  LEA.HI.X R3, R2, R46, R3, 0x7, P0 ;  /* 0x0000002e02037211 */ /* 0x000fe200000f3c03 */
[C---:B------:R-:W-:Y:S01]  /*1e70*/  IMAD.SHL.U32 R52, R11.reuse, 0x40, RZ ;  /* 0x000000400b347824 */ /* 0x040fe200078e00ff */
[----:B------:R-:W-:Y:S01]  /*1e80*/  LEA R2, P0, R0, c[0x0][0x1f8], 0x1 ;  /* 0x00007e0000027a11 */ /* 0x000fe200078008ff */
[----:B------:R-:W-:Y:S01]  /*1e90*/  IMAD R152, R10, R155, c[0x0][0x1d0] ;  /* 0x000074000a987624 */ /* 0x000fe200078e029b */
[----:B------:R-:W-:Y:S01]  /*1ea0*/  LOP3.LUT R4, R44, 0x1, RZ, 0xc0, !PT ;  /* 0x000000012c047812 */ /* 0x000fe200078ec0ff */
[----:B------:R-:W-:Y:S01]  /*1eb0*/  LDSM.16.M88.4 R40, [R218] ;  /* 0x00000000da28783b */ /* 0x000fe20000000200 */
[----:B------:R-:W-:-:S02]  /*1ec0*/  SHF.L.U64.HI R11, R11, R5, c[0x0][0x20c] ;  /* 0x000083000b0b7619 */ /* 0x000fc40000010205 */
[----:B------:R-:W-:Y:S02]  /*1ed0*/  LEA.HI.X R3, R0, c[0x0][0x1fc], R3, 0x1, P0 ;  /* 0x00007f0000037a11 */ /* 0x000fe400000f0c03 */
[----:B------:R-:W-:Y:S01]  /*1ee0*/  IADD3 R6, P6, R52, R2, RZ ;  /* 0x0000000234067210 */ /* 0x000fe20007fde0ff */
[----:B------:R-:W-:Y:S01]  /*1ef0*/  IMAD.IADD R0, R152, 0x1, -R45 ;  /* 0x0000000198007824 */ /* 0x000fe200078e0a2d */
[----:B------:R-:W-:Y:S02]  /*1f00*/  IADD3 R8, P1, P0, R52, 0x80, R2 ;  /* 0x0000008034087810 */ /* 0x000fe4000783e002 */
[----:B------:R-:W-:Y:S01]  /*1f10*/  ISETP.NE.U32.AND P4, PT, R4, 0x1, PT ;  /* 0x000000010400780c */ /* 0x000fe20003f85070 */
[C-C-:B------:R-:W-:Y:S01]  /*1f20*/  IMAD.X R7, R11.reuse, 0x1, R3.reuse, P6 ;  /* 0x000000010b077824 */ /* 0x140fe200030e0603 */
[----:B------:R-:W-:Y:S02]  /*1f30*/  IADD3 R4, P6, R6, R52, RZ ;  /* 0x0000003406047210 */ /* 0x000fe40007fde0ff */
[----:B------:R-:W-:-:S02]  /*1f40*/  IADD3.X R9, R11, RZ, R3, P1, P0 ;  /* 0x000000ff0b097210 */ /* 0x000fc40000fe0403 */
[----:B------:R-:W-:Y:S02]  /*1f50*/  ISETP.LT.OR P0, PT, R0, 0x1, P4 ;  /* 0x000000010000780c */ /* 0x000fe40002701670 */
[----:B------:R-:W-:Y:S01]  /*1f60*/  LOP3.LUT P1, RZ, R44, 0x2, RZ, 0xc0, !PT ;  /* 0x000000022cff7812 */ /* 0x000fe2000782c0ff */
[----:B------:R-:W-:Y:S01]  /*1f70*/  IMAD.X R5, R7, 0x1, R11, P6 ;  /* 0x0000000107057824 */ /* 0x000fe200030e060b */
[----:B------:R-:W-:Y:S01]  /*1f80*/  HMMA.16816.F32.BF16 R72, R140, R30, R16 ;  /* 0x0000001e8c48723c */ /* 0x000fe20000041810 */
[----:B------:R-:W4:Y:S01]  /*1f90*/  LDSM.16.M88.4 R28, [R219] ;  /* 0x00000000db1c783b */ /* 0x000f220000000200 */
[----:B------:R-:W-:-:S03]  /*1fa0*/  ISETP.LT.OR P6, PT, R0, 0x1, !P1 ;  /* 0x000000010000780c */ /* 0x000fc60004fc1670 */
[----:B------:R-:W-:Y:S03]  /*1fb0*/  LDSM.16.M88.4 R44, [R217] ;  /* 0x00000000d92c783b */ /* 0x000fe60000000200 */
[C---:B--2---:R-:W-:Y:S08]  /*1fc0*/  HMMA.16816.F32.BF16 R80, R140.reuse, R24, R20 ;  /* 0x000000188c50723c */ /* 0x044ff00000041814 */
[----:B------:R-:W-:Y:S01]  /*1fd0*/  HMMA.16816.F32.BF16 R104, R140, R26, R12 ;  /* 0x0000001a8c68723c */ /* 0x000fe2000004180c */
[----:B------:R-:W2:Y:S07]  /*1fe0*/  LDSM.16.M88.4 R24, [R201+0x3000] ;  /* 0x00300000c918783b */ /* 0x000eae0000000200 */
[C---:B-1----:R-:W-:Y:S08]  /*1ff0*/  HMMA.16816.F32.BF16 R20, R136.reuse, R32, RZ ;  /* 0x000000208814723c */ /* 0x042ff000000418ff */
[----:B------:R-:W-:Y:S01]  /*2000*/  HMMA.16816.F32.BF16 R16, R136, R34, RZ ;  /* 0x000000228810723c */ /* 0x000fe200000418ff */
[----:B------:R-:W1:Y:S04]  /*2010*/  LDSM.16.M88.4 R32, [R201+0x3800] ;  /* 0x00380000c920783b */ /* 0x000e680000000200 */
[----:B------:R-:W-:Y:S01]  /*2020*/  @!PT LDS RZ, [RZ] ;  /* 0x00000000fffff984 */ /* 0x000fe20000000800 */
[----:B------:R-:W-:Y:S01]  /*2030*/  @!PT LDS RZ, [RZ] ;  /* 0x00000000fffff984 */ /* 0x000fe20000000800 */
[----:B------:R-:W-:Y:S01]  /*2040*/  @!PT LDS RZ, [RZ] ;  /* 0x00000000fffff984 */ /* 0x000fe20000000800 */
[----:B------:R5:W-:Y:S01]  /*2050*/  LDGSTS.E.BYPASS.LTC128B.128 [R228+0x100], [R2.64], !P0 ;  /* 0x0010000002e47fae */ /* 0x000be2000c101d46 */
[----:B------:R-:W-:-:S03]  /*2060*/  ISETP.LT.OR P0, PT, R0, 0x21, P4 ;  /* 0x000000210000780c */ /* 0x000fc60002701670 */
[----:B------:R5:W-:Y:S01]  /*2070*/  LDGSTS.E.BYPASS.LTC128B.128 [R228+0x4100], [R2.64+0x80], !P6 ;  /* 0x0410008002e47fae */ /* 0x000be2000f101d46 */
[C---:B------:R-:W-:Y:S01]  /*2080*/  ISETP.LT.OR P6, PT, R0.reuse, 0x21, !P1 ;  /* 0x000000210000780c */ /* 0x040fe20004fc1670 */
[----:B---3--:R-:W-:Y:S08]  /*2090*/  HMMA.16816.F32.BF16 R12, R136, R36, RZ ;  /* 0x00000024880c723c */ /* 0x008ff000000418ff */
[----:B------:R3:W-:Y:S04]  /*20a0*/  LDGSTS.E.BYPASS.LTC128B.128 [R228+0x1100], [R6.64], !P0 ;  /* 0x0110000006e47fae */ /* 0x0007e8000c101d46 */
[----:B------:R1:W-:Y:S01]  /*20b0*/  LDGSTS.E.BYPASS.LTC128B.128 [R228+0x5100], [R8.64], !P6 ;  /* 0x0510000008e47fae */ /* 0x0003e2000f101d46 */
[----:B------:R-:W-:-:S02]  /*20c0*/  ISETP.LT.OR P6, PT, R0, 0x41, P4 ;  /* 0x000000410000780c */ /* 0x000fc400027c1670 */
[----:B-----5:R-:W-:Y:S01]  /*20d0*/  IADD3 R2, P0, R4, R52, RZ ;  /* 0x0000003404027210 */ /* 0x020fe20007f1e0ff */
[C---:B----4-:R-:W-:Y:S10]  /*20e0*/  HMMA.16816.F32.BF16 R88, R140.reuse, R28, R20 ;  /* 0x0000001c8c58723c */ /* 0x050ff40000041814 */
[----:B------:R3:W-:Y:S01]  /*20f0*/  LDGSTS.E.BYPASS.LTC128B.128 [R228+0x2100], [R4.64], !P6 ;  /* 0x0210000004e47fae */ /* 0x0007e2000f101d46 */
[----:B------:R-:W-:Y:S01]  /*2100*/  IMAD.X R3, R5, 0x1, R11, P0 ;  /* 0x0000000105037824 */ /* 0x000fe200000e060b */
[C---:B------:R-:W-:Y:S01]  /*2110*/  ISETP.LT.OR P0, PT, R0.reuse, 0x41, !P1 ;  /* 0x000000410000780c */ /* 0x040fe20004f01670 */
[C---:B------:R-:W-:Y:S08]  /*2120*/  HMMA.16816.F32.BF16 R84, R140.reuse, R30, R16 ;  /* 0x0000001e8c54723c */ /* 0x040ff00000041810 */
[----:B------:R-:W-:Y:S04]  /*2130*/  HMMA.16816.F32.BF16 R76, R140, R40, R12 ;  /* 0x000000288c4c723c */ /* 0x000fe8000004180c */
[----:B------:R3:W-:Y:S04]  /*2140*/  LDGSTS.E.BYPASS.LTC128B.128 [R228+0x6100], [R4.64+0x80], !P0 ;  /* 0x0610008004e47fae */ /* 0x0007e8000c101d46 */
[C---:B------:R-:W-:Y:S08]  /*2150*/  HMMA.16816.F32.BF16 R28, R136.reuse, R38, RZ ;  /* 0x00000026881c723c */ /* 0x040ff000000418ff */
[C---:B--2---:R-:W-:Y:S08]  /*2160*/  HMMA.16816.F32.BF16 R16, R136.reuse, R26, RZ ;  /* 0x0000001a8810723c */ /* 0x044ff000000418ff */
[C---:B-1----:R-:W-:Y:S08]  /*2170*/  HMMA.16816.F32.BF16 R12, R136.reuse, R32, RZ ;  /* 0x00000020880c723c */ /* 0x042ff000000418ff */
[----:B---3--:R-:W-:Y:S01]  /*2180*/  HMMA.16816.F32.BF16 R4, R136, R34, RZ ;  /* 0x000000228804723c */ /* 0x008fe200000418ff */
[----:B------:R-:W-:-:S02]  /*2190*/  ISETP.LT.OR P4, PT, R0, 0x61, P4 ;  /* 0x000000610000780c */ /* 0x000fc40002781670 */
[----:B------:R-:W-:-:S05]  /*21a0*/  ISETP.LT.OR P1, PT, R0, 0x61, !P1 ;  /* 0x000000610000780c */ /* 0x000fca0004f21670 */
[C---:B------:R-:W-:Y:S06]  /*21b0*/  HMMA.16816.F32.BF16 R68, R140.reuse, R42, R28 ;  /* 0x0000002a8c44723c */ /* 0x040fec000004181c */
[----:B------:R1:W-:Y:S02]  /*21c0*/  LDGSTS.E.BYPASS.LTC128B.128 [R228+0x3100], [R2.64], !P4 ;  /* 0x0310000002e47fae */ /* 0x0003e4000e101d46 */
[C---:B------:R-:W-:Y:S02]  /*21d0*/  HMMA.16816.F32.BF16 R56, R140.reuse, R46, R16 ;  /* 0x0000002e8c38723c */ /* 0x040fe40000041810 */
[----:B------:R1:W-:Y:S04]  /*21e0*/  LDGSTS.E.BYPASS.LTC128B.128 [R228+0x7100], [R2.64+0x80], !P1 ;  /* 0x0710008002e47fae */ /* 0x0003e8000c901d46 */
[----:B------:R-:W2:Y:S02]  /*21f0*/  LDSM.16.M88.4 R36, [R205+0x800] ;  /* 0x00080000cd24783b */ /* 0x000ea40000000200 */
[----:B------:R-:W-:Y:S02]  /*2200*/  HMMA.16816.F32.BF16 R52, R140, R48, R12 ;  /* 0x000000308c34723c */ /* 0x000fe4000004180c */
[----:B------:R-:W3:Y:S04]  /*2210*/  LDSM.16.M88.4 R28, [R205+0x1000] ;  /* 0x00100000cd1c783b */ /* 0x000ee80000000200 */
[----:B------:R-:W4:Y:S02]  /*2220*/  LDSM.16.M88.4 R16, [R205+0x1800] ;  /* 0x00180000cd10783b */ /* 0x000f240000000200 */
[----:B------:R-:W-:Y:S02]  /*2230*/  HMMA.16816.F32.BF16 R20, R136, R24, RZ ;  /* 0x000000188814723c */ /* 0x000fe400000418ff */
[----:B------:R-:W-:Y:S04]  /*2240*/  LDSM.16.M88.4 R24, [R205] ;  /* 0x00000000cd18783b */ /* 0x000fe80000000200 */
[----:B------:R-:W-:Y:S02]  /*2250*/  LDSM.16.M88.4 R12, [R205+0x2800] ;  /* 0x00280000cd0c783b */ /* 0x000fe40000000200 */
[C---:B------:R-:W-:Y:S02]  /*2260*/  HMMA.16816.F32.BF16 R48, R140.reuse, R50, R4 ;  /* 0x000000328c30723c */ /* 0x040fe40000041804 */
[----:B------:R-:W5:Y:S04]  /*2270*/  LDSM.16.M88.4 R4, [R205+0x2000] ;  /* 0x00200000cd04783b */ /* 0x000f680000000200 */
[----:B------:R-:W-:Y:S04]  /*2280*/  LDSM.16.M88.4 R132, [R205+0x4000] ;  /* 0x00400000cd84783b */ /* 0x000fe80000000200 */
[----:B------:R-:W-:Y:S04]  /*2290*/  LDSM.16.M88.4 R148, [R202+0x7000] ;  /* 0x00700000ca94783b */ /* 0x000fe80000000200 */
[----:B------:R-:W0:Y:S02]  /*22a0*/  LDGDEPBAR ;  /* 0x00000000000079af */ /* 0x000e240000000000 */
[----:B------:R-:W-:Y:S02]  /*22b0*/  HMMA.16816.F32.BF16 R60, R140, R44, R20 ;  /* 0x0000002c8c3c723c */ /* 0x000fe40000041814 */
[----:B------:R-:W1:Y:S06]  /*22c0*/  LDSM.16.M88.4 R20, [R205+0x3000] ;  /* 0x00300000cd14783b */ /* 0x000e6c0000000200 */
[C---:B--2---:R-:W-:Y:S08]  /*22d0*/  HMMA.16816.F32.BF16 R40, R168.reuse, R36, R96 ;  /* 0x00000024a828723c */ /* 0x044ff00000041860 */
[C---:B---3--:R-:W-:Y:S08]  /*22e0*/  HMMA.16816.F32.BF16 R64, R168.reuse, R28, R64 ;  /* 0x0000001ca840723c */ /* 0x048ff00000041840 */
[C---:B------:R-:W-:Y:S01]  /*22f0*/  HMMA.16816.F32.BF16 R72, R168.reuse, R30, R72 ;  /* 0x0000001ea848723c */ /* 0x040fe20000041848 */
[----:B------:R-:W2:Y:S07]  /*2300*/  LDSM.16.M88.4 R28, [R205+0x3800] ;  /* 0x00380000cd1c783b */ /* 0x000eae0000000200 */
[C---:B----4-:R-:W-:Y:S08]  /*2310*/  HMMA.16816.F32.BF16 R80, R168.reuse, R16, R80 ;  /* 0x00000010a850723c */ /* 0x050ff00000041850 */
[C---:B------:R-:W-:Y:S01]  /*2320*/  HMMA.16816.F32.BF16 R104, R168.reuse, R18, R104 ;  /* 0x00000012a868723c */ /* 0x040fe20000041868 */
[----:B------:R-:W3:Y:S07]  /*2330*/  LDSM.16.M88.4 R16, [R202] ;  /* 0x00000000ca10783b */ /* 0x000eee0000000200 */
[C---:B-----5:R-:W-:Y:S08]  /*2340*/  HMMA.16816.F32.BF16 R88, R168.reuse, R4, R88 ;  /* 0x00000004a858723c */ /* 0x060ff00000041858 */
[C---:B------:R-:W-:Y:S01]  /*2350*/  HMMA.16816.F32.BF16 R96, R168.reuse, R6, R84 ;  /* 0x00000006a860723c */ /* 0x040fe20000041854 */
[----:B------:R-:W4:Y:S07]  /*2360*/  LDSM.16.M88.4 R4, [R202+0x800] ;  /* 0x00080000ca04783b */ /* 0x000f2e0000000200 */
[C---:B------:R-:W-:Y:S08]  /*2370*/  HMMA.16816.F32.BF16 R44, R168.reuse, R24, R108 ;  /* 0x00000018a82c723c */ /* 0x040ff0000004186c */
[C---:B------:R-:W-:Y:S01]  /*2380*/  HMMA.16816.F32.BF16 R32, R168.reuse, R26, R100 ;  /* 0x0000001aa820723c */ /* 0x040fe20000041864 */
[----:B------:R-:W5:Y:S07]  /*2390*/  LDSM.16.M88.4 R24, [R202+0x1800] ;  /* 0x00180000ca18783b */ /* 0x000f6e0000000200 */
[C---:B------:R-:W-:Y:S08]  /*23a0*/  HMMA.16816.F32.BF16 R36, R168.reuse, R38, R92 ;  /* 0x00000026a824723c */ /* 0x040ff0000004185c */
[C---:B-1----:R-:W-:Y:S08]  /*23b0*/  HMMA.16816.F32.BF16 R112, R168.reuse, R20, R60 ;  /* 0x00000014a870723c */ /* 0x042ff0000004183c */
[C---:B------:R-:W-:Y:S01]  /*23c0*/  HMMA.16816.F32.BF16 R92, R168.reuse, R22, R56 ;  /* 0x00000016a85c723c */ /* 0x040fe20000041838 */
[----:B------:R-:W1:Y:S04]  /*23d0*/  LDSM.16.M88.4 R20, [R202+0x2800] ;  /* 0x00280000ca14783b */ /* 0x000e680000000200 */
[----:B------:R-:W-:Y:S03]  /*23e0*/  LDSM.16.M88.4 R56, [R202+0x2000] ;  /* 0x00200000ca38783b */ /* 0x000fe60000000200 */
[C---:B------:R-:W-:Y:S08]  /*23f0*/  HMMA.16816.F32.BF16 R100, R168.reuse, R12, R76 ;  /* 0x0000000ca864723c */ /* 0x040ff0000004184c */
[C---:B------:R-:W-:Y:S01]  /*2400*/  HMMA.16816.F32.BF16 R108, R168.reuse, R14, R68 ;  /* 0x0000000ea86c723c */ /* 0x040fe20000041844 */
[----:B------:R-:W1:Y:S07]  /*2410*/  LDSM.16.M88.4 R12, [R202+0x1000] ;  /* 0x00100000ca0c783b */ /* 0x000e6e0000000200 */
[----:B--2---:R-:W-:Y:S08]  /*2420*/  HMMA.16816.F32.BF16 R76, R168, R30, R48 ;  /* 0x0000001ea84c723c */ /* 0x004ff00000041830 */
[C---:B---3--:R-:W-:Y:S08]  /*2430*/  HMMA.16816.F32.BF16 R68, R172.reuse, R16, R44 ;  /* 0x00000010ac44723c */ /* 0x048ff0000004182c */
[----:B------:R-:W-:Y:S01]  /*2440*/  HMMA.16816.F32.BF16 R60, R172, R18, R32 ;  /* 0x00000012ac3c723c */ /* 0x000fe20000041820 */
[----:B------:R-:W2:Y:S04]  /*2450*/  LDSM.16.M88.4 R16, [R202+0x3800] ;  /* 0x00380000ca10783b */ /* 0x000ea80000000200 */
[----:B------:R-:W-:Y:S03]  /*2460*/  LDSM.16.M88.4 R32, [R201+0x4000] ;  /* 0x00400000c920783b */ /* 0x000fe60000000200 */
[----:B------:R-:W-:Y:S08]  /*2470*/  HMMA.16816.F32.BF16 R84, R168, R28, R52 ;  /* 0x0000001ca854723c */ /* 0x000ff00000041834 */
[C---:B----4-:R-:W-:Y:S08]  /*2480*/  HMMA.16816.F32.BF16 R48, R172.reuse, R6, R36 ;  /* 0x00000006ac30723c */ /* 0x050ff00000041824 */
[C---:B------:R-:W-:Y:S01]  /*2490*/  HMMA.16816.F32.BF16 R52, R172.reuse, R4, R40 ;  /* 0x00000004ac34723c */ /* 0x040fe20000041828 */
[----:B------:R-:W3:Y:S07]  /*24a0*/  LDSM.16.M88.4 R4, [R202+0x3000] ;  /* 0x00300000ca04783b */ /* 0x000eee0000000200 */
[C---:B-----5:R-:W-:Y:S08]  /*24b0*/  HMMA.16816.F32.BF16 R36, R172.reuse, R24, R80 ;  /* 0x00000018ac24723c */ /* 0x060ff00000041850 */
[C---:B------:R-:W-:Y:S01]  /*24c0*/  HMMA.16816.F32.BF16 R28, R172.reuse, R26, R104 ;  /* 0x0000001aac1c723c */ /* 0x040fe20000041868 */
[----:B------:R-:W4:Y:S07]  /*24d0*/  LDSM.16.M88.4 R24, [R201+0x4800] ;  /* 0x00480000c918783b */ /* 0x000f2e0000000200 */
[C---:B-1----:R-:W-:Y:S08]  /*24e0*/  HMMA.16816.F32.BF16 R100, R172.reuse, R20, R100 ;  /* 0x00000014ac64723c */ /* 0x042ff00000041864 */
[C---:B------:R-:W-:Y:S01]  /*24f0*/  HMMA.16816.F32.BF16 R108, R172.reuse, R22, R108 ;  /* 0x00000016ac6c723c */ /* 0x040fe2000004186c */
[----:B------:R-:W1:Y:S07]  /*2500*/  LDSM.16.M88.4 R20, [R201+0x5000] ;  /* 0x00500000c914783b */ /* 0x000e6e0000000200 */
[C---:B------:R-:W-:Y:S01]  /*2510*/  HMMA.16816.F32.BF16 R44, R172.reuse, R12, R64 ;  /* 0x0000000cac2c723c */ /* 0x040fe20000041840 */
[----:B------:R-:W-:Y:S07]  /*2520*/  LDSM.16.M88.4 R64, [R215] ;  /* 0x00000000d740783b */ /* 0x000fee0000000200 */
[C---:B------:R-:W-:Y:S01]  /*2530*/  HMMA.16816.F32.BF16 R40, R172.reuse, R14, R72 ;  /* 0x0000000eac28723c */ /* 0x040fe20000041848 */
[----:B------:R-:W5:Y:S07]  /*2540*/  LDSM.16.M88.4 R12, [R201+0x5800] ;  /* 0x00580000c90c783b */ /* 0x000f6e0000000200 */
[C---:B------:R-:W-:Y:S08]  /*2550*/  HMMA.16816.F32.BF16 R72, R172.reuse, R56, R88 ;  /* 0x00000038ac48723c */ /* 0x040ff00000041858 */
[C---:B--2---:R-:W-:Y:S08]  /*2560*/  HMMA.16816.F32.BF16 R120, R172.reuse, R16, R84 ;  /* 0x00000010ac78723c */ /* 0x044ff00000041854 */
[C---:B------:R-:W-:Y:S01]  /*2570*/  HMMA.16816.F32.BF16 R116, R172.reuse, R18, R76 ;  /* 0x00000012ac74723c */ /* 0x040fe2000004184c */
[----:B------:R-:W2:Y:S07]  /*2580*/  LDSM.16.M88.4 R16, [R201+0x6800] ;  /* 0x00680000c910783b */ /* 0x000eae0000000200 */
[C---:B------:R-:W-:Y:S01]  /*2590*/  HMMA.16816.F32.BF16 R88, R172.reuse, R58, R96 ;  /* 0x0000003aac58723c */ /* 0x040fe20000041860 */
[----:B------:R-:W-:Y:S07]  /*25a0*/  LDSM.16.M88.4 R56, [R213] ;  /* 0x00000000d538783b */ /* 0x000fee0000000200 */
[C---:B---3--:R-:W-:Y:S08]  /*25b0*/  HMMA.16816.F32.BF16 R128, R172.reuse, R4, R112 ;  /* 0x00000004ac80723c */ /* 0x048ff00000041870 */
[----:B------:R-:W-:Y:S01]  /*25c0*/  HMMA.16816.F32.BF16 R124, R172, R6, R92 ;  /* 0x00000006ac7c723c */ /* 0x000fe2000004185c */
[----:B------:R-:W3:Y:S07]  /*25d0*/  LDSM.16.M88.4 R4, [R201+0x6000] ;  /* 0x00600000c904783b */ /* 0x000eee0000000200 */
[C---:B----4-:R-:W-:Y:S01]  /*25e0*/  HMMA.16816.F32.BF16 R96, R184.reuse, R26, R48 ;  /* 0x0000001ab860723c */ /* 0x050fe20000041830 */
[----:B------:R-:W4:Y:S07]  /*25f0*/  LDSM.16.M88.4 R48, [R201+0x7000] ;  /* 0x00700000c930783b */ /* 0x000f2e0000000200 */
[C---:B------:R-:W-:Y:S01]  /*2600*/  HMMA.16816.F32.BF16 R76, R184.reuse, R32, R68 ;  /* 0x00000020b84c723c */ /* 0x040fe20000041844 */
[----:B------:R-:W2:Y:S07]  /*2610*/  LDSM.16.M88.4 R68, [R201+0x7800] ;  /* 0x00780000c944783b */ /* 0x000eae0000000200 */
[C---:B------:R-:W-:Y:S01]  /*2620*/  HMMA.16816.F32.BF16 R112, R184.reuse, R34, R60 ;  /* 0x00000022b870723c */ /* 0x040fe2000004183c */
[----:B------:R-:W2:Y:S04]  /*2630*/  LDSM.16.M88.4 R60, [R214] ;  /* 0x00000000d63c783b */ /* 0x000ea80000000200 */
[----:B------:R-:W-:Y:S03]  /*2640*/  LDSM.16.M88.4 R32, [R210] ;  /* 0x00000000d220783b */ /* 0x000fe60000000200 */
[C---:B------:R-:W-:Y:S08]  /*2650*/  HMMA.16816.F32.BF16 R104, R184.reuse, R24, R52 ;  /* 0x00000018b868723c */ /* 0x040ff00000041834 */
[C---:B-1----:R-:W-:Y:S01]  /*2660*/  HMMA.16816.F32.BF16 R92, R184.reuse, R20, R44 ;  /* 0x00000014b85c723c */ /* 0x042fe2000004182c */
[----:B------:R-:W1:Y:S07]  /*2670*/  LDSM.16.M88.4 R44, [R212] ;  /* 0x00000000d42c783b */ /* 0x000e6e0000000200 */
[C---:B-----5:R-:W-:Y:S01]  /*2680*/  HMMA.16816.F32.BF16 R80, R184.reuse, R12, R36 ;  /* 0x0000000cb850723c */ /* 0x060fe20000041824 */
[----:B------:R-:W5:Y:S07]  /*2690*/  LDSM.16.M88.4 R36, [R211] ;  /* 0x00000000d324783b */ /* 0x000f6e0000000200 */
[C---:B------:R-:W-:Y:S01]  /*26a0*/  HMMA.16816.F32.BF16 R52, R184.reuse, R14, R28 ;  /* 0x0000000eb834723c */ /* 0x040fe2000004181c */
[----:B------:R-:W1:Y:S07]  /*26b0*/  LDSM.16.M88.4 R28, [R209] ;  /* 0x00000000d11c783b */ /* 0x000e6e0000000200 */
[C---:B------:R-:W-:Y:S08]  /*26c0*/  HMMA.16816.F32.BF16 R84, R184.reuse, R22, R40 ;  /* 0x00000016b854723c */ /* 0x040ff00000041828 */
[C---:B--2---:R-:W-:Y:S08]  /*26d0*/  HMMA.16816.F32.BF16 R20, R184.reuse, R16, R100 ;  /* 0x00000010b814723c */ /* 0x044ff00000041864 */
[C---:B------:R-:W-:Y:S08]  /*26e0*/  HMMA.16816.F32.BF16 R16, R184.reuse, R18, R108 ;  /* 0x00000012b810723c */ /* 0x040ff0000004186c */
[C---:B---3--:R-:W-:Y:S01]  /*26f0*/  HMMA.16816.F32.BF16 R24, R184.reuse, R6, R88 ;  /* 0x00000006b818723c */ /* 0x048fe20000041858 */
[----:B------:R-:W-:Y:S07]  /*2700*/  LDSM.16.M88.4 R88, [R205+0x5000] ;  /* 0x00500000cd58783b */ /* 0x000fee0000000200 */
[C---:B----4-:R-:W-:Y:S08]  /*2710*/  HMMA.16816.F32.BF16 R12, R184.reuse, R48, R128 ;  /* 0x00000030b80c723c */ /* 0x050ff00000041880 */
[----:B------:R-:W-:Y:S01]  /*2720*/  HMMA.16816.F32.BF16 R40, R184, R4, R72 ;  /* 0x00000004b828723c */ /* 0x000fe20000041848 */
[----:B------:R-:W2:Y:S07]  /*2730*/  LDSM.16.M88.4 R72, [R208] ;  /* 0x00000000d048783b */ /* 0x000eae0000000200 */
[----:B------:R-:W-:Y:S01]  /*2740*/  HMMA.16816.F32.BF16 R144, R188, R58, R84 ;  /* 0x0000003abc90723c */ /* 0x000fe20000041854 */
[----:B------:R-:W3:Y:S07]  /*2750*/  LDSM.16.M88.4 R84, [R205+0x4800] ;  /* 0x00480000cd54783b */ /* 0x000eee0000000200 */
[C---:B------:R-:W-:Y:S08]  /*2760*/  HMMA.16816.F32.BF16 R4, R184.reuse, R50, R124 ;  /* 0x00000032b804723c */ /* 0x040ff0000004187c */
[C---:B------:R-:W-:Y:S08]  /*2770*/  HMMA.16816.F32.BF16 R48, R184.reuse, R68, R120 ;  /* 0x00000044b830723c */ /* 0x040ff00000041878 */
[----:B------:R-:W-:Y:S08]  /*2780*/  HMMA.16816.F32.BF16 R68, R184, R70, R116 ;  /* 0x00000046b844723c */ /* 0x000ff00000041874 */
[C---:B------:R-:W-:Y:S08]  /*2790*/  HMMA.16816.F32.BF16 R120, R188.reuse, R60, R104 ;  /* 0x0000003cbc78723c */ /* 0x040ff00000041868 */
[C---:B------:R-:W-:Y:S01]  /*27a0*/  HMMA.16816.F32.BF16 R108, R188.reuse, R62, R96 ;  /* 0x0000003ebc6c723c */ /* 0x040fe20000041860 */
[----:B------:R-:W-:Y:S07]  /*27b0*/  LDSM.16.M88.4 R60, [R202+0x4800] ;  /* 0x00480000ca3c783b */ /* 0x000fee0000000200 */
[C---:B-1----:R-:W-:Y:S08]  /*27c0*/  HMMA.16816.F32.BF16 R128, R188.reuse, R44, R80 ;  /* 0x0000002cbc80723c */ /* 0x042ff00000041850 */
[C---:B------:R-:W-:Y:S01]  /*27d0*/  HMMA.16816.F32.BF16 R104, R188.reuse, R32, R20 ;  /* 0x00000020bc68723c */ /* 0x040fe20000041814 */
[----:B------:R-:W1:Y:S07]  /*27e0*/  LDSM.16.M88.4 R20, [R205+0x6000] ;  /* 0x00600000cd14783b */ /* 0x000e6e0000000200 */
[C---:B------:R-:W-:Y:S01]  /*27f0*/  HMMA.16816.F32.BF16 R100, R188.reuse, R34, R16 ;  /* 0x00000022bc64723c */ /* 0x040fe20000041810 */
[----:B------:R-:W4:Y:S04]  /*2800*/  LDSM.16.M88.4 R16, [R205+0x6800] ;  /* 0x00680000cd10783b */ /* 0x000f280000000200 */
[----:B------:R-:W-:Y:S03]  /*2810*/  LDSM.16.M88.4 R32, [R205+0x7800] ;  /* 0x00780000cd20783b */ /* 0x000fe60000000200 */
[C---:B------:R-:W-:Y:S08]  /*2820*/  HMMA.16816.F32.BF16 R92, R188.reuse, R56, R92 ;  /* 0x00000038bc5c723c */ /* 0x040ff0000004185c */
[C---:B-----5:R-:W-:Y:S01]  /*2830*/  HMMA.16816.F32.BF16 R96, R188.reuse, R38, R24 ;  /* 0x00000026bc60723c */ /* 0x060fe20000041818 */
[----:B------:R-:W5:Y:S07]  /*2840*/  LDSM.16.M88.4 R24, [R205+0x5800] ;  /* 0x00580000cd18783b */ /* 0x000f6e0000000200 */
[C---:B------:R-:W-:Y:S01]  /*2850*/  HMMA.16816.F32.BF16 R80, R188.reuse, R28, R12 ;  /* 0x0000001cbc50723c */ /* 0x040fe2000004180c */
[----:B------:R-:W1:Y:S07]  /*2860*/  LDSM.16.M88.4 R12, [R205+0x7000] ;  /* 0x00700000cd0c783b */ /* 0x000e6e0000000200 */
[C---:B------:R-:W-:Y:S08]  /*2870*/  HMMA.16816.F32.BF16 R76, R188.reuse, R64, R76 ;  /* 0x00000040bc4c723c */ /* 0x040ff0000004184c */
[C---:B------:R-:W-:Y:S01]  /*2880*/  HMMA.16816.F32.BF16 R112, R188.reuse, R66, R112 ;  /* 0x00000042bc70723c */ /* 0x040fe20000041870 */
[----:B------:R-:W1:Y:S07]  /*2890*/  LDSM.16.M88.4 R64, [R202+0x4000] ;  /* 0x00400000ca40783b */ /* 0x000e6e0000000200 */
[C---:B------:R-:W-:Y:S08]  /*28a0*/  HMMA.16816.F32.BF16 R116, R188.reuse, R36, R40 ;  /* 0x00000024bc74723c */ /* 0x040ff00000041828 */
[C---:B------:R-:W-:Y:S08]  /*28b0*/  HMMA.16816.F32.BF16 R4, R188.reuse, R30, R4 ;  /* 0x0000001ebc04723c */ /* 0x040ff00000041804 */
[C---:B------:R-:W-:Y:S08]  /*28c0*/  HMMA.16816.F32.BF16 R124, R188.reuse, R46, R52 ;  /* 0x0000002ebc7c723c */ /* 0x040ff00000041834 */
[C---:B--2---:R-:W-:Y:S08]  /*28d0*/  HMMA.16816.F32.BF16 R28, R188.reuse, R72, R48 ;  /* 0x00000048bc1c723c */ /* 0x044ff00000041830 */
[----:B------:R-:W-:Y:S01]  /*28e0*/  HMMA.16816.F32.BF16 R36, R188, R74, R68 ;  /* 0x0000004abc24723c */ /* 0x000fe20000041844 */
[----:B------:R-:W2:Y:S07]  /*28f0*/  LDSM.16.M88.4 R68, [R202+0x5000] ;  /* 0x00500000ca44783b */ /* 0x000eae0000000200 */
[C---:B------:R-:W-:Y:S01]  /*2900*/  HMMA.16816.F32.BF16 R40, R192.reuse, R88, R92 ;  /* 0x00000058c028723c */ /* 0x040fe2000004185c */
[----:B------:R-:W2:Y:S07]  /*2910*/  LDSM.16.M88.4 R92, [R202+0x5800] ;  /* 0x00580000ca5c783b */ /* 0x000eae0000000200 */
[C---:B------:R-:W-:Y:S08]  /*2920*/  HMMA.16816.F32.BF16 R56, R192.reuse, R132, R76 ;  /* 0x00000084c038723c */ /* 0x040ff0000004184c */
[C---:B------:R-:W-:Y:S01]  /*2930*/  HMMA.16816.F32.BF16 R52, R192.reuse, R134, R112 ;  /* 0x00000086c034723c */ /* 0x040fe20000041870 */
[----:B------:R-:W-:Y:S07]  /*2940*/  LDSM.16.M88.4 R132, [R202+0x6800] ;  /* 0x00680000ca84783b */ /* 0x000fee0000000200 */
[C---:B---3--:R-:W-:Y:S01]  /*2950*/  HMMA.16816.F32.BF16 R44, R192.reuse, R86, R108 ;  /* 0x00000056c02c723c */ /* 0x048fe2000004186c */
[----:B------:R-:W3:Y:S07]  /*2960*/  LDSM.16.M88.4 R108, [R202+0x6000] ;  /* 0x00600000ca6c783b */ /* 0x000eee0000000200 */
[----:B------:R-:W-:Y:S01]  /*2970*/  HMMA.16816.F32.BF16 R72, R192, R90, R144 ;  /* 0x0000005ac048723c */ /* 0x000fe20000041890 */
[----:B------:R-:W2:Y:S01]  /*2980*/  LDSM.16.M88.4 R144, [R202+0x7800] ;  /* 0x00780000ca90783b */ /* 0x000ea20000000200 */
[----:B------:R-:W-:Y:S01]  /*2990*/  ISETP.GT.AND P0, PT, R10, R156, PT ;  /* 0x0000009c0a00720c */ /* 0x000fe20003f04270 */
[----:B------:R-:W-:-:S05]  /*29a0*/  DEPBAR.LE SB0, 0x0 ;  /* 0x000080000000791a */ /* 0x000fca0000000000 */
[C---:B-1----:R-:W-:Y:S08]  /*29b0*/  HMMA.16816.F32.BF16 R88, R192.reuse, R20, R116 ;  /* 0x00000014c058723c */ /* 0x042ff00000041874 */
[C---:B------:R-:W-:Y:S08]  /*29c0*/  HMMA.16816.F32.BF16 R96, R192.reuse, R22, R96 ;  /* 0x00000016c060723c */ /* 0x040ff00000041860 */
[C---:B----4-:R-:W-:Y:S08]  /*29d0*/  HMMA.16816.F32.BF16 R104, R192.reuse, R16, R104 ;  /* 0x00000010c068723c */ /* 0x050ff00000041868 */
[C---:B------:R-:W-:Y:S08]  /*29e0*/  HMMA.16816.F32.BF16 R100, R192.reuse, R18, R100 ;  /* 0x00000012c064723c */ /* 0x040ff00000041864 */
[C---:B------:R-:W-:Y:S08]  /*29f0*/  HMMA.16816.F32.BF16 R48, R192.reuse, R84, R120 ;  /* 0x00000054c030723c */ /* 0x040ff00000041878 */
[C---:B-----5:R-:W-:Y:S08]  /*2a00*/  HMMA.16816.F32.BF16 R76, R192.reuse, R24, R128 ;  /* 0x00000018c04c723c */ /* 0x060ff00000041880 */
[C---:B------:R-:W-:Y:S08]  /*2a10*/  HMMA.16816.F32.BF16 R20, R192.reuse, R12, R80 ;  /* 0x0000000cc014723c */ /* 0x040ff00000041850 */
[C---:B------:R-:W-:Y:S08]  /*2a20*/  HMMA.16816.F32.BF16 R16, R192.reuse, R14, R4 ;  /* 0x0000000ec010723c */ /* 0x040ff00000041804 */
[C---:B------:R-:W-:Y:S08]  /*2a30*/  HMMA.16816.F32.BF16 R84, R192.reuse, R26, R124 ;  /* 0x0000001ac054723c */ /* 0x040ff0000004187c */
[C---:B------:R-:W-:Y:S08]  /*2a40*/  HMMA.16816.F32.BF16 R12, R192.reuse, R32, R28 ;  /* 0x00000020c00c723c */ /* 0x040ff0000004181c */
[----:B------:R-:W-:Y:S01]  /*2a50*/  HMMA.16816.F32.BF16 R4, R192, R34, R36 ;  /* 0x00000022c004723c */ /* 0x000fe20000041824 */
[----:B------:R-:W-:Y:S07]  /*2a60*/  BSSY B0, `(.L_x_68) ;  /* 0x0000033000007945 */ /* 0x000fee0003800000 */
[C---:B------:R-:W-:Y:S08]  /*2a70*/  HMMA.16816.F32.BF16 R120, R196.reuse, R64, R56 ;  /* 0x00000040c478723c */ /* 0x040ff00000041838 */
[C---:B------:R-:W-:Y:S08]  /*2a80*/  HMMA.16816.F32.BF16 R116, R196.reuse, R66, R52 ;  /* 0x00000042c474723c */ /* 0x040ff00000041834 */
[C---:B------:R-:W-:Y:S08]  /*2a90*/  HMMA.16816.F32.BF16 R112, R196.reuse, R60, R48 ;  /* 0x0000003cc470723c */ /* 0x040ff00000041830 */
[C---:B--2---:R-:W-:Y:S08]  /*2aa0*/  HMMA.16816.F32.BF16 R28, R196.reuse, R70, R72 ;  /* 0x00000046c41c723c */ /* 0x044ff00000041848 */
[C---:B------:R-:W-:Y:S08]  /*2ab0*/  HMMA.16816.F32.BF16 R24, R196.reuse, R92, R76 ;  /* 0x0000005cc418723c */ /* 0x040ff0000004184c */
[C---:B------:R-:W-:Y:S08]  /*2ac0*/  HMMA.16816.F32.BF16 R80, R196.reuse, R62, R44 ;  /* 0x0000003ec450723c */ /* 0x040ff0000004182c */
[C---:B------:R-:W-:Y:S08]  /*2ad0*/  HMMA.16816.F32.BF16 R40, R196.reuse, R68, R40 ;  /* 0x00000044c428723c */ /* 0x040ff00000041828 */
[C---:B------:R-:W-:Y:S08]  /*2ae0*/  HMMA.16816.F32.BF16 R32, R196.reuse, R94, R84 ;  /* 0x0000005ec420723c */ /* 0x040ff00000041854 */
[C---:B---3--:R-:W-:Y:S08]  /*2af0*/  HMMA.16816.F32.BF16 R36, R196.reuse, R108, R88 ;  /* 0x0000006cc424723c */ /* 0x048ff00000041858 */
[C---:B------:R-:W-:Y:S08]  /*2b00*/  HMMA.16816.F32.BF16 R48, R196.reuse, R110, R96 ;  /* 0x0000006ec430723c */ /* 0x040ff00000041860 */
[C---:B------:R-:W-:Y:S08]  /*2b10*/  HMMA.16816.F32.BF16 R52, R196.reuse, R132, R104 ;  /* 0x00000084c434723c */ /* 0x040ff00000041868 */
[C---:B------:R-:W-:Y:S08]  /*2b20*/  HMMA.16816.F32.BF16 R56, R196.reuse, R134, R100 ;  /* 0x00000086c438723c */ /* 0x040ff00000041864 */
[C---:B------:R-:W-:Y:S08]  /*2b30*/  HMMA.16816.F32.BF16 R64, R196.reuse, R148, R20 ;  /* 0x00000094c440723c */ /* 0x040ff00000041814 */
[C---:B------:R-:W-:Y:S08]  /*2b40*/  HMMA.16816.F32.BF16 R16, R196.reuse, R150, R16 ;  /* 0x00000096c410723c */ /* 0x040ff00000041810 */
[C---:B------:R-:W-:Y:S08]  /*2b50*/  HMMA.16816.F32.BF16 R72, R196.reuse, R144, R12 ;  /* 0x00000090c448723c */ /* 0x040ff0000004180c */
[----:B------:R-:W-:Y:S01]  /*2b60*/  HMMA.16816.F32.BF16 R76, R196, R146, R4 ;  /* 0x00000092c44c723c */ /* 0x000fe20000041804 */
[----:B------:R-:W-:Y:S06]  /*2b70*/  BAR.SYNC.DEFER_BLOCKING 0x0 ;  /* 0x0000000000007b1d */ /* 0x000fec0000010000 */
[----:B------:R-:W-:Y:S01]  /*2b80*/  @!UPT UIADD3 URZ, URZ, URZ, URZ ;  /* 0x0000003f3f3ff290 */ /* 0x000fe2000fffe03f */
[----:B------:R-:W-:Y:S11]  /*2b90*/  @!P0 BRA `(.L_x_69) ;  /* 0x000001f000008947 */ /* 0x000ff60003800000 */
[----:B------:R-:W-:Y:S01]  /*2ba0*/  IADD3 R0, R157, -0x2, RZ ;  /* 0xfffffffe9d007810 */ /* 0x000fe20007ffe0ff */
[C---:B------:R-:W-:Y:S01]  /*2bb0*/  IMAD.SHL.U32 R8, R153.reuse, 0x40, RZ ;  /* 0x0000004099087824 */ /* 0x040fe200078e00ff */
[----:B------:R-:W-:-:S02]  /*2bc0*/  SHF.L.U64.HI R9, R153, 0x6, R154 ;  /* 0x0000000699097819 */ /* 0x000fc4000001029a */
[----:B------:R-:W-:Y:S01]  /*2bd0*/  SHF.R.S32.HI R2, RZ, 0x1f, R0 ;  /* 0x0000001fff027819 */ /* 0x000fe20000011400 */
[----:B------:R-:W-:-:S04]  /*2be0*/  IMAD.WIDE.U32 R4, R0, c[0x0][0x1e0], RZ ;  /* 0x0000780000047a25 */ /* 0x000fc800078e00ff */
[----:B------:R-:W-:-:S04]  /*2bf0*/  IMAD R2, R2, c[0x0][0x1e0], RZ ;  /* 0x0000780002027a24 */ /* 0x000fc800078e02ff */
[----:B------:R-:W-:Y:S01]  /*2c00*/  IMAD R2, R0, c[0x0][0x1e4], R2 ;  /* 0x0000790000027a24 */ /* 0x000fe200078e0202 */
[----:B------:R-:W-:-:S03]  /*2c10*/  LEA R0, P1, R4, R160, 0x7 ;  /* 0x000000a004007211 */ /* 0x000fc600078238ff */
[----:B------:R-:W-:Y:S01]  /*2c20*/  IMAD.IADD R3, R5, 0x1, R2 ;  /* 0x0000000105037824 */ /* 0x000fe200078e0202 */
[----:B------:R-:W-:-:S04]  /*2c30*/  LEA R2, P0, R0, c[0x0][0x1c8], 0x1 ;  /* 0x0000720000027a11 */ /* 0x000fc800078008ff */
[----:B------:R-:W-:Y:S02]  /*2c40*/  LEA.HI.X R3, R4, R159, R3, 0x7, P1 ;  /* 0x0000009f04037211 */ /* 0x000fe400008f3c03 */
[----:B------:R-:W-:Y:S02]  /*2c50*/  IADD3 R6, P6, R8, R2, RZ ;  /* 0x0000000208067210 */ /* 0x000fe40007fde0ff */
[----:B------:R-:W-:Y:S02]  /*2c60*/  LEA.HI.X R3, R0, c[0x0][0x1cc], R3, 0x1, P0 ;  /* 0x0000730000037a11 */ /* 0x000fe400000f0c03 */
[----:B------:R-:W-:Y:S02]  /*2c70*/  IADD3 R12, P4, P1, R8, 0x80, R2 ;  /* 0x00000080080c7810 */ /* 0x000fe4000799e002 */
[-C--:B------:R-:W-:Y:S01]  /*2c80*/  IADD3 R4, P0, R6, R8.reuse, RZ ;  /* 0x0000000806047210 */ /* 0x080fe20007f1e0ff */
[C-C-:B------:R-:W-:Y:S01]  /*2c90*/  IMAD.X R7, R9.reuse, 0x1, R3.reuse, P6 ;  /* 0x0000000109077824 */ /* 0x140fe200030e0603 */
[----:B------:R-:W-:Y:S01]  /*2ca0*/  IADD3.X R13, R9, RZ, R3, P4, P1 ;  /* 0x000000ff090d7210 */ /* 0x000fe200027e2403 */
[----:B------:R-:W-:Y:S01]  /*2cb0*/  @!PT LDS RZ, [RZ] ;  /* 0x00000000fffff984 */ /* 0x000fe20000000800 */
[----:B------:R-:W-:Y:S01]  /*2cc0*/  @!PT LDS RZ, [RZ] ;  /* 0x00000000fffff984 */ /* 0x000fe20000000800 */
[----:B------:R-:W-:Y:S01]  /*2cd0*/  @!PT LDS RZ, [RZ] ;  /* 0x00000000fffff984 */ /* 0x000fe20000000800 */
[----:B------:R1:W-:Y:S01]  /*2ce0*/  LDGSTS.E.BYPASS.LTC128B.128 [R228+0x8100], [R2.64], !P3 ;  /* 0x0810000002e47fae */ /* 0x0003e2000d901d46 */
[----:B------:R-:W-:Y:S01]  /*2cf0*/  IADD3 R8, P1, R4, R8, RZ ;  /* 0x0000000804087210 */ /* 0x000fe20007f3e0ff */
[----:B------:R-:W-:-:S02]  /*2d00*/  IMAD.X R5, R7, 0x1, R9, P0 ;  /* 0x0000000107057824 */ /* 0x000fc400000e0609 */
[----:B------:R1:W-:Y:S02]  /*2d10*/  LDGSTS.E.BYPASS.LTC128B.128 [R228+0xc100], [R2.64+0x80], !P2 ;  /* 0x0c10008002e47fae */ /* 0x0003e4000d101d46 */
[----:B------:R-:W-:Y:S02]  /*2d20*/  IMAD.X R9, R5, 0x1, R9, P1 ;  /* 0x0000000105097824 */ /* 0x000fe400008e0609 */
[----:B------:R1:W-:Y:S04]  /*2d30*/  LDGSTS.E.BYPASS.LTC128B.128 [R228+0x9100], [R6.64], !P3 ;  /* 0x0910000006e47fae */ /* 0x0003e8000d901d46 */
[----:B------:R1:W-:Y:S04]  /*2d40*/  LDGSTS.E.BYPASS.LTC128B.128 [R228+0xd100], [R12.64], !P2 ;  /* 0x0d1000000ce47fae */ /* 0x0003e8000d101d46 */
[----:B------:R1:W-:Y:S04]  /*2d50*/  LDGSTS.E.BYPASS.LTC128B.128 [R228+0xa100], [R4.64], !P3 ;  /* 0x0a10000004e47fae */ /* 0x0003e8000d901d46 */
[----:B------:R1:W-:Y:S04]  /*2d60*/  LDGSTS.E.BYPASS.LTC128B.128 [R228+0xe100], [R4.64+0x80], !P2 ;  /* 0x0e10008004e47fae */ /* 0x0003e8000d101d46 */
[----:B------:R1:W-:Y:S04]  /*2d70*/  LDGSTS.E.BYPASS.LTC128B.128 [R228+0xb100], [R8.64], !P3 ;  /* 0x0b10000008e47fae */ /* 0x0003e8000d901d46 */
[----:B------:R1:W-:Y:S02]  /*2d80*/  LDGSTS.E.BYPASS.LTC128B.128 [R228+0xf100], [R8.64+0x80], !P2 ;  /* 0x0f10008008e47fae */ /* 0x0003e4000d101d46 */
.L_x_69:
[----:B------:R-:W-:Y:S05]  /*2d90*/  BSYNC B0 ;  /* 0x0000000000007941 */ /* 0x000fea0003800000 */
.L_x_68:
[----:B------:R-:W2:Y:S04]  /*2da0*/  LDL R0, [R1+0x50] ;  /* 0x0000500001007983 */ /* 0x000ea80000100800 */
[----:B-1----:R-:W3:Y:S04]  /*2db0*/  LDL R3, [R1+0x2c] ;  /* 0x00002c0001037983 */ /* 0x002ee80000100800 */
[----:B------:R-:W-:Y:S04]  /*2dc0*/  LDSM.16.MT88.4 R12, [R204] ;  /* 0x00000000cc0c783b */ /* 0x000fe80000004200 */
[----:B------:R-:W0:Y:S01]  /*2dd0*/  LDGDEPBAR ;  /* 0x00000000000079af */ /* 0x000e220000000000 */
[----:B--2---:R-:W-:-:S04]  /*2de0*/  IMAD.IADD R0, R0, 0x1, R158 ;  /* 0x0000000100007824 */ /* 0x004fc800078e029e */
[----:B------:R-:W-:Y:S01]  /*2df0*/  @P5 IMAD.HI.U32 R2, R0, c[0x0][0x2c8], RZ ;  /* 0x0000b20000025a27 */ /* 0x000fe200078e00ff */
[----:B------:R1:W-:Y:S04]  /*2e00*/  STL [R1+0xc], R0 ;  /* 0x00000c0001007387 */ /* 0x0003e80000100800 */
[----:B-1----:R-:W-:-:S05]  /*2e10*/  @P5 SHF.R.U32.HI R0, RZ, c[0x0][0x2cc], R2 ;  /* 0x0000b300ff005a19 */ /* 0x002fca0000011602 */
[----:B------:R-:W1:Y:S04]  /*2e20*/  SHFL.IDX PT, R2, R0, RZ, 0x1c1f ;  /* 0x001c1fff00027589 */ /* 0x000e6800000e0000 */
[----:B------:R2:W4:Y:S02]  /*2e30*/  SHFL.IDX PT, R4, R0, 0x1, 0x1c1f ;  /* 0x003c1f0000047f89 */ /* 0x00052400000e0000 */
[----:B--2---:R-:W-:-:S05]  /*2e40*/  IMAD R0, R10, R155, 0x1 ;  /* 0x000000010a007424 */ /* 0x004fca00078e029b */
[----:B---3--:R-:W-:Y:S01]  /*2e50*/  IADD3 R0, -R3, c[0x0][0x1d0], R0 ;  /* 0x0000740003007a10 */ /* 0x008fe20007ffe100 */
[----:B------:R-:W-:-:S03]  /*2e60*/  IMAD.IADD R3, R152, 0x1, -R3 ;  /* 0x0000000198037824 */ /* 0x000fc600078e0a03 */
[----:B------:R-:W-:-:S05]  /*2e70*/  IADD3 R0, R0, -c[0x0][0x168], RZ ;  /* 0x80005a0000007a10 */ /* 0x000fca0007ffe0ff */
[C---:B-1----:R-:W-:Y:S02]  /*2e80*/  IMAD.IADD R2, R0.reuse, 0x1, R2 ;  /* 0x0000000100027824 */ /* 0x042fe400078e0202 */
[----:B----4-:R-:W-:-:S03]  /*2e90*/  IMAD.IADD R0, R0, 0x1, R4 ;  /* 0x0000000100007824 */ /* 0x010fc600078e0204 */
[C---:B------:R-:W-:Y:S02]  /*2ea0*/  IMNMX R2, R3.reuse, R2, PT ;  /* 0x0000000203027217 */ /* 0x040fe40003800200 */
[----:B------:R-:W-:Y:S02]  /*2eb0*/  IMNMX R0, R3, R0, PT ;  /* 0x0000000003007217 */ /* 0x000fe40003800200 */
[----:B------:R-:W-:Y:S02]  /*2ec0*/  ISETP.GT.AND P1, PT, R2, RZ, PT ;  /* 0x000000ff0200720c */ /* 0x000fe40003f24270 */
[----:B------:R-:W-:Y:S02]  /*2ed0*/  ISETP.GT.AND P0, PT, R0, 0x1, PT ;  /* 0x000000010000780c */ /* 0x000fe40003f04270 */
[----:B------:R-:W-:Y:S02]  /*2ee0*/  ISETP.GT.AND P6, PT, R2, 0x1, PT ;  /* 0x000000010200780c */ /* 0x000fe40003fc4270 */
[----:B------:R-:W-:-:S02]  /*2ef0*/  FSEL R10, R123, -INF , P0 ;  /* 0xff8000007b0a7808 */ /* 0x000fc40000000000 */
[----:B------:R-:W-:Y:S02]  /*2f00*/  ISETP.GT.AND P0, PT, R2, 0x9, PT ;  /* 0x000000090200780c */ /* 0x000fe40003f04270 */
[----:B------:R-:W-:Y:S02]  /*2f10*/  FSEL R5, R120, -INF , P1 ;  /* 0xff80000078057808 */ /* 0x000fe40000800000 */
[----:B------:R-:W-:Y:S02]  /*2f20*/  FSEL R8, R117, -INF , P0 ;  /* 0xff80000075087808 */ /* 0x000fe40000000000 */
[C---:B------:R-:W-:Y:S02]  /*2f30*/  ISETP.GT.AND P1, PT, R2.reuse, 0x8, PT ;  /* 0x000000080200780c */ /* 0x040fe40003f24270 */
[----:B------:R-:W-:Y:S02]  /*2f40*/  FSEL R6, R121, -INF , P6 ;  /* 0xff80000079067808 */ /* 0x000fe40003000000 */
[----:B------:R-:W-:-:S02]  /*2f50*/  ISETP.GT.AND P0, PT, R2, 0x10, PT ;  /* 0x000000100200780c */ /* 0x000fc40003f04270 */
[----:B------:R-:W-:Y:S02]  /*2f60*/  FSEL R7, R116, -INF , P1 ;  /* 0xff80000074077808 */ /* 0x000fe40000800000 */
[----:B------:R-:W-:Y:S02]  /*2f70*/  FSEL R44, R112, -INF , P0 ;  /* 0xff800000702c7808 */ /* 0x000fe40000000000 */
[----:B------:R-:W-:Y:S02]  /*2f80*/  FMNMX.FTZ R3, R5, R6, !PT ;  /* 0x0000000605037209 */ /* 0x000fe40007810000 */
[C---:B------:R-:W-:Y:S02]  /*2f90*/  ISETP.GT.AND P0, PT, R0.reuse, 0x11, PT ;  /* 0x000000110000780c */ /* 0x040fe40003f04270 */
[C---:B------:R-:W-:Y:S02]  /*2fa0*/  ISETP.GT.AND P1, PT, R0.reuse, 0x9, PT ;  /* 0x000000090000780c */ /* 0x040fe40003f24270 */
[----:B------:R-:W-:-:S02]  /*2fb0*/  ISETP.GT.AND P4, PT, R0, RZ, PT ;  /* 0x000000ff0000720c */ /* 0x000fc40003f84270 */
[----:B------:R-:W-:Y:S02]  /*2fc0*/  FMNMX.FTZ R3, R7, R3, !PT ;  /* 0x0000000307037209 */ /* 0x000fe40007810000 */
[----:B------:R-:W-:Y:S02]  /*2fd0*/  FSEL R62, R115, -INF , P0 ;  /* 0xff800000733e7808 */ /* 0x000fe40000000000 */
[----:B------:R-:W-:Y:S02]  /*2fe0*/  FSEL R21, R119, -INF , P1 ;  /* 0xff80000077157808 */ /* 0x000fe40000800000 */
[----:B------:R-:W-:Y:S02]  /*2ff0*/  ISETP.GT.AND P0, PT, R2, 0x19, PT ;  /* 0x000000190200780c */ /* 0x000fe40003f04270 */
[----:B------:R-:W-:Y:S02]  /*3000*/  FSEL R9, R122, -INF , P4 ;  /* 0xff8000007a097808 */ /* 0x000fe40002000000 */
[----:B------:R-:W-:-:S02]  /*3010*/  ISETP.GT.AND P1, PT, R2, 0x11, PT ;  /* 0x000000110200780c */ /* 0x000fc40003f24270 */
[----:B------:R-:W-:Y:S02]  /*3020*/  ISETP.GT.AND P4, PT, R0, 0x8, PT ;  /* 0x000000080000780c */ /* 0x000fe40003f84270 */
[----:B------:R-:W-:Y:S02]  /*3030*/  FMNMX.FTZ R3, R8, R3, !PT ;  /* 0x0000000308037209 */ /* 0x000fe40007810000 */
[----:B------:R-:W-:Y:S02]  /*3040*/  FSEL R60, R81, -INF , P0 ;  /* 0xff800000513c7808 */ /* 0x000fe40000000000 */
[----:B------:R-:W-:Y:S02]  /*3050*/  FSEL R45, R113, -INF , P1 ;  /* 0xff800000712d7808 */ /* 0x000fe40000800000 */
[----:B------:R-:W-:Y:S02]  /*3060*/  ISETP.GT.AND P0, PT, R2, 0x20, PT ;  /* 0x000000200200780c */ /* 0x000fe40003f04270 */
[----:B------:R-:W-:-:S02]  /*3070*/  FSEL R20, R118, -INF , P4 ;  /* 0xff80000076147808 */ /* 0x000fc40002000000 */
[----:B------:R-:W-:Y:S02]  /*3080*/  ISETP.GT.AND P1, PT, R2, 0x18, PT ;  /* 0x000000180200780c */ /* 0x000fe40003f24270 */
[----:B------:R-:W-:Y:S02]  /*3090*/  FMNMX.FTZ R3, R44, R3, !PT ;  /* 0x000000032c037209 */ /* 0x000fe40007810000 */
[----:B------:R-:W-:Y:S02]  /*30a0*/  ISETP.GT.AND P4, PT, R0, 0x10, PT ;  /* 0x000000100000780c */ /* 0x000fe40003f84270 */
[----:B------:R-:W-:Y:S02]  /*30b0*/  FSEL R100, R40, -INF , P0 ;  /* 0xff80000028647808 */ /* 0x000fe40000000000 */
[----:B------:R-:W-:Y:S02]  /*30c0*/  FSEL R46, R80, -INF , P1 ;  /* 0xff800000502e7808 */ /* 0x000fe40000800000 */
[----:B------:R-:W-:-:S02]  /*30d0*/  ISETP.GT.AND P0, PT, R0, 0x21, PT ;  /* 0x000000210000780c */ /* 0x000fc40003f04270 */
[----:B------:R-:W-:Y:S02]  /*30e0*/  FMNMX.FTZ R3, R45, R3, !PT ;  /* 0x000000032d037209 */ /* 0x000fe40007810000 */
[----:B------:R-:W-:Y:S02]  /*30f0*/  FSEL R61, R114, -INF , P4 ;  /* 0xff800000723d7808 */ /* 0x000fe40002000000 */
[----:B------:R-:W-:Y:S02]  /*3100*/  FMNMX.FTZ R4, R9, R10, !PT ;  /* 0x0000000a09047209 */ /* 0x000fe40007810000 */
[----:B------:R-:W-:Y:S02]  /*3110*/  ISETP.GT.AND P4, PT, R0, 0x18, PT ;  /* 0x000000180000780c */ /* 0x000fe40003f84270 */
[----:B------:R-:W-:Y:S02]  /*3120*/  FSEL R109, R43, -INF , P0 ;  /* 0xff8000002b6d7808 */ /* 0x000fe40000000000 */
[----:B------:R-:W-:-:S02]  /*3130*/  FMNMX.FTZ R3, R46, R3, !PT ;  /* 0x000000032e037209 */ /* 0x000fc40007810000 */
[----:B------:R-:W-:Y:S02]  /*3140*/  ISETP.GT.AND P0, PT, R2, 0x29, PT ;  /* 0x000000290200780c */ /* 0x000fe40003f04270 */
[----:B------:R-:W-:Y:S02]  /*3150*/  FMNMX.FTZ R4, R20, R4, !PT ;  /* 0x0000000414047209 */ /* 0x000fe40007810000 */
[----:B------:R-:W-:Y:S02]  /*3160*/  FSEL R63, R82, -INF , P4 ;  /* 0xff800000523f7808 */ /* 0x000fe40002000000 */
[----:B------:R-:W-:Y:S02]  /*3170*/  ISETP.GT.AND P4, PT, R2, 0x21, PT ;  /* 0x000000210200780c */ /* 0x000fe40003f84270 */
[----:B------:R-:W-:Y:S02]  /*3180*/  FMNMX.FTZ R3, R60, R3, !PT ;  /* 0x000000033c037209 */ /* 0x000fe40007810000 */
[----:B------:R-:W-:-:S02]  /*3190*/  FSEL R103, R29, -INF , P0 ;  /* 0xff8000001d677808 */ /* 0x000fc40000000000 */
[----:B------:R-:W-:Y:S02]  /*31a0*/  FMNMX.FTZ R4, R21, R4, !PT ;  /* 0x0000000415047209 */ /* 0x000fe40007810000 */
[C---:B------:R-:W-:Y:S02]  /*31b0*/  ISETP.GT.AND P1, PT, R0.reuse, 0x19, PT ;  /* 0x000000190000780c */ /* 0x040fe40003f24270 */
[----:B------:R-:W-:Y:S02]  /*31c0*/  ISETP.GT.AND P0, PT, R0, 0x28, PT ;  /* 0x000000280000780c */ /* 0x000fe40003f04270 */
[----:B------:R-:W-:Y:S02]  /*31d0*/  FSEL R102, R41, -INF , P4 ;  /* 0xff80000029667808 */ /* 0x000fe40002000000 */
[----:B------:R-:W-:Y:S02]  /*31e0*/  ISETP.GT.AND P4, PT, R2, 0x28, PT ;  /* 0x000000280200780c */ /* 0x000fe40003f84270 */
[----:B------:R-:W-:-:S02]  /*31f0*/  FMNMX.FTZ R3, R100, R3, !PT ;  /* 0x0000000364037209 */ /* 0x000fc40007810000 */
[----:B------:R-:W-:Y:S02]  /*3200*/  FMNMX.FTZ R4, R61, R4, !PT ;  /* 0x000000043d047209 */ /* 0x000fe40007810000 */
[----:B------:R-:W-:Y:S02]  /*3210*/  FSEL R68, R83, -INF , P1 ;  /* 0xff80000053447808 */ /* 0x000fe40000800000 */
[----:B------:R-:W-:Y:S02]  /*3220*/  FSEL R111, R30, -INF , P0 ;  /* 0xff8000001e6f7808 */ /* 0x000fe40000000000 */
[C---:B------:R-:W-:Y:S02]  /*3230*/  ISETP.GT.AND P1, PT, R0.reuse, 0x20, PT ;  /* 0x000000200000780c */ /* 0x040fe40003f24270 */
[----:B------:R-:W-:Y:S02]  /*3240*/  ISETP.GT.AND P0, PT, R0, 0x31, PT ;  /* 0x000000310000780c */ /* 0x000fe40003f04270 */
[----:B------:R-:W-:-:S02]  /*3250*/  FSEL R101, R28, -INF , P4 ;  /* 0xff8000001c657808 */ /* 0x000fc40002000000 */
[----:B------:R-:W-:Y:S02]  /*3260*/  FMNMX.FTZ R3, R102, R3, !PT ;  /* 0x0000000366037209 */ /* 0x000fe40007810000 */
[----:B------:R-:W-:Y:S02]  /*3270*/  FMNMX.FTZ R4, R62, R4, !PT ;  /* 0x000000043e047209 */ /* 0x000fe40007810000 */
[----:B------:R-:W-:Y:S02]  /*3280*/  FSEL R108, R42, -INF , P1 ;  /* 0xff8000002a6c7808 */ /* 0x000fe40000800000 */
[----:B------:R-:W-:Y:S02]  /*3290*/  FSEL R124, R27, -INF , P0 ;  /* 0xff8000001b7c7808 */ /* 0x000fe40000000000 */
[C---:B------:R-:W-:Y:S02]  /*32a0*/  ISETP.GT.AND P1, PT, R2.reuse, 0x30, PT ;  /* 0x000000300200780c */ /* 0x040fe40003f24270 */
[----:B------:R-:W-:-:S02]  /*32b0*/  ISETP.GT.AND P0, PT, R2, 0x38, PT ;  /* 0x000000380200780c */ /* 0x000fc40003f04270 */
[----:B------:R-:W-:Y:S02]  /*32c0*/  FMNMX.FTZ R3, R101, R3, !PT ;  /* 0x0000000365037209 */ /* 0x000fe40007810000 */
[----:B------:R-:W-:Y:S02]  /*32d0*/  FMNMX.FTZ R4, R63, R4, !PT ;  /* 0x000000043f047209 */ /* 0x000fe40007810000 */
[----:B------:R-:W-:Y:S02]  /*32e0*/  ISETP.GT.AND P6, PT, R2, 0x31, PT ;  /* 0x000000310200780c */ /* 0x000fe40003fc4270 */
[----:B------:R-:W-:Y:S02]  /*32f0*/  FSEL R113, R24, -INF , P1 ;  /* 0xff80000018717808 */ /* 0x000fe40000800000 */
[----:B------:R-:W-:Y:S02]  /*3300*/  FSEL R112, R32, -INF , P0 ;  /* 0xff80000020707808 */ /* 0x000fe40000000000 */
[----:B------:R-:W-:-:S02]  /*3310*/  FMNMX.FTZ R3, R103, R3, !PT ;  /* 0x0000000367037209 */ /* 0x000fc40007810000 */
[----:B------:R-:W-:Y:S02]  /*3320*/  ISETP.GT.AND P0, PT, R0, 0x39, PT ;  /* 0x000000390000780c */ /* 0x000fe40003f04270 */
[----:B------:R-:W-:Y:S02]  /*3330*/  FMNMX.FTZ R4, R68, R4, !PT ;  /* 0x0000000444047209 */ /* 0x000fe40007810000 */
[----:B------:R-:W-:Y:S02]  /*3340*/  ISETP.GT.AND P4, PT, R0, 0x29, PT ;  /* 0x000000290000780c */ /* 0x000fe40003f84270 */
[----:B------:R-:W-:Y:S02]  /*3350*/  FSEL R114, R25, -INF , P6 ;  /* 0xff80000019727808 */ /* 0x000fe40003000000 */
[----:B------:R-:W-:Y:S02]  /*3360*/  FMNMX.FTZ R3, R113, R3, !PT ;  /* 0x0000000371037209 */ /* 0x000fe40007810000 */
[----:B------:R-:W-:-:S02]  /*3370*/  FSEL R119, R35, -INF , P0 ;  /* 0xff80000023777808 */ /* 0x000fc40000000000 */
[----:B------:R-:W-:Y:S02]  /*3380*/  FMNMX.FTZ R4, R108, R4, !PT ;  /* 0x000000046c047209 */ /* 0x000fe40007810000 */
[C---:B------:R-:W-:Y:S02]  /*3390*/  ISETP.GT.AND P0, PT, R2.reuse, 0x40, PT ;  /* 0x000000400200780c */ /* 0x040fe40003f04270 */
[----:B------:R-:W-:Y:S02]  /*33a0*/  FSEL R110, R31, -INF , P4 ;  /* 0xff8000001f6e7808 */ /* 0x000fe40002000000 */
[----:B------:R-:W-:Y:S02]  /*33b0*/  ISETP.GT.AND P4, PT, R2, 0x39, PT ;  /* 0x000000390200780c */ /* 0x000fe40003f84270 */
[----:B------:R-:W-:Y:S02]  /*33c0*/  FMNMX.FTZ R3, R114, R3, !PT ;  /* 0x0000000372037209 */ /* 0x000fe40007810000 */
[----:B------:R-:W-:-:S02]  /*33d0*/  FMNMX.FTZ R4, R109, R4, !PT ;  /* 0x000000046d047209 */ /* 0x000fc40007810000 */
[----:B------:R-:W-:Y:S02]  /*33e0*/  FSEL R127, R36, -INF , P0 ;  /* 0xff800000247f7808 */ /* 0x000fe40000000000 */
[----:B------:R-:W-:Y:S02]  /*33f0*/  ISETP.GT.AND P0, PT, R0, 0x41, PT ;  /* 0x000000410000780c */ /* 0x000fe40003f04270 */
[----:B------:R-:W-:Y:S02]  /*3400*/  FSEL R115, R33, -INF , P4 ;  /* 0xff80000021737808 */ /* 0x000fe40002000000 */
[----:B------:R-:W-:Y:S02]  /*3410*/  FMNMX.FTZ R3, R112, R3, !PT ;  /* 0x0000000370037209 */ /* 0x000fe40007810000 */
[----:B------:R-:W-:Y:S02]  /*3420*/  ISETP.GT.AND P1, PT, R0, 0x30, PT ;  /* 0x000000300000780c */ /* 0x000fe40003f24270 */
[----:B------:R-:W-:-:S02]  /*3430*/  FMNMX.FTZ R4, R111, R4, !PT ;  /* 0x000000046f047209 */ /* 0x000fc40007810000 */
[----:B------:R-:W-:Y:S02]  /*3440*/  FSEL R133, R39, -INF , P0 ;  /* 0xff80000027857808 */ /* 0x000fe40000000000 */
[C---:B------:R-:W-:Y:S02]  /*3450*/  ISETP.GT.AND P4, PT, R2.reuse, 0x41, PT ;  /* 0x000000410200780c */ /* 0x040fe40003f84270 */
[----:B------:R-:W-:Y:S02]  /*3460*/  ISETP.GT.AND P0, PT, R2, 0x48, PT ;  /* 0x000000480200780c */ /* 0x000fe40003f04270 */
[----:B------:R-:W-:Y:S02]  /*3470*/  FMNMX.FTZ R3, R115, R3, !PT ;  /* 0x0000000373037209 */ /* 0x000fe40007810000 */
[----:B------:R-:W-:Y:S02]  /*3480*/  FSEL R118, R26, -INF , P1 ;  /* 0xff8000001a767808 */ /* 0x000fe40000800000 */
[----:B------:R-:W-:Y:S01]  /*3490*/  FMNMX.FTZ R4, R110, R4, !PT ;  /* 0x000000046e047209 */ /* 0x000fe20007810000 */
[----:B------:R-:W-:Y:S01]  /*34a0*/  LDSM.16.MT88.4 R24, [R200+0x4000] ;  /* 0x00400000c818783b */ /* 0x000fe20000004200 */
[----:B------:R-:W-:-:S02]  /*34b0*/  ISETP.GT.AND P1, PT, R0, 0x38, PT ;  /* 0x000000380000780c */ /* 0x000fc40003f24270 */
[----:B------:R-:W-:Y:S02]  /*34c0*/  FSEL R129, R37, -INF , P4 ;  /* 0xff80000025817808 */ /* 0x000fe40002000000 */
[----:B------:R-:W-:Y:S02]  /*34d0*/  FSEL R126, R48, -INF , P0 ;  /* 0xff800000307e7808 */ /* 0x000fe40000000000 */
[----:B------:R-:W-:Y:S02]  /*34e0*/  FMNMX.FTZ R3, R127, R3, !PT ;  /* 0x000000037f037209 */ /* 0x000fe40007810000 */
[----:B------:R-:W-:Y:S02]  /*34f0*/  ISETP.GT.AND P0, PT, R0, 0x49, PT ;  /* 0x000000490000780c */ /* 0x000fe40003f04270 */
[----:B------:R-:W-:Y:S02]  /*3500*/  FMNMX.FTZ R4, R118, R4, !PT ;  /* 0x0000000476047209 */ /* 0x000fe40007810000 */
[----:B------:R-:W-:-:S02]  /*3510*/  FSEL R125, R34, -INF , P1 ;  /* 0xff800000227d7808 */ /* 0x000fc40000800000 */
[----:B------:R-:W-:Y:S02]  /*3520*/  ISETP.GT.AND P1, PT, R0, 0x40, PT ;  /* 0x000000400000780c */ /* 0x000fe40003f24270 */
[----:B------:R-:W-:Y:S02]  /*3530*/  ISETP.GT.AND P4, PT, R2, 0x49, PT ;  /* 0x000000490200780c */ /* 0x000fe40003f84270 */
[----:B------:R-:W-:Y:S02]  /*3540*/  FMNMX.FTZ R3, R129, R3, !PT ;  /* 0x0000000381037209 */ /* 0x000fe40007810000 */
[----:B------:R-:W-:Y:S02]  /*3550*/  FSEL R131, R51, -INF , P0 ;  /* 0xff80000033837808 */ /* 0x000fe40000000000 */
[----:B------:R-:W-:Y:S02]  /*3560*/  FMNMX.FTZ R4, R124, R4, !PT ;  /* 0x000000047c047209 */ /* 0x000fe40007810000 */
        /* <DEDUP_REMOVED lines=15> */
[----:B------:R-:W-:Y:S02]  /*3660*/  ISETP.GT.AND P0, PT, R2, 0x58, PT ;  /* 0x000000580200780c */ /* 0x000fe40003f04270 */
[----:B------:R-:W-:Y:S02]  /*3670*/  FMNMX.FTZ R3, R135, R3, !PT ;  /* 0x0000000387037209 */ /* 0x000fe40007810000 */
[----:B------:R-:W-:Y:S02]  /*3680*/  FMNMX.FTZ R4, R130, R4, !PT ;  /* 0x0000000482047209 */ /* 0x000fe40007810000 */
[----:B------:R-:W-:-:S02]  /*3690*/  FSEL R146, R54, -INF , P1 ;  /* 0xff80000036927808 */ /* 0x000fc40000800000 */
[----:B------:R-:W-:Y:S02]  /*36a0*/  ISETP.GT.AND P1, PT, R0, 0x58, PT ;  /* 0x000000580000780c */ /* 0x000fe40003f24270 */
[----:B------:R-:W-:Y:S02]  /*36b0*/  ISETP.GT.AND P4, PT, R2, 0x59, PT ;  /* 0x000000590200780c */ /* 0x000fe40003f84270 */
[----:B------:R-:W-:Y:S02]  /*36c0*/  FSEL R134, R56, -INF , P0 ;  /* 0xff80000038867808 */ /* 0x000fe40000000000 */
[----:B------:R-:W-:Y:S02]  /*36d0*/  FMNMX.FTZ R3, R145, R3, !PT ;  /* 0x0000000391037209 */ /* 0x000fe40007810000 */
        /* <DEDUP_REMOVED lines=9> */
[----:B------:R-:W-:Y:S02]  /*3770*/  FSEL R179, R64, -INF , P1 ;  /* 0xff80000040b37808 */ /* 0x000fe40000800000 */
[----:B------:R-:W-:Y:S02]  /*3780*/  FMNMX.FTZ R3, R144, R3, !PT ;  /* 0x0000000390037209 */ /* 0x000fe40007810000 */
[----:B------:R-:W-:Y:S02]  /*3790*/  FMNMX.FTZ R4, R131, R4, !PT ;  /* 0x0000000483047209 */ /* 0x000fe40007810000 */
[----:B------:R-:W-:Y:S02]  /*37a0*/  ISETP.GT.AND P4, PT, R2, 0x68, PT ;  /* 0x000000680200780c */ /* 0x000fe40003f84270 */
[----:B------:R-:W-:-:S02]  /*37b0*/  FSEL R180, R65, -INF , P0 ;  /* 0xff80000041b47808 */ /* 0x000fc40000000000 */
[----:B------:R-:W-:Y:S02]  /*37c0*/  FMNMX.FTZ R3, R179, R3, !PT ;  /* 0x00000003b3037209 */ /* 0x000fe40007810000 */
[----:B------:R-:W-:Y:S02]  /*37d0*/  ISETP.GT.AND P1, PT, R2, 0x69, PT ;  /* 0x000000690200780c */ /* 0x000fe40003f24270 */
[----:B------:R-:W-:Y:S02]  /*37e0*/  FMNMX.FTZ R4, R146, R4, !PT ;  /* 0x0000000492047209 */ /* 0x000fe40007810000 */
[----:B------:R-:W-:Y:S02]  /*37f0*/  FSEL R181, R16, -INF , P4 ;  /* 0xff80000010b57808 */ /* 0x000fe40002000000 */
[----:B------:R-:W-:Y:S02]  /*3800*/  FMNMX.FTZ R3, R180, R3, !PT ;  /* 0x00000003b4037209 */ /* 0x000fe40007810000 */
[----:B------:R-:W-:-:S02]  /*3810*/  FSEL R183, R17, -INF , P1 ;  /* 0xff80000011b77808 */ /* 0x000fc40000800000 */
[----:B------:R-:W-:Y:S02]  /*3820*/  FMNMX.FTZ R4, R163, R4, !PT ;  /* 0x00000004a3047209 */ /* 0x000fe40007810000 */
[----:B------:R-:W-:Y:S02]  /*3830*/  ISETP.GT.AND P1, PT, R0, 0x60, PT ;  /* 0x000000600000780c */ /* 0x000fe40003f24270 */
[----:B------:R-:W-:Y:S02]  /*3840*/  ISETP.GT.AND P0, PT, R2, 0x70, PT ;  /* 0x000000700200780c */ /* 0x000fe40003f04270 */
[----:B------:R-:W-:Y:S02]  /*3850*/  FMNMX.FTZ R3, R181, R3, !PT ;  /* 0x00000003b5037209 */ /* 0x000fe40007810000 */
[----:B------:R-:W-:Y:S02]  /*3860*/  FMNMX.FTZ R4, R161, R4, !PT ;  /* 0x00000004a1047209 */ /* 0x000fe40007810000 */
[----:B------:R-:W-:-:S02]  /*3870*/  FSEL R182, R66, -INF , P1 ;  /* 0xff80000042b67808 */ /* 0x000fc40000800000 */
[C---:B------:R-:W-:Y:S02]  /*3880*/  ISETP.GT.AND P6, PT, R2.reuse, 0x71, PT ;  /* 0x000000710200780c */ /* 0x040fe40003fc4270 */
[----:B------:R-:W-:Y:S02]  /*3890*/  ISETP.GT.AND P4, PT, R2, 0x78, PT ;  /* 0x000000780200780c */ /* 0x000fe40003f84270 */
[----:B------:R-:W-:Y:S02]  /*38a0*/  FSEL R240, R72, -INF , P0 ;  /* 0xff80000048f07808 */ /* 0x000fe40000000000 */
[----:B------:R-:W-:Y:S02]  /*38b0*/  ISETP.GT.AND P1, PT, R2, 0x79, PT ;  /* 0x000000790200780c */ /* 0x000fe40003f24270 */
[----:B------:R-:W-:Y:S02]  /*38c0*/  ISETP.GT.AND P0, PT, R0, 0x61, PT ;  /* 0x000000610000780c */ /* 0x000fe40003f04270 */
[----:B------:R-:W-:-:S02]  /*38d0*/  FMNMX.FTZ R2, R183, R3, !PT ;  /* 0x00000003b7027209 */ /* 0x000fc40007810000 */
[----:B------:R-:W-:Y:S02]  /*38e0*/  FMNMX.FTZ R3, R160, R4, !PT ;  /* 0x00000004a0037209 */ /* 0x000fe40007810000 */
[----:B------:R-:W-:Y:S02]  /*38f0*/  FSEL R231, R67, -INF , P0 ;  /* 0xff80000043e77808 */ /* 0x000fe40000000000 */
[----:B------:R-:W-:Y:S02]  /*3900*/  FSEL R239, R73, -INF , P6 ;  /* 0xff80000049ef7808 */ /* 0x000fe40003000000 */
[----:B------:R-:W-:Y:S02]  /*3910*/  FMNMX.FTZ R2, R240, R2, !PT ;  /* 0x00000002f0027209 */ /* 0x000fe40007810000 */
[----:B------:R-:W-:Y:S02]  /*3920*/  ISETP.GT.AND P0, PT, R0, 0x68, PT ;  /* 0x000000680000780c */ /* 0x000fe40003f04270 */
[----:B------:R-:W-:-:S02]  /*3930*/  FMNMX.FTZ R3, R182, R3, !PT ;  /* 0x00000003b6037209 */ /* 0x000fc40007810000 */
[----:B------:R-:W-:Y:S02]  /*3940*/  FSEL R238, R76, -INF , P4 ;  /* 0xff8000004cee7808 */ /* 0x000fe40002000000 */
[----:B------:R-:W-:Y:S02]  /*3950*/  FMNMX.FTZ R117, R239, R2, !PT ;  /* 0x00000002ef757209 */ /* 0x000fe40007810000 */
[----:B------:R-:W-:Y:S02]  /*3960*/  ISETP.GT.AND P4, PT, R0, 0x69, PT ;  /* 0x000000690000780c */ /* 0x000fe40003f84270 */
[----:B------:R-:W-:Y:S02]  /*3970*/  FSEL R230, R18, -INF , P0 ;  /* 0xff80000012e67808 */ /* 0x000fe40000000000 */
[----:B------:R-:W-:Y:S02]  /*3980*/  FMNMX.FTZ R2, R231, R3, !PT ;  /* 0x00000003e7027209 */ /* 0x000fe40007810000 */
[----:B------:R-:W-:-:S02]  /*3990*/  FSEL R242, R77, -INF , P1 ;  /* 0xff8000004df27808 */ /* 0x000fc40000800000 */
[----:B------:R-:W-:Y:S02]  /*39a0*/  FSEL R229, R19, -INF , P4 ;  /* 0xff80000013e57808 */ /* 0x000fe40002000000 */
[----:B------:R-:W-:Y:S01]  /*39b0*/  ISETP.GT.AND P1, PT, R0, 0x70, PT ;  /* 0x000000700000780c */ /* 0x000fe20003f24270 */
[----:B------:R-:W-:Y:S01]  /*39c0*/  LDSM.16.MT88.4 R16, [R200] ;  /* 0x00000000c810783b */ /* 0x000fe20000004200 */
[----:B------:R-:W-:Y:S02]  /*39d0*/  FMNMX.FTZ R2, R230, R2, !PT ;  /* 0x00000002e6027209 */ /* 0x000fe40007810000 */
[----:B------:R-:W-:Y:S02]  /*39e0*/  FMNMX.FTZ R117, R238, R117, !PT ;  /* 0x00000075ee757209 */ /* 0x000fe40007810000 */
[----:B------:R-:W-:Y:S02]  /*39f0*/  ISETP.GT.AND P0, PT, R0, 0x71, PT ;  /* 0x000000710000780c */ /* 0x000fe40003f04270 */
[----:B------:R-:W-:-:S02]  /*3a00*/  FSEL R241, R74, -INF , P1 ;  /* 0xff8000004af17808 */ /* 0x000fc40000800000 */
[----:B------:R-:W-:Y:S02]  /*3a10*/  FMNMX.FTZ R2, R229, R2, !PT ;  /* 0x00000002e5027209 */ /* 0x000fe40007810000 */
[----:B------:R-:W-:Y:S02]  /*3a20*/  FMNMX.FTZ R117, R242, R117, !PT ;  /* 0x00000075f2757209 */ /* 0x000fe40007810000 */
[----:B------:R-:W-:Y:S02]  /*3a30*/  FSEL R244, R75, -INF , P0 ;  /* 0xff8000004bf47808 */ /* 0x000fe40000000000 */
[C---:B------:R-:W-:Y:S01]  /*3a40*/  ISETP.GT.AND P1, PT, R0.reuse, 0x78, PT ;  /* 0x000000780000780c */ /* 0x040fe20003f24270 */
[----:B------:R-:W1:Y:S01]  /*3a50*/  SHFL.BFLY PT, R3, R117, 0x2, 0x1f ;  /* 0x0c401f0075037f89 */ /* 0x000e6200000e0000 */
[----:B------:R-:W-:Y:S02]  /*3a60*/  FMNMX.FTZ R2, R241, R2, !PT ;  /* 0x00000002f1027209 */ /* 0x000fe40007810000 */
[----:B------:R-:W-:-:S02]  /*3a70*/  ISETP.GT.AND P0, PT, R0, 0x79, PT ;  /* 0x000000790000780c */ /* 0x000fc40003f04270 */
[----:B------:R-:W-:Y:S02]  /*3a80*/  FSEL R243, R78, -INF , P1 ;  /* 0xff8000004ef37808 */ /* 0x000fe40000800000 */
[----:B------:R-:W-:Y:S02]  /*3a90*/  FMNMX.FTZ R0, R244, R2, !PT ;  /* 0x00000002f4007209 */ /* 0x000fe40007810000 */
[----:B------:R-:W-:Y:S02]  /*3aa0*/  FSEL R248, R79, -INF , P0 ;  /* 0xff8000004ff87808 */ /* 0x000fe40000000000 */
        /* <DEDUP_REMOVED lines=11> */
[----:B------:R-:W-:-:S04]  /*3b60*/  FFMA.FTZ R3, R5, c[0x0][0x2d0], -R2 ;  /* 0x0000b40005037a23 */ /* 0x000fc80000010802 */
[----:B------:R1:W-:Y:S01]  /*3b70*/  MUFU.EX2 R150, R3 ;  /* 0x0000000300967308 */ /* 0x0003e20000000800 */
[----:B--2---:R-:W-:Y:S01]  /*3b80*/  FMNMX.FTZ R116, R0, R116, !PT ;  /* 0x0000007400747209 */ /* 0x004fe20007810000 */
[----:B------:R-:W-:-:S03]  /*3b90*/  FFMA.FTZ R0, R6, c[0x0][0x2d0], -R2 ;  /* 0x0000b40006007a23 */ /* 0x000fc60000010802 */
[----:B------:R-:W-:-:S03]  /*3ba0*/  FSETP.NEU.FTZ.AND P0, PT, R116, -INF , PT ;  /* 0xff8000007400780b */ /* 0x000fc60003f1d000 */
[----:B------:R2:W3:Y:S01]  /*3bb0*/  MUFU.EX2 R152, R0 ;  /* 0x0000000000987308 */ /* 0x0004e20000000800 */
[----:B-1----:R-:W-:-:S07]  /*3bc0*/  FFMA.FTZ R3, R7, c[0x0][0x2d0], -R2 ;  /* 0x0000b40007037a23 */ /* 0x002fce0000010802 */
[----:B------:R1:W-:Y:S01]  /*3bd0*/  MUFU.EX2 R149, R3 ;  /* 0x0000000300957308 */ /* 0x0003e20000000800 */
[----:B--2---:R-:W-:Y:S01]  /*3be0*/  FMUL.FTZ R0, R116, c[0x0][0x2d0] ;  /* 0x0000b40074007a20 */ /* 0x004fe20000410000 */
[----:B---3--:R-:W-:-:S04]  /*3bf0*/  F2FP.BF16.PACK_AB R4, R152, R150 ;  /* 0x000000969804723e */ /* 0x008fc800000010ff */
[----:B------:R-:W-:Y:S01]  /*3c00*/  FSEL R0, R0, RZ, P0 ;  /* 0x000000ff00007208 */ /* 0x000fe20000000000 */
[----:B-1----:R-:W-:-:S04]  /*3c10*/  FFMA.FTZ R3, R8, c[0x0][0x2d0], -R2 ;  /* 0x0000b40008037a23 */ /* 0x002fc80000010802 */
[----:B------:R1:W2:Y:S02]  /*3c20*/  MUFU.EX2 R155, R3 ;  /* 0x00000003009b7308 */ /* 0x0002a40000000800 */
[----:B-1----:R-:W-:Y:S01]  /*3c30*/  FFMA.FTZ R3, R9, c[0x0][0x2d0], -R0 ;  /* 0x0000b40009037a23 */ /* 0x002fe20000010800 */
[----:B--2---:R-:W-:-:S05]  /*3c40*/  F2FP.BF16.PACK_AB R6, R155, R149 ;  /* 0x000000959b06723e */ /* 0x004fca00000010ff */
[----:B------:R1:W-:Y:S02]  /*3c50*/  MUFU.EX2 R151, R3 ;  /* 0x0000000300977308 */ /* 0x0003e40000000800 */
[--C-:B-1----:R-:W-:Y:S02]  /*3c60*/  FFMA.FTZ R3, R10, c[0x0][0x2d0], -R0.reuse ;  /* 0x0000b4000a037a23 */ /* 0x102fe40000010800 */
[----:B------:R-:W1:Y:S04]  /*3c70*/  LDSM.16.MT88.4 R8, [R203] ;  /* 0x00000000cb08783b */ /* 0x000e680000004200 */
[----:B------:R2:W3:Y:S02]  /*3c80*/  MUFU.EX2 R148, R3 ;  /* 0x0000000300947308 */ /* 0x0004e40000000800 */
[----:B--2---:R-:W-:Y:S01]  /*3c90*/  FFMA.FTZ R3, R20, c[0x0][0x2d0], -R0 ;  /* 0x0000b40014037a23 */ /* 0x004fe20000010800 */
[----:B---3--:R-:W-:-:S05]  /*3ca0*/  F2FP.BF16.PACK_AB R5, R148, R151 ;  /* 0x000000979405723e */ /* 0x008fca00000010ff */
[----:B------:R2:W-:Y:S02]  /*3cb0*/  MUFU.EX2 R147, R3 ;  /* 0x0000000300937308 */ /* 0x0005e40000000800 */
[----:B--2---:R-:W-:Y:S02]  /*3cc0*/  FFMA.FTZ R3, R21, c[0x0][0x2d0], -R0 ;  /* 0x0000b40015037a23 */ /* 0x004fe40000010800 */
[----:B------:R-:W2:Y:S04]  /*3cd0*/  LDSM.16.MT88.4 R20, [R223] ;  /* 0x00000000df14783b */ /* 0x000ea80000004200 */
[----:B------:R-:W3:Y:S02]  /*3ce0*/  MUFU.EX2 R153, R3 ;  /* 0x0000000300997308 */ /* 0x000ee40000000800 */
[----:B---3--:R-:W-:Y:S01]  /*3cf0*/  F2FP.BF16.PACK_AB R7, R153, R147 ;  /* 0x000000939907723e */ /* 0x008fe200000010ff */
[----:B------:R-:W-:-:S05]  /*3d00*/  FFMA.FTZ R3, R44, c[0x0][0x2d0], -R2 ;  /* 0x0000b4002c037a23 */ /* 0x000fca0000010802 */
[----:B------:R3:W-:Y:S01]  /*3d10*/  MUFU.EX2 R251, R3 ;  /* 0x0000000300fb7308 */ /* 0x0007e20000000800 */
[C---:B------:R-:W-:Y:S08]  /*3d20*/  HMMA.16816.F32.BF16 R32, R4.reuse, R16, RZ ;  /* 0x000000100420723c */ /* 0x040ff000000418ff */
[----:B------:R-:W-:Y:S01]  /*3d30*/  HMMA.16816.F32.BF16 R40, R4, R18, RZ ;  /* 0x000000120428723c */ /* 0x000fe200000418ff */
[----:B------:R-:W4:Y:S01]  /*3d40*/  LDSM.16.MT88.4 R16, [R204+0x4000] ;  /* 0x00400000cc10783b */ /* 0x000f220000004200 */
[----:B---3--:R-:W-:-:S06]  /*3d50*/  FFMA.FTZ R3, R45, c[0x0][0x2d0], -R2 ;  /* 0x0000b4002d037a23 */ /* 0x008fcc0000010802 */
[C---:B-1----:R-:W-:Y:S01]  /*3d60*/  HMMA.16816.F32.BF16 R28, R4.reuse, R8, RZ ;  /* 0x00000008041c723c */ /* 0x042fe200000418ff */
[----:B------:R1:W3:Y:S07]  /*3d70*/  MUFU.EX2 R252, R3 ;  /* 0x0000000300fc7308 */ /* 0x0002ee0000000800 */
[C---:B------:R-:W-:Y:S01]  /*3d80*/  HMMA.16816.F32.BF16 R56, R4.reuse, R10, RZ ;  /* 0x0000000a0438723c */ /* 0x040fe200000418ff */
[----:B------:R-:W5:Y:S07]  /*3d90*/  LDSM.16.MT88.4 R8, [R206+0x4000] ;  /* 0x00400000ce08783b */ /* 0x000f6e0000004200 */
[----:B------:R-:W-:Y:S01]  /*3da0*/  HMMA.16816.F32.BF16 R48, R4, R12, RZ ;  /* 0x0000000c0430723c */ /* 0x000fe200000418ff */
[----:B-1----:R-:W-:-:S04]  /*3db0*/  FFMA.FTZ R3, R46, c[0x0][0x2d0], -R2 ;  /* 0x0000b4002e037a23 */ /* 0x002fc80000010802 */
[----:B------:R1:W-:Y:S03]  /*3dc0*/  MUFU.EX2 R250, R3 ;  /* 0x0000000300fa7308 */ /* 0x0003e60000000800 */
[C---:B------:R-:W-:Y:S01]  /*3dd0*/  HMMA.16816.F32.BF16 R36, R4.reuse, R14, RZ ;  /* 0x0000000e0424723c */ /* 0x040fe200000418ff */
[----:B------:R-:W3:Y:S07]  /*3de0*/  LDSM.16.MT88.4 R12, [R203+0x4000] ;  /* 0x00400000cb0c783b */ /* 0x000eee0000004200 */
[----:B--2---:R-:W-:Y:S01]  /*3df0*/  HMMA.16816.F32.BF16 R52, R4, R20, RZ ;  /* 0x000000140434723c */ /* 0x004fe200000418ff */
[----:B-1----:R-:W-:-:S07]  /*3e00*/  FFMA.FTZ R3, R60, c[0x0][0x2d0], -R2 ;  /* 0x0000b4003c037a23 */ /* 0x002fce0000010802 */
[C---:B------:R-:W-:Y:S01]  /*3e10*/  HMMA.16816.F32.BF16 R44, R4.reuse, R22, RZ ;  /* 0x00000016042c723c */ /* 0x040fe200000418ff */
[----:B------:R-:W1:Y:S01]  /*3e20*/  LDSM.16.MT88.4 R20, [R204+0x800] ;  /* 0x00080000cc14783b */ /* 0x000e620000004200 */
[----:B------:R2:W-:Y:S06]  /*3e30*/  MUFU.EX2 R154, R3 ;  /* 0x00000003009a7308 */ /* 0x0005ec0000000800 */
[C---:B------:R-:W-:Y:S08]  /*3e40*/  HMMA.16816.F32.BF16 R64, R4.reuse, R24, RZ ;  /* 0x000000180440723c */ /* 0x040ff000000418ff */
[----:B------:R-:W-:Y:S01]  /*3e50*/  HMMA.16816.F32.BF16 R72, R4, R26, RZ ;  /* 0x0000001a0448723c */ /* 0x000fe200000418ff */
[----:B------:R-:W1:Y:S01]  /*3e60*/  LDSM.16.MT88.4 R24, [R200+0x800] ;  /* 0x00080000c818783b */ /* 0x000e620000004200 */
[----:B--2---:R-:W-:-:S04]  /*3e70*/  FFMA.FTZ R3, R61, c[0x0][0x2d0], -R0 ;  /* 0x0000b4003d037a23 */ /* 0x004fc80000010800 */
[----:B------:R2:W-:Y:S02]  /*3e80*/  MUFU.EX2 R247, R3 ;  /* 0x0000000300f77308 */ /* 0x0005e40000000800 */
[C---:B----4-:R-:W-:Y:S08]  /*3e90*/  HMMA.16816.F32.BF16 R76, R4.reuse, R16, RZ ;  /* 0x00000010044c723c */ /* 0x050ff000000418ff */
[----:B-----5:R-:W-:Y:S01]  /*3ea0*/  HMMA.16816.F32.BF16 R88, R4, R8, RZ ;  /* 0x000000080458723c */ /* 0x020fe200000418ff */
[----:B--2---:R-:W-:-:S07]  /*3eb0*/  FFMA.FTZ R3, R62, c[0x0][0x2d0], -R0 ;  /* 0x0000b4003e037a23 */ /* 0x004fce0000010800 */
[C---:B------:R-:W-:Y:S01]  /*3ec0*/  HMMA.16816.F32.BF16 R92, R4.reuse, R10, RZ ;  /* 0x0000000a045c723c */ /* 0x040fe200000418ff */
[----:B------:R-:W-:Y:S01]  /*3ed0*/  LDSM.16.MT88.4 R8, [R206+0x800] ;  /* 0x00080000ce08783b */ /* 0x000fe20000004200 */
[----:B------:R2:W4:Y:S06]  /*3ee0*/  MUFU.EX2 R245, R3 ;  /* 0x0000000300f57308 */ /* 0x00052c0000000800 */
[----:B---3--:R-:W-:Y:S01]  /*3ef0*/  HMMA.16816.F32.BF16 R84, R4, R14, RZ ;  /* 0x0000000e0454723c */ /* 0x008fe200000418ff */
[----:B--2---:R-:W-:-:S07]  /*3f00*/  FFMA.FTZ R3, R63, c[0x0][0x2d0], -R0 ;  /* 0x0000b4003f037a23 */ /* 0x004fce0000010800 */
[----:B------:R-:W-:Y:S01]  /*3f10*/  HMMA.16816.F32.BF16 R60, R4, R18, RZ ;  /* 0x00000012043c723c */ /* 0x000fe200000418ff */
[----:B------:R-:W2:Y:S01]  /*3f20*/  LDSM.16.MT88.4 R16, [R203+0x800] ;  /* 0x00080000cb10783b */ /* 0x000ea20000004200 */
[----:B------:R3:W-:Y:S02]  /*3f30*/  MUFU.EX2 R246, R3 ;  /* 0x0000000300f67308 */ /* 0x0007e40000000800 */
[----:B---3--:R-:W-:-:S04]  /*3f40*/  FFMA.FTZ R3, R68, c[0x0][0x2d0], -R0 ;  /* 0x0000b40044037a23 */ /* 0x008fc80000010800 */
[----:B------:R-:W-:Y:S01]  /*3f50*/  HMMA.16816.F32.BF16 R68, R4, R12, RZ ;  /* 0x0000000c0444723c */ /* 0x000fe200000418ff */
[----:B------:R-:W-:Y:S01]  /*3f60*/  LDSM.16.MT88.4 R12, [R200+0x4800] ;  /* 0x00480000c80c783b */ /* 0x000fe20000004200 */
[----:B------:R-:W3:Y:S05]  /*3f70*/  MUFU.EX2 R249, R3 ;  /* 0x0000000300f97308 */ /* 0x000eea0000000800 */
[----:B------:R-:W-:Y:S02]  /*3f80*/  F2FP.BF16.PACK_AB R4, R252, R251 ;  /* 0x000000fbfc04723e */ /* 0x000fe400000010ff */
[----:B----4-:R-:W-:Y:S02]  /*3f90*/  F2FP.BF16.PACK_AB R5, R245, R247 ;  /* 0x000000f7f505723e */ /* 0x010fe400000010ff */
[----:B------:R-:W-:-:S02]  /*3fa0*/  F2FP.BF16.PACK_AB R6, R154, R250 ;  /* 0x000000fa9a06723e */ /* 0x000fc400000010ff */
[----:B---3--:R-:W-:Y:S01]  /*3fb0*/  F2FP.BF16.PACK_AB R7, R249, R246 ;  /* 0x000000f6f907723e */ /* 0x008fe200000010ff */
[----:B------:R-:W-:-:S04]  /*3fc0*/  FFMA.FTZ R3, R100, c[0x0][0x2d0], -R2 ;  /* 0x0000b40064037a23 */ /* 0x000fc80000010802 */
[----:B------:R3:W-:Y:S02]  /*3fd0*/  MUFU.EX2 R237, R3 ;  /* 0x0000000300ed7308 */ /* 0x0007e40000000800 */
[C---:B-1----:R-:W-:Y:S08]  /*3fe0*/  HMMA.16816.F32.BF16 R104, R4.reuse, R20, R48 ;  /* 0x000000140468723c */ /* 0x042ff00000041830 */
[----:B------:R-:W-:Y:S01]  /*3ff0*/  HMMA.16816.F32.BF16 R80, R4, R22, R36 ;  /* 0x000000160450723c */ /* 0x000fe20000041824 */
[----:B------:R-:W1:Y:S01]  /*4000*/  LDSM.16.MT88.4 R20, [R204+0x4800] ;  /* 0x00480000cc14783b */ /* 0x000e620000004200 */
[----:B---3--:R-:W-:-:S06]  /*4010*/  FFMA.FTZ R3, R102, c[0x0][0x2d0], -R2 ;  /* 0x0000b40066037a23 */ /* 0x008fcc0000010802 */
[C---:B------:R-:W-:Y:S01]  /*4020*/  HMMA.16816.F32.BF16 R120, R4.reuse, R24, R32 ;  /* 0x000000180478723c */ /* 0x040fe20000041820 */
[----:B------:R3:W4:Y:S07]  /*4030*/  MUFU.EX2 R235, R3 ;  /* 0x0000000300eb7308 */ /* 0x00072e0000000800 */
[C---:B--2---:R-:W-:Y:S08]  /*4040*/  HMMA.16816.F32.BF16 R36, R4.reuse, R16, R28 ;  /* 0x000000100424723c */ /* 0x044ff0000004181c */
[----:B------:R-:W-:Y:S01]  /*4050*/  HMMA.16816.F32.BF16 R32, R4, R8, R52 ;  /* 0x000000080420723c */ /* 0x000fe20000041834 */
[----:B---3--:R-:W-:-:S04]  /*4060*/  FFMA.FTZ R3, R101, c[0x0][0x2d0], -R2 ;  /* 0x0000b40065037a23 */ /* 0x008fc80000010802 */
[----:B------:R2:W-:Y:S03]  /*4070*/  MUFU.EX2 R234, R3 ;  /* 0x0000000300ea7308 */ /* 0x0005e60000000800 */
[C---:B------:R-:W-:Y:S01]  /*4080*/  HMMA.16816.F32.BF16 R28, R4.reuse, R10, R44 ;  /* 0x0000000a041c723c */ /* 0x040fe2000004182c */
[----:B------:R-:W3:Y:S07]  /*4090*/  LDSM.16.MT88.4 R8, [R206+0x4800] ;  /* 0x00480000ce08783b */ /* 0x000eee0000004200 */
[----:B------:R-:W-:Y:S01]  /*40a0*/  HMMA.16816.F32.BF16 R96, R4, R26, R40 ;  /* 0x0000001a0460723c */ /* 0x000fe20000041828 */
[----:B------:R-:W-:Y:S01]  /*40b0*/  LDSM.16.MT88.4 R24, [R200+0x1000] ;  /* 0x00100000c818783b */ /* 0x000fe20000004200 */
[----:B--2---:R-:W-:-:S06]  /*40c0*/  FFMA.FTZ R3, R103, c[0x0][0x2d0], -R2 ;  /* 0x0000b40067037a23 */ /* 0x004fcc0000010802 */
[C---:B------:R-:W-:Y:S01]  /*40d0*/  HMMA.16816.F32.BF16 R40, R4.reuse, R18, R56 ;  /* 0x000000120428723c */ /* 0x040fe20000041838 */
[----:B------:R-:W2:Y:S01]  /*40e0*/  LDSM.16.MT88.4 R16, [R203+0x4800] ;  /* 0x00480000cb10783b */ /* 0x000ea20000004200 */
[----:B------:R5:W-:Y:S06]  /*40f0*/  MUFU.EX2 R236, R3 ;  /* 0x0000000300ec7308 */ /* 0x000bec0000000800 */
[C---:B-1----:R-:W-:Y:S08]  /*4100*/  HMMA.16816.F32.BF16 R52, R4.reuse, R20, R76 ;  /* 0x000000140434723c */ /* 0x042ff0000004184c */
[----:B------:R-:W-:Y:S01]  /*4110*/  HMMA.16816.F32.BF16 R56, R4, R22, R60 ;  /* 0x000000160438723c */ /* 0x000fe2000004183c */
[----:B------:R-:W1:Y:S01]  /*4120*/  LDSM.16.MT88.4 R20, [R204+0x1000] ;  /* 0x00100000cc14783b */ /* 0x000e620000004200 */
[----:B-----5:R-:W-:-:S04]  /*4130*/  FFMA.FTZ R3, R108, c[0x0][0x2d0], -R0 ;  /* 0x0000b4006c037a23 */ /* 0x020fc80000010800 */
[----:B------:R5:W-:Y:S02]  /*4140*/  MUFU.EX2 R233, R3 ;  /* 0x0000000300e97308 */ /* 0x000be40000000800 */
[C---:B------:R-:W-:Y:S08]  /*4150*/  HMMA.16816.F32.BF16 R44, R4.reuse, R12, R64 ;  /* 0x0000000c042c723c */ /* 0x040ff00000041840 */
[----:B------:R-:W-:Y:S01]  /*4160*/  HMMA.16816.F32.BF16 R48, R4, R14, R72 ;  /* 0x0000000e0430723c */ /* 0x000fe20000041848 */
[----:B------:R-:W1:Y:S01]  /*4170*/  LDSM.16.MT88.4 R12, [R203+0x1000] ;  /* 0x00100000cb0c783b */ /* 0x000e620000004200 */
[----:B-----5:R-:W-:-:S06]  /*4180*/  FFMA.FTZ R3, R109, c[0x0][0x2d0], -R0 ;  /* 0x0000b4006d037a23 */ /* 0x020fcc0000010800 */
[C---:B---3--:R-:W-:Y:S01]  /*4190*/  HMMA.16816.F32.BF16 R72, R4.reuse, R8, R88 ;  /* 0x000000080448723c */ /* 0x048fe20000041858 */
[----:B------:R3:W5:Y:S07]  /*41a0*/  MUFU.EX2 R109, R3 ;  /* 0x00000003006d7308 */ /* 0x00076e0000000800 */
[C---:B------:R-:W-:Y:S01]  /*41b0*/  HMMA.16816.F32.BF16 R76, R4.reuse, R10, R92 ;  /* 0x0000000a044c723c */ /* 0x040fe2000004185c */
[----:B------:R-:W1:Y:S07]  /*41c0*/  LDSM.16.MT88.4 R8, [R206+0x1000] ;  /* 0x00100000ce08783b */ /* 0x000e6e0000004200 */
[----:B--2---:R-:W-:Y:S01]  /*41d0*/  HMMA.16816.F32.BF16 R60, R4, R16, R68 ;  /* 0x00000010043c723c */ /* 0x004fe20000041844 */
[----:B---3--:R-:W-:-:S02]  /*41e0*/  FFMA.FTZ R3, R111, c[0x0][0x2d0], -R0 ;  /* 0x0000b4006f037a23 */ /* 0x008fc40000010800 */
[----:B------:R-:W-:Y:S02]  /*41f0*/  IMAD.MOV.U32 R111, RZ, RZ, R158 ;  /* 0x000000ffff6f7224 */ /* 0x000fe400078e009e */
[----:B------:R2:W-:Y:S03]  /*4200*/  MUFU.EX2 R108, R3 ;  /* 0x00000003006c7308 */ /* 0x0005e60000000800 */
[----:B------:R-:W-:Y:S01]  /*4210*/  HMMA.16816.F32.BF16 R64, R4, R18, R84 ;  /* 0x000000120440723c */ /* 0x000fe20000041854 */
[----:B------:R-:W3:Y:S06]  /*4220*/  LDSM.16.MT88.4 R16, [R200+0x5000] ;  /* 0x00500000c810783b */ /* 0x000eec0000004200 */
[----:B----4-:R-:W-:-:S02]  /*4230*/  F2FP.BF16.PACK_AB R4, R235, R237 ;  /* 0x000000edeb04723e */ /* 0x010fc400000010ff */
[----:B-----5:R-:W-:Y:S02]  /*4240*/  F2FP.BF16.PACK_AB R5, R109, R233 ;  /* 0x000000e96d05723e */ /* 0x020fe400000010ff */
[----:B------:R-:W-:Y:S01]  /*4250*/  F2FP.BF16.PACK_AB R6, R236, R234 ;  /* 0x000000eaec06723e */ /* 0x000fe200000010ff */
[----:B--2---:R-:W-:Y:S02]  /*4260*/  FFMA.FTZ R3, R110, c[0x0][0x2d0], -R0 ;  /* 0x0000b4006e037a23 */ /* 0x004fe40000010800 */
[----:B------:R-:W-:Y:S02]  /*4270*/  IMAD.MOV.U32 R110, RZ, RZ, R157 ;  /* 0x000000ffff6e7224 */ /* 0x000fe400078e009d */
[----:B------:R-:W2:Y:S02]  /*4280*/  MUFU.EX2 R232, R3 ;  /* 0x0000000300e87308 */ /* 0x000ea40000000800 */
[----:B--2---:R-:W-:Y:S01]  /*4290*/  F2FP.BF16.PACK_AB R7, R232, R108 ;  /* 0x0000006ce807723e */ /* 0x004fe200000010ff */
[----:B------:R-:W-:-:S05]  /*42a0*/  FFMA.FTZ R3, R113, c[0x0][0x2d0], -R2 ;  /* 0x0000b40071037a23 */ /* 0x000fca0000010802 */
[----:B------:R2:W-:Y:S01]  /*42b0*/  MUFU.EX2 R178, R3 ;  /* 0x0000000300b27308 */ /* 0x0005e20000000800 */
[C---:B-1----:R-:W-:Y:S07]  /*42c0*/  HMMA.16816.F32.BF16 R100, R4.reuse, R20, R104 ;  /* 0x000000140464723c */ /* 0x042fee0000041868 */
[----:B------:R-:W-:Y:S01]  /*42d0*/  IMAD.MOV.U32 R107, RZ, RZ, R148 ;  /* 0x000000ffff6b7224 */ /* 0x000fe200078e0094 */
[----:B------:R-:W-:Y:S01]  /*42e0*/  HMMA.16816.F32.BF16 R88, R4, R22, R80 ;  /* 0x000000160458723c */ /* 0x000fe20000041850 */
[----:B------:R-:W1:Y:S01]  /*42f0*/  LDSM.16.MT88.4 R20, [R204+0x5000] ;  /* 0x00500000cc14783b */ /* 0x000e620000004200 */
[----:B------:R-:W-:-:S02]  /*4300*/  IMAD.MOV.U32 R106, RZ, RZ, R147 ;  /* 0x000000ffff6a7224 */ /* 0x000fc400078e0093 */
[----:B------:R-:W-:Y:S02]  /*4310*/  IMAD.MOV.U32 R105, RZ, RZ, R107 ;  /* 0x000000ffff697224 */ /* 0x000fe400078e006b */
[--C-:B--2---:R-:W-:Y:S02]  /*4320*/  FFMA.FTZ R3, R114, c[0x0][0x2d0], -R2.reuse ;  /* 0x0000b40072037a23 */ /* 0x104fe40000010802 */
[C---:B------:R-:W-:Y:S02]  /*4330*/  HMMA.16816.F32.BF16 R84, R4.reuse, R12, R36 ;  /* 0x0000000c0454723c */ /* 0x040fe40000041824 */
[----:B------:R2:W4:Y:S06]  /*4340*/  MUFU.EX2 R177, R3 ;  /* 0x0000000300b17308 */ /* 0x00052c0000000800 */
[C---:B------:R-:W-:Y:S01]  /*4350*/  HMMA.16816.F32.BF16 R80, R4.reuse, R14, R40 ;  /* 0x0000000e0450723c */ /* 0x040fe20000041828 */
[----:B------:R-:W5:Y:S07]  /*4360*/  LDSM.16.MT88.4 R12, [R203+0x5000] ;  /* 0x00500000cb0c783b */ /* 0x000f6e0000004200 */
[----:B------:R-:W-:Y:S01]  /*4370*/  HMMA.16816.F32.BF16 R68, R4, R8, R32 ;  /* 0x000000080444723c */ /* 0x000fe20000041820 */
[----:B--2---:R-:W-:-:S04]  /*4380*/  FFMA.FTZ R3, R112, c[0x0][0x2d0], -R2 ;  /* 0x0000b40070037a23 */ /* 0x004fc80000010802 */
[----:B------:R2:W-:Y:S03]  /*4390*/  MUFU.EX2 R167, R3 ;  /* 0x0000000300a77308 */ /* 0x0005e60000000800 */
[C---:B------:R-:W-:Y:S01]  /*43a0*/  HMMA.16816.F32.BF16 R28, R4.reuse, R10, R28 ;  /* 0x0000000a041c723c */ /* 0x040fe2000004181c */
[----:B------:R-:W4:Y:S07]  /*43b0*/  LDSM.16.MT88.4 R8, [R206+0x5000] ;  /* 0x00500000ce08783b */ /* 0x000f2e0000004200 */
[----:B---3--:R-:W-:Y:S01]  /*43c0*/  HMMA.16816.F32.BF16 R40, R4, R16, R44 ;  /* 0x000000100428723c */ /* 0x008fe2000004182c */
[----:B--2---:R-:W-:-:S07]  /*43d0*/  FFMA.FTZ R3, R115, c[0x0][0x2d0], -R2 ;  /* 0x0000b40073037a23 */ /* 0x004fce0000010802 */
[C---:B------:R-:W-:Y:S01]  /*43e0*/  HMMA.16816.F32.BF16 R32, R4.reuse, R18, R48 ;  /* 0x000000120420723c */ /* 0x040fe20000041830 */
[----:B------:R-:W2:Y:S01]  /*43f0*/  LDSM.16.MT88.4 R16, [R200+0x1800] ;  /* 0x00180000c810783b */ /* 0x000ea20000004200 */
[----:B------:R3:W-:Y:S06]  /*4400*/  MUFU.EX2 R176, R3 ;  /* 0x0000000300b07308 */ /* 0x0007ec0000000800 */
[C---:B------:R-:W-:Y:S08]  /*4410*/  HMMA.16816.F32.BF16 R120, R4.reuse, R24, R120 ;  /* 0x000000180478723c */ /* 0x040ff00000041878 */
[----:B------:R-:W-:Y:S01]  /*4420*/  HMMA.16816.F32.BF16 R92, R4, R26, R96 ;  /* 0x0000001a045c723c */ /* 0x000fe20000041860 */
[----:B---3--:R-:W-:-:S04]  /*4430*/  FFMA.FTZ R3, R118, c[0x0][0x2d0], -R0 ;  /* 0x0000b40076037a23 */ /* 0x008fc80000010800 */
[----:B------:R3:W-:Y:S02]  /*4440*/  MUFU.EX2 R166, R3 ;  /* 0x0000000300a67308 */ /* 0x0007e40000000800 */
[----:B------:R-:W-:Y:S01]  /*4450*/  IMAD.MOV.U32 R99, RZ, RZ, R155 ;  /* 0x000000ffff637224 */ /* 0x000fe200078e009b */
[----:B-1----:R-:W-:Y:S01]  /*4460*/  HMMA.16816.F32.BF16 R36, R4, R20, R52 ;  /* 0x000000140424723c */ /* 0x002fe20000041834 */
[----:B------:R-:W-:Y:S02]  /*4470*/  IMAD.MOV.U32 R97, RZ, RZ, R150 ;  /* 0x000000ffff617224 */ /* 0x000fe400078e0096 */
[----:B------:R-:W-:Y:S02]  /*4480*/  IMAD.MOV.U32 R96, RZ, RZ, R149 ;  /* 0x000000ffff607224 */ /* 0x000fe400078e0095 */
[----:B------:R-:W-:-:S03]  /*4490*/  IMAD.MOV.U32 R98, RZ, RZ, R151 ;  /* 0x000000ffff627224 */ /* 0x000fc600078e0097 */
[----:B------:R-:W-:Y:S01]  /*44a0*/  HMMA.16816.F32.BF16 R24, R4, R22, R56 ;  /* 0x000000160418723c */ /* 0x000fe20000041838 */
[----:B------:R-:W1:Y:S01]  /*44b0*/  LDSM.16.MT88.4 R20, [R204+0x1800] ;  /* 0x00180000cc14783b */ /* 0x000e620000004200 */
[----:B---3--:R-:W-:-:S06]  /*44c0*/  FFMA.FTZ R3, R124, c[0x0][0x2d0], -R0 ;  /* 0x0000b4007c037a23 */ /* 0x008fcc0000010800 */
[C---:B-----5:R-:W-:Y:S01]  /*44d0*/  HMMA.16816.F32.BF16 R48, R4.reuse, R12, R60 ;  /* 0x0000000c0430723c */ /* 0x060fe2000004183c */
[----:B------:R3:W5:Y:S07]  /*44e0*/  MUFU.EX2 R165, R3 ;  /* 0x0000000300a57308 */ /* 0x00076e0000000800 */
[C---:B------:R-:W-:Y:S01]  /*44f0*/  HMMA.16816.F32.BF16 R56, R4.reuse, R14, R64 ;  /* 0x0000000e0438723c */ /* 0x040fe20000041840 */
[----:B------:R-:W1:Y:S07]  /*4500*/  LDSM.16.MT88.4 R12, [R203+0x1800] ;  /* 0x00180000cb0c783b */ /* 0x000e6e0000004200 */
[----:B----4-:R-:W-:Y:S01]  /*4510*/  HMMA.16816.F32.BF16 R60, R4, R8, R72 ;  /* 0x00000008043c723c */ /* 0x010fe20000041848 */
[----:B---3--:R-:W-:-:S04]  /*4520*/  FFMA.FTZ R3, R125, c[0x0][0x2d0], -R0 ;  /* 0x0000b4007d037a23 */ /* 0x008fc80000010800 */
[----:B------:R3:W-:Y:S03]  /*4530*/  MUFU.EX2 R164, R3 ;  /* 0x0000000300a47308 */ /* 0x0007e60000000800 */
[----:B------:R-:W-:Y:S01]  /*4540*/  HMMA.16816.F32.BF16 R64, R4, R10, R76 ;  /* 0x0000000a0440723c */ /* 0x000fe2000004184c */
[----:B------:R-:W4:Y:S06]  /*4550*/  LDSM.16.MT88.4 R8, [R206+0x1800] ;  /* 0x00180000ce08783b */ /* 0x000f2c0000004200 */
[----:B------:R-:W-:-:S02]  /*4560*/  F2FP.BF16.PACK_AB R4, R177, R178 ;  /* 0x000000b2b104723e */ /* 0x000fc400000010ff */
[----:B-----5:R-:W-:Y:S02]  /*4570*/  F2FP.BF16.PACK_AB R5, R165, R166 ;  /* 0x000000a6a505723e */ /* 0x020fe400000010ff */
[----:B------:R-:W-:Y:S01]  /*4580*/  F2FP.BF16.PACK_AB R6, R176, R167 ;  /* 0x000000a7b006723e */ /* 0x000fe200000010ff */
[----:B---3--:R-:W-:-:S04]  /*4590*/  FFMA.FTZ R3, R119, c[0x0][0x2d0], -R0 ;  /* 0x0000b40077037a23 */ /* 0x008fc80000010800 */
[----:B------:R-:W3:Y:S02]  /*45a0*/  MUFU.EX2 R162, R3 ;  /* 0x0000000300a27308 */ /* 0x000ee40000000800 */
[----:B---3--:R-:W-:Y:S01]  /*45b0*/  F2FP.BF16.PACK_AB R7, R162, R164 ;  /* 0x000000a4a207723e */ /* 0x008fe200000010ff */
[----:B------:R-:W-:-:S05]  /*45c0*/  FFMA.FTZ R3, R127, c[0x0][0x2d0], -R2 ;  /* 0x0000b4007f037a23 */ /* 0x000fca0000010802 */
[----:B------:R3:W-:Y:S01]  /*45d0*/  MUFU.EX2 R159, R3 ;  /* 0x00000003009f7308 */ /* 0x0007e20000000800 */
[C---:B--2---:R-:W-:Y:S08]  /*45e0*/  HMMA.16816.F32.BF16 R120, R4.reuse, R16, R120 ;  /* 0x000000100478723c */ /* 0x044ff00000041878 */
[----:B------:R-:W-:Y:S01]  /*45f0*/  HMMA.16816.F32.BF16 R92, R4, R18, R92 ;  /* 0x00000012045c723c */ /* 0x000fe2000004185c */
[----:B------:R-:W2:Y:S01]  /*4600*/  LDSM.16.MT88.4 R16, [R200+0x5800] ;  /* 0x00580000c810783b */ /* 0x000ea20000004200 */
[----:B---3--:R-:W-:-:S06]  /*4610*/  FFMA.FTZ R3, R129, c[0x0][0x2d0], -R2 ;  /* 0x0000b40081037a23 */ /* 0x008fcc0000010802 */
[C---:B-1----:R-:W-:Y:S01]  /*4620*/  HMMA.16816.F32.BF16 R100, R4.reuse, R20, R100 ;  /* 0x000000140464723c */ /* 0x042fe20000041864 */
[----:B------:R-:W-:Y:S01]  /*4630*/  IMAD.MOV.U32 R129, RZ, RZ, R156 ;  /* 0x000000ffff817224 */ /* 0x000fe200078e009c */
[----:B------:R1:W3:Y:S06]  /*4640*/  MUFU.EX2 R158, R3 ;  /* 0x00000003009e7308 */ /* 0x0002ec0000000800 */
[C---:B------:R-:W-:Y:S01]  /*4650*/  HMMA.16816.F32.BF16 R88, R4.reuse, R22, R88 ;  /* 0x000000160458723c */ /* 0x040fe20000041858 */
[----:B------:R-:W5:Y:S07]  /*4660*/  LDSM.16.MT88.4 R20, [R204+0x5800] ;  /* 0x00580000cc14783b */ /* 0x000f6e0000004200 */
[----:B------:R-:W-:Y:S01]  /*4670*/  HMMA.16816.F32.BF16 R84, R4, R12, R84 ;  /* 0x0000000c0454723c */ /* 0x000fe20000041854 */
[----:B-1----:R-:W-:-:S02]  /*4680*/  FFMA.FTZ R3, R126, c[0x0][0x2d0], -R2 ;  /* 0x0000b4007e037a23 */ /* 0x002fc40000010802 */
[----:B------:R-:W-:Y:S02]  /*4690*/  LDSM.16.MT88.4 R124, [R200+0x3800] ;  /* 0x00380000c87c783b */ /* 0x000fe40000004200 */
[----:B------:R1:W-:Y:S03]  /*46a0*/  MUFU.EX2 R156, R3 ;  /* 0x00000003009c7308 */ /* 0x0003e60000000800 */
[C---:B------:R-:W-:Y:S01]  /*46b0*/  HMMA.16816.F32.BF16 R80, R4.reuse, R14, R80 ;  /* 0x0000000e0450723c */ /* 0x040fe20000041850 */
[----:B------:R-:W3:Y:S07]  /*46c0*/  LDSM.16.MT88.4 R12, [R203+0x5800] ;  /* 0x00580000cb0c783b */ /* 0x000eee0000004200 */
[----:B----4-:R-:W-:Y:S01]  /*46d0*/  HMMA.16816.F32.BF16 R76, R4, R8, R68 ;  /* 0x00000008044c723c */ /* 0x010fe20000041844 */
[----:B-1----:R-:W-:-:S07]  /*46e0*/  FFMA.FTZ R3, R128, c[0x0][0x2d0], -R2 ;  /* 0x0000b40080037a23 */ /* 0x002fce0000010802 */
[----:B------:R-:W-:Y:S01]  /*46f0*/  HMMA.16816.F32.BF16 R72, R4, R10, R28 ;  /* 0x0000000a0448723c */ /* 0x000fe2000004181c */
[----:B------:R-:W1:Y:S01]  /*4700*/  LDSM.16.MT88.4 R8, [R206+0x5800] ;  /* 0x00580000ce08783b */ /* 0x000e620000004200 */
[----:B------:R4:W-:Y:S01]  /*4710*/  MUFU.EX2 R157, R3 ;  /* 0x00000003009d7308 */ /* 0x0009e20000000800 */
[----:B------:R-:W-:-:S05]  /*4720*/  IMAD.MOV.U32 R128, RZ, RZ, R154 ;  /* 0x000000ffff807224 */ /* 0x000fca00078e009a */
[C---:B--2---:R-:W-:Y:S08]  /*4730*/  HMMA.16816.F32.BF16 R68, R4.reuse, R16, R40 ;  /* 0x000000100444723c */ /* 0x044ff00000041828 */
[----:B------:R-:W-:Y:S01]  /*4740*/  HMMA.16816.F32.BF16 R52, R4, R18, R32 ;  /* 0x000000120434723c */ /* 0x000fe20000041820 */
[----:B------:R-:W2:Y:S01]  /*4750*/  LDSM.16.MT88.4 R16, [R200+0x2000] ;  /* 0x00200000c810783b */ /* 0x000ea20000004200 */
[----:B----4-:R-:W-:-:S02]  /*4760*/  FFMA.FTZ R3, R130, c[0x0][0x2d0], -R0 ;  /* 0x0000b40082037a23 */ /* 0x010fc40000010800 */
[----:B------:R-:W-:Y:S02]  /*4770*/  IMAD.MOV.U32 R130, RZ, RZ, R153 ;  /* 0x000000ffff827224 */ /* 0x000fe400078e0099 */
[----:B------:R4:W-:Y:S02]  /*4780*/  MUFU.EX2 R155, R3 ;  /* 0x00000003009b7308 */ /* 0x0009e40000000800 */
[C---:B-----5:R-:W-:Y:S08]  /*4790*/  HMMA.16816.F32.BF16 R44, R4.reuse, R20, R36 ;  /* 0x00000014042c723c */ /* 0x060ff00000041824 */
[----:B------:R-:W-:Y:S01]  /*47a0*/  HMMA.16816.F32.BF16 R32, R4, R22, R24 ;  /* 0x000000160420723c */ /* 0x000fe20000041818 */
[----:B------:R-:W5:Y:S01]  /*47b0*/  LDSM.16.MT88.4 R20, [R204+0x2000] ;  /* 0x00200000cc14783b */ /* 0x000f620000004200 */
[----:B----4-:R-:W-:-:S06]  /*47c0*/  FFMA.FTZ R3, R133, c[0x0][0x2d0], -R0 ;  /* 0x0000b40085037a23 */ /* 0x010fcc0000010800 */
[C---:B---3--:R-:W-:Y:S01]  /*47d0*/  HMMA.16816.F32.BF16 R40, R4.reuse, R12, R48 ;  /* 0x0000000c0428723c */ /* 0x048fe20000041830 */
[----:B------:R3:W4:Y:S07]  /*47e0*/  MUFU.EX2 R154, R3 ;  /* 0x00000003009a7308 */ /* 0x00072e0000000800 */
[C---:B------:R-:W-:Y:S01]  /*47f0*/  HMMA.16816.F32.BF16 R36, R4.reuse, R14, R56 ;  /* 0x0000000e0424723c */ /* 0x040fe20000041838 */
[----:B------:R-:W2:Y:S07]  /*4800*/  LDSM.16.MT88.4 R12, [R203+0x2000] ;  /* 0x00200000cb0c783b */ /* 0x000eae0000004200 */
[----:B-1----:R-:W-:Y:S01]  /*4810*/  HMMA.16816.F32.BF16 R28, R4, R8, R60 ;  /* 0x00000008041c723c */ /* 0x002fe2000004183c */
[----:B---3--:R-:W-:-:S04]  /*4820*/  FFMA.FTZ R3, R132, c[0x0][0x2d0], -R0 ;  /* 0x0000b40084037a23 */ /* 0x008fc80000010800 */
[----:B------:R1:W-:Y:S03]  /*4830*/  MUFU.EX2 R153, R3 ;  /* 0x0000000300997308 */ /* 0x0003e60000000800 */
[----:B------:R-:W-:Y:S01]  /*4840*/  HMMA.16816.F32.BF16 R24, R4, R10, R64 ;  /* 0x0000000a0418723c */ /* 0x000fe20000041840 */
[----:B------:R-:W3:Y:S06]  /*4850*/  LDSM.16.MT88.4 R8, [R206+0x2000] ;  /* 0x00200000ce08783b */ /* 0x000eec0000004200 */
[----:B------:R-:W-:-:S02]  /*4860*/  F2FP.BF16.PACK_AB R4, R158, R159 ;  /* 0x0000009f9e04723e */ /* 0x000fc400000010ff */
[----:B----4-:R-:W-:Y:S02]  /*4870*/  F2FP.BF16.PACK_AB R5, R154, R155 ;  /* 0x0000009b9a05723e */ /* 0x010fe400000010ff */
[----:B------:R-:W-:Y:S01]  /*4880*/  F2FP.BF16.PACK_AB R6, R157, R156 ;  /* 0x0000009c9d06723e */ /* 0x000fe200000010ff */
[----:B-1----:R-:W-:Y:S02]  /*4890*/  FFMA.FTZ R3, R131, c[0x0][0x2d0], -R0 ;  /* 0x0000b40083037a23 */ /* 0x002fe40000010800 */
[----:B------:R-:W-:Y:S02]  /*48a0*/  IMAD.MOV.U32 R131, RZ, RZ, R99 ;  /* 0x000000ffff837224 */ /* 0x000fe400078e0063 */
[----:B------:R-:W-:Y:S02]  /*48b0*/  IMAD.MOV.U32 R99, RZ, RZ, R152 ;  /* 0x000000ffff637224 */ /* 0x000fe400078e0098 */
[----:B------:R-:W1:Y:S02]  /*48c0*/  MUFU.EX2 R152, R3 ;  /* 0x0000000300987308 */ /* 0x000e640000000800 */
[----:B------:R-:W-:Y:S01]  /*48d0*/  IMAD.MOV.U32 R107, RZ, RZ, R99 ;  /* 0x000000ffff6b7224 */ /* 0x000fe200078e0063 */
[----:B-1----:R-:W-:Y:S01]  /*48e0*/  F2FP.BF16.PACK_AB R7, R152, R153 ;  /* 0x000000999807723e */ /* 0x002fe200000010ff */
[----:B------:R-:W-:-:S04]  /*48f0*/  FFMA.FTZ R3, R135, c[0x0][0x2d0], -R2 ;  /* 0x0000b40087037a23 */ /* 0x000fc80000010802 */
[----:B------:R1:W-:Y:S02]  /*4900*/  MUFU.EX2 R150, R3 ;  /* 0x0000000300967308 */ /* 0x0003e40000000800 */
[C---:B--2---:R-:W-:Y:S08]  /*4910*/  HMMA.16816.F32.BF16 R120, R4.reuse, R16, R120 ;  /* 0x000000100478723c */ /* 0x044ff00000041878 */
[----:B------:R-:W-:Y:S01]  /*4920*/  HMMA.16816.F32.BF16 R56, R4, R18, R92 ;  /* 0x000000120438723c */ /* 0x000fe2000004185c */
[----:B------:R-:W2:Y:S01]  /*4930*/  LDSM.16.MT88.4 R16, [R200+0x6000] ;  /* 0x00600000c810783b */ /* 0x000ea20000004200 */
[----:B-1----:R-:W-:-:S06]  /*4940*/  FFMA.FTZ R3, R145, c[0x0][0x2d0], -R2 ;  /* 0x0000b40091037a23 */ /* 0x002fcc0000010802 */
[C---:B-----5:R-:W-:Y:S01]  /*4950*/  HMMA.16816.F32.BF16 R100, R4.reuse, R20, R100 ;  /* 0x000000140464723c */ /* 0x060fe20000041864 */
[----:B------:R1:W4:Y:S07]  /*4960*/  MUFU.EX2 R149, R3 ;  /* 0x0000000300957308 */ /* 0x00032e0000000800 */
[C---:B------:R-:W-:Y:S01]  /*4970*/  HMMA.16816.F32.BF16 R88, R4.reuse, R22, R88 ;  /* 0x000000160458723c */ /* 0x040fe20000041858 */
[----:B------:R-:W5:Y:S07]  /*4980*/  LDSM.16.MT88.4 R20, [R204+0x6000] ;  /* 0x00600000cc14783b */ /* 0x000f6e0000004200 */
[----:B------:R-:W-:Y:S01]  /*4990*/  HMMA.16816.F32.BF16 R84, R4, R12, R84 ;  /* 0x0000000c0454723c */ /* 0x000fe20000041854 */
[----:B-1----:R-:W-:-:S04]  /*49a0*/  FFMA.FTZ R3, R134, c[0x0][0x2d0], -R2 ;  /* 0x0000b40086037a23 */ /* 0x002fc80000010802 */
[----:B------:R1:W-:Y:S03]  /*49b0*/  MUFU.EX2 R148, R3 ;  /* 0x0000000300947308 */ /* 0x0003e60000000800 */
[C---:B------:R-:W-:Y:S01]  /*49c0*/  HMMA.16816.F32.BF16 R80, R4.reuse, R14, R80 ;  /* 0x0000000e0450723c */ /* 0x040fe20000041850 */
[----:B------:R-:W4:Y:S07]  /*49d0*/  LDSM.16.MT88.4 R12, [R203+0x6000] ;  /* 0x00600000cb0c783b */ /* 0x000f2e0000004200 */
[----:B---3--:R-:W-:Y:S01]  /*49e0*/  HMMA.16816.F32.BF16 R76, R4, R8, R76 ;  /* 0x00000008044c723c */ /* 0x008fe2000004184c */
[----:B-1----:R-:W-:-:S07]  /*49f0*/  FFMA.FTZ R3, R144, c[0x0][0x2d0], -R2 ;  /* 0x0000b40090037a23 */ /* 0x002fce0000010802 */
[C---:B------:R-:W-:Y:S01]  /*4a00*/  HMMA.16816.F32.BF16 R72, R4.reuse, R10, R72 ;  /* 0x0000000a0448723c */ /* 0x040fe20000041848 */
[----:B------:R-:W1:Y:S01]  /*4a10*/  LDSM.16.MT88.4 R8, [R206+0x6000] ;  /* 0x00600000ce08783b */ /* 0x000e620000004200 */
[----:B------:R3:W-:Y:S06]  /*4a20*/  MUFU.EX2 R151, R3 ;  /* 0x0000000300977308 */ /* 0x0007ec0000000800 */
[C---:B--2---:R-:W-:Y:S08]  /*4a30*/  HMMA.16816.F32.BF16 R68, R4.reuse, R16, R68 ;  /* 0x000000100444723c */ /* 0x044ff00000041844 */
[----:B------:R-:W-:Y:S01]  /*4a40*/  HMMA.16816.F32.BF16 R52, R4, R18, R52 ;  /* 0x000000120434723c */ /* 0x000fe20000041834 */
[----:B------:R-:W2:Y:S01]  /*4a50*/  LDSM.16.MT88.4 R16, [R200+0x2800] ;  /* 0x00280000c810783b */ /* 0x000ea20000004200 */
[----:B---3--:R-:W-:-:S04]  /*4a60*/  FFMA.FTZ R3, R146, c[0x0][0x2d0], -R0 ;  /* 0x0000b40092037a23 */ /* 0x008fc80000010800 */
[----:B------:R3:W-:Y:S02]  /*4a70*/  MUFU.EX2 R147, R3 ;  /* 0x0000000300937308 */ /* 0x0007e40000000800 */
[C---:B-----5:R-:W-:Y:S08]  /*4a80*/  HMMA.16816.F32.BF16 R44, R4.reuse, R20, R44 ;  /* 0x00000014042c723c */ /* 0x060ff0000004182c */
[----:B------:R-:W-:Y:S01]  /*4a90*/  HMMA.16816.F32.BF16 R32, R4, R22, R32 ;  /* 0x000000160420723c */ /* 0x000fe20000041820 */
[----:B------:R-:W5:Y:S01]  /*4aa0*/  LDSM.16.MT88.4 R20, [R204+0x2800] ;  /* 0x00280000cc14783b */ /* 0x000f620000004200 */
[----:B---3--:R-:W-:-:S06]  /*4ab0*/  FFMA.FTZ R3, R163, c[0x0][0x2d0], -R0 ;  /* 0x0000b400a3037a23 */ /* 0x008fcc0000010800 */
[----:B----4-:R-:W-:Y:S01]  /*4ac0*/  HMMA.16816.F32.BF16 R40, R4, R12, R40 ;  /* 0x0000000c0428723c */ /* 0x010fe20000041828 */
[----:B------:R-:W-:Y:S01]  /*4ad0*/  IMAD.MOV.U32 R163, RZ, RZ, R106 ;  /* 0x000000ffffa37224 */ /* 0x000fe200078e006a */
[----:B------:R3:W4:Y:S01]  /*4ae0*/  MUFU.EX2 R135, R3 ;  /* 0x0000000300877308 */ /* 0x0007220000000800 */
[----:B------:R-:W-:-:S05]  /*4af0*/  IMAD.MOV.U32 R106, RZ, RZ, R97 ;  /* 0x000000ffff6a7224 */ /* 0x000fca00078e0061 */
[C---:B------:R-:W-:Y:S01]  /*4b00*/  HMMA.16816.F32.BF16 R36, R4.reuse, R14, R36 ;  /* 0x0000000e0424723c */ /* 0x040fe20000041824 */
[----:B------:R-:W2:Y:S07]  /*4b10*/  LDSM.16.MT88.4 R12, [R203+0x2800] ;  /* 0x00280000cb0c783b */ /* 0x000eae0000004200 */
[----:B-1----:R-:W-:Y:S01]  /*4b20*/  HMMA.16816.F32.BF16 R28, R4, R8, R28 ;  /* 0x00000008041c723c */ /* 0x002fe2000004181c */
[----:B---3--:R-:W-:Y:S02]  /*4b30*/  FFMA.FTZ R3, R161, c[0x0][0x2d0], -R0 ;  /* 0x0000b400a1037a23 */ /* 0x008fe40000010800 */
[----:B------:R-:W-:-:S02]  /*4b40*/  IMAD.MOV.U32 R161, RZ, RZ, R96 ;  /* 0x000000ffffa17224 */ /* 0x000fc400078e0060 */
        /* <DEDUP_REMOVED lines=8> */
[----:B------:R-:W1:Y:S02]  /*4bd0*/  MUFU.EX2 R133, R3 ;  /* 0x0000000300857308 */ /* 0x000e640000000800 */
[----:B-1----:R-:W-:Y:S01]  /*4be0*/  F2FP.BF16.PACK_AB R7, R133, R134 ;  /* 0x000000868507723e */ /* 0x002fe200000010ff */
[----:B------:R-:W-:-:S02]  /*4bf0*/  FFMA.FTZ R3, R179, c[0x0][0x2d0], -R2 ;  /* 0x0000b400b3037a23 */ /* 0x000fc40000010802 */
[----:B------:R-:W-:-:S03]  /*4c00*/  IMAD.MOV.U32 R179, RZ, RZ, R105 ;  /* 0x000000ffffb37224 */ /* 0x000fc600078e0069 */
[----:B------:R1:W-:Y:S01]  /*4c10*/  MUFU.EX2 R132, R3 ;  /* 0x0000000300847308 */ /* 0x0003e20000000800 */
[C---:B--2---:R-:W-:Y:S08]  /*4c20*/  HMMA.16816.F32.BF16 R120, R4.reuse, R16, R120 ;  /* 0x000000100478723c */ /* 0x044ff00000041878 */
[----:B------:R-:W-:Y:S01]  /*4c30*/  HMMA.16816.F32.BF16 R56, R4, R18, R56 ;  /* 0x000000120438723c */ /* 0x000fe20000041838 */
[----:B------:R-:W2:Y:S01]  /*4c40*/  LDSM.16.MT88.4 R16, [R200+0x6800] ;  /* 0x00680000c810783b */ /* 0x000ea20000004200 */
[----:B-1----:R-:W-:-:S06]  /*4c50*/  FFMA.FTZ R3, R180, c[0x0][0x2d0], -R2 ;  /* 0x0000b400b4037a23 */ /* 0x002fcc0000010802 */
[C---:B-----5:R-:W-:Y:S01]  /*4c60*/  HMMA.16816.F32.BF16 R100, R4.reuse, R20, R100 ;  /* 0x000000140464723c */ /* 0x060fe20000041864 */
[----:B------:R-:W-:Y:S01]  /*4c70*/  IMAD.MOV.U32 R180, RZ, RZ, R106 ;  /* 0x000000ffffb47224 */ /* 0x000fe200078e006a */
[----:B------:R1:W4:Y:S06]  /*4c80*/  MUFU.EX2 R145, R3 ;  /* 0x0000000300917308 */ /* 0x00032c0000000800 */
[C---:B------:R-:W-:Y:S01]  /*4c90*/  HMMA.16816.F32.BF16 R96, R4.reuse, R22, R88 ;  /* 0x000000160460723c */ /* 0x040fe20000041858 */
[----:B------:R-:W5:Y:S07]  /*4ca0*/  LDSM.16.MT88.4 R20, [R204+0x6800] ;  /* 0x00680000cc14783b */ /* 0x000f6e0000004200 */
[----:B------:R-:W-:Y:S01]  /*4cb0*/  HMMA.16816.F32.BF16 R88, R4, R12, R84 ;  /* 0x0000000c0458723c */ /* 0x000fe20000041854 */
[----:B-1----:R-:W-:-:S02]  /*4cc0*/  FFMA.FTZ R3, R181, c[0x0][0x2d0], -R2 ;  /* 0x0000b400b5037a23 */ /* 0x002fc40000010802 */
[----:B------:R-:W-:Y:S02]  /*4cd0*/  IMAD.MOV.U32 R181, RZ, RZ, R107 ;  /* 0x000000ffffb57224 */ /* 0x000fe400078e006b */
        /* <DEDUP_REMOVED lines=14> */
[----:B----4-:R-:W-:Y:S01]  /*4dc0*/  HMMA.16816.F32.BF16 R44, R4, R12, R40 ;  /* 0x0000000c042c723c */ /* 0x010fe20000041828 */
[----:B---3--:R-:W-:-:S07]  /*4dd0*/  FFMA.FTZ R3, R231, c[0x0][0x2d0], -R0 ;  /* 0x0000b400e7037a23 */ /* 0x008fce0000010800 */
[C---:B------:R-:W-:Y:S01]  /*4de0*/  HMMA.16816.F32.BF16 R40, R4.reuse, R14, R36 ;  /* 0x0000000e0428723c */ /* 0x040fe20000041824 */
[----:B------:R-:W3:Y:S01]  /*4df0*/  LDSM.16.MT88.4 R12, [R203+0x3000] ;  /* 0x00300000cb0c783b */ /* 0x000ee20000004200 */
[----:B------:R4:W5:Y:S06]  /*4e00*/  MUFU.EX2 R118, R3 ;  /* 0x0000000300767308 */ /* 0x00096c0000000800 */
[C---:B------:R-:W-:Y:S01]  /*4e10*/  HMMA.16816.F32.BF16 R48, R4.reuse, R22, R32 ;  /* 0x000000160430723c */ /* 0x040fe20000041820 */
[----:B------:R-:W2:Y:S07]  /*4e20*/  LDSM.16.MT88.4 R20, [R204+0x3000] ;  /* 0x00300000cc14783b */ /* 0x000eae0000004200 */
[----:B-1----:R-:W-:Y:S01]  /*4e30*/  HMMA.16816.F32.BF16 R32, R4, R8, R28 ;  /* 0x000000080420723c */ /* 0x002fe2000004181c */
[----:B----4-:R-:W-:-:S04]  /*4e40*/  FFMA.FTZ R3, R230, c[0x0][0x2d0], -R0 ;  /* 0x0000b400e6037a23 */ /* 0x010fc80000010800 */
[----:B------:R1:W-:Y:S03]  /*4e50*/  MUFU.EX2 R55, R3 ;  /* 0x0000000300377308 */ /* 0x0003e60000000800 */
[----:B------:R-:W-:Y:S01]  /*4e60*/  HMMA.16816.F32.BF16 R24, R4, R10, R24 ;  /* 0x0000000a0418723c */ /* 0x000fe20000041818 */
[----:B------:R-:W4:Y:S06]  /*4e70*/  LDSM.16.MT88.4 R8, [R206+0x3000] ;  /* 0x00300000ce08783b */ /* 0x000f2c0000004200 */
[----:B------:R-:W-:-:S02]  /*4e80*/  F2FP.BF16.PACK_AB R4, R145, R132 ;  /* 0x000000849104723e */ /* 0x000fc400000010ff */
[----:B-----5:R-:W-:Y:S02]  /*4e90*/  F2FP.BF16.PACK_AB R5, R118, R119 ;  /* 0x000000777605723e */ /* 0x020fe400000010ff */
[----:B------:R-:W-:Y:S01]  /*4ea0*/  F2FP.BF16.PACK_AB R6, R146, R144 ;  /* 0x000000909206723e */ /* 0x000fe200000010ff */
[----:B-1----:R-:W-:-:S04]  /*4eb0*/  FFMA.FTZ R3, R229, c[0x0][0x2d0], -R0 ;  /* 0x0000b400e5037a23 */ /* 0x002fc80000010800 */
[----:B------:R-:W1:Y:S02]  /*4ec0*/  MUFU.EX2 R54, R3 ;  /* 0x0000000300367308 */ /* 0x000e640000000800 */
[----:B-1----:R-:W-:Y:S01]  /*4ed0*/  F2FP.BF16.PACK_AB R7, R54, R55 ;  /* 0x000000373607723e */ /* 0x002fe200000010ff */
[----:B------:R-:W-:-:S05]  /*4ee0*/  FFMA.FTZ R3, R240, c[0x0][0x2d0], -R2 ;  /* 0x0000b400f0037a23 */ /* 0x000fca0000010802 */
[----:B------:R1:W-:Y:S01]  /*4ef0*/  MUFU.EX2 R53, R3 ;  /* 0x0000000300357308 */ /* 0x0003e20000000800 */
[C---:B--2---:R-:W-:Y:S08]  /*4f00*/  HMMA.16816.F32.BF16 R120, R4.reuse, R16, R120 ;  /* 0x000000100478723c */ /* 0x044ff00000041878 */
[----:B------:R-:W-:Y:S01]  /*4f10*/  HMMA.16816.F32.BF16 R28, R4, R18, R56 ;  /* 0x00000012041c723c */ /* 0x000fe20000041838 */
[----:B------:R-:W2:Y:S01]  /*4f20*/  LDSM.16.MT88.4 R16, [R200+0x7000] ;  /* 0x00700000c810783b */ /* 0x000ea20000004200 */
[----:B-1----:R-:W-:-:S06]  /*4f30*/  FFMA.FTZ R3, R239, c[0x0][0x2d0], -R2 ;  /* 0x0000b400ef037a23 */ /* 0x002fcc0000010802 */
[C---:B---3--:R-:W-:Y:S01]  /*4f40*/  HMMA.16816.F32.BF16 R76, R4.reuse, R12, R88 ;  /* 0x0000000c044c723c */ /* 0x048fe20000041858 */
[----:B------:R-:W-:Y:S01]  /*4f50*/  LDSM.16.MT88.4 R88, [R206+0x3800] ;  /* 0x00380000ce58783b */ /* 0x000fe20000004200 */
[----:B------:R1:W3:Y:S06]  /*4f60*/  MUFU.EX2 R52, R3 ;  /* 0x0000000300347308 */ /* 0x0002ec0000000800 */
[C---:B------:R-:W-:Y:S01]  /*4f70*/  HMMA.16816.F32.BF16 R56, R4.reuse, R14, R92 ;  /* 0x0000000e0438723c */ /* 0x040fe2000004185c */
[----:B------:R-:W5:Y:S07]  /*4f80*/  LDSM.16.MT88.4 R12, [R203+0x7000] ;  /* 0x00700000cb0c783b */ /* 0x000f6e0000004200 */
[----:B------:R-:W-:Y:S01]  /*4f90*/  HMMA.16816.F32.BF16 R68, R4, R20, R100 ;  /* 0x000000140444723c */ /* 0x000fe20000041864 */
[----:B------:R-:W-:Y:S01]  /*4fa0*/  LDSM.16.MT88.4 R100, [R204+0x7800] ;  /* 0x00780000cc64783b */ /* 0x000fe20000004200 */
[--C-:B-1----:R-:W-:Y:S01]  /*4fb0*/  FFMA.FTZ R3, R238, c[0x0][0x2d0], -R2.reuse ;  /* 0x0000b400ee037a23 */ /* 0x102fe20000010802 */
[----:B---3--:R-:W-:Y:S01]  /*4fc0*/  F2FP.BF16.PACK_AB R112, R52, R53 ;  /* 0x000000353470723e */ /* 0x008fe200000010ff */
[----:B------:R-:W-:-:S04]  /*4fd0*/  FFMA.FTZ R2, R242, c[0x0][0x2d0], -R2 ;  /* 0x0000b400f2027a23 */ /* 0x000fc80000010802 */
[C---:B------:R-:W-:Y:S01]  /*4fe0*/  HMMA.16816.F32.BF16 R36, R4.reuse, R22, R96 ;  /* 0x000000160424723c */ /* 0x040fe20000041860 */
[----:B------:R-:W1:Y:S04]  /*4ff0*/  LDSM.16.MT88.4 R20, [R204+0x7000] ;  /* 0x00700000cc14783b */ /* 0x000e680000004200 */
[----:B------:R-:W-:Y:S03]  /*5000*/  LDSM.16.MT88.4 R96, [R200+0x7800] ;  /* 0x00780000c860783b */ /* 0x000fe60000004200 */
[C---:B----4-:R-:W-:Y:S08]  /*5010*/  HMMA.16816.F32.BF16 R84, R4.reuse, R8, R84 ;  /* 0x000000080454723c */ /* 0x050ff00000041854 */
[C---:B--2---:R-:W-:Y:S01]  /*5020*/  HMMA.16816.F32.BF16 R64, R4.reuse, R18, R64 ;  /* 0x000000120440723c */ /* 0x044fe20000041840 */
[----:B------:R2:W-:Y:S07]  /*5030*/  MUFU.EX2 R18, R2 ;  /* 0x0000000200127308 */ /* 0x0005ee0000000800 */
[C---:B------:R-:W-:Y:S01]  /*5040*/  HMMA.16816.F32.BF16 R104, R4.reuse, R16, R72 ;  /* 0x000000100468723c */ /* 0x040fe20000041848 */
[----:B------:R-:W3:Y:S01]  /*5050*/  MUFU.EX2 R19, R3 ;  /* 0x0000000300137308 */ /* 0x000ee20000000800 */
[----:B------:R-:W-:Y:S06]  /*5060*/  LDSM.16.MT88.4 R72, [R204+0x3800] ;  /* 0x00380000cc48783b */ /* 0x000fec0000004200 */
[----:B-----5:R-:W-:Y:S01]  /*5070*/  HMMA.16816.F32.BF16 R44, R4, R12, R44 ;  /* 0x0000000c042c723c */ /* 0x020fe2000004182c */
[----:B--2---:R-:W-:-:S04]  /*5080*/  FFMA.FTZ R2, R241, c[0x0][0x2d0], -R0 ;  /* 0x0000b400f1027a23 */ /* 0x004fc80000010800 */
[----:B------:R2:W-:Y:S03]  /*5090*/  MUFU.EX2 R17, R2 ;  /* 0x0000000200117308 */ /* 0x0005e60000000800 */
[----:B------:R-:W-:Y:S01]  /*50a0*/  HMMA.16816.F32.BF16 R92, R4, R10, R80 ;  /* 0x0000000a045c723c */ /* 0x000fe20000041850 */
[----:B------:R-:W4:Y:S01]  /*50b0*/  LDSM.16.MT88.4 R8, [R206+0x7000] ;  /* 0x00700000ce08783b */ /* 0x000f220000004200 */
[----:B---3--:R-:W-:-:S03]  /*50c0*/  F2FP.BF16.PACK_AB R114, R18, R19 ;  /* 0x000000131272723e */ /* 0x008fc600000010ff */
[----:B------:R-:W3:Y:S03]  /*50d0*/  LDSM.16.MT88.4 R80, [R203+0x3800] ;  /* 0x00380000cb50783b */ /* 0x000ee60000004200 */
[----:B-1----:R-:W-:Y:S01]  /*50e0*/  HMMA.16816.F32.BF16 R60, R4, R20, R60 ;  /* 0x00000014043c723c */ /* 0x002fe2000004183c */
[----:B--2---:R-:W-:-:S07]  /*50f0*/  FFMA.FTZ R2, R244, c[0x0][0x2d0], -R0 ;  /* 0x0000b400f4027a23 */ /* 0x004fce0000010800 */
[C---:B------:R-:W-:Y:S01]  /*5100*/  HMMA.16816.F32.BF16 R48, R4.reuse, R22, R48 ;  /* 0x000000160430723c */ /* 0x040fe20000041830 */
[----:B------:R1:W2:Y:S07]  /*5110*/  MUFU.EX2 R16, R2 ;  /* 0x0000000200107308 */ /* 0x0002ae0000000800 */
[----:B------:R-:W-:Y:S01]  /*5120*/  HMMA.16816.F32.BF16 R40, R4, R14, R40 ;  /* 0x0000000e0428723c */ /* 0x000fe20000041828 */
[--C-:B-1----:R-:W-:Y:S01]  /*5130*/  FFMA.FTZ R2, R243, c[0x0][0x2d0], -R0.reuse ;  /* 0x0000b400f3027a23 */ /* 0x102fe20000010800 */
[----:B--2---:R-:W-:Y:S01]  /*5140*/  F2FP.BF16.PACK_AB R113, R16, R17 ;  /* 0x000000111071723e */ /* 0x004fe200000010ff */
[----:B------:R-:W-:-:S02]  /*5150*/  FFMA.FTZ R0, R248, c[0x0][0x2d0], -R0 ;  /* 0x0000b400f8007a23 */ /* 0x000fc40000010800 */
[----:B------:R1:W-:Y:S03]  /*5160*/  MUFU.EX2 R13, R2 ;  /* 0x00000002000d7308 */ /* 0x0003e60000000800 */
[C---:B----4-:R-:W-:Y:S05]  /*5170*/  HMMA.16816.F32.BF16 R32, R4.reuse, R8, R32 ;  /* 0x000000080420723c */ /* 0x050fea0000041820 */
[----:B------:R-:W2:Y:S03]  /*5180*/  MUFU.EX2 R12, R0 ;  /* 0x00000000000c7308 */ /* 0x000ea60000000800 */
[----:B------:R-:W-:Y:S01]  /*5190*/  HMMA.16816.F32.BF16 R24, R4, R10, R24 ;  /* 0x0000000a0418723c */ /* 0x000fe20000041818 */
[----:B------:R-:W-:Y:S01]  /*51a0*/  LDSM.16.MT88.4 R8, [R206+0x7800] ;  /* 0x00780000ce08783b */ /* 0x000fe20000004200 */
[----:B-1----:R-:W-:-:S05]  /*51b0*/  FADD.FTZ R2, R180, R181 ;  /* 0x000000b5b4027221 */ /* 0x002fca0000010000 */
[----:B------:R-:W-:Y:S02]  /*51c0*/  IMAD.MOV.U32 R5, RZ, RZ, c[0x0][0x168] ;  /* 0x00005a00ff057624 */ /* 0x000fe400078e00ff */
[----:B------:R-:W-:Y:S02]  /*51d0*/  FADD.FTZ R3, R161, R2 ;  /* 0x00000002a1037221 */ /* 0x000fe40000010000 */
[----:B------:R-:W-:Y:S01]  /*51e0*/  IMAD.MOV.U32 R161, RZ, RZ, R110 ;  /* 0x000000ffffa17224 */ /* 0x000fe200078e006e */
[----:B--2---:R-:W-:Y:S01]  /*51f0*/  F2FP.BF16.PACK_AB R115, R12, R13 ;  /* 0x0000000d0c73723e */ /* 0x004fe200000010ff */
[----:B------:R-:W-:Y:S02]  /*5200*/  FADD.FTZ R0, R160, R179 ;  /* 0x000000b3a0007221 */ /* 0x000fe40000010000 */
[----:B------:R-:W-:Y:S01]  /*5210*/  IMAD.MOV.U32 R160, RZ, RZ, R111 ;  /* 0x000000ffffa07224 */ /* 0x000fe200078e006f */
[----:B------:R-:W-:Y:S01]  /*5220*/  IADD3 R230, R161, -0x2, RZ ;  /* 0xfffffffea1e67810 */ /* 0x000fe20007ffe0ff */
[----:B------:R-:W-:-:S02]  /*5230*/  FADD.FTZ R2, R163, R0 ;  /* 0x00000000a3027221 */ /* 0x000fc40000010000 */
[----:B------:R-:W-:Y:S01]  /*5240*/  FADD.FTZ R0, R131, R3 ;  /* 0x0000000383007221 */ /* 0x000fe20000010000 */
[C---:B------:R-:W-:Y:S01]  /*5250*/  HMMA.16816.F32.BF16 R84, R112.reuse, R88, R84 ;  /* 0x000000587054723c */ /* 0x040fe20000041854 */
[----:B------:R-:W-:Y:S02]  /*5260*/  FADD.FTZ R2, R130, R2 ;  /* 0x0000000282027221 */ /* 0x000fe40000010000 */
[----:B------:R-:W-:Y:S02]  /*5270*/  FADD.FTZ R0, R251, R0 ;  /* 0x00000000fb007221 */ /* 0x000fe40000010000 */
[----:B------:R-:W-:Y:S02]  /*5280*/  FADD.FTZ R2, R247, R2 ;  /* 0x00000002f7027221 */ /* 0x000fe40000010000 */
[----:B------:R-:W-:Y:S01]  /*5290*/  FADD.FTZ R0, R252, R0 ;  /* 0x00000000fc007221 */ /* 0x000fe20000010000 */
[----:B------:R-:W-:Y:S01]  /*52a0*/  HMMA.16816.F32.BF16 R88, R112, R90, R92 ;  /* 0x0000005a7058723c */ /* 0x000fe2000004185c */
[----:B------:R-:W-:-:S02]  /*52b0*/  FADD.FTZ R2, R245, R2 ;  /* 0x00000002f5027221 */ /* 0x000fc40000010000 */
[----:B------:R-:W-:Y:S02]  /*52c0*/  FADD.FTZ R0, R250, R0 ;  /* 0x00000000fa007221 */ /* 0x000fe40000010000 */
[----:B------:R-:W-:Y:S02]  /*52d0*/  FADD.FTZ R2, R246, R2 ;  /* 0x00000002f6027221 */ /* 0x000fe40000010000 */
[----:B------:R-:W-:Y:S01]  /*52e0*/  FADD.FTZ R0, R128, R0 ;  /* 0x0000000080007221 */ /* 0x000fe20000010000 */
[----:B------:R-:W-:Y:S01]  /*52f0*/  HMMA.16816.F32.BF16 R92, R112, R96, R104 ;  /* 0x00000060705c723c */ /* 0x000fe20000041868 */
[----:B------:R-:W-:Y:S02]  /*5300*/  FADD.FTZ R2, R249, R2 ;  /* 0x00000002f9027221 */ /* 0x000fe40000010000 */
[----:B------:R-:W-:Y:S02]  /*5310*/  FADD.FTZ R0, R237, R0 ;  /* 0x00000000ed007221 */ /* 0x000fe40000010000 */
[----:B------:R-:W-:-:S02]  /*5320*/  FADD.FTZ R2, R233, R2 ;  /* 0x00000002e9027221 */ /* 0x000fc40000010000 */
[----:B------:R-:W-:Y:S01]  /*5330*/  FADD.FTZ R0, R235, R0 ;  /* 0x00000000eb007221 */ /* 0x000fe20000010000 */
[C---:B------:R-:W-:Y:S01]  /*5340*/  HMMA.16816.F32.BF16 R120, R112.reuse, R124, R120 ;  /* 0x0000007c7078723c */ /* 0x040fe20000041878 */
[----:B------:R-:W-:Y:S02]  /*5350*/  FADD.FTZ R2, R109, R2 ;  /* 0x000000026d027221 */ /* 0x000fe40000010000 */
[----:B------:R-:W-:Y:S02]  /*5360*/  FADD.FTZ R0, R234, R0 ;  /* 0x00000000ea007221 */ /* 0x000fe40000010000 */
[----:B------:R-:W-:Y:S02]  /*5370*/  FADD.FTZ R2, R108, R2 ;  /* 0x000000026c027221 */ /* 0x000fe40000010000 */
[----:B------:R-:W-:Y:S01]  /*5380*/  FADD.FTZ R0, R236, R0 ;  /* 0x00000000ec007221 */ /* 0x000fe20000010000 */
[----:B------:R-:W1:Y:S01]  /*5390*/  LDSM.16.MT88.4 R108, [R203+0x7800] ;  /* 0x00780000cb6c783b */ /* 0x000e620000004200 */
[----:B------:R-:W-:Y:S01]  /*53a0*/  FADD.FTZ R2, R232, R2 ;  /* 0x00000002e8027221 */ /* 0x000fe20000010000 */
[----:B------:R-:W-:Y:S01]  /*53b0*/  HMMA.16816.F32.BF16 R68, R112, R72, R68 ;  /* 0x000000487044723c */ /* 0x000fe20000041844 */
[----:B------:R-:W-:-:S02]  /*53c0*/  FADD.FTZ R0, R178, R0 ;  /* 0x00000000b2007221 */ /* 0x000fc40000010000 */
[----:B------:R-:W-:Y:S02]  /*53d0*/  FADD.FTZ R2, R166, R2 ;  /* 0x00000002a6027221 */ /* 0x000fe40000010000 */
[----:B------:R-:W-:Y:S02]  /*53e0*/  FADD.FTZ R0, R177, R0 ;  /* 0x00000000b1007221 */ /* 0x000fe40000010000 */
[----:B------:R-:W-:Y:S01]  /*53f0*/  FADD.FTZ R2, R165, R2 ;  /* 0x00000002a5027221 */ /* 0x000fe20000010000 */
[----:B---3--:R-:W-:Y:S01]  /*5400*/  HMMA.16816.F32.BF16 R76, R112, R80, R76 ;  /* 0x00000050704c723c */ /* 0x008fe2000004184c */
        /* <DEDUP_REMOVED lines=18> */
[----:B------:R-:W-:Y:S01]  /*5530*/  @P5 IMAD.HI.U32 R2, R160, c[0x0][0x2c8], RZ ;  /* 0x0000b200a0025a27 */ /* 0x000fe200078e00ff */
[C---:B-1----:R-:W-:Y:S03]  /*5540*/  HMMA.16816.F32.BF16 R104, R112.reuse, R108, R44 ;  /* 0x0000006c7068723c */ /* 0x042fe6000004182c */
[----:B------:R-:W-:Y:S02]  /*5550*/  FADD.FTZ R3, R135, R3 ;  /* 0x0000000387037221 */ /* 0x000fe40000010000 */
[----:B------:R-:W-:Y:S02]  /*5560*/  FADD.FTZ R4, R148, R4 ;  /* 0x0000000494047221 */ /* 0x000fe40000010000 */
[----:B------:R-:W-:Y:S01]  /*5570*/  IMAD.MOV.U32 R0, RZ, RZ, R160 ;  /* 0x000000ffff007224 */ /* 0x000fe200078e00a0 */
[----:B------:R-:W-:Y:S01]  /*5580*/  @P5 SHF.R.U32.HI R0, RZ, c[0x0][0x2cc], R2 ;  /* 0x0000b300ff005a19 */ /* 0x000fe20000011602 */
[----:B------:R-:W-:Y:S01]  /*5590*/  FADD.FTZ R3, R134, R3 ;  /* 0x0000000386037221 */ /* 0x000fe20000010000 */
[----:B------:R-:W-:Y:S01]  /*55a0*/  HMMA.16816.F32.BF16 R96, R112, R98, R64 ;  /* 0x000000627060723c */ /* 0x000fe20000041840 */
[----:B------:R-:W-:Y:S01]  /*55b0*/  FADD.FTZ R2, R151, R4 ;  /* 0x0000000497027221 */ /* 0x000fe20000010000 */
[----:B------:R-:W-:Y:S01]  /*55c0*/  IADD3 R0, R0, c[0x0][0x1d0], -R5 ;  /* 0x0000740000007a10 */ /* 0x000fe20007ffe805 */
[----:B------:R-:W-:-:S02]  /*55d0*/  FADD.FTZ R3, R133, R3 ;  /* 0x0000000385037221 */ /* 0x000fc40000010000 */
[----:B------:R-:W-:Y:S02]  /*55e0*/  FADD.FTZ R4, R132, R2 ;  /* 0x0000000284047221 */ /* 0x000fe40000010000 */
[----:B------:R-:W-:Y:S01]  /*55f0*/  FADD.FTZ R2, R119, R3 ;  /* 0x0000000377027221 */ /* 0x000fe20000010000 */
[C---:B------:R-:W-:Y:S01]  /*5600*/  HMMA.16816.F32.BF16 R108, R112.reuse, R110, R40 ;  /* 0x0000006e706c723c */ /* 0x040fe20000041828 */
[----:B------:R-:W-:Y:S01]  /*5610*/  FADD.FTZ R3, R145, R4 ;  /* 0x0000000491037221 */ /* 0x000fe20000010000 */
[----:B------:R-:W-:Y:S01]  /*5620*/  SHF.R.S32.HI R4, RZ, 0x1f, R0 ;  /* 0x0000001fff047819 */ /* 0x000fe20000011400 */
[----:B------:R-:W-:Y:S02]  /*5630*/  FADD.FTZ R2, R118, R2 ;  /* 0x0000000276027221 */ /* 0x000fe40000010000 */
[----:B------:R-:W-:Y:S01]  /*5640*/  FADD.FTZ R3, R144, R3 ;  /* 0x0000000390037221 */ /* 0x000fe20000010000 */
[----:B------:R-:W-:Y:S01]  /*5650*/  LEA.HI R4, R4, R0, RZ, 0x7 ;  /* 0x0000000004047211 */ /* 0x000fe200078f38ff */
[----:B------:R-:W-:Y:S01]  /*5660*/  FADD.FTZ R0, R55, R2 ;  /* 0x0000000237007221 */ /* 0x000fe20000010000 */
[----:B------:R-:W-:Y:S01]  /*5670*/  HMMA.16816.F32.BF16 R132, R112, R8, R32 ;  /* 0x000000087084723c */ /* 0x000fe20000041820 */
[----:B------:R-:W-:Y:S01]  /*5680*/  FADD.FTZ R2, R146, R3 ;  /* 0x0000000392027221 */ /* 0x000fe20000010000 */
[----:B------:R-:W-:Y:S01]  /*5690*/  SHF.R.S32.HI R3, RZ, 0x7, R4 ;  /* 0x00000007ff037819 */ /* 0x000fe20000011404 */
[----:B------:R-:W-:-:S02]  /*56a0*/  FADD.FTZ R0, R54, R0 ;  /* 0x0000000036007221 */ /* 0x000fc40000010000 */
[----:B------:R-:W-:Y:S02]  /*56b0*/  FADD.FTZ R2, R53, R2 ;  /* 0x0000000235027221 */ /* 0x000fe40000010000 */
[----:B------:R-:W-:Y:S02]  /*56c0*/  FADD.FTZ R0, R17, R0 ;  /* 0x0000000011007221 */ /* 0x000fe40000010000 */
[----:B------:R-:W-:Y:S02]  /*56d0*/  FADD.FTZ R2, R52, R2 ;  /* 0x0000000234027221 */ /* 0x000fe40000010000 */
[----:B------:R-:W-:Y:S02]  /*56e0*/  FADD.FTZ R0, R16, R0 ;  /* 0x0000000010007221 */ /* 0x000fe40000010000 */
[----:B------:R-:W-:Y:S02]  /*56f0*/  IMAD.MOV.U32 R163, RZ, RZ, R129 ;  /* 0x000000ffffa37224 */ /* 0x000fe400078e0081 */
[----:B------:R-:W-:Y:S01]  /*5700*/  FADD.FTZ R0, R13, R0 ;  /* 0x000000000d007221 */ /* 0x000fe20000010000 */
[----:B------:R-:W-:Y:S01]  /*5710*/  HMMA.16816.F32.BF16 R128, R112, R100, R60 ;  /* 0x000000647080723c */ /* 0x000fe2000004183c */
[----:B------:R-:W-:Y:S01]  /*5720*/  FADD.FTZ R2, R19, R2 ;  /* 0x0000000213027221 */ /* 0x000fe20000010000 */
[----:B------:R-:W-:Y:S01]  /*5730*/  IMNMX R3, R163, R3, !PT ;  /* 0x00000003a3037217 */ /* 0x000fe20007800200 */
[----:B------:R-:W-:-:S02]  /*5740*/  FADD.FTZ R0, R12, R0 ;  /* 0x000000000c007221 */ /* 0x000fc40000010000 */
[----:B------:R-:W-:Y:S01]  /*5750*/  FADD.FTZ R2, R18, R2 ;  /* 0x0000000212027221 */ /* 0x000fe20000010000 */
[----:B------:R-:W-:Y:S01]  /*5760*/  ISETP.GE.AND P0, PT, R230, R3, PT ;  /* 0x00000003e600720c */ /* 0x000fe20003f06270 */
[----:B------:R1:W-:Y:S01]  /*5770*/  STL [R1+0x28], R3 ;  /* 0x0000280301007387 */ /* 0x0003e20000100800 */
[C---:B------:R-:W-:Y:S03]  /*5780*/  HMMA.16816.F32.BF16 R100, R112.reuse, R102, R48 ;  /* 0x000000667064723c */ /* 0x040fe60000041830 */
[----:B------:R1:W-:Y:S04]  /*5790*/  STL [R1+0x8], R0 ;  /* 0x0000080001007387 */ /* 0x0003e80000100800 */
[----:B------:R1:W-:Y:S01]  /*57a0*/  STL [R1+0x4], R2 ;  /* 0x0000040201007387 */ /* 0x0003e20000100800 */
[----:B------:R-:W-:Y:S03]  /*57b0*/  HMMA.16816.F32.BF16 R112, R112, R10, R24 ;  /* 0x0000000a7070723c */ /* 0x000fe60000041818 */
[----:B------:R-:W-:Y:S10]  /*57c0*/  @!P0 BRA `(.L_x_70) ;  /* 0x0000421000008947 */ /* 0x000ff40003800000 */
[----:B------:R-:W-:Y:S02]  /*57d0*/  MOV R118, R116 ;  /* 0x0000007400767202 */ /* 0x000fe40000000f00 */
[----:B-1----:R-:W-:-:S02]  /*57e0*/  MOV R3, R117 ;  /* 0x0000007500037202 */ /* 0x002fc40000000f00 */
[----:B------:R-:W-:-:S07]  /*57f0*/  MOV R229, R230 ;  /* 0x000000e600e57202 */ /* 0x000fce0000000f00 */
.L_x_71:
[----:B------:R-:W2:Y:S01]  /*5800*/  LDL R230, [R1] ;  /* 0x0000000001e67983 */ /* 0x000ea20000100800 */
[----:B------:R-:W-:Y:S04]  /*5810*/  DEPBAR.LE SB0, 0x0 ;  /* 0x000080000000791a */ /* 0x000fe80000000000 */
[----:B------:R-:W3:Y:S01]  /*5820*/  LDL.64 R178, [R1+0x18] ;  /* 0x0000180001b27983 */ /* 0x000ee20000100a00 */
[----:B------:R-:W-:Y:S05]  /*5830*/  WARPSYNC 0xffffffff ;  /* 0xffffffff00007948 */ /* 0x000fea0003800000 */
[----:B------:R-:W3:Y:S04]  /*5840*/  LDL R181, [R1+0x24] ;  /* 0x0000240001b57983 */ /* 0x000ee80000100800 */
[----:B------:R-:W-:Y:S08]  /*5850*/  BAR.SYNC.DEFER_BLOCKING 0x0 ;  /* 0x0000000000007b1d */ /* 0x000ff00000010000 */
[----:B------:R-:W1:Y:S08]  /*5860*/  LDSM.16.M88.4 R8, [R201] ;  /* 0x00000000c908783b */ /* 0x000e700000000200 */
[----:B------:R-:W5:Y:S08]  /*5870*/  LDSM.16.M88.4 R16, [R201+0x800] ;  /* 0x00080000c910783b */ /* 0x000f700000000200 */
[----:B------:R-:W5:Y:S08]  /*5880*/  LDSM.16.M88.4 R24, [R201+0x1000] ;  /* 0x00100000c918783b */ /* 0x000f700000000200 */
[----:B------:R-:W5:Y:S08]  /*5890*/  LDSM.16.M88.4 R32, [R201+0x1800] ;  /* 0x00180000c920783b */ /* 0x000f700000000200 */
[----:B------:R-:W5:Y:S01]  /*58a0*/  LDSM.16.M88.4 R40, [R201+0x2000] ;  /* 0x00200000c928783b */ /* 0x000f620000000200 */
[C---:B-1----:R-:W-:Y:S07]  /*58b0*/  HMMA.16816.F32.BF16 R4, R136.reuse, R8, RZ ;  /* 0x000000088804723c */ /* 0x042fee00000418ff */
[----:B------:R-:W1:Y:S01]  /*58c0*/  LDSM.16.M88.4 R48, [R201+0x2800] ;  /* 0x00280000c930783b */ /* 0x000e620000000200 */
[C---:B------:R-:W-:Y:S07]  /*58d0*/  HMMA.16816.F32.BF16 R8, R136.reuse, R10, RZ ;  /* 0x0000000a8808723c */ /* 0x040fee00000418ff */
[----:B------:R-:W1:Y:S01]  /*58e0*/  LDSM.16.M88.4 R56, [R201+0x3000] ;  /* 0x00300000c938783b */ /* 0x000e620000000200 */
[C---:B-----5:R-:W-:Y:S07]  /*58f0*/  HMMA.16816.F32.BF16 R12, R136.reuse, R16, RZ ;  /* 0x00000010880c723c */ /* 0x060fee00000418ff */
[----:B------:R-:W5:Y:S01]  /*5900*/  LDSM.16.M88.4 R64, [R201+0x3800] ;  /* 0x00380000c940783b */ /* 0x000f620000000200 */
[C---:B------:R-:W-:Y:S07]  /*5910*/  HMMA.16816.F32.BF16 R16, R136.reuse, R18, RZ ;  /* 0x000000128810723c */ /* 0x040fee00000418ff */
[----:B------:R-:W1:Y:S01]  /*5920*/  LDSM.16.M88.4 R144, [R207] ;  /* 0x00000000cf90783b */ /* 0x000e620000000200 */
[C---:B------:R-:W-:Y:S07]  /*5930*/  HMMA.16816.F32.BF16 R20, R136.reuse, R24, RZ ;  /* 0x000000188814723c */ /* 0x040fee00000418ff */
[----:B------:R-:W1:Y:S01]  /*5940*/  LDSM.16.M88.4 R148, [R222] ;  /* 0x00000000de94783b */ /* 0x000e620000000200 */
[C---:B------:R-:W-:Y:S07]  /*5950*/  HMMA.16816.F32.BF16 R24, R136.reuse, R26, RZ ;  /* 0x0000001a8818723c */ /* 0x040fee00000418ff */
[----:B------:R-:W5:Y:S01]  /*5960*/  LDSM.16.M88.4 R152, [R221] ;  /* 0x00000000dd98783b */ /* 0x000f620000000200 */
[C---:B------:R-:W-:Y:S07]  /*5970*/  HMMA.16816.F32.BF16 R28, R136.reuse, R32, RZ ;  /* 0x00000020881c723c */ /* 0x040fee00000418ff */
[----:B------:R-:W-:Y:S01]  /*5980*/  LDSM.16.M88.4 R156, [R218] ;  /* 0x00000000da9c783b */ /* 0x000fe20000000200 */
[C---:B------:R-:W-:Y:S07]  /*5990*/  HMMA.16816.F32.BF16 R32, R136.reuse, R34, RZ ;  /* 0x000000228820723c */ /* 0x040fee00000418ff */
[----:B------:R-:W-:Y:S01]  /*59a0*/  LDSM.16.M88.4 R160, [R217] ;  /* 0x00000000d9a0783b */ /* 0x000fe20000000200 */
[C---:B------:R-:W-:Y:S07]  /*59b0*/  HMMA.16816.F32.BF16 R36, R136.reuse, R40, RZ ;  /* 0x000000288824723c */ /* 0x040fee00000418ff */
[----:B------:R-:W-:Y:S01]  /*59c0*/  LDSM.16.M88.4 R164, [R216] ;  /* 0x00000000d8a4783b */ /* 0x000fe20000000200 */
[C---:B------:R-:W-:Y:S07]  /*59d0*/  HMMA.16816.F32.BF16 R40, R136.reuse, R42, RZ ;  /* 0x0000002a8828723c */ /* 0x040fee00000418ff */
[----:B------:R-:W4:Y:S04]  /*59e0*/  LDL R232, [R1+0xc] ;  /* 0x00000c0001e87983 */ /* 0x000f280000100800 */
[----:B------:R-:W4:Y:S01]  /*59f0*/  LDL R231, [R1+0x2c] ;  /* 0x00002c0001e77983 */ /* 0x000f220000100800 */
[C---:B-1----:R-:W-:Y:S08]  /*5a00*/  HMMA.16816.F32.BF16 R44, R136.reuse, R48, RZ ;  /* 0x00000030882c723c */ /* 0x042ff000000418ff */
[C---:B------:R-:W-:Y:S08]  /*5a10*/  HMMA.16816.F32.BF16 R48, R136.reuse, R50, RZ ;  /* 0x000000328830723c */ /* 0x040ff000000418ff */
[C---:B------:R-:W-:Y:S08]  /*5a20*/  HMMA.16816.F32.BF16 R52, R136.reuse, R56, RZ ;  /* 0x000000388834723c */ /* 0x040ff000000418ff */
[C---:B------:R-:W-:Y:S08]  /*5a30*/  HMMA.16816.F32.BF16 R56, R136.reuse, R58, RZ ;  /* 0x0000003a8838723c */ /* 0x040ff000000418ff */
[C---:B-----5:R-:W-:Y:S08]  /*5a40*/  HMMA.16816.F32.BF16 R60, R136.reuse, R64, RZ ;  /* 0x00000040883c723c */ /* 0x060ff000000418ff */
[----:B------:R-:W-:Y:S08]  /*5a50*/  HMMA.16816.F32.BF16 R64, R136, R66, RZ ;  /* 0x000000428840723c */ /* 0x000ff000000418ff */
[C---:B------:R-:W-:Y:S08]  /*5a60*/  HMMA.16816.F32.BF16 R4, R140.reuse, R144, R4 ;  /* 0x000000908c04723c */ /* 0x040ff00000041804 */
[C---:B------:R-:W-:Y:S01]  /*5a70*/  HMMA.16816.F32.BF16 R8, R140.reuse, R146, R8 ;  /* 0x000000928c08723c */ /* 0x040fe20000041808 */
[----:B------:R-:W1:Y:S07]  /*5a80*/  LDSM.16.M88.4 R144, [R220] ;  /* 0x00000000dc90783b */ /* 0x000e6e0000000200 */
[C---:B------:R-:W-:Y:S08]  /*5a90*/  HMMA.16816.F32.BF16 R12, R140.reuse, R148, R12 ;  /* 0x000000948c0c723c */ /* 0x040ff0000004180c */
[C---:B------:R-:W-:Y:S01]  /*5aa0*/  HMMA.16816.F32.BF16 R16, R140.reuse, R150, R16 ;  /* 0x000000968c10723c */ /* 0x040fe20000041810 */
[----:B------:R-:W5:Y:S07]  /*5ab0*/  LDSM.16.M88.4 R148, [R219] ;  /* 0x00000000db94783b */ /* 0x000f6e0000000200 */
[C---:B------:R-:W-:Y:S08]  /*5ac0*/  HMMA.16816.F32.BF16 R20, R140.reuse, R152, R20 ;  /* 0x000000988c14723c */ /* 0x040ff00000041814 */
[C---:B------:R-:W-:Y:S08]  /*5ad0*/  HMMA.16816.F32.BF16 R24, R140.reuse, R154, R24 ;  /* 0x0000009a8c18723c */ /* 0x040ff00000041818 */
[C---:B-1----:R-:W-:Y:S08]  /*5ae0*/  HMMA.16816.F32.BF16 R28, R140.reuse, R144, R28 ;  /* 0x000000908c1c723c */ /* 0x042ff0000004181c */
[C---:B------:R-:W-:Y:S08]  /*5af0*/  HMMA.16816.F32.BF16 R32, R140.reuse, R146, R32 ;  /* 0x000000928c20723c */ /* 0x040ff00000041820 */
[C---:B-----5:R-:W-:Y:S08]  /*5b00*/  HMMA.16816.F32.BF16 R36, R140.reuse, R148, R36 ;  /* 0x000000948c24723c */ /* 0x060ff00000041824 */
[C---:B------:R-:W-:Y:S08]  /*5b10*/  HMMA.16816.F32.BF16 R40, R140.reuse, R150, R40 ;  /* 0x000000968c28723c */ /* 0x040ff00000041828 */
[C---:B------:R-:W-:Y:S08]  /*5b20*/  HMMA.16816.F32.BF16 R44, R140.reuse, R156, R44 ;  /* 0x0000009c8c2c723c */ /* 0x040ff0000004182c */
[C---:B------:R-:W-:Y:S03]  /*5b30*/  HMMA.16816.F32.BF16 R48, R140.reuse, R158, R48 ;  /* 0x0000009e8c30723c */ /* 0x040fe60000041830 */
[----:B--2---:R-:W-:Y:S05]  /*5b40*/  ISETP.GT.AND P6, PT, R230, R229, PT ;  /* 0x000000e5e600720c */ /* 0x004fea0003fc4270 */
[C---:B------:R-:W-:Y:S08]  /*5b50*/  HMMA.16816.F32.BF16 R52, R140.reuse, R160, R52 ;  /* 0x000000a08c34723c */ /* 0x040ff00000041834 */
[C---:B------:R-:W-:Y:S01]  /*5b60*/  HMMA.16816.F32.BF16 R56, R140.reuse, R162, R56 ;  /* 0x000000a28c38723c */ /* 0x040fe20000041838 */
[----:B------:R-:W-:Y:S03]  /*5b70*/  @!P6 IMAD.MOV.U32 R176, RZ, RZ, 0x6 ;  /* 0x00000006ffb0e424 */ /* 0x000fe600078e00ff */
[----:B------:R-:W-:Y:S01]  /*5b80*/  @!P6 SHF.R.S32.HI R0, RZ, 0x1f, R229 ;  /* 0x0000001fff00e819 */ /* 0x000fe200000114e5 */
[C---:B------:R-:W-:Y:S03]  /*5b90*/  @!P6 IMAD.WIDE.U32 R116, R229.reuse, c[0x0][0x208], RZ ;  /* 0x00008200e574ea25 */ /* 0x040fe600078e00ff */
[C---:B------:R-:W-:Y:S04]  /*5ba0*/  HMMA.16816.F32.BF16 R60, R140.reuse, R164, R60 ;  /* 0x000000a48c3c723c */ /* 0x040fe8000004183c */
[----:B------:R-:W-:Y:S02]  /*5bb0*/  @!P6 IMAD R0, R0, c[0x0][0x208], RZ ;  /* 0x000082000000ea24 */ /* 0x000fe400078e02ff */
[----:B------:R-:W-:Y:S02]  /*5bc0*/  @!P6 IMAD.SHL.U32 R2, R116, 0x80, RZ ;  /* 0x000000807402e824 */ /* 0x000fe400078e00ff */
[----:B------:R-:W-:Y:S04]  /*5bd0*/  HMMA.16816.F32.BF16 R64, R140, R166, R64 ;  /* 0x000000a68c40723c */ /* 0x000fe80000041840 */
[----:B------:R-:W-:Y:S04]  /*5be0*/  @!P6 IMAD R0, R229, c[0x0][0x20c], R0 ;  /* 0x00008300e500ea24 */ /* 0x000fe800078e0200 */
[----:B------:R-:W-:Y:S01]  /*5bf0*/  @!P6 IMAD.IADD R119, R117, 0x1, R0 ;  /* 0x000000017577e824 */ /* 0x000fe200078e0200 */
[----:B---3--:R-:W-:Y:S04]  /*5c00*/  @!P6 IADD3 R0, P1, R2, R178, RZ ;  /* 0x000000b20200e210 */ /* 0x008fe80007f3e0ff */
[----:B------:R-:W-:Y:S02]  /*5c10*/  @!P6 SHF.L.U64.HI R119, R116, 0x7, R119 ;  /* 0x000000077477e819 */ /* 0x000fe40000010277 */
[----:B------:R-:W-:Y:S03]  /*5c20*/  @!P6 LEA R116, P0, R0, c[0x0][0x1f8], 0x1 ;  /* 0x00007e000074ea11 */ /* 0x000fe600078008ff */
[C---:B------:R-:W-:Y:S01]  /*5c30*/  @!P6 IMAD.X R117, R119.reuse, 0x1, R181, P1 ;  /* 0x000000017775e824 */ /* 0x040fe200008e06b5 */
[----:B------:R-:W-:Y:S04]  /*5c40*/  @!P6 IADD3 R2, P4, P1, R2, 0x40, R178 ;  /* 0x000000400202e810 */ /* 0x000fe8000799e0b2 */
[----:B------:R-:W-:Y:S01]  /*5c50*/  @!P6 LEA.HI.X R117, R0, c[0x0][0x1fc], R117, 0x1, P0 ;  /* 0x00007f000075ea11 */ /* 0x000fe200000f0c75 */
[----:B------:R-:W-:Y:S01]  /*5c60*/  @!P6 IMAD.MOV.U32 R0, RZ, RZ, c[0x0][0x208] ;  /* 0x00008200ff00e624 */ /* 0x000fe200078e00ff */
[----:B------:R-:W-:Y:S02]  /*5c70*/  @!P6 IADD3.X R119, R119, RZ, R181, P4, P1 ;  /* 0x000000ff7777e210 */ /* 0x000fe400027e24b5 */
[----:B------:R-:W-:Y:S01]  /*5c80*/  @!P6 LEA R178, P0, R2, c[0x0][0x1f8], 0x1 ;  /* 0x00007e0002b2ea11 */ /* 0x000fe200078008ff */
[----:B------:R-:W-:Y:S01]  /*5c90*/  @!PT LDS RZ, [RZ] ;  /* 0x00000000fffff984 */ /* 0x000fe20000000800 */
[----:B------:R-:W-:Y:S01]  /*5ca0*/  @!PT LDS RZ, [RZ] ;  /* 0x00000000fffff984 */ /* 0x000fe20000000800 */
[----:B------:R-:W-:Y:S01]  /*5cb0*/  @!PT LDS RZ, [RZ] ;  /* 0x00000000fffff984 */ /* 0x000fe20000000800 */
[----:B------:R1:W-:Y:S01]  /*5cc0*/  @!P6 LDGSTS.E.BYPASS.LTC128B.128 [R228+0x100], [R116.64], !P3 ;  /* 0x0010000074e4efae */ /* 0x0003e2000d901d46 */
[C---:B------:R-:W-:Y:S01]  /*5cd0*/  @!P6 IMAD.SHL.U32 R180, R0.reuse, 0x40, RZ ;  /* 0x0000004000b4e824 */ /* 0x040fe200078e00ff */
[----:B------:R-:W-:Y:S02]  /*5ce0*/  @!P6 SHF.L.U64.HI R0, R0, R176, c[0x0][0x20c] ;  /* 0x000083000000e619 */ /* 0x000fe400000102b0 */
[----:B------:R-:W-:Y:S02]  /*5cf0*/  @!P6 LEA.HI.X R179, R2, c[0x0][0x1fc], R119, 0x1, P0 ;  /* 0x00007f0002b3ea11 */ /* 0x000fe400000f0c77 */
[----:B------:R-:W-:Y:S03]  /*5d00*/  @!P6 IADD3 R176, P1, R116, R180, RZ ;  /* 0x000000b474b0e210 */ /* 0x000fe60007f3e0ff */
[----:B------:R2:W-:Y:S01]  /*5d10*/  @!P6 LDGSTS.E.BYPASS.LTC128B.128 [R228+0x4100], [R178.64], !P2 ;  /* 0x04100000b2e4efae */ /* 0x0005e2000d101d46 */
[----:B------:R-:W-:Y:S07]  /*5d20*/  @!P6 IADD3.X R177, R117, R0, RZ, P1, !PT ;  /* 0x0000000075b1e210 */ /* 0x000fee0000ffe4ff */
[----:B------:R2:W-:Y:S08]  /*5d30*/  @!P6 LDGSTS.E.BYPASS.LTC128B.128 [R228+0x1100], [R176.64], !P3 ;  /* 0x01100000b0e4efae */ /* 0x0005f0000d901d46 */
[----:B------:R2:W-:Y:S01]  /*5d40*/  @!P6 LDGSTS.E.BYPASS.LTC128B.128 [R228+0x5100], [R176.64+0x80], !P2 ;  /* 0x05100080b0e4efae */ /* 0x0005e2000d101d46 */
[-C--:B-1----:R-:W-:Y:S04]  /*5d50*/  @!P6 IADD3 R116, P0, R176, R180.reuse, RZ ;  /* 0x000000b4b074e210 */ /* 0x082fe80007f1e0ff */
[----:B------:R-:W-:Y:S01]  /*5d60*/  @!P6 IADD3 R152, P1, R116, R180, RZ ;  /* 0x000000b47498e210 */ /* 0x000fe20007f3e0ff */
[--C-:B------:R-:W-:Y:S04]  /*5d70*/  @!P6 IMAD.X R117, R177, 0x1, R0.reuse, P0 ;  /* 0x00000001b175e824 */ /* 0x100fe800000e0600 */
[----:B------:R-:W-:Y:S01]  /*5d80*/  @!P6 IMAD.X R153, R117, 0x1, R0, P1 ;  /* 0x000000017599e824 */ /* 0x000fe200008e0600 */
[----:B------:R1:W-:Y:S08]  /*5d90*/  @!P6 LDGSTS.E.BYPASS.LTC128B.128 [R228+0x2100], [R116.64], !P3 ;  /* 0x0210000074e4efae */ /* 0x0003f0000d901d46 */
[----:B------:R1:W-:Y:S08]  /*5da0*/  @!P6 LDGSTS.E.BYPASS.LTC128B.128 [R228+0x6100], [R116.64+0x80], !P2 ;  /* 0x0610008074e4efae */ /* 0x0003f0000d101d46 */
[----:B------:R3:W-:Y:S08]  /*5db0*/  @!P6 LDGSTS.E.BYPASS.LTC128B.128 [R228+0x3100], [R152.64], !P3 ;  /* 0x0310000098e4efae */ /* 0x0007f0000d901d46 */
[----:B------:R3:W-:Y:S08]  /*5dc0*/  @!P6 LDGSTS.E.BYPASS.LTC128B.128 [R228+0x7100], [R152.64+0x80], !P2 ;  /* 0x0710008098e4efae */ /* 0x0007f0000d101d46 */
[----:B------:R-:W-:Y:S08]  /*5dd0*/  LDSM.16.M88.4 R144, [R205+0x800] ;  /* 0x00080000cd90783b */ /* 0x000ff00000000200 */
[----:B------:R-:W-:Y:S08]  /*5de0*/  LDSM.16.M88.4 R148, [R205+0x1000] ;  /* 0x00100000cd94783b */ /* 0x000ff00000000200 */
[----:B------:R-:W-:Y:S08]  /*5df0*/  LDSM.16.M88.4 R156, [R205+0x1800] ;  /* 0x00180000cd9c783b */ /* 0x000ff00000000200 */
[----:B---3--:R-:W3:Y:S01]  /*5e00*/  LDSM.16.M88.4 R152, [R205] ;  /* 0x00000000cd98783b */ /* 0x008ee20000000200 */
[----:B----4-:R-:W-:Y:S04]  /*5e10*/  @P5 IMAD.HI.U32 R2, R232, c[0x0][0x2c8], RZ ;  /* 0x0000b200e8025a27 */ /* 0x010fe800078e00ff */
[----:B------:R-:W-:Y:S03]  /*5e20*/  IMAD.MOV.U32 R0, RZ, RZ, R232 ;  /* 0x000000ffff007224 */ /* 0x000fe600078e00e8 */
[----:B------:R-:W0:Y:S01]  /*5e30*/  LDGDEPBAR ;  /* 0x00000000000079af */ /* 0x000e220000000000 */
[----:B------:R-:W-:Y:S07]  /*5e40*/  @P5 SHF.R.U32.HI R0, RZ, c[0x0][0x2cc], R2 ;  /* 0x0000b300ff005a19 */ /* 0x000fee0000011602 */
[----:B------:R-:W4:Y:S08]  /*5e50*/  LDSM.16.M88.4 R160, [R205+0x2000] ;  /* 0x00200000cda0783b */ /* 0x000f300000000200 */
[----:B------:R-:W5:Y:S08]  /*5e60*/  LDSM.16.M88.4 R164, [R205+0x2800] ;  /* 0x00280000cda4783b */ /* 0x000f700000000200 */
[----:B--2---:R-:W-:Y:S01]  /*5e70*/  LDSM.16.M88.4 R176, [R202+0x3000] ;  /* 0x00300000cab0783b */ /* 0x004fe20000000200 */
[C---:B---3--:R-:W-:Y:S07]  /*5e80*/  HMMA.16816.F32.BF16 R4, R168.reuse, R152, R4 ;  /* 0x00000098a804723c */ /* 0x048fee0000041804 */
[----:B------:R-:W-:Y:S01]  /*5e90*/  LDSM.16.M88.4 R180, [R202+0x3800] ;  /* 0x00380000cab4783b */ /* 0x000fe20000000200 */
[C---:B------:R-:W-:Y:S07]  /*5ea0*/  HMMA.16816.F32.BF16 R8, R168.reuse, R154, R8 ;  /* 0x0000009aa808723c */ /* 0x040fee0000041808 */
[----:B------:R-:W-:Y:S01]  /*5eb0*/  LDSM.16.M88.4 R152, [R205+0x3000] ;  /* 0x00300000cd98783b */ /* 0x000fe20000000200 */
[C---:B------:R-:W-:Y:S07]  /*5ec0*/  HMMA.16816.F32.BF16 R12, R168.reuse, R144, R12 ;  /* 0x00000090a80c723c */ /* 0x040fee000004180c */
[----:B-1----:R-:W-:Y:S01]  /*5ed0*/  SHFL.IDX PT, R116, R0, 0x1, 0x1c1f ;  /* 0x003c1f0000747f89 */ /* 0x002fe200000e0000 */
[C---:B------:R-:W-:Y:S07]  /*5ee0*/  HMMA.16816.F32.BF16 R16, R168.reuse, R146, R16 ;  /* 0x00000092a810723c */ /* 0x040fee0000041810 */
[----:B------:R-:W-:Y:S01]  /*5ef0*/  LDSM.16.M88.4 R144, [R205+0x3800] ;  /* 0x00380000cd90783b */ /* 0x000fe20000000200 */
[C---:B------:R-:W-:Y:S07]  /*5f00*/  HMMA.16816.F32.BF16 R20, R168.reuse, R148, R20 ;  /* 0x00000094a814723c */ /* 0x040fee0000041814 */
[----:B------:R1:W2:Y:S01]  /*5f10*/  SHFL.IDX PT, R2, R0, RZ, 0x1c1f ;  /* 0x001c1fff00027589 */ /* 0x0002a200000e0000 */
[C---:B------:R-:W-:Y:S07]  /*5f20*/  HMMA.16816.F32.BF16 R24, R168.reuse, R150, R24 ;  /* 0x00000096a818723c */ /* 0x040fee0000041818 */
[----:B------:R-:W3:Y:S01]  /*5f30*/  LDSM.16.M88.4 R148, [R202] ;  /* 0x00000000ca94783b */ /* 0x000ee20000000200 */
[C---:B------:R-:W-:Y:S08]  /*5f40*/  HMMA.16816.F32.BF16 R28, R168.reuse, R156, R28 ;  /* 0x0000009ca81c723c */ /* 0x040ff0000004181c */
[C---:B------:R-:W-:Y:S01]  /*5f50*/  HMMA.16816.F32.BF16 R32, R168.reuse, R158, R32 ;  /* 0x0000009ea820723c */ /* 0x040fe20000041820 */
[----:B------:R-:W3:Y:S03]  /*5f60*/  LDSM.16.M88.4 R156, [R202+0x800] ;  /* 0x00080000ca9c783b */ /* 0x000ee60000000200 */
[----:B-1----:R-:W-:Y:S04]  /*5f70*/  IMAD.MOV.U32 R0, RZ, RZ, -0x80 ;  /* 0xffffff80ff007424 */ /* 0x002fe800078e00ff */
[C---:B----4-:R-:W-:Y:S04]  /*5f80*/  HMMA.16816.F32.BF16 R36, R168.reuse, R160, R36 ;  /* 0x000000a0a824723c */ /* 0x050fe80000041824 */
[----:B------:R-:W-:Y:S04]  /*5f90*/  IMAD R0, R229, R0, 0x1 ;  /* 0x00000001e5007424 */ /* 0x000fe800078e0200 */
[C---:B------:R-:W-:Y:S01]  /*5fa0*/  HMMA.16816.F32.BF16 R40, R168.reuse, R162, R40 ;  /* 0x000000a2a828723c */ /* 0x040fe20000041828 */
[----:B------:R-:W1:Y:S03]  /*5fb0*/  LDSM.16.M88.4 R160, [R202+0x1000] ;  /* 0x00100000caa0783b */ /* 0x000e660000000200 */
[----:B------:R-:W-:Y:S04]  /*5fc0*/  IADD3 R0, R0, c[0x0][0x1d0], -R231 ;  /* 0x0000740000007a10 */ /* 0x000fe80007ffe8e7 */
[C---:B-----5:R-:W-:Y:S04]  /*5fd0*/  HMMA.16816.F32.BF16 R44, R168.reuse, R164, R44 ;  /* 0x000000a4a82c723c */ /* 0x060fe8000004182c */
[----:B------:R-:W-:Y:S04]  /*5fe0*/  IADD3 R0, R0, -c[0x0][0x168], RZ ;  /* 0x80005a0000007a10 */ /* 0x000fe80007ffe0ff */
[C---:B------:R-:W-:Y:S01]  /*5ff0*/  HMMA.16816.F32.BF16 R48, R168.reuse, R166, R48 ;  /* 0x000000a6a830723c */ /* 0x040fe20000041830 */
[----:B------:R-:W-:Y:S03]  /*6000*/  LDSM.16.M88.4 R164, [R202+0x2800] ;  /* 0x00280000caa4783b */ /* 0x000fe60000000200 */
[C---:B--2---:R-:W-:Y:S02]  /*6010*/  IMAD.IADD R2, R0.reuse, 0x1, R2 ;  /* 0x0000000100027824 */ /* 0x044fe400078e0202 */
[----:B------:R-:W-:Y:S02]  /*6020*/  IMAD.IADD R0, R0, 0x1, R116 ;  /* 0x0000000100007824 */ /* 0x000fe400078e0274 */
[C---:B------:R-:W-:Y:S03]  /*6030*/  HMMA.16816.F32.BF16 R52, R168.reuse, R152, R52 ;  /* 0x00000098a834723c */ /* 0x040fe60000041834 */
[C---:B------:R-:W-:Y:S02]  /*6040*/  ISETP.GT.AND P1, PT, R0.reuse, RZ, PT ;  /* 0x000000ff0000720c */ /* 0x040fe40003f24270 */
[----:B------:R-:W-:Y:S02]  /*6050*/  ISETP.GT.AND P0, PT, R0, 0x1, PT ;  /* 0x000000010000780c */ /* 0x000fe40003f04270 */
[C---:B------:R-:W-:Y:S01]  /*6060*/  ISETP.GT.AND P4, PT, R2.reuse, 0x1, PT ;  /* 0x000000010200780c */ /* 0x040fe20003f84270 */
[C---:B------:R-:W-:Y:S01]  /*6070*/  HMMA.16816.F32.BF16 R56, R168.reuse, R154, R56 ;  /* 0x0000009aa838723c */ /* 0x040fe20000041838 */
[----:B------:R-:W2:Y:S02]  /*6080*/  LDSM.16.M88.4 R152, [R202+0x1800] ;  /* 0x00180000ca98783b */ /* 0x000ea40000000200 */
[----:B------:R-:W-:Y:S05]  /*6090*/  ISETP.GT.AND P6, PT, R2, RZ, PT ;  /* 0x000000ff0200720c */ /* 0x000fea0003fc4270 */
[C---:B------:R-:W-:Y:S08]  /*60a0*/  HMMA.16816.F32.BF16 R60, R168.reuse, R144, R60 ;  /* 0x00000090a83c723c */ /* 0x040ff0000004183c */
[----:B------:R-:W-:Y:S01]  /*60b0*/  HMMA.16816.F32.BF16 R64, R168, R146, R64 ;  /* 0x00000092a840723c */ /* 0x000fe20000041840 */
[----:B------:R-:W4:Y:S07]  /*60c0*/  LDSM.16.M88.4 R144, [R202+0x2000] ;  /* 0x00200000ca90783b */ /* 0x000f2e0000000200 */
[C---:B---3--:R-:W-:Y:S08]  /*60d0*/  HMMA.16816.F32.BF16 R4, R172.reuse, R148, R4 ;  /* 0x00000094ac04723c */ /* 0x048ff00000041804 */
[C---:B------:R-:W-:Y:S01]  /*60e0*/  HMMA.16816.F32.BF16 R8, R172.reuse, R150, R8 ;  /* 0x00000096ac08723c */ /* 0x040fe20000041808 */
[----:B------:R-:W3:Y:S07]  /*60f0*/  LDSM.16.M88.4 R148, [R201+0x4000] ;  /* 0x00400000c994783b */ /* 0x000eee0000000200 */
[C---:B------:R-:W-:Y:S08]  /*6100*/  HMMA.16816.F32.BF16 R12, R172.reuse, R156, R12 ;  /* 0x0000009cac0c723c */ /* 0x040ff0000004180c */
[C---:B------:R-:W-:Y:S01]  /*6110*/  HMMA.16816.F32.BF16 R16, R172.reuse, R158, R16 ;  /* 0x0000009eac10723c */ /* 0x040fe20000041810 */
[----:B------:R-:W5:Y:S07]  /*6120*/  LDSM.16.M88.4 R156, [R201+0x4800] ;  /* 0x00480000c99c783b */ /* 0x000f6e0000000200 */
[C---:B-1----:R-:W-:Y:S08]  /*6130*/  HMMA.16816.F32.BF16 R20, R172.reuse, R160, R20 ;  /* 0x000000a0ac14723c */ /* 0x042ff00000041814 */
[C---:B------:R-:W-:Y:S01]  /*6140*/  HMMA.16816.F32.BF16 R24, R172.reuse, R162, R24 ;  /* 0x000000a2ac18723c */ /* 0x040fe20000041818 */
[----:B------:R-:W1:Y:S07]  /*6150*/  LDSM.16.M88.4 R160, [R201+0x5000] ;  /* 0x00500000c9a0783b */ /* 0x000e6e0000000200 */
[C---:B--2---:R-:W-:Y:S08]  /*6160*/  HMMA.16816.F32.BF16 R28, R172.reuse, R152, R28 ;  /* 0x00000098ac1c723c */ /* 0x044ff0000004181c */
[C---:B------:R-:W-:Y:S01]  /*6170*/  HMMA.16816.F32.BF16 R32, R172.reuse, R154, R32 ;  /* 0x0000009aac20723c */ /* 0x040fe20000041820 */
[----:B------:R-:W-:Y:S07]  /*6180*/  LDSM.16.M88.4 R152, [R201+0x6000] ;  /* 0x00600000c998783b */ /* 0x000fee0000000200 */
[C---:B----4-:R-:W-:Y:S08]  /*6190*/  HMMA.16816.F32.BF16 R36, R172.reuse, R144, R36 ;  /* 0x00000090ac24723c */ /* 0x050ff00000041824 */
[C---:B------:R-:W-:Y:S01]  /*61a0*/  HMMA.16816.F32.BF16 R40, R172.reuse, R146, R40 ;  /* 0x00000092ac28723c */ /* 0x040fe20000041828 */
[----:B------:R-:W2:Y:S07]  /*61b0*/  LDSM.16.M88.4 R144, [R201+0x5800] ;  /* 0x00580000c990783b */ /* 0x000eae0000000200 */
[C---:B------:R-:W-:Y:S08]  /*61c0*/  HMMA.16816.F32.BF16 R44, R172.reuse, R164, R44 ;  /* 0x000000a4ac2c723c */ /* 0x040ff0000004182c */
[C---:B------:R-:W-:Y:S01]  /*61d0*/  HMMA.16816.F32.BF16 R48, R172.reuse, R166, R48 ;  /* 0x000000a6ac30723c */ /* 0x040fe20000041830 */
[----:B------:R-:W4:Y:S07]  /*61e0*/  LDSM.16.M88.4 R164, [R201+0x6800] ;  /* 0x00680000c9a4783b */ /* 0x000f2e0000000200 */
[C---:B------:R-:W-:Y:S08]  /*61f0*/  HMMA.16816.F32.BF16 R52, R172.reuse, R176, R52 ;  /* 0x000000b0ac34723c */ /* 0x040ff00000041834 */
[C---:B------:R-:W-:Y:S01]  /*6200*/  HMMA.16816.F32.BF16 R56, R172.reuse, R178, R56 ;  /* 0x000000b2ac38723c */ /* 0x040fe20000041838 */
[----:B------:R-:W-:Y:S07]  /*6210*/  LDSM.16.M88.4 R176, [R209] ;  /* 0x00000000d1b0783b */ /* 0x000fee0000000200 */
[C---:B------:R-:W-:Y:S08]  /*6220*/  HMMA.16816.F32.BF16 R60, R172.reuse, R180, R60 ;  /* 0x000000b4ac3c723c */ /* 0x040ff0000004183c */
[----:B------:R-:W-:Y:S01]  /*6230*/  HMMA.16816.F32.BF16 R64, R172, R182, R64 ;  /* 0x000000b6ac40723c */ /* 0x000fe20000041840 */
[----:B------:R-:W-:Y:S07]  /*6240*/  LDSM.16.M88.4 R180, [R208] ;  /* 0x00000000d0b4783b */ /* 0x000fee0000000200 */
[C---:B---3--:R-:W-:Y:S08]  /*6250*/  HMMA.16816.F32.BF16 R4, R184.reuse, R148, R4 ;  /* 0x00000094b804723c */ /* 0x048ff00000041804 */
[C---:B------:R-:W-:Y:S01]  /*6260*/  HMMA.16816.F32.BF16 R8, R184.reuse, R150, R8 ;  /* 0x00000096b808723c */ /* 0x040fe20000041808 */
[----:B------:R-:W3:Y:S07]  /*6270*/  LDSM.16.M88.4 R148, [R201+0x7000] ;  /* 0x00700000c994783b */ /* 0x000eee0000000200 */
[C---:B-----5:R-:W-:Y:S08]  /*6280*/  HMMA.16816.F32.BF16 R12, R184.reuse, R156, R12 ;  /* 0x0000009cb80c723c */ /* 0x060ff0000004180c */
[C---:B------:R-:W-:Y:S01]  /*6290*/  HMMA.16816.F32.BF16 R16, R184.reuse, R158, R16 ;  /* 0x0000009eb810723c */ /* 0x040fe20000041810 */
[----:B------:R-:W5:Y:S07]  /*62a0*/  LDSM.16.M88.4 R156, [R201+0x7800] ;  /* 0x00780000c99c783b */ /* 0x000f6e0000000200 */
        /* <DEDUP_REMOVED lines=9> */
[C---:B----4-:R-:W-:Y:S08]  /*6340*/  HMMA.16816.F32.BF16 R44, R184.reuse, R164, R44 ;  /* 0x000000a4b82c723c */ /* 0x050ff0000004182c */
[C---:B------:R-:W-:Y:S01]  /*6350*/  HMMA.16816.F32.BF16 R48, R184.reuse, R166, R48 ;  /* 0x000000a6b830723c */ /* 0x040fe20000041830 */
[----:B------:R-:W-:Y:S07]  /*6360*/  LDSM.16.M88.4 R164, [R210] ;  /* 0x00000000d2a4783b */ /* 0x000fee0000000200 */
[C---:B---3--:R-:W-:Y:S08]  /*6370*/  HMMA.16816.F32.BF16 R52, R184.reuse, R148, R52 ;  /* 0x00000094b834723c */ /* 0x048ff00000041834 */
[C---:B------:R-:W-:Y:S01]  /*6380*/  HMMA.16816.F32.BF16 R56, R184.reuse, R150, R56 ;  /* 0x00000096b838723c */ /* 0x040fe20000041838 */
[----:B------:R-:W3:Y:S07]  /*6390*/  LDSM.16.M88.4 R148, [R212] ;  /* 0x00000000d494783b */ /* 0x000eee0000000200 */
[C---:B-----5:R-:W-:Y:S08]  /*63a0*/  HMMA.16816.F32.BF16 R60, R184.reuse, R156, R60 ;  /* 0x0000009cb83c723c */ /* 0x060ff0000004183c */
[----:B------:R-:W-:Y:S01]  /*63b0*/  HMMA.16816.F32.BF16 R64, R184, R158, R64 ;  /* 0x0000009eb840723c */ /* 0x000fe20000041840 */
[----:B------:R-:W4:Y:S07]  /*63c0*/  LDSM.16.M88.4 R156, [R211] ;  /* 0x00000000d39c783b */ /* 0x000f2e0000000200 */
        /* <DEDUP_REMOVED lines=8> */
[----:B------:R-:W-:Y:S07]  /*6450*/  LDSM.16.M88.4 R152, [R205+0x5800] ;  /* 0x00580000cd98783b */ /* 0x000fee0000000200 */
        /* <DEDUP_REMOVED lines=8> */
[----:B------:R-:W5:Y:S07]  /*64e0*/  LDSM.16.M88.4 R164, [R205+0x6800] ;  /* 0x00680000cda4783b */ /* 0x000f6e0000000200 */
[C---:B------:R-:W-:Y:S08]  /*64f0*/  HMMA.16816.F32.BF16 R52, R188.reuse, R176, R52 ;  /* 0x000000b0bc34723c */ /* 0x040ff00000041834 */
[C---:B------:R-:W-:Y:S01]  /*6500*/  HMMA.16816.F32.BF16 R56, R188.reuse, R178, R56 ;  /* 0x000000b2bc38723c */ /* 0x040fe20000041838 */
[----:B------:R-:W3:Y:S07]  /*6510*/  LDSM.16.M88.4 R176, [R205+0x7000] ;  /* 0x00700000cdb0783b */ /* 0x000eee0000000200 */
[C---:B------:R-:W-:Y:S08]  /*6520*/  HMMA.16816.F32.BF16 R60, R188.reuse, R180, R60 ;  /* 0x000000b4bc3c723c */ /* 0x040ff0000004183c */
[----:B------:R-:W-:Y:S01]  /*6530*/  HMMA.16816.F32.BF16 R64, R188, R182, R64 ;  /* 0x000000b6bc40723c */ /* 0x000fe20000041840 */
[----:B------:R-:W-:Y:S07]  /*6540*/  LDSM.16.M88.4 R180, [R202+0x4000] ;  /* 0x00400000cab4783b */ /* 0x000fee0000000200 */
[C---:B-1----:R-:W-:Y:S08]  /*6550*/  HMMA.16816.F32.BF16 R4, R192.reuse, R160, R4 ;  /* 0x000000a0c004723c */ /* 0x042ff00000041804 */
[C---:B------:R-:W-:Y:S01]  /*6560*/  HMMA.16816.F32.BF16 R8, R192.reuse, R162, R8 ;  /* 0x000000a2c008723c */ /* 0x040fe20000041808 */
[----:B------:R-:W1:Y:S07]  /*6570*/  LDSM.16.M88.4 R160, [R205+0x7800] ;  /* 0x00780000cda0783b */ /* 0x000e6e0000000200 */
[C---:B--2---:R-:W-:Y:S08]  /*6580*/  HMMA.16816.F32.BF16 R12, R192.reuse, R144, R12 ;  /* 0x00000090c00c723c */ /* 0x044ff0000004180c */
[C---:B------:R-:W-:Y:S01]  /*6590*/  HMMA.16816.F32.BF16 R16, R192.reuse, R146, R16 ;  /* 0x00000092c010723c */ /* 0x040fe20000041810 */
[----:B------:R-:W2:Y:S07]  /*65a0*/  LDSM.16.M88.4 R144, [R202+0x4800] ;  /* 0x00480000ca90783b */ /* 0x000eae0000000200 */
[C---:B---3--:R-:W-:Y:S08]  /*65b0*/  HMMA.16816.F32.BF16 R20, R192.reuse, R148, R20 ;  /* 0x00000094c014723c */ /* 0x048ff00000041814 */
[C---:B------:R-:W-:Y:S01]  /*65c0*/  HMMA.16816.F32.BF16 R24, R192.reuse, R150, R24 ;  /* 0x00000096c018723c */ /* 0x040fe20000041818 */
[----:B------:R-:W3:Y:S07]  /*65d0*/  LDSM.16.M88.4 R148, [R202+0x5000] ;  /* 0x00500000ca94783b */ /* 0x000eee0000000200 */
[C---:B------:R-:W-:Y:S08]  /*65e0*/  HMMA.16816.F32.BF16 R28, R192.reuse, R152, R28 ;  /* 0x00000098c01c723c */ /* 0x040ff0000004181c */
[C---:B------:R-:W-:Y:S01]  /*65f0*/  HMMA.16816.F32.BF16 R32, R192.reuse, R154, R32 ;  /* 0x0000009ac020723c */ /* 0x040fe20000041820 */
[----:B------:R-:W1:Y:S07]  /*6600*/  LDSM.16.M88.4 R152, [R202+0x5800] ;  /* 0x00580000ca98783b */ /* 0x000e6e0000000200 */
[C---:B----4-:R-:W-:Y:S08]  /*6610*/  HMMA.16816.F32.BF16 R36, R192.reuse, R156, R36 ;  /* 0x0000009cc024723c */ /* 0x050ff00000041824 */
[C---:B------:R-:W-:Y:S08]  /*6620*/  HMMA.16816.F32.BF16 R40, R192.reuse, R158, R40 ;  /* 0x0000009ec028723c */ /* 0x040ff00000041828 */
[C---:B-----5:R-:W-:Y:S08]  /*6630*/  HMMA.16816.F32.BF16 R44, R192.reuse, R164, R44 ;  /* 0x000000a4c02c723c */ /* 0x060ff0000004182c */
[C---:B------:R-:W-:Y:S08]  /*6640*/  HMMA.16816.F32.BF16 R48, R192.reuse, R166, R48 ;  /* 0x000000a6c030723c */ /* 0x040ff00000041830 */
[C---:B------:R-:W-:Y:S08]  /*6650*/  HMMA.16816.F32.BF16 R52, R192.reuse, R176, R52 ;  /* 0x000000b0c034723c */ /* 0x040ff00000041834 */
[C---:B------:R-:W-:Y:S08]  /*6660*/  HMMA.16816.F32.BF16 R56, R192.reuse, R178, R56 ;  /* 0x000000b2c038723c */ /* 0x040ff00000041838 */
[C---:B-1----:R-:W-:Y:S08]  /*6670*/  HMMA.16816.F32.BF16 R60, R192.reuse, R160, R60 ;  /* 0x000000a0c03c723c */ /* 0x042ff0000004183c */
[----:B------:R-:W-:Y:S08]  /*6680*/  HMMA.16816.F32.BF16 R64, R192, R162, R64 ;  /* 0x000000a2c040723c */ /* 0x000ff00000041840 */
[C---:B------:R-:W-:Y:S08]  /*6690*/  HMMA.16816.F32.BF16 R4, R196.reuse, R180, R4 ;  /* 0x000000b4c404723c */ /* 0x040ff00000041804 */
[C---:B------:R-:W-:Y:S08]  /*66a0*/  HMMA.16816.F32.BF16 R8, R196.reuse, R182, R8 ;  /* 0x000000b6c408723c */ /* 0x040ff00000041808 */
[C---:B--2---:R-:W-:Y:S08]  /*66b0*/  HMMA.16816.F32.BF16 R12, R196.reuse, R144, R12 ;  /* 0x00000090c40c723c */ /* 0x044ff0000004180c */
[C---:B------:R-:W-:Y:S01]  /*66c0*/  HMMA.16816.F32.BF16 R16, R196.reuse, R146, R16 ;  /* 0x00000092c410723c */ /* 0x040fe20000041810 */
[----:B------:R-:W1:Y:S03]  /*66d0*/  LDSM.16.M88.4 R144, [R202+0x6000] ;  /* 0x00600000ca90783b */ /* 0x000e660000000200 */
[----:B------:R-:W-:Y:S02]  /*66e0*/  FSEL R157, R6, -INF , P1 ;  /* 0xff800000069d7808 */ /* 0x000fe40000800000 */
[----:B------:R-:W-:Y:S02]  /*66f0*/  FSEL R159, R7, -INF , P0 ;  /* 0xff800000079f7808 */ /* 0x000fe40000000000 */
[C---:B---3--:R-:W-:Y:S03]  /*6700*/  HMMA.16816.F32.BF16 R20, R196.reuse, R148, R20 ;  /* 0x00000094c414723c */ /* 0x048fe60000041814 */
[----:B------:R-:W-:Y:S02]  /*6710*/  ISETP.GT.AND P1, PT, R0, 0x8, PT ;  /* 0x000000080000780c */ /* 0x000fe40003f24270 */
[----:B------:R-:W-:Y:S02]  /*6720*/  FSEL R156, R5, -INF , P4 ;  /* 0xff800000059c7808 */ /* 0x000fe40002000000 */
[----:B------:R-:W-:Y:S01]  /*6730*/  FSEL R116, R4, -INF , P6 ;  /* 0xff80000004747808 */ /* 0x000fe20003000000 */
[C---:B------:R-:W-:Y:S01]  /*6740*/  HMMA.16816.F32.BF16 R24, R196.reuse, R150, R24 ;  /* 0x00000096c418723c */ /* 0x040fe20000041818 */
[----:B------:R-:W2:Y:S02]  /*6750*/  LDSM.16.M88.4 R4, [R202+0x6800] ;  /* 0x00680000ca04783b */ /* 0x000ea40000000200 */
[----:B------:R-:W-:Y:S02]  /*6760*/  ISETP.GT.AND P0, PT, R0, 0x9, PT ;  /* 0x000000090000780c */ /* 0x000fe40003f04270 */
[----:B------:R-:W-:Y:S02]  /*6770*/  ISETP.GT.AND P4, PT, R2, 0x9, PT ;  /* 0x000000090200780c */ /* 0x000fe40003f84270 */
[----:B------:R-:W-:Y:S01]  /*6780*/  FSEL R151, R10, -INF , P1 ;  /* 0xff8000000a977808 */ /* 0x000fe20000800000 */
[C---:B------:R-:W-:Y:S03]  /*6790*/  HMMA.16816.F32.BF16 R28, R196.reuse, R152, R28 ;  /* 0x00000098c41c723c */ /* 0x040fe6000004181c */
[C---:B------:R-:W-:Y:S02]  /*67a0*/  ISETP.GT.AND P1, PT, R0.reuse, 0x10, PT ;  /* 0x000000100000780c */ /* 0x040fe40003f24270 */
[----:B------:R-:W-:Y:S02]  /*67b0*/  FSEL R158, R11, -INF , P0 ;  /* 0xff8000000b9e7808 */ /* 0x000fe40000000000 */
[----:B------:R-:W-:Y:S01]  /*67c0*/  ISETP.GT.AND P0, PT, R0, 0x11, PT ;  /* 0x000000110000780c */ /* 0x000fe20003f04270 */
[C---:B------:R-:W-:Y:S03]  /*67d0*/  HMMA.16816.F32.BF16 R32, R196.reuse, R154, R32 ;  /* 0x0000009ac420723c */ /* 0x040fe60000041820 */
[----:B------:R-:W-:Y:S02]  /*67e0*/  ISETP.GT.AND P6, PT, R2, 0x8, PT ;  /* 0x000000080200780c */ /* 0x000fe40003fc4270 */
[----:B------:R-:W-:Y:S02]  /*67f0*/  FSEL R150, R9, -INF , P4 ;  /* 0xff80000009967808 */ /* 0x000fe40002000000 */
[----:B------:R-:W-:Y:S01]  /*6800*/  FSEL R160, R14, -INF , P1 ;  /* 0xff8000000ea07808 */ /* 0x000fe20000800000 */
[C---:B-1----:R-:W-:Y:S04]  /*6810*/  HMMA.16816.F32.BF16 R36, R196.reuse, R144, R36 ;  /* 0x00000090c424723c */ /* 0x042fe80000041824 */
[----:B------:R-:W-:Y:S02]  /*6820*/  FSEL R161, R15, -INF , P0 ;  /* 0xff8000000fa17808 */ /* 0x000fe40000000000 */
[C---:B------:R-:W-:Y:S02]  /*6830*/  ISETP.GT.AND P1, PT, R0.reuse, 0x18, PT ;  /* 0x000000180000780c */ /* 0x040fe40003f24270 */
[----:B------:R-:W-:Y:S01]  /*6840*/  ISETP.GT.AND P0, PT, R0, 0x19, PT ;  /* 0x000000190000780c */ /* 0x000fe20003f04270 */
[C---:B------:R-:W-:Y:S03]  /*6850*/  HMMA.16816.F32.BF16 R40, R196.reuse, R146, R40 ;  /* 0x00000092c428723c */ /* 0x040fe60000041828 */
[----:B------:R-:W-:Y:S02]  /*6860*/  ISETP.GT.AND P4, PT, R2, 0x11, PT ;  /* 0x000000110200780c */ /* 0x000fe40003f84270 */
[----:B------:R-:W-:Y:S02]  /*6870*/  FSEL R162, R18, -INF , P1 ;  /* 0xff80000012a27808 */ /* 0x000fe40000800000 */
[----:B------:R-:W-:Y:S01]  /*6880*/  FSEL R163, R19, -INF , P0 ;  /* 0xff80000013a37808 */ /* 0x000fe20000000000 */
[C---:B--2---:R-:W-:Y:S01]  /*6890*/  HMMA.16816.F32.BF16 R44, R196.reuse, R4, R44 ;  /* 0x00000004c42c723c */ /* 0x044fe2000004182c */
[----:B------:R-:W2:Y:S02]  /*68a0*/  LDL.64 R18, [R1+0x10] ;  /* 0x0000100001127983 */ /* 0x000ea40000100a00 */
[----:B------:R-:W-:Y:S02]  /*68b0*/  ISETP.GT.AND P1, PT, R0, 0x20, PT ;  /* 0x000000200000780c */ /* 0x000fe40003f24270 */
[----:B------:R-:W-:Y:S02]  /*68c0*/  FSEL R153, R13, -INF , P4 ;  /* 0xff8000000d997808 */ /* 0x000fe40002000000 */
[----:B------:R-:W-:Y:S01]  /*68d0*/  ISETP.GT.AND P4, PT, R2, 0x19, PT ;  /* 0x000000190200780c */ /* 0x000fe20003f84270 */
[C---:B------:R-:W-:Y:S01]  /*68e0*/  HMMA.16816.F32.BF16 R48, R196.reuse, R6, R48 ;  /* 0x00000006c430723c */ /* 0x040fe20000041830 */
[----:B------:R-:W-:Y:S02]  /*68f0*/  LDSM.16.M88.4 R4, [R202+0x7800] ;  /* 0x00780000ca04783b */ /* 0x000fe40000000200 */
[----:B------:R-:W-:Y:S02]  /*6900*/  ISETP.GT.AND P0, PT, R0, 0x21, PT ;  /* 0x000000210000780c */ /* 0x000fe40003f04270 */
[----:B------:R-:W-:Y:S02]  /*6910*/  FSEL R155, R17, -INF , P4 ;  /* 0xff800000119b7808 */ /* 0x000fe40002000000 */
[----:B------:R-:W-:Y:S02]  /*6920*/  FSEL R148, R8, -INF , P6 ;  /* 0xff80000008947808 */ /* 0x000fe40003000000 */
[----:B------:R-:W3:Y:S01]  /*6930*/  LDL R17, [R1+0x20] ;  /* 0x0000200001117983 */ /* 0x000ee20000100800 */
[C---:B------:R-:W-:Y:S02]  /*6940*/  ISETP.GT.AND P6, PT, R2.reuse, 0x10, PT ;  /* 0x000000100200780c */ /* 0x040fe40003fc4270 */
[----:B------:R-:W-:Y:S01]  /*6950*/  ISETP.GT.AND P4, PT, R2, 0x21, PT ;  /* 0x000000210200780c */ /* 0x000fe20003f84270 */
[----:B------:R-:W1:Y:S01]  /*6960*/  LDSM.16.M88.4 R8, [R202+0x7000] ;  /* 0x00700000ca08783b */ /* 0x000e620000000200 */
[----:B------:R-:W-:Y:S01]  /*6970*/  FSEL R152, R12, -INF , P6 ;  /* 0xff8000000c987808 */ /* 0x000fe20003000000 */
[----:B------:R-:W-:Y:S04]  /*6980*/  DEPBAR.LE SB0, 0x0 ;  /* 0x000080000000791a */ /* 0x000fe80000000000 */
[----:B------:R-:W-:Y:S02]  /*6990*/  FMNMX.FTZ R12, R116, R3, !PT ;  /* 0x00000003740c7209 */ /* 0x000fe40007810000 */
[----:B------:R-:W-:Y:S01]  /*69a0*/  BAR.SYNC.DEFER_BLOCKING 0x0 ;  /* 0x0000000000007b1d */ /* 0x000fe20000010000 */
[----:B------:R-:W-:Y:S02]  /*69b0*/  FSEL R165, R21, -INF , P4 ;  /* 0xff80000015a57808 */ /* 0x000fe40002000000 */
[----:B------:R-:W-:Y:S02]  /*69c0*/  FMNMX.FTZ R12, R156, R12, !PT ;  /* 0x0000000c9c0c7209 */ /* 0x000fe40007810000 */
[----:B------:R-:W-:Y:S02]  /*69d0*/  FSEL R166, R22, -INF , P1 ;  /* 0xff80000016a67808 */ /* 0x000fe40000800000 */
[----:B------:R-:W-:Y:S02]  /*69e0*/  FMNMX.FTZ R12, R148, R12, !PT ;  /* 0x0000000c940c7209 */ /* 0x000fe40007810000 */
[----:B------:R-:W-:Y:S02]  /*69f0*/  FSEL R176, R23, -INF , P0 ;  /* 0xff80000017b07808 */ /* 0x000fe40000000000 */
[----:B------:R-:W-:Y:S02]  /*6a00*/  FMNMX.FTZ R12, R150, R12, !PT ;  /* 0x0000000c960c7209 */ /* 0x000fe40007810000 */
[----:B------:R-:W-:Y:S02]  /*6a10*/  ISETP.GT.AND P1, PT, R0, 0x28, PT ;  /* 0x000000280000780c */ /* 0x000fe40003f24270 */
[----:B------:R-:W-:Y:S02]  /*6a20*/  FMNMX.FTZ R12, R152, R12, !PT ;  /* 0x0000000c980c7209 */ /* 0x000fe40007810000 */
[----:B------:R-:W-:Y:S02]  /*6a30*/  ISETP.GT.AND P0, PT, R0, 0x29, PT ;  /* 0x000000290000780c */ /* 0x000fe40003f04270 */
[----:B------:R-:W-:Y:S02]  /*6a40*/  FSEL R178, R26, -INF , P1 ;  /* 0xff8000001ab27808 */ /* 0x000fe40000800000 */
[----:B------:R-:W-:Y:S02]  /*6a50*/  FSEL R179, R27, -INF , P0 ;  /* 0xff8000001bb37808 */ /* 0x000fe40000000000 */
[C---:B------:R-:W-:Y:S02]  /*6a60*/  ISETP.GT.AND P1, PT, R0.reuse, 0x30, PT ;  /* 0x000000300000780c */ /* 0x040fe40003f24270 */
[----:B------:R-:W-:Y:S02]  /*6a70*/  ISETP.GT.AND P0, PT, R0, 0x31, PT ;  /* 0x000000310000780c */ /* 0x000fe40003f04270 */
[----:B------:R-:W-:Y:S02]  /*6a80*/  FSEL R182, R30, -INF , P1 ;  /* 0xff8000001eb67808 */ /* 0x000fe40000800000 */
[----:B------:R-:W-:Y:S02]  /*6a90*/  FSEL R231, R31, -INF , P0 ;  /* 0xff8000001fe77808 */ /* 0x000fe40000000000 */
[----:B------:R-:W-:Y:S01]  /*6aa0*/  ISETP.GT.AND P1, PT, R0, 0x38, PT ;  /* 0x000000380000780c */ /* 0x000fe20003f24270 */
[C---:B-1----:R-:W-:Y:S05]  /*6ab0*/  HMMA.16816.F32.BF16 R52, R196.reuse, R8, R52 ;  /* 0x00000008c434723c */ /* 0x042fea0000041834 */
[C---:B------:R-:W-:Y:S02]  /*6ac0*/  ISETP.GT.AND P6, PT, R2.reuse, 0x18, PT ;  /* 0x000000180200780c */ /* 0x040fe40003fc4270 */
[----:B------:R-:W-:Y:S01]  /*6ad0*/  FMNMX.FTZ R8, R153, R12, !PT ;  /* 0x0000000c99087209 */ /* 0x000fe20007810000 */
[C---:B------:R-:W-:Y:S03]  /*6ae0*/  HMMA.16816.F32.BF16 R56, R196.reuse, R10, R56 ;  /* 0x0000000ac438723c */ /* 0x040fe60000041838 */
[----:B------:R-:W-:Y:S02]  /*6af0*/  ISETP.GT.AND P4, PT, R2, 0x29, PT ;  /* 0x000000290200780c */ /* 0x000fe40003f84270 */
[----:B------:R-:W-:Y:S02]  /*6b00*/  FSEL R154, R16, -INF , P6 ;  /* 0xff800000109a7808 */ /* 0x000fe40003000000 */
[----:B------:R-:W-:Y:S01]  /*6b10*/  ISETP.GT.AND P6, PT, R2, 0x20, PT ;  /* 0x000000200200780c */ /* 0x000fe20003fc4270 */
[C---:B------:R-:W-:Y:S03]  /*6b20*/  HMMA.16816.F32.BF16 R60, R196.reuse, R4, R60 ;  /* 0x00000004c43c723c */ /* 0x040fe6000004183c */
[----:B------:R-:W-:Y:S02]  /*6b30*/  ISETP.GT.AND P0, PT, R0, 0x39, PT ;  /* 0x000000390000780c */ /* 0x000fe40003f04270 */
[----:B------:R-:W-:Y:S02]  /*6b40*/  FMNMX.FTZ R8, R154, R8, !PT ;  /* 0x000000089a087209 */ /* 0x000fe40007810000 */
[----:B------:R-:W-:Y:S01]  /*6b50*/  FSEL R164, R20, -INF , P6 ;  /* 0xff80000014a47808 */ /* 0x000fe20003000000 */
[----:B------:R-:W-:Y:S03]  /*6b60*/  HMMA.16816.F32.BF16 R64, R196, R6, R64 ;  /* 0x00000006c440723c */ /* 0x000fe60000041840 */
[----:B------:R-:W-:Y:S02]  /*6b70*/  ISETP.GT.AND P6, PT, R2, 0x28, PT ;  /* 0x000000280200780c */ /* 0x000fe40003fc4270 */
[----:B------:R-:W-:Y:S02]  /*6b80*/  FMNMX.FTZ R9, R157, R118, !PT ;  /* 0x000000769d097209 */ /* 0x000fe40007810000 */
[----:B------:R-:W-:Y:S02]  /*6b90*/  FMNMX.FTZ R8, R155, R8, !PT ;  /* 0x000000089b087209 */ /* 0x000fe40007810000 */
[----:B------:R-:W-:Y:S03]  /*6ba0*/  FMNMX.FTZ R9, R159, R9, !PT ;  /* 0x000000099f097209 */ /* 0x000fe60007810000 */
[----:B------:R-:W-:Y:S02]  /*6bb0*/  FMNMX.FTZ R8, R164, R8, !PT ;  /* 0x00000008a4087209 */ /* 0x000fe40007810000 */
[----:B------:R-:W-:Y:S02]  /*6bc0*/  FMNMX.FTZ R9, R151, R9, !PT ;  /* 0x0000000997097209 */ /* 0x000fe40007810000 */
[----:B------:R-:W-:Y:S02]  /*6bd0*/  FSEL R167, R24, -INF , P6 ;  /* 0xff80000018a77808 */ /* 0x000fe40003000000 */
[----:B------:R-:W-:Y:S02]  /*6be0*/  FMNMX.FTZ R8, R165, R8, !PT ;  /* 0x00000008a5087209 */ /* 0x000fe40007810000 */
[----:B------:R-:W-:Y:S02]  /*6bf0*/  FSEL R177, R25, -INF , P4 ;  /* 0xff80000019b17808 */ /* 0x000fe40002000000 */
[----:B------:R-:W-:Y:S02]  /*6c00*/  ISETP.GT.AND P6, PT, R2, 0x30, PT ;  /* 0x000000300200780c */ /* 0x000fe40003fc4270 */
[----:B------:R-:W-:Y:S02]  /*6c10*/  FMNMX.FTZ R9, R158, R9, !PT ;  /* 0x000000099e097209 */ /* 0x000fe40007810000 */
[----:B------:R-:W-:Y:S02]  /*6c20*/  FMNMX.FTZ R8, R167, R8, !PT ;  /* 0x00000008a7087209 */ /* 0x000fe40007810000 */
[----:B------:R-:W-:Y:S02]  /*6c30*/  FSEL R180, R28, -INF , P6 ;  /* 0xff8000001cb47808 */ /* 0x000fe40003000000 */
[----:B------:R-:W-:Y:S02]  /*6c40*/  ISETP.GT.AND P4, PT, R2, 0x31, PT ;  /* 0x000000310200780c */ /* 0x000fe40003f84270 */
[----:B------:R-:W-:Y:S02]  /*6c50*/  FMNMX.FTZ R8, R177, R8, !PT ;  /* 0x00000008b1087209 */ /* 0x000fe40007810000 */
[----:B------:R-:W-:Y:S02]  /*6c60*/  FMNMX.FTZ R9, R160, R9, !PT ;  /* 0x00000009a0097209 */ /* 0x000fe40007810000 */
[----:B------:R-:W-:Y:S02]  /*6c70*/  FSEL R181, R29, -INF , P4 ;  /* 0xff8000001db57808 */ /* 0x000fe40002000000 */
[----:B------:R-:W-:Y:S02]  /*6c80*/  FMNMX.FTZ R8, R180, R8, !PT ;  /* 0x00000008b4087209 */ /* 0x000fe40007810000 */
[----:B------:R-:W-:Y:S02]  /*6c90*/  ISETP.GT.AND P6, PT, R2, 0x38, PT ;  /* 0x000000380200780c */ /* 0x000fe40003fc4270 */
[----:B------:R-:W-:Y:S02]  /*6ca0*/  FMNMX.FTZ R9, R161, R9, !PT ;  /* 0x00000009a1097209 */ /* 0x000fe40007810000 */
[----:B------:R-:W-:Y:S02]  /*6cb0*/  FSEL R183, R32, -INF , P6 ;  /* 0xff80000020b77808 */ /* 0x000fe40003000000 */
[----:B------:R-:W-:Y:S02]  /*6cc0*/  FMNMX.FTZ R4, R181, R8, !PT ;  /* 0x00000008b5047209 */ /* 0x000fe40007810000 */
[----:B------:R-:W-:Y:S02]  /*6cd0*/  ISETP.GT.AND P4, PT, R2, 0x39, PT ;  /* 0x000000390200780c */ /* 0x000fe40003f84270 */
[----:B------:R-:W-:Y:S02]  /*6ce0*/  FMNMX.FTZ R5, R162, R9, !PT ;  /* 0x00000009a2057209 */ /* 0x000fe40007810000 */
[----:B------:R-:W-:Y:S02]  /*6cf0*/  ISETP.GT.AND P6, PT, R2, 0x40, PT ;  /* 0x000000400200780c */ /* 0x000fe40003fc4270 */
[----:B------:R-:W-:Y:S02]  /*6d00*/  FSEL R232, R33, -INF , P4 ;  /* 0xff80000021e87808 */ /* 0x000fe40002000000 */
        /* <DEDUP_REMOVED lines=8> */
[----:B------:R-:W-:Y:S02]  /*6d90*/  FMNMX.FTZ R4, R235, R4, !PT ;  /* 0x00000004eb047209 */ /* 0x000fe40007810000 */
        /* <DEDUP_REMOVED lines=10> */
[----:B------:R-:W-:Y:S02]  /*6e40*/  FSEL R234, R35, -INF , P0 ;  /* 0xff80000023ea7808 */ /* 0x000fe40000000000 */
[----:B------:R-:W-:Y:S02]  /*6e50*/  FMNMX.FTZ R4, R233, R4, !PT ;  /* 0x00000004e9047209 */ /* 0x000fe40007810000 */
[----:B------:R-:W-:Y:S02]  /*6e60*/  ISETP.GT.AND P6, PT, R2, 0x50, PT ;  /* 0x000000500200780c */ /* 0x000fe40003fc4270 */
[----:B------:R-:W-:Y:S02]  /*6e70*/  FSEL R240, R41, -INF , P4 ;  /* 0xff80000029f07808 */ /* 0x000fe40002000000 */
[----:B------:R-:W-:Y:S02]  /*6e80*/  FMNMX.FTZ R117, R239, R117, !PT ;  /* 0x00000075ef757209 */ /* 0x000fe40007810000 */
[----:B------:R-:W-:Y:S02]  /*6e90*/  FSEL R237, R38, -INF , P1 ;  /* 0xff80000026ed7808 */ /* 0x000fe40000800000 */
[C---:B------:R-:W-:Y:S02]  /*6ea0*/  ISETP.GT.AND P0, PT, R0.reuse, 0x41, PT ;  /* 0x000000410000780c */ /* 0x040fe40003f04270 */
[----:B------:R-:W-:Y:S02]  /*6eb0*/  ISETP.GT.AND P1, PT, R0, 0x48, PT ;  /* 0x000000480000780c */ /* 0x000fe40003f24270 */
[----:B------:R-:W-:Y:S02]  /*6ec0*/  FMNMX.FTZ R4, R234, R4, !PT ;  /* 0x00000004ea047209 */ /* 0x000fe40007810000 */
[----:B------:R-:W-:Y:S02]  /*6ed0*/  FSEL R243, R44, -INF , P6 ;  /* 0xff8000002cf37808 */ /* 0x000fe40003000000 */
[----:B------:R-:W-:Y:S02]  /*6ee0*/  ISETP.GT.AND P4, PT, R2, 0x51, PT ;  /* 0x000000510200780c */ /* 0x000fe40003f84270 */
[----:B------:R-:W-:Y:S02]  /*6ef0*/  FMNMX.FTZ R117, R240, R117, !PT ;  /* 0x00000075f0757209 */ /* 0x000fe40007810000 */
[----:B------:R-:W-:Y:S02]  /*6f00*/  FSEL R238, R39, -INF , P0 ;  /* 0xff80000027ee7808 */ /* 0x000fe40000000000 */
[----:B------:R-:W-:Y:S02]  /*6f10*/  ISETP.GT.AND P0, PT, R0, 0x49, PT ;  /* 0x000000490000780c */ /* 0x000fe40003f04270 */
[----:B------:R-:W-:Y:S02]  /*6f20*/  FSEL R241, R42, -INF , P1 ;  /* 0xff8000002af17808 */ /* 0x000fe40000800000 */
[----:B------:R-:W-:Y:S02]  /*6f30*/  ISETP.GT.AND P1, PT, R0, 0x50, PT ;  /* 0x000000500000780c */ /* 0x000fe40003f24270 */
[----:B------:R-:W-:Y:S02]  /*6f40*/  FMNMX.FTZ R4, R237, R4, !PT ;  /* 0x00000004ed047209 */ /* 0x000fe40007810000 */
[----:B------:R-:W-:Y:S02]  /*6f50*/  FSEL R244, R45, -INF , P4 ;  /* 0xff8000002df47808 */ /* 0x000fe40002000000 */
[----:B------:R-:W-:Y:S02]  /*6f60*/  ISETP.GT.AND P6, PT, R2, 0x58, PT ;  /* 0x000000580200780c */ /* 0x000fe40003fc4270 */
[----:B------:R-:W-:Y:S02]  /*6f70*/  FMNMX.FTZ R117, R243, R117, !PT ;  /* 0x00000075f3757209 */ /* 0x000fe40007810000 */
[----:B------:R-:W-:Y:S02]  /*6f80*/  FSEL R245, R46, -INF , P1 ;  /* 0xff8000002ef57808 */ /* 0x000fe40000800000 */
[C---:B------:R-:W-:Y:S02]  /*6f90*/  ISETP.GT.AND P1, PT, R0.reuse, 0x58, PT ;  /* 0x000000580000780c */ /* 0x040fe40003f24270 */
[----:B------:R-:W-:Y:S02]  /*6fa0*/  FSEL R242, R43, -INF , P0 ;  /* 0xff8000002bf27808 */ /* 0x000fe40000000000 */
[----:B------:R-:W-:Y:S02]  /*6fb0*/  ISETP.GT.AND P0, PT, R0, 0x51, PT ;  /* 0x000000510000780c */ /* 0x000fe40003f04270 */
[----:B------:R-:W-:Y:S02]  /*6fc0*/  ISETP.GT.AND P4, PT, R2, 0x59, PT ;  /* 0x000000590200780c */ /* 0x000fe40003f84270 */
[----:B------:R-:W-:Y:S02]  /*6fd0*/  FMNMX.FTZ R4, R238, R4, !PT ;  /* 0x00000004ee047209 */ /* 0x000fe40007810000 */
[----:B------:R-:W-:Y:S02]  /*6fe0*/  FSEL R247, R48, -INF , P6 ;  /* 0xff80000030f77808 */ /* 0x000fe40003000000 */
[----:B------:R-:W-:Y:S02]  /*6ff0*/  FMNMX.FTZ R117, R244, R117, !PT ;  /* 0x00000075f4757209 */ /* 0x000fe40007810000 */
[----:B------:R-:W-:Y:S02]  /*7000*/  FSEL R246, R47, -INF , P0 ;  /* 0xff8000002ff67808 */ /* 0x000fe40000000000 */
[C---:B------:R-:W-:Y:S02]  /*7010*/  ISETP.GT.AND P0, PT, R2.reuse, 0x60, PT ;  /* 0x000000600200780c */ /* 0x040fe40003f04270 */
[C---:B------:R-:W-:Y:S02]  /*7020*/  ISETP.GT.AND P6, PT, R2.reuse, 0x61, PT ;  /* 0x000000610200780c */ /* 0x040fe40003fc4270 */
[----:B------:R-:W-:Y:S02]  /*7030*/  FSEL R249, R49, -INF , P4 ;  /* 0xff80000031f97808 */ /* 0x000fe40002000000 */
[----:B------:R-:W-:Y:S02]  /*7040*/  ISETP.GT.AND P4, PT, R2, 0x68, PT ;  /* 0x000000680200780c */ /* 0x000fe40003f84270 */
[----:B------:R-:W-:Y:S02]  /*7050*/  FSEL R250, R50, -INF , P1 ;  /* 0xff80000032fa7808 */ /* 0x000fe40000800000 */
[----:B------:R-:W-:Y:S02]  /*7060*/  ISETP.GT.AND P1, PT, R2, 0x69, PT ;  /* 0x000000690200780c */ /* 0x000fe40003f24270 */
[----:B------:R-:W-:Y:S02]  /*7070*/  FMNMX.FTZ R4, R241, R4, !PT ;  /* 0x00000004f1047209 */ /* 0x000fe40007810000 */
[----:B------:R-:W-:Y:S02]  /*7080*/  FMNMX.FTZ R117, R247, R117, !PT ;  /* 0x00000075f7757209 */ /* 0x000fe40007810000 */
[----:B------:R-:W-:Y:S02]  /*7090*/  FSEL R15, R52, -INF , P0 ;  /* 0xff800000340f7808 */ /* 0x000fe40000000000 */
[----:B------:R-:W-:Y:S02]  /*70a0*/  FSEL R53, R53, -INF , P6 ;  /* 0xff80000035357808 */ /* 0x000fe40003000000 */
[C---:B------:R-:W-:Y:S02]  /*70b0*/  ISETP.GT.AND P6, PT, R2.reuse, 0x71, PT ;  /* 0x000000710200780c */ /* 0x040fe40003fc4270 */
[----:B------:R-:W-:Y:S02]  /*70c0*/  ISETP.GT.AND P0, PT, R2, 0x70, PT ;  /* 0x000000700200780c */ /* 0x000fe40003f04270 */
[----:B------:R-:W-:Y:S02]  /*70d0*/  FSEL R251, R56, -INF , P4 ;  /* 0xff80000038fb7808 */ /* 0x000fe40002000000 */
[C---:B------:R-:W-:Y:S02]  /*70e0*/  ISETP.GT.AND P4, PT, R2.reuse, 0x78, PT ;  /* 0x000000780200780c */ /* 0x040fe40003f84270 */
[----:B------:R-:W-:Y:S02]  /*70f0*/  FSEL R57, R57, -INF , P1 ;  /* 0xff80000039397808 */ /* 0x000fe40000800000 */
[----:B------:R-:W-:Y:S02]  /*7100*/  ISETP.GT.AND P1, PT, R2, 0x79, PT ;  /* 0x000000790200780c */ /* 0x000fe40003f24270 */
[----:B------:R-:W-:Y:S02]  /*7110*/  FMNMX.FTZ R2, R242, R4, !PT ;  /* 0x00000004f2027209 */ /* 0x000fe40007810000 */
[----:B------:R-:W-:Y:S02]  /*7120*/  FMNMX.FTZ R117, R249, R117, !PT ;  /* 0x00000075f9757209 */ /* 0x000fe40007810000 */
[----:B------:R-:W-:Y:S02]  /*7130*/  FMNMX.FTZ R2, R245, R2, !PT ;  /* 0x00000002f5027209 */ /* 0x000fe40007810000 */
        /* <DEDUP_REMOVED lines=10> */
[----:B------:R-:W-:Y:S02]  /*71e0*/  FSEL R32, R54, -INF , P0 ;  /* 0xff80000036207808 */ /* 0x000fe40000000000 */
[----:B------:R-:W-:Y:S02]  /*71f0*/  ISETP.GT.AND P1, PT, R0, 0x61, PT ;  /* 0x000000610000780c */ /* 0x000fe40003f24270 */
[----:B------:R-:W-:Y:S02]  /*7200*/  FMNMX.FTZ R2, R248, R2, !PT ;  /* 0x00000002f8027209 */ /* 0x000fe40007810000 */
[----:B------:R-:W-:Y:S02]  /*7210*/  FMNMX.FTZ R117, R57, R117, !PT ;  /* 0x0000007539757209 */ /* 0x000fe40007810000 */
[----:B------:R-:W-:Y:S02]  /*7220*/  FSEL R34, R55, -INF , P1 ;  /* 0xff80000037227808 */ /* 0x000fe40000800000 */
[----:B------:R-:W-:Y:S02]  /*7230*/  ISETP.GT.AND P1, PT, R0, 0x68, PT ;  /* 0x000000680000780c */ /* 0x000fe40003f24270 */
[----:B------:R-:W-:Y:S02]  /*7240*/  FMNMX.FTZ R2, R32, R2, !PT ;  /* 0x0000000220027209 */ /* 0x000fe40007810000 */
[----:B------:R-:W-:Y:S02]  /*7250*/  FSEL R16, R61, -INF , P6 ;  /* 0xff8000003d107808 */ /* 0x000fe40003000000 */
[----:B------:R-:W-:Y:S02]  /*7260*/  FMNMX.FTZ R117, R252, R117, !PT ;  /* 0x00000075fc757209 */ /* 0x000fe40007810000 */
[----:B------:R-:W-:Y:S02]  /*7270*/  ISETP.GT.AND P0, PT, R0, 0x69, PT ;  /* 0x000000690000780c */ /* 0x000fe40003f04270 */
[----:B------:R-:W-:Y:S02]  /*7280*/  FSEL R58, R58, -INF , P1 ;  /* 0xff8000003a3a7808 */ /* 0x000fe40000800000 */
        /* <DEDUP_REMOVED lines=12> */
[----:B------:R-:W-:Y:S01]  /*7350*/  FMNMX.FTZ R2, R62, R2, !PT ;  /* 0x000000023e027209 */ /* 0x000fe20007810000 */
[----:B------:R-:W1:Y:S01]  /*7360*/  SHFL.BFLY PT, R4, R117, 0x2, 0x1f ;  /* 0x0c401f0075047f89 */ /* 0x000e6200000e0000 */
[C---:B------:R-:W-:Y:S02]  /*7370*/  ISETP.GT.AND P1, PT, R0.reuse, 0x78, PT ;  /* 0x000000780000780c */ /* 0x040fe40003f24270 */
[----:B------:R-:W-:Y:S02]  /*7380*/  ISETP.GT.AND P0, PT, R0, 0x79, PT ;  /* 0x000000790000780c */ /* 0x000fe40003f04270 */
[----:B------:R-:W-:Y:S02]  /*7390*/  FMNMX.FTZ R0, R63, R2, !PT ;  /* 0x000000023f007209 */ /* 0x000fe40007810000 */
[----:B------:R-:W-:Y:S02]  /*73a0*/  FSEL R66, R66, -INF , P1 ;  /* 0xff80000042427808 */ /* 0x000fe40000800000 */
[----:B------:R-:W-:Y:S02]  /*73b0*/  FSEL R119, R67, -INF , P0 ;  /* 0xff80000043777808 */ /* 0x000fe40000000000 */
[----:B------:R-:W-:Y:S02]  /*73c0*/  FMNMX.FTZ R0, R66, R0, !PT ;  /* 0x0000000042007209 */ /* 0x000fe40007810000 */
[----:B------:R-:W-:Y:S02]  /*73d0*/  ISETP.GT.AND P6, PT, R229, R230, PT ;  /* 0x000000e6e500720c */ /* 0x000fe40003fc4270 */
[----:B------:R-:W-:Y:S02]  /*73e0*/  FMNMX.FTZ R0, R119, R0, !PT ;  /* 0x0000000077007209 */ /* 0x000fe40007810000 */
[----:B------:R-:W-:Y:S03]  /*73f0*/  IADD3 R230, R229, -0x1, RZ ;  /* 0xffffffffe5e67810 */ /* 0x000fe60007ffe0ff */
[----:B------:R-:W4:Y:S01]  /*7400*/  SHFL.BFLY PT, R2, R0, 0x2, 0x1f ;  /* 0x0c401f0000027f89 */ /* 0x000f2200000e0000 */
[----:B-1----:R-:W-:Y:S05]  /*7410*/  FMNMX.FTZ R117, R117, R4, !PT ;  /* 0x0000000475757209 */ /* 0x002fea0007810000 */
[----:B------:R-:W-:Y:S01]  /*7420*/  @P6 SHF.R.S32.HI R6, RZ, 0x1f, R230 ;  /* 0x0000001fff066819 */ /* 0x000fe200000114e6 */
[----:B------:R-:W-:Y:S01]  /*7430*/  @P6 IMAD.MOV.U32 R11, RZ, RZ, c[0x0][0x1e0] ;  /* 0x00007800ff0b6624 */ /* 0x000fe200078e00ff */
[----:B------:R-:W1:Y:S03]  /*7440*/  SHFL.BFLY PT, R4, R117, 0x1, 0x1f ;  /* 0x0c201f0075047f89 */ /* 0x000e6600000e0000 */
[----:B------:R-:W-:Y:S02]  /*7450*/  @P6 IMAD R6, R6, c[0x0][0x1e0], RZ ;  /* 0x0000780006066a24 */ /* 0x000fe400078e02ff */
[----:B------:R-:W-:Y:S02]  /*7460*/  @P6 IMAD.SHL.U32 R10, R11, 0x40, RZ ;  /* 0x000000400b0a6824 */ /* 0x000fe400078e00ff */
[----:B------:R-:W-:Y:S01]  /*7470*/  @P6 IMAD R6, R230, c[0x0][0x1e4], R6 ;  /* 0x00007900e6066a24 */ /* 0x000fe200078e0206 */
[----:B----4-:R-:W-:Y:S05]  /*7480*/  FMNMX.FTZ R0, R0, R2, !PT ;  /* 0x0000000200007209 */ /* 0x010fea0007810000 */
[----:B------:R-:W4:Y:S01]  /*7490*/  SHFL.BFLY PT, R2, R0, 0x1, 0x1f ;  /* 0x0c201f0000027f89 */ /* 0x000f2200000e0000 */
[----:B-1----:R-:W-:Y:S04]  /*74a0*/  FMNMX.FTZ R117, R117, R4, !PT ;  /* 0x0000000475757209 */ /* 0x002fe80007810000 */
[C---:B------:R-:W-:Y:S01]  /*74b0*/  FSETP.NEU.FTZ.AND P1, PT, R117.reuse, -INF , PT ;  /* 0xff8000007500780b */ /* 0x040fe20003f3d000 */
[----:B------:R-:W-:Y:S05]  /*74c0*/  FMUL.FTZ R149, R117, c[0x0][0x2d0] ;  /* 0x0000b40075957a20 */ /* 0x000fea0000410000 */
[----:B------:R-:W-:Y:S05]  /*74d0*/  FSEL R149, R149, RZ, P1 ;  /* 0x000000ff95957208 */ /* 0x000fea0000800000 */
[--C-:B------:R-:W-:Y:S02]  /*74e0*/  FFMA.FTZ R4, R116, c[0x0][0x2d0], -R149.reuse ;  /* 0x0000b40074047a23 */ /* 0x100fe40000010895 */
[--C-:B------:R-:W-:Y:S02]  /*74f0*/  FFMA.FTZ R7, R156, c[0x0][0x2d0], -R149.reuse ;  /* 0x0000b4009c077a23 */ /* 0x100fe40000010895 */
[----:B------:R1:W-:Y:S01]  /*7500*/  MUFU.EX2 R49, R4 ;  /* 0x0000000400317308 */ /* 0x0003e20000000800 */
[----:B----4-:R-:W-:Y:S01]  /*7510*/  FMNMX.FTZ R116, R0, R2, !PT ;  /* 0x0000000200747209 */ /* 0x010fe20007810000 */
[----:B------:R-:W-:Y:S02]  /*7520*/  FFMA.FTZ R0, R148, c[0x0][0x2d0], -R149 ;  /* 0x0000b40094007a23 */ /* 0x000fe40000010895 */
[----:B------:R-:W-:Y:S02]  /*7530*/  IMAD.MOV.U32 R156, RZ, RZ, R15 ;  /* 0x000000ffff9c7224 */ /* 0x000fe400078e000f */
[----:B------:R-:W-:Y:S04]  /*7540*/  FMUL.FTZ R148, R116, c[0x0][0x2d0] ;  /* 0x0000b40074947a20 */ /* 0x000fe80000410000 */
[----:B------:R4:W-:Y:S10]  /*7550*/  MUFU.EX2 R12, R0 ;  /* 0x00000000000c7308 */ /* 0x0009f40000000800 */
[----:B------:R-:W5:Y:S01]  /*7560*/  MUFU.EX2 R48, R7 ;  /* 0x0000000700307308 */ /* 0x000f620000000800 */
[----:B-1----:R-:W-:Y:S05]  /*7570*/  @P6 IMAD.WIDE.U32 R4, R230, c[0x0][0x1e0], RZ ;  /* 0x00007800e6046a25 */ /* 0x002fea00078e00ff */
[----:B------:R-:W-:Y:S01]  /*7580*/  @P6 IADD3 R5, R5, R6, RZ ;  /* 0x0000000605056210 */ /* 0x000fe20007ffe0ff */
[C---:B------:R-:W-:Y:S03]  /*7590*/  @P6 IMAD.SHL.U32 R6, R4.reuse, 0x80, RZ ;  /* 0x0000008004066824 */ /* 0x040fe600078e00ff */
[----:B------:R-:W-:Y:S01]  /*75a0*/  @P6 SHF.L.U64.HI R4, R4, 0x7, R5 ;  /* 0x0000000704046819 */ /* 0x000fe20000010205 */
[----:B----4-:R-:W-:Y:S01]  /*75b0*/  FFMA.FTZ R0, R150, c[0x0][0x2d0], -R149 ;  /* 0x0000b40096007a23 */ /* 0x010fe20000010895 */
[----:B--2---:R-:W-:Y:S02]  /*75c0*/  @P6 IADD3 R5, P4, P0, R6, 0x40, R18 ;  /* 0x0000004006056810 */ /* 0x004fe4000789e012 */
[----:B------:R-:W-:Y:S01]  /*75d0*/  MOV R150, R57 ;  /* 0x0000003900967202 */ /* 0x000fe20000000f00 */
[----:B------:R1:W-:Y:S01]  /*75e0*/  MUFU.EX2 R40, R0 ;  /* 0x0000000000287308 */ /* 0x0003e20000000800 */
[--C-:B---3--:R-:W-:Y:S02]  /*75f0*/  @P6 IADD3.X R9, R4, RZ, R17.reuse, P4, P0 ;  /* 0x000000ff04096210 */ /* 0x108fe400027e0411 */
[----:B------:R-:W-:Y:S02]  /*7600*/  FSETP.NEU.FTZ.AND P0, PT, R116, -INF , PT ;  /* 0xff8000007400780b */ /* 0x000fe40003f1d000 */
[----:B-----5:R-:W-:Y:S02]  /*7610*/  F2FP.BF16.PACK_AB R144, R48, R49 ;  /* 0x000000313090723e */ /* 0x020fe400000010ff */
[----:B------:R-:W-:Y:S05]  /*7620*/  FSEL R148, R148, RZ, P0 ;  /* 0x000000ff94947208 */ /* 0x000fea0000000000 */
[----:B------:R-:W-:Y:S01]  /*7630*/  FFMA.FTZ R2, R157, c[0x0][0x2d0], -R148 ;  /* 0x0000b4009d027a23 */ /* 0x000fe20000010894 */
[----:B------:R-:W-:Y:S03]  /*7640*/  MOV R157, R16 ;  /* 0x00000010009d7202 */ /* 0x000fe60000000f00 */
[----:B------:R2:W-:Y:S01]  /*7650*/  MUFU.EX2 R42, R2 ;  /* 0x00000002002a7308 */ /* 0x0005e20000000800 */
[----:B-1----:R-:W-:Y:S05]  /*7660*/  @P6 IADD3 R0, P4, R6, R18, RZ ;  /* 0x0000001206006210 */ /* 0x002fea0007f9e0ff */
[----:B------:R-:W-:Y:S01]  /*7670*/  @P6 IMAD.X R4, R4, 0x1, R17, P4 ;  /* 0x0000000104046824 */ /* 0x000fe200020e0611 */
[C---:B------:R-:W-:Y:S04]  /*7680*/  @P6 LEA R6, P4, R0.reuse, c[0x0][0x1c8], 0x1 ;  /* 0x0000720000066a11 */ /* 0x040fe800078808ff */
[----:B------:R-:W-:Y:S01]  /*7690*/  @P6 LEA.HI.X R7, R0, c[0x0][0x1cc], R4, 0x1, P4 ;  /* 0x0000730000076a11 */ /* 0x000fe200020f0c04 */
[----:B------:R-:W-:Y:S01]  /*76a0*/  FFMA.FTZ R0, R159, c[0x0][0x2d0], -R148 ;  /* 0x0000b4009f007a23 */ /* 0x000fe20000010894 */
[C---:B------:R-:W-:Y:S01]  /*76b0*/  @P6 LEA R8, P4, R5.reuse, c[0x0][0x1c8], 0x1 ;  /* 0x0000720005086a11 */ /* 0x040fe200078808ff */
[----:B------:R-:W-:Y:S02]  /*76c0*/  IMAD.MOV.U32 R159, RZ, RZ, R14 ;  /* 0x000000ffff9f7224 */ /* 0x000fe400078e000e */
[----:B------:R1:W3:Y:S01]  /*76d0*/  MUFU.EX2 R43, R0 ;  /* 0x00000000002b7308 */ /* 0x0002e20000000800 */
[----:B------:R4:W-:Y:S01]  /*76e0*/  @P6 LDGSTS.E.BYPASS.LTC128B.128 [R228+0x8100], [R6.64], !P3 ;  /* 0x0810000006e46fae */ /* 0x0009e2000d901d46 */
[----:B------:R-:W-:Y:S01]  /*76f0*/  @P6 LEA.HI.X R9, R5, c[0x0][0x1cc], R9, 0x1, P4 ;  /* 0x0000730005096a11 */ /* 0x000fe200020f0c09 */
[----:B--2---:R-:W-:Y:S01]  /*7700*/  @P6 IMAD.MOV.U32 R2, RZ, RZ, 0x6 ;  /* 0x00000006ff026424 */ /* 0x004fe200078e00ff */
[----:B------:R-:W-:Y:S04]  /*7710*/  @P6 IADD3 R4, P4, R6, R10, RZ ;  /* 0x0000000a06046210 */ /* 0x000fe80007f9e0ff */
[----:B------:R-:W-:Y:S01]  /*7720*/  @P6 SHF.L.U64.HI R2, R11, R2, c[0x0][0x1e4] ;  /* 0x000079000b026619 */ /* 0x000fe20000010202 */
[----:B------:R2:W-:Y:S04]  /*7730*/  @P6 LDGSTS.E.BYPASS.LTC128B.128 [R228+0xc100], [R8.64], !P2 ;  /* 0x0c10000008e46fae */ /* 0x0005e8000d101d46 */
[----:B------:R-:W-:Y:S05]  /*7740*/  @P6 IMAD.X R5, R2, 0x1, R7, P4 ;  /* 0x0000000102056824 */ /* 0x000fea00020e0607 */
[----:B------:R5:W-:Y:S01]  /*7750*/  @P6 LDGSTS.E.BYPASS.LTC128B.128 [R228+0x9100], [R4.64], !P3 ;  /* 0x0910000004e46fae */ /* 0x000be2000d901d46 */
[----:B-1----:R-:W-:Y:S01]  /*7760*/  FFMA.FTZ R0, R151, c[0x0][0x2d0], -R148 ;  /* 0x0000b40097007a23 */ /* 0x002fe20000010894 */
[----:B---3--:R-:W-:Y:S06]  /*7770*/  F2FP.BF16.PACK_AB R145, R43, R42 ;  /* 0x0000002a2b91723e */ /* 0x008fec00000010ff */
[----:B------:R5:W-:Y:S01]  /*7780*/  @P6 LDGSTS.E.BYPASS.LTC128B.128 [R228+0xd100], [R4.64+0x80], !P2 ;  /* 0x0d10008004e46fae */ /* 0x000be2000d101d46 */
[----:B------:R-:W-:Y:S01]  /*7790*/  IMAD.MOV.U32 R151, RZ, RZ, R12 ;  /* 0x000000ffff977224 */ /* 0x000fe200078e000c */
[----:B------:R1:W-:Y:S01]  /*77a0*/  MUFU.EX2 R35, R0 ;  /* 0x0000000000237308 */ /* 0x0003e20000000800 */
[-C--:B----4-:R-:W-:Y:S03]  /*77b0*/  @P6 IADD3 R6, P4, R4, R10.reuse, RZ ;  /* 0x0000000a04066210 */ /* 0x090fe60007f9e0ff */
[----:B------:R-:W-:Y:S02]  /*77c0*/  F2FP.BF16.PACK_AB R146, R40, R151 ;  /* 0x000000972892723e */ /* 0x000fe400000010ff */
[----:B------:R-:W-:Y:S02]  /*77d0*/  @P6 IMAD.X R7, R5, 0x1, R2, P4 ;  /* 0x0000000105076824 */ /* 0x000fe400020e0602 */
[----:B--2---:R-:W-:Y:S02]  /*77e0*/  FFMA.FTZ R9, R158, c[0x0][0x2d0], -R148 ;  /* 0x0000b4009e097a23 */ /* 0x004fe40000010894 */
[----:B------:R-:W-:Y:S01]  /*77f0*/  IMAD.MOV.U32 R158, RZ, RZ, R13 ;  /* 0x000000ffff9e7224 */ /* 0x000fe200078e000d */
[----:B------:R2:W-:Y:S01]  /*7800*/  @P6 LDGSTS.E.BYPASS.LTC128B.128 [R228+0xa100], [R6.64], !P3 ;  /* 0x0a10000006e46fae */ /* 0x0005e2000d901d46 */
[----:B------:R3:W4:Y:S07]  /*7810*/  MUFU.EX2 R41, R9 ;  /* 0x0000000900297308 */ /* 0x00072e0000000800 */
[----:B------:R2:W-:Y:S01]  /*7820*/  @P6 LDGSTS.E.BYPASS.LTC128B.128 [R228+0xe100], [R6.64+0x80], !P2 ;  /* 0x0e10008006e46fae */ /* 0x0005e2000d101d46 */
[----:B-1----:R-:W-:Y:S02]  /*7830*/  FSEL R0, R117, RZ, P1 ;  /* 0x000000ff75007208 */ /* 0x002fe40000800000 */
[----:B------:R-:W-:Y:S03]  /*7840*/  @P6 IADD3 R8, P1, R6, R10, RZ ;  /* 0x0000000a06086210 */ /* 0x000fe60007f3e0ff */
[----:B------:R-:W-:Y:S04]  /*7850*/  FADD.FTZ R0, -R0, R3 ;  /* 0x0000000300007221 */ /* 0x000fe80000010100 */
[----:B------:R-:W-:Y:S01]  /*7860*/  FMUL.FTZ R0, R0, c[0x0][0x2d0] ;  /* 0x0000b40000007a20 */ /* 0x000fe20000410000 */
[----:B---3--:R-:W-:Y:S03]  /*7870*/  @P6 IADD3.X R9, R7, R2, RZ, P1, !PT ;  /* 0x0000000207096210 */ /* 0x008fe60000ffe4ff */
[----:B------:R1:W5:Y:S01]  /*7880*/  MUFU.EX2 R3, R0 ;  /* 0x0000000000037308 */ /* 0x0003620000000800 */
[----:B------:R-:W-:Y:S02]  /*7890*/  FSEL R2, R116, RZ, P0 ;  /* 0x000000ff74027208 */ /* 0x000fe40000000000 */
[----:B----4-:R-:W-:Y:S01]  /*78a0*/  F2FP.BF16.PACK_AB R147, R41, R35 ;  /* 0x000000232993723e */ /* 0x010fe200000010ff */
[----:B------:R3:W-:Y:S08]  /*78b0*/  @P6 LDGSTS.E.BYPASS.LTC128B.128 [R228+0xb100], [R8.64], !P3 ;  /* 0x0b10000008e46fae */ /* 0x0007f0000d901d46 */
[----:B------:R3:W-:Y:S08]  /*78c0*/  @P6 LDGSTS.E.BYPASS.LTC128B.128 [R228+0xf100], [R8.64+0x80], !P2 ;  /* 0x0f10008008e46fae */ /* 0x0007f0000d101d46 */
[----:B------:R-:W4:Y:S01]  /*78d0*/  LDSM.16.MT88.4 R12, [R200] ;  /* 0x00000000c80c783b */ /* 0x000f220000004200 */
[----:B-1----:R-:W-:Y:S02]  /*78e0*/  FADD.FTZ R0, -R2, R118 ;  /* 0x0000007602007221 */ /* 0x002fe40000010100 */
[----:B------:R-:W-:Y:S02]  /*78f0*/  FFMA.FTZ R2, R152, c[0x0][0x2d0], -R149 ;  /* 0x0000b40098027a23 */ /* 0x000fe40000010895 */
[----:B------:R-:W-:Y:S03]  /*7900*/  FMUL.FTZ R0, R0, c[0x0][0x2d0] ;  /* 0x0000b40000007a20 */ /* 0x000fe60000410000 */
[----:B------:R-:W1:Y:S01]  /*7910*/  LDSM.16.MT88.4 R20, [R204] ;  /* 0x00000000cc14783b */ /* 0x000e620000004200 */
[----:B------:R-:W-:Y:S02]  /*7920*/  IMAD.MOV.U32 R118, RZ, RZ, R66 ;  /* 0x000000ffff767224 */ /* 0x000fe400078e0042 */
[C---:B-----5:R-:W-:Y:S01]  /*7930*/  FMUL.FTZ R4, R3.reuse, R120 ;  /* 0x0000007803047220 */ /* 0x060fe20000410000 */
[----:B------:R-:W5:Y:S01]  /*7940*/  MUFU.EX2 R0, R0 ;  /* 0x0000000000007308 */ /* 0x000f620000000800 */
[C---:B------:R-:W-:Y:S01]  /*7950*/  FMUL.FTZ R5, R3.reuse, R121 ;  /* 0x0000007903057220 */ /* 0x040fe20000410000 */
[----:B------:R-:W-:Y:S01]  /*7960*/  MOV R121, R40 ;  /* 0x0000002800797202 */ /* 0x000fe20000000f00 */
[C---:B------:R-:W-:Y:S01]  /*7970*/  FMUL.FTZ R24, R3.reuse, R80 ;  /* 0x0000005003187220 */ /* 0x040fe20000410000 */
[----:B------:R-:W1:Y:S01]  /*7980*/  LDSM.16.MT88.4 R28, [R203] ;  /* 0x00000000cb1c783b */ /* 0x000e620000004200 */
[C---:B---3--:R-:W-:Y:S02]  /*7990*/  FMUL.FTZ R8, R3.reuse, R124 ;  /* 0x0000007c03087220 */ /* 0x048fe40000410000 */
[C---:B------:R-:W-:Y:S02]  /*79a0*/  FMUL.FTZ R9, R3.reuse, R125 ;  /* 0x0000007d03097220 */ /* 0x040fe40000410000 */
[C---:B------:R-:W-:Y:S02]  /*79b0*/  FMUL.FTZ R16, R3.reuse, R72 ;  /* 0x0000004803107220 */ /* 0x040fe40000410000 */
[C---:B------:R-:W-:Y:S01]  /*79c0*/  FMUL.FTZ R17, R3.reuse, R73 ;  /* 0x0000004903117220 */ /* 0x040fe20000410000 */
[----:B------:R-:W3:Y:S01]  /*79d0*/  LDSM.16.MT88.4 R36, [R223] ;  /* 0x00000000df24783b */ /* 0x000ee20000004200 */
[C---:B------:R-:W-:Y:S02]  /*79e0*/  FMUL.FTZ R25, R3.reuse, R81 ;  /* 0x0000005103197220 */ /* 0x040fe40000410000 */
[----:B------:R-:W-:Y:S02]  /*79f0*/  IMAD.MOV.U32 R152, RZ, RZ, R32 ;  /* 0x000000ffff987224 */ /* 0x000fe400078e0020 */
[C---:B------:R-:W-:Y:S02]  /*7a00*/  FMUL.FTZ R32, R3.reuse, R88 ;  /* 0x0000005803207220 */ /* 0x040fe40000410000 */
[----:B------:R-:W-:Y:S01]  /*7a10*/  IMAD.MOV.U32 R88, RZ, RZ, R33 ;  /* 0x000000ffff587224 */ /* 0x000fe200078e0021 */
[----:B------:R-:W1:Y:S01]  /*7a20*/  LDSM.16.MT88.4 R44, [R200+0x4000] ;  /* 0x00400000c82c783b */ /* 0x000e620000004200 */
[C---:B------:R-:W-:Y:S02]  /*7a30*/  FMUL.FTZ R33, R3.reuse, R89 ;  /* 0x0000005903217220 */ /* 0x040fe40000410000 */
[----:B------:R-:W-:Y:S02]  /*7a40*/  IMAD.MOV.U32 R89, RZ, RZ, R34 ;  /* 0x000000ffff597224 */ /* 0x000fe400078e0022 */
[C---:B-----5:R-:W-:Y:S02]  /*7a50*/  FMUL.FTZ R11, R0.reuse, R127 ;  /* 0x0000007f000b7220 */ /* 0x060fe40000410000 */
[----:B------:R5:W-:Y:S01]  /*7a60*/  MUFU.EX2 R127, R2 ;  /* 0x00000002007f7308 */ /* 0x000be20000000800 */
[C---:B--2---:R-:W-:Y:S01]  /*7a70*/  FMUL.FTZ R6, R0.reuse, R122 ;  /* 0x0000007a00067220 */ /* 0x044fe20000410000 */
[----:B------:R-:W0:Y:S01]  /*7a80*/  LDGDEPBAR ;  /* 0x00000000000079af */ /* 0x000e220000000000 */
[C---:B------:R-:W-:Y:S02]  /*7a90*/  FMUL.FTZ R7, R0.reuse, R123 ;  /* 0x0000007b00077220 */ /* 0x040fe40000410000 */
[C---:B------:R-:W-:Y:S02]  /*7aa0*/  FMUL.FTZ R18, R0.reuse, R74 ;  /* 0x0000004a00127220 */ /* 0x040fe40000410000 */
[C---:B------:R-:W-:Y:S02]  /*7ab0*/  FMUL.FTZ R19, R0.reuse, R75 ;  /* 0x0000004b00137220 */ /* 0x040fe40000410000 */
[C---:B------:R-:W-:Y:S01]  /*7ac0*/  FMUL.FTZ R26, R0.reuse, R82 ;  /* 0x00000052001a7220 */ /* 0x040fe20000410000 */
[C---:B----4-:R-:W-:Y:S01]  /*7ad0*/  HMMA.16816.F32.BF16 R4, R144.reuse, R12, R4 ;  /* 0x0000000c9004723c */ /* 0x050fe20000041804 */
[----:B------:R-:W-:Y:S04]  /*7ae0*/  LDSM.16.MT88.4 R72, [R200+0x800] ;  /* 0x00080000c848783b */ /* 0x000fe80000004200 */
[C---:B------:R-:W-:Y:S02]  /*7af0*/  FMUL.FTZ R10, R0.reuse, R126 ;  /* 0x0000007e000a7220 */ /* 0x040fe40000410000 */
[C---:B------:R-:W-:Y:S02]  /*7b00*/  FMUL.FTZ R12, R3.reuse, R68 ;  /* 0x00000044030c7220 */ /* 0x040fe40000410000 */
[----:B------:R-:W-:Y:S03]  /*7b10*/  FMUL.FTZ R13, R3, R69 ;  /* 0x00000045030d7220 */ /* 0x000fe60000410000 */
[C---:B------:R-:W-:Y:S03]  /*7b20*/  HMMA.16816.F32.BF16 R8, R144.reuse, R14, R8 ;  /* 0x0000000e9008723c */ /* 0x040fe60000041808 */
[----:B-----5:R-:W-:Y:S02]  /*7b30*/  FFMA.FTZ R2, R153, c[0x0][0x2d0], -R149 ;  /* 0x0000b40099027a23 */ /* 0x020fe40000010895 */
[----:B------:R-:W-:Y:S02]  /*7b40*/  IMAD.MOV.U32 R122, RZ, RZ, R35 ;  /* 0x000000ffff7a7224 */ /* 0x000fe400078e0023 */
[----:B------:R2:W-:Y:S01]  /*7b50*/  MUFU.EX2 R66, R2 ;  /* 0x0000000200427308 */ /* 0x0005e20000000800 */
[C---:B------:R-:W-:Y:S04]  /*7b60*/  FMUL.FTZ R14, R0.reuse, R70 ;  /* 0x00000046000e7220 */ /* 0x040fe80000410000 */
[C---:B------:R-:W-:Y:S02]  /*7b70*/  FMUL.FTZ R15, R0.reuse, R71 ;  /* 0x00000047000f7220 */ /* 0x040fe40000410000 */
[----:B------:R-:W-:Y:S01]  /*7b80*/  LDSM.16.MT88.4 R68, [R206+0x4000] ;  /* 0x00400000ce44783b */ /* 0x000fe20000004200 */
[C---:B------:R-:W-:Y:S02]  /*7b90*/  FMUL.FTZ R27, R0.reuse, R83 ;  /* 0x00000053001b7220 */ /* 0x040fe40000410000 */
[----:B------:R-:W-:Y:S02]  /*7ba0*/  IMAD.MOV.U32 R126, RZ, RZ, R43 ;  /* 0x000000ffff7e7224 */ /* 0x000fe400078e002b */
[C---:B-1----:R-:W-:Y:S03]  /*7bb0*/  HMMA.16816.F32.BF16 R12, R144.reuse, R20, R12 ;  /* 0x00000014900c723c */ /* 0x042fe6000004180c */
[----:B------:R-:W-:Y:S02]  /*7bc0*/  FMUL.FTZ R35, R0, R91 ;  /* 0x0000005b00237220 */ /* 0x000fe40000410000 */
[----:B------:R-:W-:Y:S02]  /*7bd0*/  IMAD.MOV.U32 R125, RZ, RZ, R48 ;  /* 0x000000ffff7d7224 */ /* 0x000fe400078e0030 */
[C---:B------:R-:W-:Y:S01]  /*7be0*/  FMUL.FTZ R20, R3.reuse, R76 ;  /* 0x0000004c03147220 */ /* 0x040fe20000410000 */
[C---:B------:R-:W-:Y:S04]  /*7bf0*/  HMMA.16816.F32.BF16 R16, R144.reuse, R22, R16 ;  /* 0x000000169010723c */ /* 0x040fe80000041810 */
[----:B--2---:R-:W-:Y:S02]  /*7c00*/  FFMA.FTZ R2, R160, c[0x0][0x2d0], -R148 ;  /* 0x0000b400a0027a23 */ /* 0x004fe40000010894 */
[C---:B------:R-:W-:Y:S02]  /*7c10*/  FMUL.FTZ R21, R3.reuse, R77 ;  /* 0x0000004d03157220 */ /* 0x040fe40000410000 */
[----:B------:R1:W2:Y:S01]  /*7c20*/  MUFU.EX2 R65, R2 ;  /* 0x0000000200417308 */ /* 0x0002a20000000800 */
[C---:B------:R-:W-:Y:S03]  /*7c30*/  FMUL.FTZ R22, R0.reuse, R78 ;  /* 0x0000004e00167220 */ /* 0x040fe60000410000 */
[C---:B------:R-:W-:Y:S02]  /*7c40*/  FMUL.FTZ R23, R0.reuse, R79 ;  /* 0x0000004f00177220 */ /* 0x040fe40000410000 */
[----:B------:R-:W-:Y:S01]  /*7c50*/  LDSM.16.MT88.4 R76, [R204+0x800] ;  /* 0x00080000cc4c783b */ /* 0x000fe20000004200 */
[C---:B------:R-:W-:Y:S02]  /*7c60*/  FMUL.FTZ R34, R0.reuse, R90 ;  /* 0x0000005a00227220 */ /* 0x040fe40000410000 */
[C---:B------:R-:W-:Y:S02]  /*7c70*/  FMUL.FTZ R51, R0.reuse, R103 ;  /* 0x0000006700337220 */ /* 0x040fe40000410000 */
[C---:B------:R-:W-:Y:S03]  /*7c80*/  HMMA.16816.F32.BF16 R20, R144.reuse, R28, R20 ;  /* 0x0000001c9014723c */ /* 0x040fe60000041814 */
[----:B------:R-:W-:Y:S02]  /*7c90*/  IMAD.MOV.U32 R123, RZ, RZ, R42 ;  /* 0x000000ffff7b7224 */ /* 0x000fe400078e002a */
[----:B------:R-:W-:Y:S02]  /*7ca0*/  IMAD.MOV.U32 R120, RZ, RZ, R41 ;  /* 0x000000ffff787224 */ /* 0x000fe400078e0029 */
[C---:B------:R-:W-:Y:S01]  /*7cb0*/  FMUL.FTZ R28, R3.reuse, R84 ;  /* 0x00000054031c7220 */ /* 0x040fe20000410000 */
[C---:B------:R-:W-:Y:S04]  /*7cc0*/  HMMA.16816.F32.BF16 R24, R144.reuse, R30, R24 ;  /* 0x0000001e9018723c */ /* 0x040fe80000041818 */
[----:B------:R-:W-:Y:S02]  /*7cd0*/  FMUL.FTZ R29, R3, R85 ;  /* 0x00000055031d7220 */ /* 0x000fe40000410000 */
[----:B-1----:R-:W-:Y:S02]  /*7ce0*/  FFMA.FTZ R2, R161, c[0x0][0x2d0], -R148 ;  /* 0x0000b400a1027a23 */ /* 0x002fe40000010894 */
[C---:B------:R-:W-:Y:S02]  /*7cf0*/  FMUL.FTZ R30, R0.reuse, R86 ;  /* 0x00000056001e7220 */ /* 0x040fe40000410000 */
[----:B------:R1:W4:Y:S02]  /*7d00*/  MUFU.EX2 R67, R2 ;  /* 0x0000000200437308 */ /* 0x0003240000000800 */
[----:B------:R-:W-:Y:S02]  /*7d10*/  FMUL.FTZ R31, R0, R87 ;  /* 0x00000057001f7220 */ /* 0x000fe40000410000 */
[----:B------:R-:W-:Y:S02]  /*7d20*/  IMAD.MOV.U32 R87, RZ, RZ, R53 ;  /* 0x000000ffff577224 */ /* 0x000fe400078e0035 */
[----:B------:R-:W5:Y:S01]  /*7d30*/  LDSM.16.MT88.4 R52, [R204+0x4000] ;  /* 0x00400000cc34783b */ /* 0x000f620000004200 */
[----:B------:R-:W-:Y:S02]  /*7d40*/  IMAD.MOV.U32 R84, RZ, RZ, R62 ;  /* 0x000000ffff547224 */ /* 0x000fe400078e003e */
[C---:B---3--:R-:W-:Y:S03]  /*7d50*/  HMMA.16816.F32.BF16 R28, R144.reuse, R36, R28 ;  /* 0x00000024901c723c */ /* 0x048fe6000004181c */
[----:B------:R-:W-:Y:S02]  /*7d60*/  IMAD.MOV.U32 R85, RZ, RZ, R63 ;  /* 0x000000ffff557224 */ /* 0x000fe400078e003f */
[----:B------:R-:W3:Y:S01]  /*7d70*/  LDSM.16.MT88.4 R60, [R203+0x4000] ;  /* 0x00400000cb3c783b */ /* 0x000ee20000004200 */
[----:B------:R-:W-:Y:S02]  /*7d80*/  IMAD.MOV.U32 R86, RZ, RZ, R49 ;  /* 0x000000ffff567224 */ /* 0x000fe400078e0031 */
[C---:B------:R-:W-:Y:S04]  /*7d90*/  HMMA.16816.F32.BF16 R32, R144.reuse, R38, R32 ;  /* 0x000000269020723c */ /* 0x040fe80000041820 */
[C---:B------:R-:W-:Y:S02]  /*7da0*/  FMUL.FTZ R36, R3.reuse, R92 ;  /* 0x0000005c03247220 */ /* 0x040fe40000410000 */
[C---:B------:R-:W-:Y:S02]  /*7db0*/  FMUL.FTZ R37, R3.reuse, R93 ;  /* 0x0000005d03257220 */ /* 0x040fe40000410000 */
[----:B-1----:R-:W-:Y:S04]  /*7dc0*/  FFMA.FTZ R2, R154, c[0x0][0x2d0], -R149 ;  /* 0x0000b4009a027a23 */ /* 0x002fe80000010895 */
[----:B------:R1:W1:Y:S01]  /*7dd0*/  MUFU.EX2 R80, R2 ;  /* 0x0000000200507308 */ /* 0x0002620000000800 */
[C---:B------:R-:W-:Y:S02]  /*7de0*/  FMUL.FTZ R38, R0.reuse, R94 ;  /* 0x0000005e00267220 */ /* 0x040fe40000410000 */
[C---:B------:R-:W-:Y:S02]  /*7df0*/  FMUL.FTZ R39, R0.reuse, R95 ;  /* 0x0000005f00277220 */ /* 0x040fe40000410000 */
[----:B------:R-:W-:Y:S01]  /*7e00*/  LDSM.16.MT88.4 R92, [R204+0x1000] ;  /* 0x00100000cc5c783b */ /* 0x000fe20000004200 */
[C---:B------:R-:W-:Y:S02]  /*7e10*/  FMUL.FTZ R40, R3.reuse, R96 ;  /* 0x0000006003287220 */ /* 0x040fe40000410000 */
[----:B------:R-:W-:Y:S02]  /*7e20*/  FMUL.FTZ R41, R3, R97 ;  /* 0x0000006103297220 */ /* 0x000fe40000410000 */
[C---:B------:R-:W-:Y:S03]  /*7e30*/  HMMA.16816.F32.BF16 R36, R144.reuse, R44, R36 ;  /* 0x0000002c9024723c */ /* 0x040fe60000041824 */
[C---:B------:R-:W-:Y:S02]  /*7e40*/  FMUL.FTZ R42, R0.reuse, R98 ;  /* 0x00000062002a7220 */ /* 0x040fe40000410000 */
[C---:B------:R-:W-:Y:S02]  /*7e50*/  FMUL.FTZ R43, R0.reuse, R99 ;  /* 0x00000063002b7220 */ /* 0x040fe40000410000 */
[----:B------:R-:W-:Y:S02]  /*7e60*/  IMAD.MOV.U32 R98, RZ, RZ, R85 ;  /* 0x000000ffff627224 */ /* 0x000fe400078e0055 */
[----:B------:R-:W-:Y:S03]  /*7e70*/  IMAD.MOV.U32 R97, RZ, RZ, R84 ;  /* 0x000000ffff617224 */ /* 0x000fe600078e0054 */
[C---:B------:R-:W-:Y:S03]  /*7e80*/  HMMA.16816.F32.BF16 R40, R144.reuse, R46, R40 ;  /* 0x0000002e9028723c */ /* 0x040fe60000041828 */
[----:B-1----:R-:W-:Y:S02]  /*7e90*/  FFMA.FTZ R2, R155, c[0x0][0x2d0], -R149 ;  /* 0x0000b4009b027a23 */ /* 0x002fe40000010895 */
[C---:B------:R-:W-:Y:S02]  /*7ea0*/  FMUL.FTZ R44, R3.reuse, R128 ;  /* 0x00000080032c7220 */ /* 0x040fe40000410000 */
[----:B------:R1:W1:Y:S01]  /*7eb0*/  MUFU.EX2 R91, R2 ;  /* 0x00000002005b7308 */ /* 0x0002620000000800 */
[----:B------:R-:W-:Y:S04]  /*7ec0*/  FMUL.FTZ R45, R3, R129 ;  /* 0x00000081032d7220 */ /* 0x000fe80000410000 */
[C---:B------:R-:W-:Y:S02]  /*7ed0*/  FMUL.FTZ R46, R0.reuse, R130 ;  /* 0x00000082002e7220 */ /* 0x040fe40000410000 */
[----:B------:R-:W-:Y:S02]  /*7ee0*/  FMUL.FTZ R47, R0, R131 ;  /* 0x00000083002f7220 */ /* 0x000fe40000410000 */
[--C-:B------:R-:W-:Y:S02]  /*7ef0*/  FFMA.FTZ R97, R97, c[0x0][0x2d0], -R148.reuse ;  /* 0x0000b40061617a23 */ /* 0x100fe40000010894 */
[--C-:B------:R-:W-:Y:S02]  /*7f00*/  FFMA.FTZ R98, R98, c[0x0][0x2d0], -R148.reuse ;  /* 0x0000b40062627a23 */ /* 0x100fe40000010894 */
[C---:B------:R-:W-:Y:S01]  /*7f10*/  FMUL.FTZ R48, R3.reuse, R100 ;  /* 0x0000006403307220 */ /* 0x040fe20000410000 */
[C---:B-----5:R-:W-:Y:S03]  /*7f20*/  HMMA.16816.F32.BF16 R44, R144.reuse, R52, R44 ;  /* 0x00000034902c723c */ /* 0x060fe6000004182c */
[C---:B------:R-:W-:Y:S01]  /*7f30*/  FMUL.FTZ R49, R3.reuse, R101 ;  /* 0x0000006503317220 */ /* 0x040fe20000410000 */
[----:B------:R-:W-:Y:S01]  /*7f40*/  MOV R100, R158 ;  /* 0x0000009e00647202 */ /* 0x000fe20000000f00 */
[----:B------:R-:W-:Y:S02]  /*7f50*/  FMUL.FTZ R50, R0, R102 ;  /* 0x0000006600327220 */ /* 0x000fe40000410000 */
[C---:B------:R-:W-:Y:S02]  /*7f60*/  FMUL.FTZ R52, R3.reuse, R104 ;  /* 0x0000006803347220 */ /* 0x040fe40000410000 */
[C---:B------:R-:W-:Y:S03]  /*7f70*/  FMUL.FTZ R53, R3.reuse, R105 ;  /* 0x0000006903357220 */ /* 0x040fe60000410000 */
[C---:B------:R-:W-:Y:S03]  /*7f80*/  HMMA.16816.F32.BF16 R48, R144.reuse, R54, R48 ;  /* 0x000000369030723c */ /* 0x040fe60000041830 */
[----:B-1----:R-:W-:Y:S02]  /*7f90*/  FFMA.FTZ R2, R162, c[0x0][0x2d0], -R148 ;  /* 0x0000b400a2027a23 */ /* 0x002fe40000010894 */
[----:B------:R-:W-:Y:S02]  /*7fa0*/  IMAD.MOV.U32 R124, RZ, RZ, R58 ;  /* 0x000000ffff7c7224 */ /* 0x000fe400078e003a */
[----:B------:R1:W5:Y:S01]  /*7fb0*/  MUFU.EX2 R90, R2 ;  /* 0x00000002005a7308 */ /* 0x0003620000000800 */
[C---:B------:R-:W-:Y:S04]  /*7fc0*/  FMUL.FTZ R54, R0.reuse, R106 ;  /* 0x0000006a00367220 */ /* 0x040fe80000410000 */
[C---:B------:R-:W-:Y:S02]  /*7fd0*/  FMUL.FTZ R55, R0.reuse, R107 ;  /* 0x0000006b00377220 */ /* 0x040fe40000410000 */
[C---:B------:R-:W-:Y:S02]  /*7fe0*/  FMUL.FTZ R56, R3.reuse, R108 ;  /* 0x0000006c03387220 */ /* 0x040fe40000410000 */
[C---:B------:R-:W-:Y:S02]  /*7ff0*/  FMUL.FTZ R57, R3.reuse, R109 ;  /* 0x0000006d03397220 */ /* 0x040fe40000410000 */
[C---:B------:R-:W-:Y:S01]  /*8000*/  FMUL.FTZ R58, R0.reuse, R110 ;  /* 0x0000006e003a7220 */ /* 0x040fe20000410000 */
[C---:B---3--:R-:W-:Y:S03]  /*8010*/  HMMA.16816.F32.BF16 R52, R144.reuse, R60, R52 ;  /* 0x0000003c9034723c */ /* 0x048fe60000041834 */
[C---:B------:R-:W-:Y:S02]  /*8020*/  FMUL.FTZ R59, R0.reuse, R111 ;  /* 0x0000006f003b7220 */ /* 0x040fe40000410000 */
[C---:B------:R-:W-:Y:S02]  /*8030*/  FMUL.FTZ R64, R3.reuse, R112 ;  /* 0x0000007003407220 */ /* 0x040fe40000410000 */
[----:B------:R-:W-:Y:S02]  /*8040*/  FMUL.FTZ R61, R3, R133 ;  /* 0x00000085033d7220 */ /* 0x000fe40000410000 */
[----:B------:R-:W-:Y:S01]  /*8050*/  IMAD.MOV.U32 R133, RZ, RZ, R252 ;  /* 0x000000ffff857224 */ /* 0x000fe200078e00fc */
[C---:B------:R-:W-:Y:S03]  /*8060*/  HMMA.16816.F32.BF16 R56, R144.reuse, R62, R56 ;  /* 0x0000003e9038723c */ /* 0x040fe60000041838 */
[----:B-1----:R-:W-:Y:S02]  /*8070*/  FFMA.FTZ R2, R163, c[0x0][0x2d0], -R148 ;  /* 0x0000b400a3027a23 */ /* 0x002fe40000010894 */
[C---:B------:R-:W-:Y:S02]  /*8080*/  FMUL.FTZ R60, R3.reuse, R132 ;  /* 0x00000084033c7220 */ /* 0x040fe40000410000 */
[----:B------:R1:W3:Y:S01]  /*8090*/  MUFU.EX2 R103, R2 ;  /* 0x0000000200677308 */ /* 0x0002e20000000800 */
[C---:B------:R-:W-:Y:S04]  /*80a0*/  FMUL.FTZ R62, R0.reuse, R134 ;  /* 0x00000086003e7220 */ /* 0x040fe80000410000 */
[C---:B------:R-:W-:Y:S01]  /*80b0*/  FMUL.FTZ R63, R0.reuse, R135 ;  /* 0x00000087003f7220 */ /* 0x040fe20000410000 */
[----:B------:R-:W-:Y:S01]  /*80c0*/  MOV R135, R88 ;  /* 0x0000005800877202 */ /* 0x000fe20000000f00 */
[----:B------:R-:W-:Y:S02]  /*80d0*/  IMAD.MOV.U32 R132, RZ, RZ, R87 ;  /* 0x000000ffff847224 */ /* 0x000fe400078e0057 */
[----:B------:R-:W-:Y:S02]  /*80e0*/  IMAD.MOV.U32 R134, RZ, RZ, R89 ;  /* 0x000000ffff867224 */ /* 0x000fe400078e0059 */
[----:B--2---:R-:W-:Y:S01]  /*80f0*/  IMAD.MOV.U32 R112, RZ, RZ, R65 ;  /* 0x000000ffff707224 */ /* 0x004fe200078e0041 */
[C---:B------:R-:W-:Y:S03]  /*8100*/  HMMA.16816.F32.BF16 R60, R144.reuse, R68, R60 ;  /* 0x00000044903c723c */ /* 0x040fe6000004183c */
[----:B------:R-:W-:Y:S01]  /*8110*/  FMUL.FTZ R65, R3, R113 ;  /* 0x0000007103417220 */ /* 0x000fe20000410000 */
[----:B------:R-:W-:Y:S01]  /*8120*/  MOV R113, R66 ;  /* 0x0000004200717202 */ /* 0x000fe20000000f00 */
[C---:B------:R-:W-:Y:S02]  /*8130*/  FMUL.FTZ R66, R0.reuse, R114 ;  /* 0x0000007200427220 */ /* 0x040fe40000410000 */
[----:B----4-:R-:W-:Y:S01]  /*8140*/  IMAD.MOV.U32 R114, RZ, RZ, R67 ;  /* 0x000000ffff727224 */ /* 0x010fe200078e0043 */
[----:B------:R-:W-:Y:S01]  /*8150*/  F2FP.BF16.PACK_AB R68, R113, R127 ;  /* 0x0000007f7144723e */ /* 0x000fe200000010ff */
[----:B------:R-:W-:Y:S03]  /*8160*/  FMUL.FTZ R67, R0, R115 ;  /* 0x0000007300437220 */ /* 0x000fe60000410000 */
[----:B-1----:R-:W-:Y:S01]  /*8170*/  FFMA.FTZ R2, R164, c[0x0][0x2d0], -R149 ;  /* 0x0000b400a4027a23 */ /* 0x002fe20000010895 */
[----:B------:R-:W-:Y:S01]  /*8180*/  F2FP.BF16.PACK_AB R69, R114, R112 ;  /* 0x000000707245723e */ /* 0x000fe200000010ff */
[----:B------:R-:W-:Y:S02]  /*8190*/  IMAD.MOV.U32 R115, RZ, RZ, R80 ;  /* 0x000000ffff737224 */ /* 0x000fe400078e0050 */
[----:B------:R-:W-:Y:S01]  /*81a0*/  HMMA.16816.F32.BF16 R64, R144, R70, R64 ;  /* 0x000000469040723c */ /* 0x000fe20000041840 */
[----:B------:R1:W-:Y:S01]  /*81b0*/  MUFU.EX2 R102, R2 ;  /* 0x0000000200667308 */ /* 0x0003e20000000800 */
[----:B------:R-:W2:Y:S01]  /*81c0*/  LDSM.16.MT88.4 R80, [R203+0x800] ;  /* 0x00080000cb50783b */ /* 0x000ea20000004200 */
[----:B------:R-:W-:Y:S02]  /*81d0*/  IMAD.MOV.U32 R99, RZ, RZ, R159 ;  /* 0x000000ffff637224 */ /* 0x000fe400078e009f */
[----:B------:R-:W-:Y:S02]  /*81e0*/  IMAD.MOV.U32 R96, RZ, RZ, R157 ;  /* 0x000000ffff607224 */ /* 0x000fe400078e009d */
[----:B------:R-:W-:Y:S02]  /*81f0*/  IMAD.MOV.U32 R144, RZ, RZ, R251 ;  /* 0x000000ffff907224 */ /* 0x000fe400078e00fb */
[----:B------:R-:W-:Y:S03]  /*8200*/  IMAD.MOV.U32 R145, RZ, RZ, R91 ;  /* 0x000000ffff917224 */ /* 0x000fe600078e005b */
[----:B-----5:R-:W-:Y:S02]  /*8210*/  IMAD.MOV.U32 R146, RZ, RZ, R90 ;  /* 0x000000ffff927224 */ /* 0x020fe400078e005a */
[----:B------:R-:W-:Y:S01]  /*8220*/  F2FP.BF16.PACK_AB R70, R145, R115 ;  /* 0x000000739146723e */ /* 0x000fe200000010ff */
[----:B------:R-:W-:Y:S01]  /*8230*/  IMAD.MOV.U32 R147, RZ, RZ, R152 ;  /* 0x000000ffff937224 */ /* 0x000fe200078e0098 */
[----:B------:R-:W-:Y:S01]  /*8240*/  LDSM.16.MT88.4 R88, [R206+0x4800] ;  /* 0x00480000ce58783b */ /* 0x000fe20000004200 */
[----:B---3--:R-:W-:Y:S01]  /*8250*/  F2FP.BF16.PACK_AB R71, R103, R146 ;  /* 0x000000926747723e */ /* 0x008fe200000010ff */
[----:B------:R-:W-:Y:S02]  /*8260*/  IMAD.MOV.U32 R152, RZ, RZ, R86 ;  /* 0x000000ffff987224 */ /* 0x000fe400078e0056 */
[--C-:B------:R-:W-:Y:S02]  /*8270*/  FFMA.FTZ R96, R96, c[0x0][0x2d0], -R149.reuse ;  /* 0x0000b40060607a23 */ /* 0x100fe40000010895 */
[--C-:B------:R-:W-:Y:S02]  /*8280*/  FFMA.FTZ R99, R99, c[0x0][0x2d0], -R149.reuse ;  /* 0x0000b40063637a23 */ /* 0x100fe40000010895 */
[C---:B------:R-:W-:Y:S01]  /*8290*/  HMMA.16816.F32.BF16 R4, R68.reuse, R72, R4 ;  /* 0x000000484404723c */ /* 0x040fe20000041804 */
[----:B------:R-:W3:Y:S04]  /*82a0*/  LDSM.16.MT88.4 R84, [R206+0x800] ;  /* 0x00080000ce54783b */ /* 0x000ee80000004200 */
[--C-:B-1----:R-:W-:Y:S02]  /*82b0*/  FFMA.FTZ R2, R165, c[0x0][0x2d0], -R149.reuse ;  /* 0x0000b400a5027a23 */ /* 0x102fe40000010895 */
[--C-:B------:R-:W-:Y:S01]  /*82c0*/  FFMA.FTZ R118, R118, c[0x0][0x2d0], -R148.reuse ;  /* 0x0000b40076767a23 */ /* 0x100fe20000010894 */
[C---:B------:R-:W-:Y:S01]  /*82d0*/  HMMA.16816.F32.BF16 R8, R68.reuse, R74, R8 ;  /* 0x0000004a4408723c */ /* 0x040fe20000041808 */
[----:B------:R1:W4:Y:S01]  /*82e0*/  MUFU.EX2 R252, R2 ;  /* 0x0000000200fc7308 */ /* 0x0003220000000800 */
[----:B------:R-:W5:Y:S06]  /*82f0*/  LDSM.16.MT88.4 R72, [R200+0x4800] ;  /* 0x00480000c848783b */ /* 0x000f6c0000004200 */
[C---:B------:R-:W-:Y:S03]  /*8300*/  HMMA.16816.F32.BF16 R12, R68.reuse, R76, R12 ;  /* 0x0000004c440c723c */ /* 0x040fe6000004180c */
[----:B------:R-:W-:Y:S05]  /*8310*/  MUFU.EX2 R118, R118 ;  /* 0x0000007600767308 */ /* 0x000fea0000000800 */
[C---:B------:R-:W-:Y:S01]  /*8320*/  HMMA.16816.F32.BF16 R16, R68.reuse, R78, R16 ;  /* 0x0000004e4410723c */ /* 0x040fe20000041810 */
[----:B------:R-:W4:Y:S07]  /*8330*/  LDSM.16.MT88.4 R76, [R204+0x4800] ;  /* 0x00480000cc4c783b */ /* 0x000f2e0000004200 */
[C---:B--2---:R-:W-:Y:S04]  /*8340*/  HMMA.16816.F32.BF16 R20, R68.reuse, R80, R20 ;  /* 0x000000504414723c */ /* 0x044fe80000041814 */
[--C-:B-1----:R-:W-:Y:S04]  /*8350*/  FFMA.FTZ R2, R166, c[0x0][0x2d0], -R148.reuse ;  /* 0x0000b400a6027a23 */ /* 0x102fe80000010894 */
[C---:B------:R-:W-:Y:S01]  /*8360*/  HMMA.16816.F32.BF16 R24, R68.reuse, R82, R24 ;  /* 0x000000524418723c */ /* 0x040fe20000041818 */
[----:B------:R1:W-:Y:S01]  /*8370*/  MUFU.EX2 R101, R2 ;  /* 0x0000000200657308 */ /* 0x0003e20000000800 */
[----:B------:R-:W2:Y:S06]  /*8380*/  LDSM.16.MT88.4 R80, [R203+0x4800] ;  /* 0x00480000cb50783b */ /* 0x000eac0000004200 */
[C---:B---3--:R-:W-:Y:S08]  /*8390*/  HMMA.16816.F32.BF16 R28, R68.reuse, R84, R28 ;  /* 0x00000054441c723c */ /* 0x048ff0000004181c */
[C---:B------:R-:W-:Y:S01]  /*83a0*/  HMMA.16816.F32.BF16 R32, R68.reuse, R86, R32 ;  /* 0x000000564420723c */ /* 0x040fe20000041820 */
[----:B------:R-:W3:Y:S07]  /*83b0*/  LDSM.16.MT88.4 R84, [R200+0x1000] ;  /* 0x00100000c854783b */ /* 0x000eee0000004200 */
[C---:B-----5:R-:W-:Y:S04]  /*83c0*/  HMMA.16816.F32.BF16 R36, R68.reuse, R72, R36 ;  /* 0x000000484424723c */ /* 0x060fe80000041824 */
[----:B-1----:R-:W-:Y:S04]  /*83d0*/  FFMA.FTZ R2, R176, c[0x0][0x2d0], -R148 ;  /* 0x0000b400b0027a23 */ /* 0x002fe80000010894 */
[C---:B------:R-:W-:Y:S01]  /*83e0*/  HMMA.16816.F32.BF16 R40, R68.reuse, R74, R40 ;  /* 0x0000004a4428723c */ /* 0x040fe20000041828 */
[----:B------:R1:W5:Y:S01]  /*83f0*/  MUFU.EX2 R251, R2 ;  /* 0x0000000200fb7308 */ /* 0x0003620000000800 */
[----:B------:R-:W3:Y:S06]  /*8400*/  LDSM.16.MT88.4 R72, [R203+0x1000] ;  /* 0x00100000cb48783b */ /* 0x000eec0000004200 */
[C---:B----4-:R-:W-:Y:S08]  /*8410*/  HMMA.16816.F32.BF16 R44, R68.reuse, R76, R44 ;  /* 0x0000004c442c723c */ /* 0x050ff0000004182c */
[C---:B------:R-:W-:Y:S01]  /*8420*/  HMMA.16816.F32.BF16 R48, R68.reuse, R78, R48 ;  /* 0x0000004e4430723c */ /* 0x040fe20000041830 */
[----:B------:R-:W4:Y:S07]  /*8430*/  LDSM.16.MT88.4 R76, [R206+0x1000] ;  /* 0x00100000ce4c783b */ /* 0x000f2e0000004200 */
[C---:B--2---:R-:W-:Y:S04]  /*8440*/  HMMA.16816.F32.BF16 R52, R68.reuse, R80, R52 ;  /* 0x000000504434723c */ /* 0x044fe80000041834 */
[--C-:B-1----:R-:W-:Y:S04]  /*8450*/  FFMA.FTZ R2, R167, c[0x0][0x2d0], -R149.reuse ;  /* 0x0000b400a7027a23 */ /* 0x102fe80000010895 */
[C---:B------:R-:W-:Y:S01]  /*8460*/  HMMA.16816.F32.BF16 R56, R68.reuse, R82, R56 ;  /* 0x000000524438723c */ /* 0x040fe20000041838 */
[----:B------:R1:W-:Y:S01]  /*8470*/  MUFU.EX2 R176, R2 ;  /* 0x0000000200b07308 */ /* 0x0003e20000000800 */
[----:B------:R-:W2:Y:S06]  /*8480*/  LDSM.16.MT88.4 R80, [R200+0x5000] ;  /* 0x00500000c850783b */ /* 0x000eac0000004200 */
[C---:B------:R-:W-:Y:S07]  /*8490*/  HMMA.16816.F32.BF16 R60, R68.reuse, R88, R60 ;  /* 0x00000058443c723c */ /* 0x040fee000004183c */
[--C-:B------:R-:W-:Y:S01]  /*84a0*/  FFMA.FTZ R88, R183, c[0x0][0x2d0], -R149.reuse ;  /* 0x0000b400b7587a23 */ /* 0x100fe20000010895 */
[----:B------:R-:W-:Y:S03]  /*84b0*/  HMMA.16816.F32.BF16 R64, R68, R90, R64 ;  /* 0x0000005a4440723c */ /* 0x000fe60000041840 */
[----:B------:R2:W-:Y:S04]  /*84c0*/  MUFU.EX2 R164, R88 ;  /* 0x0000005800a47308 */ /* 0x0005e80000000800 */
[----:B------:R-:W-:Y:S01]  /*84d0*/  F2FP.BF16.PACK_AB R68, R252, R102 ;  /* 0x00000066fc44723e */ /* 0x000fe200000010ff */
[--C-:B-1----:R-:W-:Y:S01]  /*84e0*/  FFMA.FTZ R2, R177, c[0x0][0x2d0], -R149.reuse ;  /* 0x0000b400b1027a23 */ /* 0x102fe20000010895 */
[----:B-----5:R-:W-:Y:S04]  /*84f0*/  F2FP.BF16.PACK_AB R69, R251, R101 ;  /* 0x00000065fb45723e */ /* 0x020fe800000010ff */
[----:B------:R1:W5:Y:S01]  /*8500*/  MUFU.EX2 R167, R2 ;  /* 0x0000000200a77308 */ /* 0x0003620000000800 */
[----:B------:R-:W-:Y:S01]  /*8510*/  IMAD.MOV.U32 R177, RZ, RZ, R156 ;  /* 0x000000ffffb17224 */ /* 0x000fe200078e009c */
[----:B--2---:R-:W-:Y:S01]  /*8520*/  LDSM.16.MT88.4 R88, [R206+0x5800] ;  /* 0x00580000ce58783b */ /* 0x004fe20000004200 */
[----:B-1----:R-:W-:Y:S01]  /*8530*/  FFMA.FTZ R2, R178, c[0x0][0x2d0], -R148 ;  /* 0x0000b400b2027a23 */ /* 0x002fe20000010894 */
[----:B-----5:R-:W-:Y:S01]  /*8540*/  F2FP.BF16.PACK_AB R70, R167, R176 ;  /* 0x000000b0a746723e */ /* 0x020fe200000010ff */
[----:B------:R-:W-:Y:S05]  /*8550*/  IMAD.MOV.U32 R178, RZ, RZ, R146 ;  /* 0x000000ffffb27224 */ /* 0x000fea00078e0092 */
[----:B------:R1:W-:Y:S02]  /*8560*/  MUFU.EX2 R111, R2 ;  /* 0x00000002006f7308 */ /* 0x0003e40000000800 */
[----:B-1----:R-:W-:Y:S01]  /*8570*/  FFMA.FTZ R2, R179, c[0x0][0x2d0], -R148 ;  /* 0x0000b400b3027a23 */ /* 0x002fe20000010894 */
[----:B------:R-:W-:Y:S07]  /*8580*/  MOV R179, R115 ;  /* 0x0000007300b37202 */ /* 0x000fee0000000f00 */
[----:B------:R1:W2:Y:S02]  /*8590*/  MUFU.EX2 R110, R2 ;  /* 0x00000002006e7308 */ /* 0x0002a40000000800 */
[--C-:B-1----:R-:W-:Y:S01]  /*85a0*/  FFMA.FTZ R2, R180, c[0x0][0x2d0], -R149.reuse ;  /* 0x0000b400b4027a23 */ /* 0x102fe20000010895 */
[----:B--2---:R-:W-:Y:S01]  /*85b0*/  F2FP.BF16.PACK_AB R71, R110, R111 ;  /* 0x0000006f6e47723e */ /* 0x004fe200000010ff */
[----:B------:R-:W-:Y:S06]  /*85c0*/  IMAD.MOV.U32 R180, RZ, RZ, R114 ;  /* 0x000000ffffb47224 */ /* 0x000fec00078e0072 */
[----:B------:R1:W-:Y:S01]  /*85d0*/  MUFU.EX2 R109, R2 ;  /* 0x00000002006d7308 */ /* 0x0003e20000000800 */
[C---:B---3--:R-:W-:Y:S08]  /*85e0*/  HMMA.16816.F32.BF16 R4, R68.reuse, R84, R4 ;  /* 0x000000544404723c */ /* 0x048ff00000041804 */
[C---:B------:R-:W-:Y:S01]  /*85f0*/  HMMA.16816.F32.BF16 R8, R68.reuse, R86, R8 ;  /* 0x000000564408723c */ /* 0x040fe20000041808 */
[----:B------:R-:W2:Y:S07]  /*8600*/  LDSM.16.MT88.4 R84, [R204+0x5000] ;  /* 0x00500000cc54783b */ /* 0x000eae0000004200 */
[C---:B------:R-:W-:Y:S04]  /*8610*/  HMMA.16816.F32.BF16 R12, R68.reuse, R92, R12 ;  /* 0x0000005c440c723c */ /* 0x040fe8000004180c */
[----:B-1----:R-:W-:Y:S02]  /*8620*/  FFMA.FTZ R2, R181, c[0x0][0x2d0], -R149 ;  /* 0x0000b400b5027a23 */ /* 0x002fe40000010895 */
[----:B------:R-:W-:Y:S01]  /*8630*/  IMAD.MOV.U32 R181, RZ, RZ, R113 ;  /* 0x000000ffffb57224 */ /* 0x000fe200078e0071 */
[----:B------:R-:W-:Y:S01]  /*8640*/  MOV R113, R125 ;  /* 0x0000007d00717202 */ /* 0x000fe20000000f00 */
[C---:B------:R-:W-:Y:S01]  /*8650*/  HMMA.16816.F32.BF16 R16, R68.reuse, R94, R16 ;  /* 0x0000005e4410723c */ /* 0x040fe20000041810 */
[----:B------:R1:W3:Y:S01]  /*8660*/  MUFU.EX2 R166, R2 ;  /* 0x0000000200a67308 */ /* 0x0002e20000000800 */
[----:B------:R-:W-:Y:S06]  /*8670*/  LDSM.16.MT88.4 R92, [R204+0x2000] ;  /* 0x00200000cc5c783b */ /* 0x000fec0000004200 */
[C---:B------:R-:W-:Y:S08]  /*8680*/  HMMA.16816.F32.BF16 R20, R68.reuse, R72, R20 ;  /* 0x000000484414723c */ /* 0x040ff00000041814 */
[C---:B------:R-:W-:Y:S01]  /*8690*/  HMMA.16816.F32.BF16 R24, R68.reuse, R74, R24 ;  /* 0x0000004a4418723c */ /* 0x040fe20000041818 */
[----:B------:R-:W5:Y:S07]  /*86a0*/  LDSM.16.MT88.4 R72, [R203+0x5000] ;  /* 0x00500000cb48783b */ /* 0x000f6e0000004200 */
[C---:B----4-:R-:W-:Y:S04]  /*86b0*/  HMMA.16816.F32.BF16 R28, R68.reuse, R76, R28 ;  /* 0x0000004c441c723c */ /* 0x050fe8000004181c */
[----:B-1----:R-:W-:Y:S02]  /*86c0*/  FFMA.FTZ R2, R182, c[0x0][0x2d0], -R148 ;  /* 0x0000b400b6027a23 */ /* 0x002fe40000010894 */
[----:B------:R-:W-:Y:S02]  /*86d0*/  IMAD.MOV.U32 R182, RZ, RZ, R112 ;  /* 0x000000ffffb67224 */ /* 0x000fe400078e0070 */
[C---:B------:R-:W-:Y:S01]  /*86e0*/  HMMA.16816.F32.BF16 R32, R68.reuse, R78, R32 ;  /* 0x0000004e4420723c */ /* 0x040fe20000041820 */
[----:B------:R1:W-:Y:S01]  /*86f0*/  MUFU.EX2 R108, R2 ;  /* 0x00000002006c7308 */ /* 0x0003e20000000800 */
[----:B------:R-:W4:Y:S02]  /*8700*/  LDSM.16.MT88.4 R76, [R206+0x5000] ;  /* 0x00500000ce4c783b */ /* 0x000f240000004200 */
[----:B------:R-:W-:Y:S04]  /*8710*/  IMAD.MOV.U32 R112, RZ, RZ, R126 ;  /* 0x000000ffff707224 */ /* 0x000fe800078e007e */
[C---:B------:R-:W-:Y:S08]  /*8720*/  HMMA.16816.F32.BF16 R36, R68.reuse, R80, R36 ;  /* 0x000000504424723c */ /* 0x040ff00000041824 */
[C---:B------:R-:W-:Y:S01]  /*8730*/  HMMA.16816.F32.BF16 R40, R68.reuse, R82, R40 ;  /* 0x000000524428723c */ /* 0x040fe20000041828 */
[----:B------:R-:W3:Y:S07]  /*8740*/  LDSM.16.MT88.4 R80, [R200+0x1800] ;  /* 0x00180000c850783b */ /* 0x000eee0000004200 */
[C---:B--2---:R-:W-:Y:S04]  /*8750*/  HMMA.16816.F32.BF16 R44, R68.reuse, R84, R44 ;  /* 0x00000054442c723c */ /* 0x044fe8000004182c */
[--C-:B-1----:R-:W-:Y:S02]  /*8760*/  FFMA.FTZ R2, R231, c[0x0][0x2d0], -R148.reuse ;  /* 0x0000b400e7027a23 */ /* 0x102fe40000010894 */
[----:B------:R-:W-:Y:S02]  /*8770*/  IMAD.MOV.U32 R231, RZ, RZ, R127 ;  /* 0x000000ffffe77224 */ /* 0x000fe400078e007f */
[C---:B------:R-:W-:Y:S01]  /*8780*/  HMMA.16816.F32.BF16 R48, R68.reuse, R86, R48 ;  /* 0x000000564430723c */ /* 0x040fe20000041830 */
[----:B------:R1:W2:Y:S01]  /*8790*/  MUFU.EX2 R165, R2 ;  /* 0x0000000200a57308 */ /* 0x0002a20000000800 */
[----:B------:R-:W2:Y:S06]  /*87a0*/  LDSM.16.MT88.4 R84, [R204+0x1800] ;  /* 0x00180000cc54783b */ /* 0x000eac0000004200 */
[C---:B-----5:R-:W-:Y:S08]  /*87b0*/  HMMA.16816.F32.BF16 R52, R68.reuse, R72, R52 ;  /* 0x000000484434723c */ /* 0x060ff00000041834 */
[C---:B------:R-:W-:Y:S01]  /*87c0*/  HMMA.16816.F32.BF16 R56, R68.reuse, R74, R56 ;  /* 0x0000004a4438723c */ /* 0x040fe20000041838 */
[----:B------:R-:W5:Y:S07]  /*87d0*/  LDSM.16.MT88.4 R72, [R203+0x1800] ;  /* 0x00180000cb48783b */ /* 0x000f6e0000004200 */
[C---:B----4-:R-:W-:Y:S04]  /*87e0*/  HMMA.16816.F32.BF16 R60, R68.reuse, R76, R60 ;  /* 0x0000004c443c723c */ /* 0x050fe8000004183c */
[--C-:B-1----:R-:W-:Y:S04]  /*87f0*/  FFMA.FTZ R2, R232, c[0x0][0x2d0], -R149.reuse ;  /* 0x0000b400e8027a23 */ /* 0x102fe80000010895 */
[----:B------:R-:W-:Y:S01]  /*8800*/  HMMA.16816.F32.BF16 R64, R68, R78, R64 ;  /* 0x0000004e4440723c */ /* 0x000fe20000041840 */
[----:B------:R1:W4:Y:S01]  /*8810*/  MUFU.EX2 R163, R2 ;  /* 0x0000000200a37308 */ /* 0x0003220000000800 */
[----:B------:R-:W5:Y:S05]  /*8820*/  LDSM.16.MT88.4 R76, [R206+0x1800] ;  /* 0x00180000ce4c783b */ /* 0x000f6a0000004200 */
[----:B---3--:R-:W-:Y:S02]  /*8830*/  F2FP.BF16.PACK_AB R68, R166, R109 ;  /* 0x0000006da644723e */ /* 0x008fe400000010ff */
[----:B--2---:R-:W-:Y:S03]  /*8840*/  F2FP.BF16.PACK_AB R69, R165, R108 ;  /* 0x0000006ca545723e */ /* 0x004fe600000010ff */
[--C-:B-1----:R-:W-:Y:S01]  /*8850*/  FFMA.FTZ R2, R233, c[0x0][0x2d0], -R148.reuse ;  /* 0x0000b400e9027a23 */ /* 0x102fe20000010894 */
[----:B----4-:R-:W-:Y:S03]  /*8860*/  F2FP.BF16.PACK_AB R70, R163, R164 ;  /* 0x000000a4a346723e */ /* 0x010fe600000010ff */
[----:B------:R1:W-:Y:S02]  /*8870*/  MUFU.EX2 R162, R2 ;  /* 0x0000000200a27308 */ /* 0x0003e40000000800 */
[--C-:B-1----:R-:W-:Y:S08]  /*8880*/  FFMA.FTZ R2, R234, c[0x0][0x2d0], -R148.reuse ;  /* 0x0000b400ea027a23 */ /* 0x102ff00000010894 */
[----:B------:R1:W2:Y:S02]  /*8890*/  MUFU.EX2 R161, R2 ;  /* 0x0000000200a17308 */ /* 0x0002a40000000800 */
[--C-:B-1----:R-:W-:Y:S01]  /*88a0*/  FFMA.FTZ R2, R235, c[0x0][0x2d0], -R149.reuse ;  /* 0x0000b400eb027a23 */ /* 0x102fe20000010895 */
[----:B--2---:R-:W-:Y:S07]  /*88b0*/  F2FP.BF16.PACK_AB R71, R161, R162 ;  /* 0x000000a2a147723e */ /* 0x004fee00000010ff */
[----:B------:R1:W-:Y:S01]  /*88c0*/  MUFU.EX2 R159, R2 ;  /* 0x00000002009f7308 */ /* 0x0003e20000000800 */
[C---:B------:R-:W-:Y:S08]  /*88d0*/  HMMA.16816.F32.BF16 R4, R68.reuse, R80, R4 ;  /* 0x000000504404723c */ /* 0x040ff00000041804 */
[C---:B------:R-:W-:Y:S01]  /*88e0*/  HMMA.16816.F32.BF16 R8, R68.reuse, R82, R8 ;  /* 0x000000524408723c */ /* 0x040fe20000041808 */
[----:B------:R-:W2:Y:S07]  /*88f0*/  LDSM.16.MT88.4 R80, [R200+0x5800] ;  /* 0x00580000c850783b */ /* 0x000eae0000004200 */
[C---:B------:R-:W-:Y:S04]  /*8900*/  HMMA.16816.F32.BF16 R12, R68.reuse, R84, R12 ;  /* 0x00000054440c723c */ /* 0x040fe8000004180c */
[--C-:B-1----:R-:W-:Y:S04]  /*8910*/  FFMA.FTZ R2, R236, c[0x0][0x2d0], -R149.reuse ;  /* 0x0000b400ec027a23 */ /* 0x102fe80000010895 */
[C---:B------:R-:W-:Y:S01]  /*8920*/  HMMA.16816.F32.BF16 R16, R68.reuse, R86, R16 ;  /* 0x000000564410723c */ /* 0x040fe20000041810 */
[----:B------:R1:W3:Y:S01]  /*8930*/  MUFU.EX2 R160, R2 ;  /* 0x0000000200a07308 */ /* 0x0002e20000000800 */
[----:B------:R-:W4:Y:S06]  /*8940*/  LDSM.16.MT88.4 R84, [R204+0x5800] ;  /* 0x00580000cc54783b */ /* 0x000f2c0000004200 */
[C---:B-----5:R-:W-:Y:S08]  /*8950*/  HMMA.16816.F32.BF16 R20, R68.reuse, R72, R20 ;  /* 0x000000484414723c */ /* 0x060ff00000041814 */
[C---:B------:R-:W-:Y:S01]  /*8960*/  HMMA.16816.F32.BF16 R24, R68.reuse, R74, R24 ;  /* 0x0000004a4418723c */ /* 0x040fe20000041818 */
[----:B------:R-:W5:Y:S07]  /*8970*/  LDSM.16.MT88.4 R72, [R203+0x5800] ;  /* 0x00580000cb48783b */ /* 0x000f6e0000004200 */
[C---:B------:R-:W-:Y:S04]  /*8980*/  HMMA.16816.F32.BF16 R28, R68.reuse, R76, R28 ;  /* 0x0000004c441c723c */ /* 0x040fe8000004181c */
[--C-:B-1----:R-:W-:Y:S04]  /*8990*/  FFMA.FTZ R2, R237, c[0x0][0x2d0], -R148.reuse ;  /* 0x0000b400ed027a23 */ /* 0x102fe80000010894 */
[C---:B------:R-:W-:Y:S01]  /*89a0*/  HMMA.16816.F32.BF16 R32, R68.reuse, R78, R32 ;  /* 0x0000004e4420723c */ /* 0x040fe20000041820 */
[----:B------:R1:W-:Y:S01]  /*89b0*/  MUFU.EX2 R131, R2 ;  /* 0x0000000200837308 */ /* 0x0003e20000000800 */
[----:B------:R-:W3:Y:S06]  /*89c0*/  LDSM.16.MT88.4 R76, [R200+0x2000] ;  /* 0x00200000c84c783b */ /* 0x000eec0000004200 */
[C---:B--2---:R-:W-:Y:S08]  /*89d0*/  HMMA.16816.F32.BF16 R36, R68.reuse, R80, R36 ;  /* 0x000000504424723c */ /* 0x044ff00000041824 */
[C---:B------:R-:W-:Y:S01]  /*89e0*/  HMMA.16816.F32.BF16 R40, R68.reuse, R82, R40 ;  /* 0x000000524428723c */ /* 0x040fe20000041828 */
[----:B------:R-:W2:Y:S07]  /*89f0*/  LDSM.16.MT88.4 R80, [R203+0x2000] ;  /* 0x00200000cb50783b */ /* 0x000eae0000004200 */
[C---:B----4-:R-:W-:Y:S04]  /*8a00*/  HMMA.16816.F32.BF16 R44, R68.reuse, R84, R44 ;  /* 0x00000054442c723c */ /* 0x050fe8000004182c */
[--C-:B-1----:R-:W-:Y:S04]  /*8a10*/  FFMA.FTZ R2, R238, c[0x0][0x2d0], -R148.reuse ;  /* 0x0000b400ee027a23 */ /* 0x102fe80000010894 */
[C---:B------:R-:W-:Y:S01]  /*8a20*/  HMMA.16816.F32.BF16 R48, R68.reuse, R86, R48 ;  /* 0x000000564430723c */ /* 0x040fe20000041830 */
[----:B------:R1:W4:Y:S01]  /*8a30*/  MUFU.EX2 R130, R2 ;  /* 0x0000000200827308 */ /* 0x0003220000000800 */
[----:B------:R-:W-:Y:S06]  /*8a40*/  LDSM.16.MT88.4 R84, [R204+0x6000] ;  /* 0x00600000cc54783b */ /* 0x000fec0000004200 */
[C---:B-----5:R-:W-:Y:S08]  /*8a50*/  HMMA.16816.F32.BF16 R52, R68.reuse, R72, R52 ;  /* 0x000000484434723c */ /* 0x060ff00000041834 */
[C---:B------:R-:W-:Y:S01]  /*8a60*/  HMMA.16816.F32.BF16 R56, R68.reuse, R74, R56 ;  /* 0x0000004a4438723c */ /* 0x040fe20000041838 */
[----:B------:R-:W5:Y:S07]  /*8a70*/  LDSM.16.MT88.4 R72, [R206+0x2000] ;  /* 0x00200000ce48783b */ /* 0x000f6e0000004200 */
[C---:B------:R-:W-:Y:S04]  /*8a80*/  HMMA.16816.F32.BF16 R60, R68.reuse, R88, R60 ;  /* 0x00000058443c723c */ /* 0x040fe8000004183c */
[--C-:B-1----:R-:W-:Y:S04]  /*8a90*/  FFMA.FTZ R2, R239, c[0x0][0x2d0], -R149.reuse ;  /* 0x0000b400ef027a23 */ /* 0x102fe80000010895 */
[----:B------:R-:W-:Y:S01]  /*8aa0*/  HMMA.16816.F32.BF16 R64, R68, R90, R64 ;  /* 0x0000005a4440723c */ /* 0x000fe20000041840 */
[----:B------:R1:W-:Y:S01]  /*8ab0*/  MUFU.EX2 R129, R2 ;  /* 0x0000000200817308 */ /* 0x0003e20000000800 */
[----:B------:R-:W-:Y:S05]  /*8ac0*/  LDSM.16.MT88.4 R88, [R206+0x6000] ;  /* 0x00600000ce58783b */ /* 0x000fea0000004200 */
[----:B---3--:R-:W-:Y:S02]  /*8ad0*/  F2FP.BF16.PACK_AB R68, R160, R159 ;  /* 0x0000009fa044723e */ /* 0x008fe400000010ff */
[----:B----4-:R-:W-:Y:S03]  /*8ae0*/  F2FP.BF16.PACK_AB R69, R130, R131 ;  /* 0x000000838245723e */ /* 0x010fe600000010ff */
[--C-:B-1----:R-:W-:Y:S04]  /*8af0*/  FFMA.FTZ R2, R240, c[0x0][0x2d0], -R149.reuse ;  /* 0x0000b400f0027a23 */ /* 0x102fe80000010895 */
[----:B------:R1:W3:Y:S02]  /*8b00*/  MUFU.EX2 R158, R2 ;  /* 0x00000002009e7308 */ /* 0x0002e40000000800 */
[--C-:B-1----:R-:W-:Y:S01]  /*8b10*/  FFMA.FTZ R2, R241, c[0x0][0x2d0], -R148.reuse ;  /* 0x0000b400f1027a23 */ /* 0x102fe20000010894 */
[----:B---3--:R-:W-:Y:S07]  /*8b20*/  F2FP.BF16.PACK_AB R70, R158, R129 ;  /* 0x000000819e46723e */ /* 0x008fee00000010ff */
[----:B------:R1:W-:Y:S02]  /*8b30*/  MUFU.EX2 R128, R2 ;  /* 0x0000000200807308 */ /* 0x0003e40000000800 */
[--C-:B-1----:R-:W-:Y:S08]  /*8b40*/  FFMA.FTZ R2, R242, c[0x0][0x2d0], -R148.reuse ;  /* 0x0000b400f2027a23 */ /* 0x102ff00000010894 */
[----:B------:R1:W3:Y:S02]  /*8b50*/  MUFU.EX2 R157, R2 ;  /* 0x00000002009d7308 */ /* 0x0002e40000000800 */
[--C-:B-1----:R-:W-:Y:S01]  /*8b60*/  FFMA.FTZ R2, R243, c[0x0][0x2d0], -R149.reuse ;  /* 0x0000b400f3027a23 */ /* 0x102fe20000010895 */
[----:B---3--:R-:W-:Y:S07]  /*8b70*/  F2FP.BF16.PACK_AB R71, R157, R128 ;  /* 0x000000809d47723e */ /* 0x008fee00000010ff */
[----:B------:R1:W-:Y:S01]  /*8b80*/  MUFU.EX2 R156, R2 ;  /* 0x00000002009c7308 */ /* 0x0003e20000000800 */
[C---:B------:R-:W-:Y:S08]  /*8b90*/  HMMA.16816.F32.BF16 R4, R68.reuse, R76, R4 ;  /* 0x0000004c4404723c */ /* 0x040ff00000041804 */
[C---:B------:R-:W-:Y:S01]  /*8ba0*/  HMMA.16816.F32.BF16 R8, R68.reuse, R78, R8 ;  /* 0x0000004e4408723c */ /* 0x040fe20000041808 */
[----:B------:R-:W3:Y:S07]  /*8bb0*/  LDSM.16.MT88.4 R76, [R200+0x6000] ;  /* 0x00600000c84c783b */ /* 0x000eee0000004200 */
[C---:B------:R-:W-:Y:S04]  /*8bc0*/  HMMA.16816.F32.BF16 R12, R68.reuse, R92, R12 ;  /* 0x0000005c440c723c */ /* 0x040fe8000004180c */
[--C-:B-1----:R-:W-:Y:S04]  /*8bd0*/  FFMA.FTZ R2, R244, c[0x0][0x2d0], -R149.reuse ;  /* 0x0000b400f4027a23 */ /* 0x102fe80000010895 */
[C---:B------:R-:W-:Y:S01]  /*8be0*/  HMMA.16816.F32.BF16 R16, R68.reuse, R94, R16 ;  /* 0x0000005e4410723c */ /* 0x040fe20000041810 */
[----:B------:R1:W4:Y:S01]  /*8bf0*/  MUFU.EX2 R155, R2 ;  /* 0x00000002009b7308 */ /* 0x0003220000000800 */
[----:B------:R-:W-:Y:S06]  /*8c00*/  LDSM.16.MT88.4 R92, [R203+0x2800] ;  /* 0x00280000cb5c783b */ /* 0x000fec0000004200 */
[C---:B--2---:R-:W-:Y:S08]  /*8c10*/  HMMA.16816.F32.BF16 R20, R68.reuse, R80, R20 ;  /* 0x000000504414723c */ /* 0x044ff00000041814 */
[C---:B------:R-:W-:Y:S01]  /*8c20*/  HMMA.16816.F32.BF16 R24, R68.reuse, R82, R24 ;  /* 0x000000524418723c */ /* 0x040fe20000041818 */
[----:B------:R-:W2:Y:S07]  /*8c30*/  LDSM.16.MT88.4 R80, [R203+0x6000] ;  /* 0x00600000cb50783b */ /* 0x000eae0000004200 */
[C---:B-----5:R-:W-:Y:S04]  /*8c40*/  HMMA.16816.F32.BF16 R28, R68.reuse, R72, R28 ;  /* 0x00000048441c723c */ /* 0x060fe8000004181c */
[--C-:B-1----:R-:W-:Y:S04]  /*8c50*/  FFMA.FTZ R2, R245, c[0x0][0x2d0], -R148.reuse ;  /* 0x0000b400f5027a23 */ /* 0x102fe80000010894 */
[C---:B------:R-:W-:Y:S01]  /*8c60*/  HMMA.16816.F32.BF16 R32, R68.reuse, R74, R32 ;  /* 0x0000004a4420723c */ /* 0x040fe20000041820 */
[----:B------:R1:W-:Y:S01]  /*8c70*/  MUFU.EX2 R107, R2 ;  /* 0x00000002006b7308 */ /* 0x0003e20000000800 */
[----:B------:R-:W5:Y:S06]  /*8c80*/  LDSM.16.MT88.4 R72, [R200+0x2800] ;  /* 0x00280000c848783b */ /* 0x000f6c0000004200 */
[C---:B---3--:R-:W-:Y:S08]  /*8c90*/  HMMA.16816.F32.BF16 R36, R68.reuse, R76, R36 ;  /* 0x0000004c4424723c */ /* 0x048ff00000041824 */
[C---:B------:R-:W-:Y:S01]  /*8ca0*/  HMMA.16816.F32.BF16 R40, R68.reuse, R78, R40 ;  /* 0x0000004e4428723c */ /* 0x040fe20000041828 */
[----:B------:R-:W3:Y:S07]  /*8cb0*/  LDSM.16.MT88.4 R76, [R204+0x2800] ;  /* 0x00280000cc4c783b */ /* 0x000eee0000004200 */
[C---:B------:R-:W-:Y:S04]  /*8cc0*/  HMMA.16816.F32.BF16 R44, R68.reuse, R84, R44 ;  /* 0x00000054442c723c */ /* 0x040fe8000004182c */
[--C-:B-1----:R-:W-:Y:S04]  /*8cd0*/  FFMA.FTZ R2, R246, c[0x0][0x2d0], -R148.reuse ;  /* 0x0000b400f6027a23 */ /* 0x102fe80000010894 */
[C---:B------:R-:W-:Y:S01]  /*8ce0*/  HMMA.16816.F32.BF16 R48, R68.reuse, R86, R48 ;  /* 0x000000564430723c */ /* 0x040fe20000041830 */
[----:B------:R1:W1:Y:S01]  /*8cf0*/  MUFU.EX2 R106, R2 ;  /* 0x00000002006a7308 */ /* 0x0002620000000800 */
[----:B------:R-:W-:Y:S06]  /*8d00*/  LDSM.16.MT88.4 R84, [R200+0x6800] ;  /* 0x00680000c854783b */ /* 0x000fec0000004200 */
[C---:B--2---:R-:W-:Y:S08]  /*8d10*/  HMMA.16816.F32.BF16 R52, R68.reuse, R80, R52 ;  /* 0x000000504434723c */ /* 0x044ff00000041834 */
[C---:B------:R-:W-:Y:S01]  /*8d20*/  HMMA.16816.F32.BF16 R56, R68.reuse, R82, R56 ;  /* 0x000000524438723c */ /* 0x040fe20000041838 */
[----:B------:R-:W3:Y:S07]  /*8d30*/  LDSM.16.MT88.4 R80, [R206+0x2800] ;  /* 0x00280000ce50783b */ /* 0x000eee0000004200 */
[C---:B------:R-:W-:Y:S01]  /*8d40*/  HMMA.16816.F32.BF16 R60, R68.reuse, R88, R60 ;  /* 0x00000058443c723c */ /* 0x040fe2000004183c */
[----:B------:R-:W2:Y:S03]  /*8d50*/  LDL.LU R88, [R1+0x4] ;  /* 0x0000040001587983 */ /* 0x000ea60000300800 */
[--C-:B-1----:R-:W-:Y:S01]  /*8d60*/  FFMA.FTZ R2, R247, c[0x0][0x2d0], -R149.reuse ;  /* 0x0000b400f7027a23 */ /* 0x102fe20000010895 */
[----:B------:R-:W2:Y:S03]  /*8d70*/  LDL.LU R114, [R1+0x8] ;  /* 0x0000080001727983 */ /* 0x000ea60000300800 */
[----:B------:R-:W-:Y:S01]  /*8d80*/  HMMA.16816.F32.BF16 R64, R68, R90, R64 ;  /* 0x0000005a4440723c */ /* 0x000fe20000041840 */
[----:B------:R1:W-:Y:S06]  /*8d90*/  MUFU.EX2 R105, R2 ;  /* 0x0000000200697308 */ /* 0x0003ec0000000800 */
[----:B----4-:R-:W-:Y:S02]  /*8da0*/  F2FP.BF16.PACK_AB R68, R155, R156 ;  /* 0x0000009c9b44723e */ /* 0x010fe400000010ff */
[----:B------:R-:W-:Y:S03]  /*8db0*/  F2FP.BF16.PACK_AB R69, R106, R107 ;  /* 0x0000006b6a45723e */ /* 0x000fe600000010ff */
[--C-:B-1----:R-:W-:Y:S04]  /*8dc0*/  FFMA.FTZ R2, R249, c[0x0][0x2d0], -R149.reuse ;  /* 0x0000b400f9027a23 */ /* 0x102fe80000010895 */
[----:B------:R1:W4:Y:S02]  /*8dd0*/  MUFU.EX2 R154, R2 ;  /* 0x00000002009a7308 */ /* 0x0003240000000800 */
[--C-:B-1----:R-:W-:Y:S01]  /*8de0*/  FFMA.FTZ R2, R250, c[0x0][0x2d0], -R148.reuse ;  /* 0x0000b400fa027a23 */ /* 0x102fe20000010894 */
[----:B----4-:R-:W-:Y:S07]  /*8df0*/  F2FP.BF16.PACK_AB R70, R154, R105 ;  /* 0x000000699a46723e */ /* 0x010fee00000010ff */
[----:B------:R1:W-:Y:S02]  /*8e00*/  MUFU.EX2 R104, R2 ;  /* 0x0000000200687308 */ /* 0x0003e40000000800 */
[----:B-1----:R-:W-:Y:S08]  /*8e10*/  FFMA.FTZ R2, R248, c[0x0][0x2d0], -R148 ;  /* 0x0000b400f8027a23 */ /* 0x002ff00000010894 */
[----:B------:R1:W4:Y:S02]  /*8e20*/  MUFU.EX2 R153, R2 ;  /* 0x0000000200997308 */ /* 0x0003240000000800 */
[----:B-1----:R-:W-:Y:S01]  /*8e30*/  FFMA.FTZ R2, R177, c[0x0][0x2d0], -R149 ;  /* 0x0000b400b1027a23 */ /* 0x002fe20000010895 */
[----:B------:R-:W-:Y:S01]  /*8e40*/  MOV R177, R144 ;  /* 0x0000009000b17202 */ /* 0x000fe20000000f00 */
[----:B------:R-:W-:Y:S01]  /*8e50*/  IMAD.MOV.U32 R144, RZ, RZ, R133 ;  /* 0x000000ffff907224 */ /* 0x000fe200078e0085 */
[----:B----4-:R-:W-:Y:S01]  /*8e60*/  F2FP.BF16.PACK_AB R71, R153, R104 ;  /* 0x000000689947723e */ /* 0x010fe200000010ff */
[----:B------:R-:W-:Y:S02]  /*8e70*/  IMAD.MOV.U32 R133, RZ, RZ, R100 ;  /* 0x000000ffff857224 */ /* 0x000fe400078e0064 */
[----:B------:R-:W-:Y:S02]  /*8e80*/  IMAD.MOV.U32 R100, RZ, RZ, R152 ;  /* 0x000000ffff647224 */ /* 0x000fe400078e0098 */
[----:B------:R1:W-:Y:S02]  /*8e90*/  MUFU.EX2 R152, R2 ;  /* 0x0000000200987308 */ /* 0x0003e40000000800 */
[C---:B-----5:R-:W-:Y:S08]  /*8ea0*/  HMMA.16816.F32.BF16 R4, R68.reuse, R72, R4 ;  /* 0x000000484404723c */ /* 0x060ff00000041804 */
[C---:B------:R-:W-:Y:S01]  /*8eb0*/  HMMA.16816.F32.BF16 R8, R68.reuse, R74, R8 ;  /* 0x0000004a4408723c */ /* 0x040fe20000041808 */
[----:B------:R-:W4:Y:S07]  /*8ec0*/  LDSM.16.MT88.4 R72, [R204+0x6800] ;  /* 0x00680000cc48783b */ /* 0x000f2e0000004200 */
[C---:B---3--:R-:W-:Y:S04]  /*8ed0*/  HMMA.16816.F32.BF16 R12, R68.reuse, R76, R12 ;  /* 0x0000004c440c723c */ /* 0x048fe8000004180c */
[----:B-1----:R-:W-:Y:S04]  /*8ee0*/  FFMA.FTZ R2, R132, c[0x0][0x2d0], -R149 ;  /* 0x0000b40084027a23 */ /* 0x002fe80000010895 */
[C---:B------:R-:W-:Y:S01]  /*8ef0*/  HMMA.16816.F32.BF16 R16, R68.reuse, R78, R16 ;  /* 0x0000004e4410723c */ /* 0x040fe20000041810 */
[----:B------:R-:W1:Y:S03]  /*8f00*/  LDSM.16.MT88.4 R76, [R203+0x6800] ;  /* 0x00680000cb4c783b */ /* 0x000e660000004200 */
[----:B------:R-:W-:Y:S02]  /*8f10*/  IMAD.MOV.U32 R132, RZ, RZ, R124 ;  /* 0x000000ffff847224 */ /* 0x000fe400078e007c */
[----:B------:R-:W-:Y:S01]  /*8f20*/  IMAD.MOV.U32 R124, RZ, RZ, R123 ;  /* 0x000000ffff7c7224 */ /* 0x000fe200078e007b */
[----:B------:R-:W-:Y:S01]  /*8f30*/  MOV R123, R151 ;  /* 0x00000097007b7202 */ /* 0x000fe20000000f00 */
[C---:B------:R-:W-:Y:S01]  /*8f40*/  HMMA.16816.F32.BF16 R20, R68.reuse, R92, R20 ;  /* 0x0000005c4414723c */ /* 0x040fe20000041814 */
[----:B------:R3:W5:Y:S03]  /*8f50*/  MUFU.EX2 R151, R2 ;  /* 0x0000000200977308 */ /* 0x0007660000000800 */
[----:B------:R-:W-:Y:S02]  /*8f60*/  IMAD.MOV.U32 R115, RZ, RZ, R124 ;  /* 0x000000ffff737224 */ /* 0x000fe400078e007c */
[----:B------:R-:W-:Y:S02]  /*8f70*/  LDSM.16.MT88.4 R124, [R200+0x3800] ;  /* 0x00380000c87c783b */ /* 0x000fe40000004200 */
[C---:B------:R-:W-:Y:S06]  /*8f80*/  HMMA.16816.F32.BF16 R24, R68.reuse, R94, R24 ;  /* 0x0000005e4418723c */ /* 0x040fec0000041818 */
[----:B------:R-:W-:Y:S02]  /*8f90*/  LDSM.16.MT88.4 R92, [R204+0x7000] ;  /* 0x00700000cc5c783b */ /* 0x000fe40000004200 */
[C---:B------:R-:W-:Y:S08]  /*8fa0*/  HMMA.16816.F32.BF16 R28, R68.reuse, R80, R28 ;  /* 0x00000050441c723c */ /* 0x040ff0000004181c */
[C---:B------:R-:W-:Y:S01]  /*8fb0*/  HMMA.16816.F32.BF16 R32, R68.reuse, R82, R32 ;  /* 0x000000524420723c */ /* 0x040fe20000041820 */
[----:B------:R-:W5:Y:S03]  /*8fc0*/  LDSM.16.MT88.4 R80, [R206+0x6800] ;  /* 0x00680000ce50783b */ /* 0x000f660000004200 */
[--C-:B---3--:R-:W-:Y:S02]  /*8fd0*/  FFMA.FTZ R2, R147, c[0x0][0x2d0], -R148.reuse ;  /* 0x0000b40093027a23 */ /* 0x108fe40000010894 */
[----:B------:R-:W-:Y:S02]  /*8fe0*/  IMAD.MOV.U32 R147, RZ, RZ, R135 ;  /* 0x000000ffff937224 */ /* 0x000fe400078e0087 */
[C---:B------:R-:W-:Y:S01]  /*8ff0*/  HMMA.16816.F32.BF16 R36, R68.reuse, R84, R36 ;  /* 0x000000544424723c */ /* 0x040fe20000041824 */
[----:B------:R3:W-:Y:S07]  /*9000*/  MUFU.EX2 R135, R2 ;  /* 0x0000000200877308 */ /* 0x0007ee0000000800 */
[C---:B------:R-:W-:Y:S01]  /*9010*/  HMMA.16816.F32.BF16 R40, R68.reuse, R86, R40 ;  /* 0x000000564428723c */ /* 0x040fe20000041828 */
[----:B------:R-:W-:Y:S07]  /*9020*/  LDSM.16.MT88.4 R84, [R203+0x3000] ;  /* 0x00300000cb54783b */ /* 0x000fee0000004200 */
[C---:B----4-:R-:W-:Y:S08]  /*9030*/  HMMA.16816.F32.BF16 R44, R68.reuse, R72, R44 ;  /* 0x00000048442c723c */ /* 0x050ff0000004182c */
[C---:B------:R-:W-:Y:S01]  /*9040*/  HMMA.16816.F32.BF16 R48, R68.reuse, R74, R48 ;  /* 0x0000004a4430723c */ /* 0x040fe20000041830 */
[----:B------:R-:W4:Y:S03]  /*9050*/  LDSM.16.MT88.4 R72, [R200+0x3000] ;  /* 0x00300000c848783b */ /* 0x000f260000004200 */
[----:B---3--:R-:W-:Y:S04]  /*9060*/  FFMA.FTZ R2, R134, c[0x0][0x2d0], -R148 ;  /* 0x0000b40086027a23 */ /* 0x008fe80000010894 */
[C---:B-1----:R-:W-:Y:S01]  /*9070*/  HMMA.16816.F32.BF16 R52, R68.reuse, R76, R52 ;  /* 0x0000004c4434723c */ /* 0x042fe20000041834 */
[----:B------:R1:W3:Y:S07]  /*9080*/  MUFU.EX2 R134, R2 ;  /* 0x0000000200867308 */ /* 0x0002ee0000000800 */
[C---:B------:R-:W-:Y:S01]  /*9090*/  HMMA.16816.F32.BF16 R56, R68.reuse, R78, R56 ;  /* 0x0000004e4438723c */ /* 0x040fe20000041838 */
[----:B------:R-:W2:Y:S07]  /*90a0*/  LDSM.16.MT88.4 R76, [R204+0x3000] ;  /* 0x00300000cc4c783b */ /* 0x000eae0000004200 */
[C---:B-----5:R-:W-:Y:S08]  /*90b0*/  HMMA.16816.F32.BF16 R60, R68.reuse, R80, R60 ;  /* 0x00000050443c723c */ /* 0x060ff0000004183c */
[----:B------:R-:W-:Y:S01]  /*90c0*/  HMMA.16816.F32.BF16 R64, R68, R82, R64 ;  /* 0x000000524440723c */ /* 0x000fe20000041840 */
[----:B------:R-:W-:Y:S03]  /*90d0*/  LDSM.16.MT88.4 R80, [R200+0x7000] ;  /* 0x00700000c850783b */ /* 0x000fe60000004200 */
[----:B-1----:R-:W-:Y:S02]  /*90e0*/  FFMA.FTZ R2, R177, c[0x0][0x2d0], -R149 ;  /* 0x0000b400b1027a23 */ /* 0x002fe40000010895 */
[----:B------:R-:W-:Y:S01]  /*90f0*/  IMAD.MOV.U32 R177, RZ, RZ, R144 ;  /* 0x000000ffffb17224 */ /* 0x000fe200078e0090 */
[----:B------:R-:W-:Y:S01]  /*9100*/  F2FP.BF16.PACK_AB R68, R151, R152 ;  /* 0x000000989744723e */ /* 0x000fe200000010ff */
[----:B------:R-:W-:Y:S01]  /*9110*/  IMAD.MOV.U32 R144, RZ, RZ, R133 ;  /* 0x000000ffff907224 */ /* 0x000fe200078e0085 */
[----:B---3--:R-:W-:Y:S01]  /*9120*/  F2FP.BF16.PACK_AB R69, R134, R135 ;  /* 0x000000878645723e */ /* 0x008fe200000010ff */
[----:B------:R1:W-:Y:S02]  /*9130*/  MUFU.EX2 R133, R2 ;  /* 0x0000000200857308 */ /* 0x0003e40000000800 */
[----:B-1----:R-:W-:Y:S08]  /*9140*/  FFMA.FTZ R2, R150, c[0x0][0x2d0], -R149 ;  /* 0x0000b40096027a23 */ /* 0x002ff00000010895 */
[----:B------:R1:W3:Y:S01]  /*9150*/  MUFU.EX2 R150, R2 ;  /* 0x0000000200967308 */ /* 0x0002e20000000800 */
[----:B--2---:R-:W-:Y:S02]  /*9160*/  FFMA.FTZ R100, R3, R88, R100 ;  /* 0x0000005803647223 */ /* 0x004fe40000010064 */
[----:B------:R-:W2:Y:S07]  /*9170*/  LDSM.16.MT88.4 R88, [R206+0x3000] ;  /* 0x00300000ce58783b */ /* 0x000eae0000004200 */
[----:B------:R-:W-:Y:S01]  /*9180*/  MUFU.EX2 R3, R97 ;  /* 0x0000006100037308 */ /* 0x000fe20000000800 */
[----:B------:R-:W-:Y:S02]  /*9190*/  FFMA.FTZ R0, R0, R114, R115 ;  /* 0x0000007200007223 */ /* 0x000fe40000010073 */
[----:B-1----:R-:W-:Y:S01]  /*91a0*/  FFMA.FTZ R2, R132, c[0x0][0x2d0], -R148 ;  /* 0x0000b40084027a23 */ /* 0x002fe20000010894 */
[----:B---3--:R-:W-:Y:S01]  /*91b0*/  F2FP.BF16.PACK_AB R70, R150, R133 ;  /* 0x000000859646723e */ /* 0x008fe200000010ff */
[----:B------:R-:W-:Y:S05]  /*91c0*/  FADD.FTZ R0, R112, R0 ;  /* 0x0000000070007221 */ /* 0x000fea0000010000 */
[----:B------:R1:W-:Y:S01]  /*91d0*/  MUFU.EX2 R132, R2 ;  /* 0x0000000200847308 */ /* 0x0003e20000000800 */
[----:B------:R-:W-:Y:S04]  /*91e0*/  FADD.FTZ R0, R122, R0 ;  /* 0x000000007a007221 */ /* 0x000fe80000010000 */
[----:B------:R-:W-:Y:S04]  /*91f0*/  FADD.FTZ R0, R120, R0 ;  /* 0x0000000078007221 */ /* 0x000fe80000010000 */
[----:B------:R-:W-:Y:S04]  /*9200*/  FADD.FTZ R0, R182, R0 ;  /* 0x00000000b6007221 */ /* 0x000fe80000010000 */
[----:B------:R-:W-:Y:S04]  /*9210*/  FADD.FTZ R0, R180, R0 ;  /* 0x00000000b4007221 */ /* 0x000fe80000010000 */
[----:B------:R-:W-:Y:S04]  /*9220*/  FADD.FTZ R0, R178, R0 ;  /* 0x00000000b2007221 */ /* 0x000fe80000010000 */
[----:B------:R-:W-:Y:S02]  /*9230*/  FADD.FTZ R0, R103, R0 ;  /* 0x0000000067007221 */ /* 0x000fe40000010000 */
[--C-:B-1----:R-:W-:Y:S02]  /*9240*/  FFMA.FTZ R2, R147, c[0x0][0x2d0], -R148.reuse ;  /* 0x0000b40093027a23 */ /* 0x102fe40000010894 */
[----:B------:R-:W-:Y:S02]  /*9250*/  FFMA.FTZ R148, R119, c[0x0][0x2d0], -R148 ;  /* 0x0000b40077947a23 */ /* 0x000fe40000010894 */
[----:B------:R-:W1:Y:S01]  /*9260*/  MUFU.EX2 R147, R2 ;  /* 0x0000000200937308 */ /* 0x000e620000000800 */
[----:B------:R-:W-:Y:S04]  /*9270*/  FADD.FTZ R0, R101, R0 ;  /* 0x0000000065007221 */ /* 0x000fe80000010000 */
[----:B------:R-:W-:Y:S04]  /*9280*/  FADD.FTZ R0, R251, R0 ;  /* 0x00000000fb007221 */ /* 0x000fe80000010000 */
[----:B------:R-:W-:Y:S01]  /*9290*/  FADD.FTZ R0, R111, R0 ;  /* 0x000000006f007221 */ /* 0x000fe20000010000 */
[----:B------:R-:W-:Y:S03]  /*92a0*/  MUFU.EX2 R119, R99 ;  /* 0x0000006300777308 */ /* 0x000fe60000000800 */
[----:B------:R-:W-:Y:S04]  /*92b0*/  FADD.FTZ R0, R110, R0 ;  /* 0x000000006e007221 */ /* 0x000fe80000010000 */
[----:B------:R-:W-:Y:S03]  /*92c0*/  FADD.FTZ R0, R108, R0 ;  /* 0x000000006c007221 */ /* 0x000fe60000010000 */
[----:B------:R-:W3:Y:S01]  /*92d0*/  MUFU.EX2 R148, R148 ;  /* 0x0000009400947308 */ /* 0x000ee20000000800 */
[----:B------:R-:W-:Y:S01]  /*92e0*/  FADD.FTZ R0, R165, R0 ;  /* 0x00000000a5007221 */ /* 0x000fe20000010000 */
[----:B-1----:R-:W-:Y:S01]  /*92f0*/  F2FP.BF16.PACK_AB R71, R147, R132 ;  /* 0x000000849347723e */ /* 0x002fe200000010ff */
[--C-:B------:R-:W-:Y:S02]  /*9300*/  FFMA.FTZ R2, R177, c[0x0][0x2d0], -R149.reuse ;  /* 0x0000b400b1027a23 */ /* 0x100fe40000010895 */
[----:B------:R-:W-:Y:S02]  /*9310*/  FFMA.FTZ R149, R144, c[0x0][0x2d0], -R149 ;  /* 0x0000b40090957a23 */ /* 0x000fe40000010895 */
[----:B------:R-:W-:Y:S03]  /*9320*/  IMAD.MOV.U32 R177, RZ, RZ, R145 ;  /* 0x000000ffffb17224 */ /* 0x000fe600078e0091 */
[----:B------:R-:W-:Y:S01]  /*9330*/  MUFU.EX2 R144, R98 ;  /* 0x0000006200907308 */ /* 0x000fe20000000800 */
[C---:B----4-:R-:W-:Y:S03]  /*9340*/  HMMA.16816.F32.BF16 R4, R68.reuse, R72, R4 ;  /* 0x000000484404723c */ /* 0x050fe60000041804 */
[----:B------:R-:W-:Y:S04]  /*9350*/  FADD.FTZ R0, R162, R0 ;  /* 0x00000000a2007221 */ /* 0x000fe80000010000 */
[----:B------:R-:W-:Y:S01]  /*9360*/  FADD.FTZ R0, R161, R0 ;  /* 0x00000000a1007221 */ /* 0x000fe20000010000 */
[C---:B------:R-:W-:Y:S01]  /*9370*/  HMMA.16816.F32.BF16 R8, R68.reuse, R74, R8 ;  /* 0x0000004a4408723c */ /* 0x040fe20000041808 */
[----:B------:R-:W1:Y:S01]  /*9380*/  LDSM.16.MT88.4 R72, [R203+0x7000] ;  /* 0x00700000cb48783b */ /* 0x000e620000004200 */
[----:B------:R4:W-:Y:S02]  /*9390*/  MUFU.EX2 R145, R96 ;  /* 0x0000006000917308 */ /* 0x0009e40000000800 */
[----:B------:R-:W-:Y:S01]  /*93a0*/  FADD.FTZ R0, R131, R0 ;  /* 0x0000000083007221 */ /* 0x000fe20000010000 */
[----:B---3--:R-:W-:Y:S03]  /*93b0*/  F2FP.BF16.PACK_AB R115, R148, R118 ;  /* 0x000000769473723e */ /* 0x008fe600000010ff */
[C---:B------:R-:W-:Y:S04]  /*93c0*/  HMMA.16816.F32.BF16 R12, R68.reuse, R76, R12 ;  /* 0x0000004c440c723c */ /* 0x040fe8000004180c */
[----:B------:R3:W5:Y:S01]  /*93d0*/  MUFU.EX2 R146, R2 ;  /* 0x0000000200927308 */ /* 0x0007620000000800 */
[----:B------:R-:W-:Y:S03]  /*93e0*/  FADD.FTZ R0, R130, R0 ;  /* 0x0000000082007221 */ /* 0x000fe60000010000 */
[C---:B------:R-:W-:Y:S01]  /*93f0*/  HMMA.16816.F32.BF16 R16, R68.reuse, R78, R16 ;  /* 0x0000004e4410723c */ /* 0x040fe20000041810 */
[----:B------:R-:W1:Y:S03]  /*9400*/  LDSM.16.MT88.4 R76, [R206+0x7000] ;  /* 0x00700000ce4c783b */ /* 0x000e660000004200 */
[----:B------:R-:W-:Y:S02]  /*9410*/  FADD.FTZ R0, R128, R0 ;  /* 0x0000000080007221 */ /* 0x000fe40000010000 */
[----:B------:R-:W2:Y:S02]  /*9420*/  MUFU.EX2 R149, R149 ;  /* 0x0000009500957308 */ /* 0x000ea40000000800 */
[C---:B------:R-:W-:Y:S01]  /*9430*/  HMMA.16816.F32.BF16 R20, R68.reuse, R84, R20 ;  /* 0x000000544414723c */ /* 0x040fe20000041814 */
[----:B----4-:R-:W-:Y:S03]  /*9440*/  LDSM.16.MT88.4 R96, [R200+0x7800] ;  /* 0x00780000c860783b */ /* 0x010fe60000004200 */
[----:B------:R-:W-:Y:S04]  /*9450*/  FADD.FTZ R0, R157, R0 ;  /* 0x000000009d007221 */ /* 0x000fe80000010000 */
[C---:B------:R-:W-:Y:S01]  /*9460*/  HMMA.16816.F32.BF16 R24, R68.reuse, R86, R24 ;  /* 0x000000564418723c */ /* 0x040fe20000041818 */
[----:B------:R-:W-:Y:S03]  /*9470*/  LDSM.16.MT88.4 R84, [R203+0x3800] ;  /* 0x00380000cb54783b */ /* 0x000fe60000004200 */
[----:B---3--:R-:W-:Y:S01]  /*9480*/  FADD.FTZ R2, R113, R100 ;  /* 0x0000006471027221 */ /* 0x008fe20000010000 */
[----:B-----5:R-:W-:Y:S01]  /*9490*/  F2FP.BF16.PACK_AB R112, R145, R146 ;  /* 0x000000929170723e */ /* 0x020fe200000010ff */
[----:B------:R-:W-:Y:S01]  /*94a0*/  FADD.FTZ R0, R107, R0 ;  /* 0x000000006b007221 */ /* 0x000fe20000010000 */
[----:B------:R-:W-:Y:S01]  /*94b0*/  F2FP.BF16.PACK_AB R113, R144, R3 ;  /* 0x000000039071723e */ /* 0x000fe200000010ff */
[C---:B--2---:R-:W-:Y:S04]  /*94c0*/  HMMA.16816.F32.BF16 R28, R68.reuse, R88, R28 ;  /* 0x00000058441c723c */ /* 0x044fe8000004181c */
[----:B------:R-:W-:Y:S01]  /*94d0*/  FADD.FTZ R2, R123, R2 ;  /* 0x000000027b027221 */ /* 0x000fe20000010000 */
[----:B------:R-:W-:Y:S01]  /*94e0*/  F2FP.BF16.PACK_AB R114, R149, R119 ;  /* 0x000000779572723e */ /* 0x000fe200000010ff */
[----:B------:R-:W-:Y:S02]  /*94f0*/  FADD.FTZ R0, R106, R0 ;  /* 0x000000006a007221 */ /* 0x000fe40000010000 */
[C---:B------:R-:W-:Y:S01]  /*9500*/  HMMA.16816.F32.BF16 R32, R68.reuse, R90, R32 ;  /* 0x0000005a4420723c */ /* 0x040fe20000041820 */
[----:B------:R-:W-:Y:S03]  /*9510*/  LDSM.16.MT88.4 R88, [R206+0x3800] ;  /* 0x00380000ce58783b */ /* 0x000fe60000004200 */
[----:B------:R-:W-:Y:S02]  /*9520*/  FADD.FTZ R2, R121, R2 ;  /* 0x0000000279027221 */ /* 0x000fe40000010000 */
[----:B------:R-:W-:Y:S02]  /*9530*/  FADD.FTZ R0, R104, R0 ;  /* 0x0000000068007221 */ /* 0x000fe40000010000 */
[C---:B------:R-:W-:Y:S04]  /*9540*/  HMMA.16816.F32.BF16 R36, R68.reuse, R80, R36 ;  /* 0x000000504424723c */ /* 0x040fe80000041824 */
[----:B------:R-:W-:Y:S02]  /*9550*/  FADD.FTZ R2, R231, R2 ;  /* 0x00000002e7027221 */ /* 0x000fe40000010000 */
[----:B------:R-:W-:Y:S02]  /*9560*/  FADD.FTZ R0, R153, R0 ;  /* 0x0000000099007221 */ /* 0x000fe40000010000 */
[C---:B------:R-:W-:Y:S01]  /*9570*/  HMMA.16816.F32.BF16 R40, R68.reuse, R82, R40 ;  /* 0x000000524428723c */ /* 0x040fe20000041828 */
[----:B------:R-:W2:Y:S03]  /*9580*/  LDSM.16.MT88.4 R80, [R204+0x3800] ;  /* 0x00380000cc50783b */ /* 0x000ea60000004200 */
        /* <DEDUP_REMOVED lines=8> */
[C---:B-1----:R-:W-:Y:S04]  /*9610*/  HMMA.16816.F32.BF16 R52, R68.reuse, R72, R52 ;  /* 0x000000484434723c */ /* 0x042fe80000041834 */
[----:B------:R-:W-:Y:S02]  /*9620*/  FADD.FTZ R2, R102, R2 ;  /* 0x0000000266027221 */ /* 0x000fe40000010000 */
[----:B------:R-:W1:Y:S01]  /*9630*/  LDSM.16.MT88.4 R100, [R204+0x7800] ;  /* 0x00780000cc64783b */ /* 0x000e620000004200 */
[----:B------:R-:W-:Y:S01]  /*9640*/  FADD.FTZ R0, R147, R0 ;  /* 0x0000000093007221 */ /* 0x000fe20000010000 */
[C---:B------:R-:W-:Y:S04]  /*9650*/  HMMA.16816.F32.BF16 R56, R68.reuse, R74, R56 ;  /* 0x0000004a4438723c */ /* 0x040fe80000041838 */
[----:B------:R-:W-:Y:S02]  /*9660*/  FADD.FTZ R2, R252, R2 ;  /* 0x00000002fc027221 */ /* 0x000fe40000010000 */
[----:B------:R-:W-:Y:S02]  /*9670*/  FADD.FTZ R3, R3, R0 ;  /* 0x0000000003037221 */ /* 0x000fe40000010000 */
[C---:B------:R-:W-:Y:S04]  /*9680*/  HMMA.16816.F32.BF16 R60, R68.reuse, R76, R60 ;  /* 0x0000004c443c723c */ /* 0x040fe8000004183c */
[----:B------:R-:W-:Y:S02]  /*9690*/  FADD.FTZ R2, R176, R2 ;  /* 0x00000002b0027221 */ /* 0x000fe40000010000 */
[----:B------:R-:W-:Y:S02]  /*96a0*/  FADD.FTZ R3, R144, R3 ;  /* 0x0000000390037221 */ /* 0x000fe40000010000 */
[----:B------:R-:W-:Y:S04]  /*96b0*/  HMMA.16816.F32.BF16 R64, R68, R78, R64 ;  /* 0x0000004e4440723c */ /* 0x000fe80000041840 */
[----:B------:R-:W-:Y:S04]  /*96c0*/  FADD.FTZ R2, R167, R2 ;  /* 0x00000002a7027221 */ /* 0x000fe80000010000 */
[C---:B------:R-:W-:Y:S01]  /*96d0*/  HMMA.16816.F32.BF16 R120, R112.reuse, R124, R4 ;  /* 0x0000007c7078723c */ /* 0x040fe20000041804 */
[----:B------:R-:W-:Y:S04]  /*96e0*/  LDSM.16.MT88.4 R4, [R206+0x7800] ;  /* 0x00780000ce04783b */ /* 0x000fe80000004200 */
[----:B------:R-:W-:Y:S03]  /*96f0*/  FADD.FTZ R2, R109, R2 ;  /* 0x000000026d027221 */ /* 0x000fe60000010000 */
[C---:B------:R-:W-:Y:S01]  /*9700*/  HMMA.16816.F32.BF16 R124, R112.reuse, R126, R8 ;  /* 0x0000007e707c723c */ /* 0x040fe20000041808 */
[----:B------:R-:W3:Y:S03]  /*9710*/  LDL R8, [R1+0x28] ;  /* 0x0000280001087983 */ /* 0x000ee60000100800 */
[----:B------:R-:W-:Y:S01]  /*9720*/  FADD.FTZ R2, R166, R2 ;  /* 0x00000002a6027221 */ /* 0x000fe20000010000 */
[----:B------:R-:W4:Y:S03]  /*9730*/  LDSM.16.MT88.4 R108, [R203+0x7800] ;  /* 0x00780000cb6c783b */ /* 0x000f260000004200 */
[C---:B--2---:R-:W-:Y:S04]  /*9740*/  HMMA.16816.F32.BF16 R68, R112.reuse, R80, R12 ;  /* 0x000000507044723c */ /* 0x044fe8000004180c */
[----:B------:R-:W-:Y:S04]  /*9750*/  FADD.FTZ R2, R164, R2 ;  /* 0x00000002a4027221 */ /* 0x000fe80000010000 */
[C---:B------:R-:W-:Y:S04]  /*9760*/  HMMA.16816.F32.BF16 R72, R112.reuse, R82, R16 ;  /* 0x000000527048723c */ /* 0x040fe80000041810 */
        /* <DEDUP_REMOVED lines=13> */
[C---:B-1----:R-:W-:Y:S04]  /*9840*/  HMMA.16816.F32.BF16 R128, R112.reuse, R100, R44 ;  /* 0x000000647080723c */ /* 0x042fe8000004182c */
[----:B------:R-:W-:Y:S04]  /*9850*/  FADD.FTZ R2, R105, R2 ;  /* 0x0000000269027221 */ /* 0x000fe80000010000 */
[C---:B------:R-:W-:Y:S04]  /*9860*/  HMMA.16816.F32.BF16 R100, R112.reuse, R102, R48 ;  /* 0x000000667064723c */ /* 0x040fe80000041830 */
[----:B------:R-:W-:Y:S04]  /*9870*/  FADD.FTZ R2, R154, R2 ;  /* 0x000000029a027221 */ /* 0x000fe80000010000 */
[C---:B----4-:R-:W-:Y:S04]  /*9880*/  HMMA.16816.F32.BF16 R104, R112.reuse, R108, R52 ;  /* 0x0000006c7068723c */ /* 0x050fe80000041834 */
[----:B------:R-:W-:Y:S04]  /*9890*/  FADD.FTZ R2, R152, R2 ;  /* 0x0000000298027221 */ /* 0x000fe80000010000 */
[C---:B------:R-:W-:Y:S04]  /*98a0*/  HMMA.16816.F32.BF16 R108, R112.reuse, R110, R56 ;  /* 0x0000006e706c723c */ /* 0x040fe80000041838 */
[----:B------:R-:W-:Y:S04]  /*98b0*/  FADD.FTZ R2, R151, R2 ;  /* 0x0000000297027221 */ /* 0x000fe80000010000 */
[----:B------:R-:W-:Y:S02]  /*98c0*/  FADD.FTZ R2, R133, R2 ;  /* 0x0000000285027221 */ /* 0x000fe40000010000 */
[C---:B------:R-:W-:Y:S03]  /*98d0*/  HMMA.16816.F32.BF16 R132, R112.reuse, R4, R60 ;  /* 0x000000047084723c */ /* 0x040fe6000004183c */
[----:B------:R-:W-:Y:S04]  /*98e0*/  FADD.FTZ R2, R150, R2 ;  /* 0x0000000296027221 */ /* 0x000fe80000010000 */
[----:B------:R-:W-:Y:S01]  /*98f0*/  FADD.FTZ R2, R146, R2 ;  /* 0x0000000292027221 */ /* 0x000fe20000010000 */
[----:B------:R-:W-:Y:S04]  /*9900*/  HMMA.16816.F32.BF16 R112, R112, R6, R64 ;  /* 0x000000067070723c */ /* 0x000fe80000041840 */
[----:B------:R-:W-:Y:S04]  /*9910*/  FADD.FTZ R0, R145, R2 ;  /* 0x0000000291007221 */ /* 0x000fe80000010000 */
[----:B------:R-:W-:Y:S04]  /*9920*/  FADD.FTZ R2, R119, R0 ;  /* 0x0000000077027221 */ /* 0x000fe80000010000 */
[----:B------:R-:W-:Y:S02]  /*9930*/  FADD.FTZ R0, R118, R3 ;  /* 0x0000000376007221 */ /* 0x000fe40000010000 */
[----:B------:R-:W-:Y:S02]  /*9940*/  FADD.FTZ R2, R149, R2 ;  /* 0x0000000295027221 */ /* 0x000fe40000010000 */
[----:B------:R-:W-:Y:S02]  /*9950*/  FADD.FTZ R0, R148, R0 ;  /* 0x0000000094007221 */ /* 0x000fe40000010000 */
[----:B------:R-:W-:Y:S01]  /*9960*/  IMAD.MOV.U32 R118, RZ, RZ, R116 ;  /* 0x000000ffff767224 */ /* 0x000fe200078e0074 */
[----:B------:R1:W-:Y:S01]  /*9970*/  STL [R1+0x4], R2 ;  /* 0x0000040201007387 */ /* 0x0003e20000100800 */
[----:B------:R-:W-:Y:S03]  /*9980*/  IMAD.MOV.U32 R3, RZ, RZ, R117 ;  /* 0x000000ffff037224 */ /* 0x000fe600078e0075 */
[----:B------:R1:W-:Y:S01]  /*9990*/  STL [R1+0x8], R0 ;  /* 0x0000080001007387 */ /* 0x0003e20000100800 */
[----:B---3--:R-:W-:Y:S01]  /*99a0*/  ISETP.GT.AND P0, PT, R229, R8, PT ;  /* 0x00000008e500720c */ /* 0x008fe20003f04270 */
[----:B------:R-:W-:Y:S11]  /*99b0*/  IMAD.MOV.U32 R229, RZ, RZ, R230 ;  /* 0x000000ffffe57224 */ /* 0x000ff600078e00e6 */
[----:B------:R-:W-:Y:S01]  /*99c0*/  @!UPT UIADD3 URZ, URZ, URZ, URZ ;  /* 0x0000003f3f3ff290 */ /* 0x000fe2000fffe03f */
[----:B-1----:R-:W-:-:S05]  /*99d0*/  @P0 BRA `(.L_x_71) ;  /* 0xffffbe2000000947 */ /* 0x002fca000383ffff */
.L_x_70:
[----:B-1----:R-:W2:Y:S02]  /*99e0*/  LDL R0, [R1] ;  /* 0x0000000001007983 */ /* 0x002ea40000100800 */
[----:B--2---:R-:W-:-:S13]  /*99f0*/  ISETP.GE.AND P0, PT, R230, R0, PT ;  /* 0x00000000e600720c */ /* 0x004fda0003f06270 */
[----:B------:R-:W-:Y:S05]  /*9a00*/  @!P0 BRA `(.L_x_72) ;  /* 0x000034b000008947 */ /* 0x000fea0003800000 */
[----:B------:R-:W-:Y:S02]  /*9a10*/  MOV R119, R116 ;  /* 0x0000007400777202 */ /* 0x000fe40000000f00 */
[----:B------:R-:W-:Y:S02]  /*9a20*/  MOV R118, R117 ;  /* 0x0000007500767202 */ /* 0x000fe40000000f00 */
.L_x_73:
[----:B------:R-:W2:Y:S01]  /*9a30*/  LDL.64 R154, [R1+0x18] ;  /* 0x00001800019a7983 */ /* 0x000ea20000100a00 */
[----:B------:R-:W-:Y:S04]  /*9a40*/  DEPBAR.LE SB0, 0x0 ;  /* 0x000080000000791a */ /* 0x000fe80000000000 */
[----:B------:R-:W-:Y:S01]  /*9a50*/  WARPSYNC 0xffffffff ;  /* 0xffffffff00007948 */ /* 0x000fe20003800000 */
[----:B------:R-:W3:Y:S01]  /*9a60*/  LDL R152, [R1+0x24] ;  /* 0x0000240001987983 */ /* 0x000ee20000100800 */
[----:B------:R-:W-:Y:S01]  /*9a70*/  SHF.R.S32.HI R0, RZ, 0x1f, R230 ;  /* 0x0000001fff007819 */ /* 0x000fe200000114e6 */
[----:B------:R-:W-:Y:S01]  /*9a80*/  IMAD.WIDE.U32 R2, R230, c[0x0][0x208], RZ ;  /* 0x00008200e6027a25 */ /* 0x000fe200078e00ff */
[----:B------:R-:W-:Y:S01]  /*9a90*/  MOV R232, 0x6 ;  /* 0x0000000600e87802 */ /* 0x000fe20000000f00 */
[----:B------:R-:W-:Y:S02]  /*9aa0*/  BAR.SYNC.DEFER_BLOCKING 0x0 ;  /* 0x0000000000007b1d */ /* 0x000fe40000010000 */
[----:B------:R-:W-:Y:S01]  /*9ab0*/  IMAD R0, R0, c[0x0][0x208], RZ ;  /* 0x0000820000007a24 */ /* 0x000fe200078e02ff */
[----:B------:R-:W-:Y:S03]  /*9ac0*/  SHF.L.U32 R116, R2, 0x7, RZ ;  /* 0x0000000702747819 */ /* 0x000fe600000006ff */
[----:B------:R-:W-:Y:S05]  /*9ad0*/  IMAD R0, R230, c[0x0][0x20c], R0 ;  /* 0x00008300e6007a24 */ /* 0x000fea00078e0200 */
[----:B------:R-:W-:Y:S04]  /*9ae0*/  IADD3 R0, R3, R0, RZ ;  /* 0x0000000003007210 */ /* 0x000fe80007ffe0ff */
[----:B------:R-:W-:Y:S01]  /*9af0*/  SHF.L.U64.HI R0, R2, 0x7, R0 ;  /* 0x0000000702007819 */ /* 0x000fe20000010200 */
[----:B------:R-:W1:Y:S08]  /*9b00*/  LDSM.16.M88.4 R8, [R201] ;  /* 0x00000000c908783b */ /* 0x000e700000000200 */
[----:B------:R-:W4:Y:S08]  /*9b10*/  LDSM.16.M88.4 R16, [R201+0x800] ;  /* 0x00080000c910783b */ /* 0x000f300000000200 */
[----:B------:R-:W5:Y:S08]  /*9b20*/  LDSM.16.M88.4 R24, [R201+0x1000] ;  /* 0x00100000c918783b */ /* 0x000f700000000200 */
[----:B------:R-:W3:Y:S04]  /*9b30*/  LDL R229, [R1] ;  /* 0x0000000001e57983 */ /* 0x000ee80000100800 */
[----:B------:R-:W5:Y:S08]  /*9b40*/  LDSM.16.M88.4 R32, [R201+0x1800] ;  /* 0x00180000c920783b */ /* 0x000f700000000200 */
[----:B------:R-:W3:Y:S01]  /*9b50*/  LDL.64 R234, [R1+0x10] ;  /* 0x0000100001ea7983 */ /* 0x000ee20000100a00 */
[C---:B-1----:R-:W-:Y:S05]  /*9b60*/  HMMA.16816.F32.BF16 R4, R136.reuse, R8, RZ ;  /* 0x000000088804723c */ /* 0x042fea00000418ff */
[----:B------:R-:W1:Y:S03]  /*9b70*/  LDSM.16.M88.4 R40, [R201+0x2000] ;  /* 0x00200000c928783b */ /* 0x000e660000000200 */
[C---:B------:R-:W-:Y:S05]  /*9b80*/  HMMA.16816.F32.BF16 R8, R136.reuse, R10, RZ ;  /* 0x0000000a8808723c */ /* 0x040fea00000418ff */
[----:B------:R-:W3:Y:S04]  /*9b90*/  LDL R233, [R1+0x20] ;  /* 0x0000200001e97983 */ /* 0x000ee80000100800 */
[----:B------:R-:W1:Y:S01]  /*9ba0*/  LDSM.16.M88.4 R48, [R201+0x2800] ;  /* 0x00280000c930783b */ /* 0x000e620000000200 */
[C---:B----4-:R-:W-:Y:S07]  /*9bb0*/  HMMA.16816.F32.BF16 R12, R136.reuse, R16, RZ ;  /* 0x00000010880c723c */ /* 0x050fee00000418ff */
[----:B------:R-:W4:Y:S01]  /*9bc0*/  LDSM.16.M88.4 R56, [R201+0x3000] ;  /* 0x00300000c938783b */ /* 0x000f220000000200 */
[C---:B------:R-:W-:Y:S07]  /*9bd0*/  HMMA.16816.F32.BF16 R16, R136.reuse, R18, RZ ;  /* 0x000000128810723c */ /* 0x040fee00000418ff */
[----:B------:R-:W4:Y:S01]  /*9be0*/  LDSM.16.M88.4 R64, [R201+0x3800] ;  /* 0x00380000c940783b */ /* 0x000f220000000200 */
[C---:B-----5:R-:W-:Y:S07]  /*9bf0*/  HMMA.16816.F32.BF16 R20, R136.reuse, R24, RZ ;  /* 0x000000188814723c */ /* 0x060fee00000418ff */
[----:B------:R-:W5:Y:S01]  /*9c00*/  LDSM.16.M88.4 R144, [R207] ;  /* 0x00000000cf90783b */ /* 0x000f620000000200 */
[C---:B------:R-:W-:Y:S07]  /*9c10*/  HMMA.16816.F32.BF16 R24, R136.reuse, R26, RZ ;  /* 0x0000001a8818723c */ /* 0x040fee00000418ff */
[----:B------:R-:W4:Y:S01]  /*9c20*/  LDSM.16.M88.4 R148, [R222] ;  /* 0x00000000de94783b */ /* 0x000f220000000200 */
[C---:B------:R-:W-:Y:S07]  /*9c30*/  HMMA.16816.F32.BF16 R28, R136.reuse, R32, RZ ;  /* 0x00000020881c723c */ /* 0x040fee00000418ff */
[----:B------:R-:W-:Y:S01]  /*9c40*/  LDSM.16.M88.4 R156, [R219] ;  /* 0x00000000db9c783b */ /* 0x000fe20000000200 */
[C---:B------:R-:W-:Y:S07]  /*9c50*/  HMMA.16816.F32.BF16 R32, R136.reuse, R34, RZ ;  /* 0x000000228820723c */ /* 0x040fee00000418ff */
[----:B------:R-:W-:Y:S01]  /*9c60*/  LDSM.16.M88.4 R160, [R218] ;  /* 0x00000000daa0783b */ /* 0x000fe20000000200 */
[C---:B-1----:R-:W-:Y:S07]  /*9c70*/  HMMA.16816.F32.BF16 R36, R136.reuse, R40, RZ ;  /* 0x000000288824723c */ /* 0x042fee00000418ff */
[----:B------:R-:W-:Y:S01]  /*9c80*/  LDSM.16.M88.4 R164, [R217] ;  /* 0x00000000d9a4783b */ /* 0x000fe20000000200 */
[C---:B------:R-:W-:Y:S07]  /*9c90*/  HMMA.16816.F32.BF16 R40, R136.reuse, R42, RZ ;  /* 0x0000002a8828723c */ /* 0x040fee00000418ff */
[----:B------:R-:W-:Y:S01]  /*9ca0*/  LDSM.16.M88.4 R176, [R216] ;  /* 0x00000000d8b0783b */ /* 0x000fe20000000200 */
[C---:B------:R-:W-:Y:S08]  /*9cb0*/  HMMA.16816.F32.BF16 R44, R136.reuse, R48, RZ ;  /* 0x00000030882c723c */ /* 0x040ff000000418ff */
[C---:B------:R-:W-:Y:S08]  /*9cc0*/  HMMA.16816.F32.BF16 R48, R136.reuse, R50, RZ ;  /* 0x000000328830723c */ /* 0x040ff000000418ff */
[C---:B----4-:R-:W-:Y:S08]  /*9cd0*/  HMMA.16816.F32.BF16 R52, R136.reuse, R56, RZ ;  /* 0x000000388834723c */ /* 0x050ff000000418ff */
[C---:B------:R-:W-:Y:S08]  /*9ce0*/  HMMA.16816.F32.BF16 R56, R136.reuse, R58, RZ ;  /* 0x0000003a8838723c */ /* 0x040ff000000418ff */
[C---:B------:R-:W-:Y:S08]  /*9cf0*/  HMMA.16816.F32.BF16 R60, R136.reuse, R64, RZ ;  /* 0x00000040883c723c */ /* 0x040ff000000418ff */
[----:B------:R-:W-:Y:S08]  /*9d00*/  HMMA.16816.F32.BF16 R64, R136, R66, RZ ;  /* 0x000000428840723c */ /* 0x000ff000000418ff */
[C---:B-----5:R-:W-:Y:S08]  /*9d10*/  HMMA.16816.F32.BF16 R4, R140.reuse, R144, R4 ;  /* 0x000000908c04723c */ /* 0x060ff00000041804 */
[C---:B------:R-:W-:Y:S01]  /*9d20*/  HMMA.16816.F32.BF16 R8, R140.reuse, R146, R8 ;  /* 0x000000928c08723c */ /* 0x040fe20000041808 */
[----:B------:R-:W1:Y:S07]  /*9d30*/  LDSM.16.M88.4 R144, [R221] ;  /* 0x00000000dd90783b */ /* 0x000e6e0000000200 */
[C---:B------:R-:W-:Y:S08]  /*9d40*/  HMMA.16816.F32.BF16 R12, R140.reuse, R148, R12 ;  /* 0x000000948c0c723c */ /* 0x040ff0000004180c */
[C---:B------:R-:W-:Y:S08]  /*9d50*/  HMMA.16816.F32.BF16 R16, R140.reuse, R150, R16 ;  /* 0x000000968c10723c */ /* 0x040ff00000041810 */
[C---:B-1----:R-:W-:Y:S08]  /*9d60*/  HMMA.16816.F32.BF16 R20, R140.reuse, R144, R20 ;  /* 0x000000908c14723c */ /* 0x042ff00000041814 */
[C---:B------:R-:W-:Y:S04]  /*9d70*/  HMMA.16816.F32.BF16 R24, R140.reuse, R146, R24 ;  /* 0x000000928c18723c */ /* 0x040fe80000041818 */
[C---:B--2---:R-:W-:Y:S02]  /*9d80*/  IADD3 R3, P6, R116.reuse, R154, RZ ;  /* 0x0000009a74037210 */ /* 0x044fe40007fde0ff */
[----:B------:R-:W-:Y:S02]  /*9d90*/  IADD3 R116, P4, P1, R116, 0x40, R154 ;  /* 0x0000004074747810 */ /* 0x000fe4000799e09a */
[C---:B------:R-:W-:Y:S04]  /*9da0*/  LEA R2, P5, R3.reuse, c[0x0][0x1f8], 0x1 ;  /* 0x00007e0003027a11 */ /* 0x040fe800078a08ff */
[C---:B---3--:R-:W-:Y:S02]  /*9db0*/  IADD3.X R117, R0.reuse, R152, RZ, P6, !PT ;  /* 0x0000009800757210 */ /* 0x048fe400037fe4ff */
[----:B------:R-:W-:Y:S02]  /*9dc0*/  IADD3.X R0, R0, RZ, R152, P4, P1 ;  /* 0x000000ff00007210 */ /* 0x000fe400027e2498 */
[----:B------:R-:W1:Y:S01]  /*9dd0*/  LDSM.16.M88.4 R152, [R220] ;  /* 0x00000000dc98783b */ /* 0x000e620000000200 */
[----:B------:R-:W-:Y:S02]  /*9de0*/  LEA.HI.X R3, R3, c[0x0][0x1fc], R117, 0x1, P5 ;  /* 0x00007f0003037a11 */ /* 0x000fe400028f0c75 */
[C---:B------:R-:W-:Y:S04]  /*9df0*/  LEA R180, P0, R116.reuse, c[0x0][0x1f8], 0x1 ;  /* 0x00007e0074b47a11 */ /* 0x040fe800078008ff */
[----:B------:R-:W-:Y:S01]  /*9e00*/  LEA.HI.X R181, R116, c[0x0][0x1fc], R0, 0x1, P0 ;  /* 0x00007f0074b57a11 */ /* 0x000fe200000f0c00 */
[----:B------:R-:W-:Y:S01]  /*9e10*/  @!PT LDS RZ, [RZ] ;  /* 0x00000000fffff984 */ /* 0x000fe20000000800 */
[----:B------:R-:W-:Y:S01]  /*9e20*/  @!PT LDS RZ, [RZ] ;  /* 0x00000000fffff984 */ /* 0x000fe20000000800 */
[----:B------:R-:W-:Y:S01]  /*9e30*/  @!PT LDS RZ, [RZ] ;  /* 0x00000000fffff984 */ /* 0x000fe20000000800 */
[----:B------:R2:W-:Y:S01]  /*9e40*/  LDGSTS.E.BYPASS.LTC128B.128 [R228+0x100], [R2.64], !P3 ;  /* 0x0010000002e47fae */ /* 0x0005e2000d901d46 */
[----:B------:R-:W-:Y:S04]  /*9e50*/  MOV R0, c[0x0][0x208] ;  /* 0x0000820000007a02 */ /* 0x000fe80000000f00 */
[C---:B------:R-:W-:Y:S02]  /*9e60*/  SHF.L.U32 R148, R0.reuse, 0x6, RZ ;  /* 0x0000000600947819 */ /* 0x040fe400000006ff */
[----:B------:R-:W-:Y:S01]  /*9e70*/  SHF.L.U64.HI R0, R0, R232, c[0x0][0x20c] ;  /* 0x0000830000007619 */ /* 0x000fe200000102e8 */
[----:B------:R3:W-:Y:S01]  /*9e80*/  LDGSTS.E.BYPASS.LTC128B.128 [R228+0x4100], [R180.64], !P2 ;  /* 0x04100000b4e47fae */ /* 0x0007e2000d101d46 */
[----:B------:R-:W-:Y:S04]  /*9e90*/  IADD3 R116, P0, R2, R148, RZ ;  /* 0x0000009402747210 */ /* 0x000fe80007f1e0ff */
[----:B------:R-:W-:Y:S05]  /*9ea0*/  IADD3.X R117, R3, R0, RZ, P0, !PT ;  /* 0x0000000003757210 */ /* 0x000fea00007fe4ff */
[----:B------:R4:W-:Y:S08]  /*9eb0*/  LDGSTS.E.BYPASS.LTC128B.128 [R228+0x1100], [R116.64], !P3 ;  /* 0x0110000074e47fae */ /* 0x0009f0000d901d46 */
[----:B------:R4:W-:Y:S01]  /*9ec0*/  LDGSTS.E.BYPASS.LTC128B.128 [R228+0x5100], [R116.64+0x80], !P2 ;  /* 0x0510008074e47fae */ /* 0x0009e2000d101d46 */
[----:B--2---:R-:W-:Y:S04]  /*9ed0*/  IADD3 R2, P1, R116, R148, RZ ;  /* 0x0000009474027210 */ /* 0x004fe80007f3e0ff */
[----:B------:R-:W-:Y:S01]  /*9ee0*/  IADD3.X R3, R117, R0, RZ, P1, !PT ;  /* 0x0000000075037210 */ /* 0x000fe20000ffe4ff */
[C---:B-1----:R-:W-:Y:S03]  /*9ef0*/  HMMA.16816.F32.BF16 R28, R140.reuse, R152, R28 ;  /* 0x000000988c1c723c */ /* 0x042fe6000004181c */
[----:B------:R-:W-:Y:S01]  /*9f00*/  IADD3 R148, P0, R2, R148, RZ ;  /* 0x0000009402947210 */ /* 0x000fe20007f1e0ff */
[----:B------:R1:W-:Y:S03]  /*9f10*/  LDGSTS.E.BYPASS.LTC128B.128 [R228+0x2100], [R2.64], !P3 ;  /* 0x0210000002e47fae */ /* 0x0003e6000d901d46 */
[----:B------:R-:W-:Y:S01]  /*9f20*/  IADD3.X R149, R3, R0, RZ, P0, !PT ;  /* 0x0000000003957210 */ /* 0x000fe200007fe4ff */
[C---:B------:R-:W-:Y:S03]  /*9f30*/  HMMA.16816.F32.BF16 R32, R140.reuse, R154, R32 ;  /* 0x0000009a8c20723c */ /* 0x040fe60000041820 */
[C---:B------:R-:W-:Y:S01]  /*9f40*/  ISETP.GT.AND P0, PT, R230.reuse, R229, PT ;  /* 0x000000e5e600720c */ /* 0x040fe20003f04270 */
[----:B------:R1:W-:Y:S01]  /*9f50*/  LDGSTS.E.BYPASS.LTC128B.128 [R228+0x6100], [R2.64+0x80], !P2 ;  /* 0x0610008002e47fae */ /* 0x0003e2000d101d46 */
[----:B------:R-:W-:Y:S03]  /*9f60*/  IADD3 R230, R230, -0x1, RZ ;  /* 0xffffffffe6e67810 */ /* 0x000fe60007ffe0ff */
[C---:B------:R-:W-:Y:S04]  /*9f70*/  HMMA.16816.F32.BF16 R36, R140.reuse, R156, R36 ;  /* 0x0000009c8c24723c */ /* 0x040fe80000041824 */
[----:B------:R2:W-:Y:S04]  /*9f80*/  LDGSTS.E.BYPASS.LTC128B.128 [R228+0x3100], [R148.64], !P3 ;  /* 0x0310000094e47fae */ /* 0x0005e8000d901d46 */
[C---:B------:R-:W-:Y:S04]  /*9f90*/  HMMA.16816.F32.BF16 R40, R140.reuse, R158, R40 ;  /* 0x0000009e8c28723c */ /* 0x040fe80000041828 */
[----:B------:R2:W-:Y:S04]  /*9fa0*/  LDGSTS.E.BYPASS.LTC128B.128 [R228+0x7100], [R148.64+0x80], !P2 ;  /* 0x0710008094e47fae */ /* 0x0005e8000d101d46 */
[C---:B------:R-:W-:Y:S04]  /*9fb0*/  HMMA.16816.F32.BF16 R44, R140.reuse, R160, R44 ;  /* 0x000000a08c2c723c */ /* 0x040fe8000004182c */
[----:B---3--:R-:W3:Y:S04]  /*9fc0*/  LDSM.16.M88.4 R180, [R205] ;  /* 0x00000000cdb4783b */ /* 0x008ee80000000200 */
[C---:B------:R-:W-:Y:S04]  /*9fd0*/  HMMA.16816.F32.BF16 R48, R140.reuse, R162, R48 ;  /* 0x000000a28c30723c */ /* 0x040fe80000041830 */
[----:B------:R-:W0:Y:S04]  /*9fe0*/  LDGDEPBAR ;  /* 0x00000000000079af */ /* 0x000e280000000000 */
[C---:B------:R-:W-:Y:S04]  /*9ff0*/  HMMA.16816.F32.BF16 R52, R140.reuse, R164, R52 ;  /* 0x000000a48c34723c */ /* 0x040fe80000041834 */
[----:B------:R-:W-:Y:S04]  /*a000*/  LDSM.16.M88.4 R144, [R205+0x1000] ;  /* 0x00100000cd90783b */ /* 0x000fe80000000200 */
[C---:B------:R-:W-:Y:S04]  /*a010*/  HMMA.16816.F32.BF16 R56, R140.reuse, R166, R56 ;  /* 0x000000a68c38723c */ /* 0x040fe80000041838 */
[----:B--2---:R-:W2:Y:S04]  /*a020*/  LDSM.16.M88.4 R148, [R205+0x800] ;  /* 0x00080000cd94783b */ /* 0x004ea80000000200 */
[C---:B------:R-:W-:Y:S04]  /*a030*/  HMMA.16816.F32.BF16 R60, R140.reuse, R176, R60 ;  /* 0x000000b08c3c723c */ /* 0x040fe8000004183c */
[----:B------:R-:W5:Y:S04]  /*a040*/  LDSM.16.M88.4 R152, [R205+0x1800] ;  /* 0x00180000cd98783b */ /* 0x000f680000000200 */
[----:B------:R-:W-:Y:S04]  /*a050*/  HMMA.16816.F32.BF16 R64, R140, R178, R64 ;  /* 0x000000b28c40723c */ /* 0x000fe80000041840 */
[----:B------:R-:W1:Y:S04]  /*a060*/  LDSM.16.M88.4 R156, [R205+0x2000] ;  /* 0x00200000cd9c783b */ /* 0x000e680000000200 */
[C---:B---3--:R-:W-:Y:S04]  /*a070*/  HMMA.16816.F32.BF16 R4, R168.reuse, R180, R4 ;  /* 0x000000b4a804723c */ /* 0x048fe80000041804 */
[----:B------:R-:W-:Y:S04]  /*a080*/  LDSM.16.M88.4 R160, [R205+0x3800] ;  /* 0x00380000cda0783b */ /* 0x000fe80000000200 */
[C---:B------:R-:W-:Y:S04]  /*a090*/  HMMA.16816.F32.BF16 R8, R168.reuse, R182, R8 ;  /* 0x000000b6a808723c */ /* 0x040fe80000041808 */
[----:B------:R-:W-:Y:S04]  /*a0a0*/  LDSM.16.M88.4 R164, [R202] ;  /* 0x00000000caa4783b */ /* 0x000fe80000000200 */
[C---:B--2---:R-:W-:Y:S04]  /*a0b0*/  HMMA.16816.F32.BF16 R12, R168.reuse, R148, R12 ;  /* 0x00000094a80c723c */ /* 0x044fe8000004180c */
[----:B------:R-:W-:Y:S04]  /*a0c0*/  LDSM.16.M88.4 R176, [R202+0x800] ;  /* 0x00080000cab0783b */ /* 0x000fe80000000200 */
[C---:B------:R-:W-:Y:S04]  /*a0d0*/  HMMA.16816.F32.BF16 R16, R168.reuse, R150, R16 ;  /* 0x00000096a810723c */ /* 0x040fe80000041810 */
[----:B------:R-:W2:Y:S04]  /*a0e0*/  LDSM.16.M88.4 R148, [R205+0x2800] ;  /* 0x00280000cd94783b */ /* 0x000ea80000000200 */
[C---:B------:R-:W-:Y:S04]  /*a0f0*/  HMMA.16816.F32.BF16 R20, R168.reuse, R144, R20 ;  /* 0x00000090a814723c */ /* 0x040fe80000041814 */
[----:B------:R-:W-:Y:S04]  /*a100*/  LDSM.16.M88.4 R180, [R201+0x6800] ;  /* 0x00680000c9b4783b */ /* 0x000fe80000000200 */
[C---:B------:R-:W-:Y:S04]  /*a110*/  HMMA.16816.F32.BF16 R24, R168.reuse, R146, R24 ;  /* 0x00000092a818723c */ /* 0x040fe80000041818 */
[----:B------:R-:W3:Y:S04]  /*a120*/  LDSM.16.M88.4 R144, [R205+0x3000] ;  /* 0x00300000cd90783b */ /* 0x000ee80000000200 */
[C---:B-----5:R-:W-:Y:S08]  /*a130*/  HMMA.16816.F32.BF16 R28, R168.reuse, R152, R28 ;  /* 0x00000098a81c723c */ /* 0x060ff0000004181c */
[C---:B------:R-:W-:Y:S01]  /*a140*/  HMMA.16816.F32.BF16 R32, R168.reuse, R154, R32 ;  /* 0x0000009aa820723c */ /* 0x040fe20000041820 */
[----:B------:R-:W5:Y:S07]  /*a150*/  LDSM.16.M88.4 R152, [R202+0x1000] ;  /* 0x00100000ca98783b */ /* 0x000f6e0000000200 */
        /* <DEDUP_REMOVED lines=32> */
[----:B------:R-:W2:Y:S07]  /*a360*/  LDSM.16.M88.4 R160, [R201+0x7000] ;  /* 0x00700000c9a0783b */ /* 0x000eae0000000200 */
[C---:B-----5:R-:W-:Y:S08]  /*a370*/  HMMA.16816.F32.BF16 R60, R172.reuse, R152, R60 ;  /* 0x00000098ac3c723c */ /* 0x060ff0000004183c */
[----:B------:R-:W-:Y:S01]  /*a380*/  HMMA.16816.F32.BF16 R64, R172, R154, R64 ;  /* 0x0000009aac40723c */ /* 0x000fe20000041840 */
[----:B------:R-:W5:Y:S07]  /*a390*/  LDSM.16.M88.4 R152, [R201+0x7800] ;  /* 0x00780000c998783b */ /* 0x000f6e0000000200 */
[C---:B-1----:R-:W-:Y:S08]  /*a3a0*/  HMMA.16816.F32.BF16 R4, R184.reuse, R156, R4 ;  /* 0x0000009cb804723c */ /* 0x042ff00000041804 */
[C---:B------:R-:W-:Y:S01]  /*a3b0*/  HMMA.16816.F32.BF16 R8, R184.reuse, R158, R8 ;  /* 0x0000009eb808723c */ /* 0x040fe20000041808 */
[----:B------:R-:W1:Y:S07]  /*a3c0*/  LDSM.16.M88.4 R156, [R215] ;  /* 0x00000000d79c783b */ /* 0x000e6e0000000200 */
[C---:B------:R-:W-:Y:S08]  /*a3d0*/  HMMA.16816.F32.BF16 R12, R184.reuse, R164, R12 ;  /* 0x000000a4b80c723c */ /* 0x040ff0000004180c */
[C---:B------:R-:W-:Y:S01]  /*a3e0*/  HMMA.16816.F32.BF16 R16, R184.reuse, R166, R16 ;  /* 0x000000a6b810723c */ /* 0x040fe20000041810 */
[----:B------:R-:W1:Y:S07]  /*a3f0*/  LDSM.16.M88.4 R164, [R214] ;  /* 0x00000000d6a4783b */ /* 0x000e6e0000000200 */
[C---:B--2---:R-:W-:Y:S08]  /*a400*/  HMMA.16816.F32.BF16 R20, R184.reuse, R148, R20 ;  /* 0x00000094b814723c */ /* 0x044ff00000041814 */
[C---:B------:R-:W-:Y:S01]  /*a410*/  HMMA.16816.F32.BF16 R24, R184.reuse, R150, R24 ;  /* 0x00000096b818723c */ /* 0x040fe20000041818 */
[----:B------:R-:W-:Y:S07]  /*a420*/  LDSM.16.M88.4 R148, [R212] ;  /* 0x00000000d494783b */ /* 0x000fee0000000200 */
[C---:B---3--:R-:W-:Y:S08]  /*a430*/  HMMA.16816.F32.BF16 R28, R184.reuse, R144, R28 ;  /* 0x00000090b81c723c */ /* 0x048ff0000004181c */
[C---:B------:R-:W-:Y:S01]  /*a440*/  HMMA.16816.F32.BF16 R32, R184.reuse, R146, R32 ;  /* 0x00000092b820723c */ /* 0x040fe20000041820 */
[----:B------:R-:W2:Y:S07]  /*a450*/  LDSM.16.M88.4 R144, [R213] ;  /* 0x00000000d590783b */ /* 0x000eae0000000200 */
[C---:B------:R-:W-:Y:S08]  /*a460*/  HMMA.16816.F32.BF16 R36, R184.reuse, R176, R36 ;  /* 0x000000b0b824723c */ /* 0x040ff00000041824 */
[C---:B------:R-:W-:Y:S01]  /*a470*/  HMMA.16816.F32.BF16 R40, R184.reuse, R178, R40 ;  /* 0x000000b2b828723c */ /* 0x040fe20000041828 */
[----:B------:R-:W3:Y:S07]  /*a480*/  LDSM.16.M88.4 R176, [R211] ;  /* 0x00000000d3b0783b */ /* 0x000eee0000000200 */
[C---:B------:R-:W-:Y:S08]  /*a490*/  HMMA.16816.F32.BF16 R44, R184.reuse, R180, R44 ;  /* 0x000000b4b82c723c */ /* 0x040ff0000004182c */
[C---:B------:R-:W-:Y:S01]  /*a4a0*/  HMMA.16816.F32.BF16 R48, R184.reuse, R182, R48 ;  /* 0x000000b6b830723c */ /* 0x040fe20000041830 */
[----:B------:R-:W-:Y:S07]  /*a4b0*/  LDSM.16.M88.4 R180, [R205+0x7000] ;  /* 0x00700000cdb4783b */ /* 0x000fee0000000200 */
[C---:B------:R-:W-:Y:S08]  /*a4c0*/  HMMA.16816.F32.BF16 R52, R184.reuse, R160, R52 ;  /* 0x000000a0b834723c */ /* 0x040ff00000041834 */
[C---:B------:R-:W-:Y:S01]  /*a4d0*/  HMMA.16816.F32.BF16 R56, R184.reuse, R162, R56 ;  /* 0x000000a2b838723c */ /* 0x040fe20000041838 */
[----:B------:R-:W2:Y:S07]  /*a4e0*/  LDSM.16.M88.4 R160, [R210] ;  /* 0x00000000d2a0783b */ /* 0x000eae0000000200 */
[C---:B-----5:R-:W-:Y:S08]  /*a4f0*/  HMMA.16816.F32.BF16 R60, R184.reuse, R152, R60 ;  /* 0x00000098b83c723c */ /* 0x060ff0000004183c */
[----:B------:R-:W-:Y:S01]  /*a500*/  HMMA.16816.F32.BF16 R64, R184, R154, R64 ;  /* 0x0000009ab840723c */ /* 0x000fe20000041840 */
[----:B------:R-:W5:Y:S07]  /*a510*/  LDSM.16.M88.4 R152, [R209] ;  /* 0x00000000d198783b */ /* 0x000f6e0000000200 */
[C---:B-1----:R-:W-:Y:S08]  /*a520*/  HMMA.16816.F32.BF16 R4, R188.reuse, R156, R4 ;  /* 0x0000009cbc04723c */ /* 0x042ff00000041804 */
[C---:B------:R-:W-:Y:S01]  /*a530*/  HMMA.16816.F32.BF16 R8, R188.reuse, R158, R8 ;  /* 0x0000009ebc08723c */ /* 0x040fe20000041808 */
[----:B------:R-:W1:Y:S07]  /*a540*/  LDSM.16.M88.4 R156, [R208] ;  /* 0x00000000d09c783b */ /* 0x000e6e0000000200 */
[C---:B------:R-:W-:Y:S08]  /*a550*/  HMMA.16816.F32.BF16 R12, R188.reuse, R164, R12 ;  /* 0x000000a4bc0c723c */ /* 0x040ff0000004180c */
[C---:B------:R-:W-:Y:S01]  /*a560*/  HMMA.16816.F32.BF16 R16, R188.reuse, R166, R16 ;  /* 0x000000a6bc10723c */ /* 0x040fe20000041810 */
[----:B------:R-:W-:Y:S07]  /*a570*/  LDSM.16.M88.4 R164, [R205+0x5000] ;  /* 0x00500000cda4783b */ /* 0x000fee0000000200 */
        /* <DEDUP_REMOVED lines=8> */
[----:B------:R-:W-:Y:S07]  /*a600*/  LDSM.16.M88.4 R176, [R205+0x6800] ;  /* 0x00680000cdb0783b */ /* 0x000fee0000000200 */
[C---:B------:R-:W-:Y:S08]  /*a610*/  HMMA.16816.F32.BF16 R44, R188.reuse, R160, R44 ;  /* 0x000000a0bc2c723c */ /* 0x040ff0000004182c */
[C---:B------:R-:W-:Y:S01]  /*a620*/  HMMA.16816.F32.BF16 R48, R188.reuse, R162, R48 ;  /* 0x000000a2bc30723c */ /* 0x040fe20000041830 */
[----:B------:R-:W3:Y:S07]  /*a630*/  LDSM.16.M88.4 R160, [R205+0x5800] ;  /* 0x00580000cda0783b */ /* 0x000eee0000000200 */
[C---:B-----5:R-:W-:Y:S08]  /*a640*/  HMMA.16816.F32.BF16 R52, R188.reuse, R152, R52 ;  /* 0x00000098bc34723c */ /* 0x060ff00000041834 */
[C---:B------:R-:W-:Y:S01]  /*a650*/  HMMA.16816.F32.BF16 R56, R188.reuse, R154, R56 ;  /* 0x0000009abc38723c */ /* 0x040fe20000041838 */
[----:B------:R-:W5:Y:S07]  /*a660*/  LDSM.16.M88.4 R152, [R205+0x6000] ;  /* 0x00600000cd98783b */ /* 0x000f6e0000000200 */
[C---:B-1----:R-:W-:Y:S08]  /*a670*/  HMMA.16816.F32.BF16 R60, R188.reuse, R156, R60 ;  /* 0x0000009cbc3c723c */ /* 0x042ff0000004183c */
[----:B------:R-:W-:Y:S01]  /*a680*/  HMMA.16816.F32.BF16 R64, R188, R158, R64 ;  /* 0x0000009ebc40723c */ /* 0x000fe20000041840 */
[----:B------:R-:W1:Y:S07]  /*a690*/  LDSM.16.M88.4 R156, [R205+0x7800] ;  /* 0x00780000cd9c783b */ /* 0x000e6e0000000200 */
[C---:B--2---:R-:W-:Y:S08]  /*a6a0*/  HMMA.16816.F32.BF16 R4, R192.reuse, R144, R4 ;  /* 0x00000090c004723c */ /* 0x044ff00000041804 */
[C---:B------:R-:W-:Y:S01]  /*a6b0*/  HMMA.16816.F32.BF16 R8, R192.reuse, R146, R8 ;  /* 0x00000092c008723c */ /* 0x040fe20000041808 */
[----:B------:R-:W2:Y:S07]  /*a6c0*/  LDSM.16.M88.4 R144, [R202+0x4000] ;  /* 0x00400000ca90783b */ /* 0x000eae0000000200 */
[C---:B------:R-:W-:Y:S08]  /*a6d0*/  HMMA.16816.F32.BF16 R12, R192.reuse, R148, R12 ;  /* 0x00000094c00c723c */ /* 0x040ff0000004180c */
[C---:B------:R-:W-:Y:S01]  /*a6e0*/  HMMA.16816.F32.BF16 R16, R192.reuse, R150, R16 ;  /* 0x00000096c010723c */ /* 0x040fe20000041810 */
[----:B------:R-:W1:Y:S07]  /*a6f0*/  LDSM.16.M88.4 R148, [R202+0x4800] ;  /* 0x00480000ca94783b */ /* 0x000e6e0000000200 */
[C---:B------:R-:W-:Y:S08]  /*a700*/  HMMA.16816.F32.BF16 R20, R192.reuse, R164, R20 ;  /* 0x000000a4c014723c */ /* 0x040ff00000041814 */
[C---:B------:R-:W-:Y:S08]  /*a710*/  HMMA.16816.F32.BF16 R24, R192.reuse, R166, R24 ;  /* 0x000000a6c018723c */ /* 0x040ff00000041818 */
[C---:B---3--:R-:W-:Y:S08]  /*a720*/  HMMA.16816.F32.BF16 R28, R192.reuse, R160, R28 ;  /* 0x000000a0c01c723c */ /* 0x048ff0000004181c */
[C---:B------:R-:W-:Y:S08]  /*a730*/  HMMA.16816.F32.BF16 R32, R192.reuse, R162, R32 ;  /* 0x000000a2c020723c */ /* 0x040ff00000041820 */
[C---:B-----5:R-:W-:Y:S08]  /*a740*/  HMMA.16816.F32.BF16 R36, R192.reuse, R152, R36 ;  /* 0x00000098c024723c */ /* 0x060ff00000041824 */
        /* <DEDUP_REMOVED lines=14> */
[----:B------:R-:W5:Y:S03]  /*a830*/  LDSM.16.M88.4 R148, [R202+0x6800] ;  /* 0x00680000ca94783b */ /* 0x000f660000000200 */
[----:B------:R-:W-:Y:S02]  /*a840*/  FMNMX.FTZ R0, R4, R118, !PT ;  /* 0x0000007604007209 */ /* 0x000fe40007810000 */
[----:B------:R-:W-:Y:S02]  /*a850*/  FMNMX.FTZ R2, R6, R119, !PT ;  /* 0x0000007706027209 */ /* 0x000fe40007810000 */
[C---:B---3--:R-:W-:Y:S04]  /*a860*/  HMMA.16816.F32.BF16 R20, R196.reuse, R152, R20 ;  /* 0x00000098c414723c */ /* 0x048fe80000041814 */
[----:B------:R-:W-:Y:S02]  /*a870*/  FMNMX.FTZ R0, R5, R0, !PT ;  /* 0x0000000005007209 */ /* 0x000fe40007810000 */
[----:B------:R-:W-:Y:S02]  /*a880*/  FMNMX.FTZ R2, R7, R2, !PT ;  /* 0x0000000207027209 */ /* 0x000fe40007810000 */
[C---:B------:R-:W-:Y:S01]  /*a890*/  HMMA.16816.F32.BF16 R24, R196.reuse, R154, R24 ;  /* 0x0000009ac418723c */ /* 0x040fe20000041818 */
[----:B------:R-:W3:Y:S03]  /*a8a0*/  LDSM.16.M88.4 R152, [R202+0x7000] ;  /* 0x00700000ca98783b */ /* 0x000ee60000000200 */
[----:B------:R-:W-:Y:S02]  /*a8b0*/  FMNMX.FTZ R0, R8, R0, !PT ;  /* 0x0000000008007209 */ /* 0x000fe40007810000 */
[----:B------:R-:W-:Y:S02]  /*a8c0*/  FMNMX.FTZ R2, R10, R2, !PT ;  /* 0x000000020a027209 */ /* 0x000fe40007810000 */
[C---:B-1----:R-:W-:Y:S04]  /*a8d0*/  HMMA.16816.F32.BF16 R28, R196.reuse, R156, R28 ;  /* 0x0000009cc41c723c */ /* 0x042fe8000004181c */
        /* <DEDUP_REMOVED lines=9> */
[----:B------:R-:W1:Y:S01]  /*a970*/  LDSM.16.M88.4 R144, [R202+0x7800] ;  /* 0x00780000ca90783b */ /* 0x000e620000000200 */
[----:B------:R-:W-:Y:S04]  /*a980*/  DEPBAR.LE SB0, 0x0 ;  /* 0x000080000000791a */ /* 0x000fe80000000000 */
[----:B------:R-:W-:Y:S02]  /*a990*/  FMNMX.FTZ R0, R16, R0, !PT ;  /* 0x0000000010007209 */ /* 0x000fe40007810000 */
[C---:B-----5:R-:W-:Y:S01]  /*a9a0*/  HMMA.16816.F32.BF16 R44, R196.reuse, R148, R44 ;  /* 0x00000094c42c723c */ /* 0x060fe2000004182c */
[----:B------:R-:W-:Y:S04]  /*a9b0*/  BAR.SYNC.DEFER_BLOCKING 0x0 ;  /* 0x0000000000007b1d */ /* 0x000fe80000010000 */
[----:B------:R-:W-:Y:S02]  /*a9c0*/  FMNMX.FTZ R0, R17, R0, !PT ;  /* 0x0000000011007209 */ /* 0x000fe40007810000 */
[----:B------:R-:W-:Y:S01]  /*a9d0*/  FMNMX.FTZ R2, R18, R2, !PT ;  /* 0x0000000212027209 */ /* 0x000fe20007810000 */
[C---:B------:R-:W-:Y:S04]  /*a9e0*/  HMMA.16816.F32.BF16 R48, R196.reuse, R150, R48 ;  /* 0x00000096c430723c */ /* 0x040fe80000041830 */
[----:B------:R-:W-:Y:S02]  /*a9f0*/  FMNMX.FTZ R0, R20, R0, !PT ;  /* 0x0000000014007209 */ /* 0x000fe40007810000 */
[----:B------:R-:W-:Y:S02]  /*aa00*/  FMNMX.FTZ R2, R19, R2, !PT ;  /* 0x0000000213027209 */ /* 0x000fe40007810000 */
[C---:B---3--:R-:W-:Y:S04]  /*aa10*/  HMMA.16816.F32.BF16 R52, R196.reuse, R152, R52 ;  /* 0x00000098c434723c */ /* 0x048fe80000041834 */
[----:B------:R-:W-:Y:S02]  /*aa20*/  FMNMX.FTZ R0, R21, R0, !PT ;  /* 0x0000000015007209 */ /* 0x000fe40007810000 */
[----:B------:R-:W-:Y:S02]  /*aa30*/  FMNMX.FTZ R2, R22, R2, !PT ;  /* 0x0000000216027209 */ /* 0x000fe40007810000 */
[C---:B------:R-:W-:Y:S04]  /*aa40*/  HMMA.16816.F32.BF16 R56, R196.reuse, R154, R56 ;  /* 0x0000009ac438723c */ /* 0x040fe80000041838 */
[----:B------:R-:W-:Y:S02]  /*aa50*/  FMNMX.FTZ R0, R24, R0, !PT ;  /* 0x0000000018007209 */ /* 0x000fe40007810000 */
[----:B------:R-:W-:Y:S02]  /*aa60*/  FMNMX.FTZ R2, R23, R2, !PT ;  /* 0x0000000217027209 */ /* 0x000fe40007810000 */
[----:B------:R-:W-:Y:S01]  /*aa70*/  FMNMX.FTZ R0, R25, R0, !PT ;  /* 0x0000000019007209 */ /* 0x000fe20007810000 */
[C---:B-1----:R-:W-:Y:S03]  /*aa80*/  HMMA.16816.F32.BF16 R60, R196.reuse, R144, R60 ;  /* 0x00000090c43c723c */ /* 0x042fe6000004183c */
[----:B------:R-:W-:Y:S02]  /*aa90*/  FMNMX.FTZ R0, R28, R0, !PT ;  /* 0x000000001c007209 */ /* 0x000fe40007810000 */
[----:B------:R-:W-:Y:S02]  /*aaa0*/  FMNMX.FTZ R2, R26, R2, !PT ;  /* 0x000000021a027209 */ /* 0x000fe40007810000 */
[----:B------:R-:W-:Y:S01]  /*aab0*/  FMNMX.FTZ R0, R29, R0, !PT ;  /* 0x000000001d007209 */ /* 0x000fe20007810000 */
        /* <DEDUP_REMOVED lines=34> */
[----:B----4-:R-:W-:Y:S02]  /*ace0*/  FMNMX.FTZ R117, R64, R0, !PT ;  /* 0x0000000040757209 */ /* 0x010fe40007810000 */
[----:B------:R-:W-:Y:S02]  /*acf0*/  FMNMX.FTZ R2, R62, R2, !PT ;  /* 0x000000023e027209 */ /* 0x000fe40007810000 */
[----:B------:R-:W-:Y:S02]  /*ad00*/  FMNMX.FTZ R117, R65, R117, !PT ;  /* 0x0000007541757209 */ /* 0x000fe40007810000 */
[----:B------:R-:W-:Y:S03]  /*ad10*/  FMNMX.FTZ R0, R63, R2, !PT ;  /* 0x000000023f007209 */ /* 0x000fe60007810000 */
[----:B------:R-:W1:Y:S01]  /*ad20*/  SHFL.BFLY PT, R3, R117, 0x2, 0x1f ;  /* 0x0c401f0075037f89 */ /* 0x000e6200000e0000 */
[----:B------:R-:W-:Y:S04]  /*ad30*/  FMNMX.FTZ R0, R66, R0, !PT ;  /* 0x0000000042007209 */ /* 0x000fe80007810000 */
[----:B------:R-:W-:Y:S05]  /*ad40*/  FMNMX.FTZ R0, R67, R0, !PT ;  /* 0x0000000043007209 */ /* 0x000fea0007810000 */
[----:B------:R-:W2:Y:S01]  /*ad50*/  SHFL.BFLY PT, R2, R0, 0x2, 0x1f ;  /* 0x0c401f0000027f89 */ /* 0x000ea200000e0000 */
[----:B-1----:R-:W-:Y:S07]  /*ad60*/  FMNMX.FTZ R117, R117, R3, !PT ;  /* 0x0000000375757209 */ /* 0x002fee0007810000 */
[----:B------:R-:W1:Y:S01]  /*ad70*/  SHFL.BFLY PT, R116, R117, 0x1, 0x1f ;  /* 0x0c201f0075747f89 */ /* 0x000e6200000e0000 */
[----:B--2---:R-:W-:Y:S07]  /*ad80*/  FMNMX.FTZ R0, R0, R2, !PT ;  /* 0x0000000200007209 */ /* 0x004fee0007810000 */
[----:B------:R-:W2:Y:S01]  /*ad90*/  SHFL.BFLY PT, R3, R0, 0x1, 0x1f ;  /* 0x0c201f0000037f89 */ /* 0x000ea200000e0000 */
[----:B-1----:R-:W-:Y:S05]  /*ada0*/  FMNMX.FTZ R117, R117, R116, !PT ;  /* 0x0000007475757209 */ /* 0x002fea0007810000 */
[C---:B------:R-:W-:Y:S02]  /*adb0*/  FMUL.FTZ R156, R117.reuse, c[0x0][0x2d0] ;  /* 0x0000b400759c7a20 */ /* 0x040fe40000410000 */
[----:B------:R-:W-:Y:S02]  /*adc0*/  FADD.FTZ R2, -R117, R118 ;  /* 0x0000007675027221 */ /* 0x000fe40000010100 */
[----:B------:R-:W-:Y:S01]  /*add0*/  FFMA.FTZ R4, R4, c[0x0][0x2d0], -R156 ;  /* 0x0000b40004047a23 */ /* 0x000fe2000001089c */
[----:B--2---:R-:W-:Y:S01]  /*ade0*/  FMNMX.FTZ R116, R0, R3, !PT ;  /* 0x0000000300747209 */ /* 0x004fe20007810000 */
[----:B------:R-:W-:Y:S01]  /*adf0*/  FMUL.FTZ R0, R2, c[0x0][0x2d0] ;  /* 0x0000b40002007a20 */ /* 0x000fe20000410000 */
[----:B------:R-:W-:Y:S01]  /*ae00*/  @P0 SHF.R.S32.HI R3, RZ, 0x1f, R230 ;  /* 0x0000001fff030819 */ /* 0x000fe200000114e6 */
[----:B------:R1:W-:Y:S01]  /*ae10*/  MUFU.EX2 R229, R4 ;  /* 0x0000000400e57308 */ /* 0x0003e20000000800 */
[--C-:B------:R-:W-:Y:S02]  /*ae20*/  FFMA.FTZ R5, R5, c[0x0][0x2d0], -R156.reuse ;  /* 0x0000b40005057a23 */ /* 0x100fe4000001089c */
[--C-:B------:R-:W-:Y:S02]  /*ae30*/  FFMA.FTZ R9, R9, c[0x0][0x2d0], -R156.reuse ;  /* 0x0000b40009097a23 */ /* 0x100fe4000001089c */
[----:B------:R-:W-:Y:S02]  /*ae40*/  @P0 IMAD R3, R3, c[0x0][0x1e0], RZ ;  /* 0x0000780003030a24 */ /* 0x000fe400078e02ff */
[--C-:B------:R-:W-:Y:S02]  /*ae50*/  FFMA.FTZ R12, R12, c[0x0][0x2d0], -R156.reuse ;  /* 0x0000b4000c0c7a23 */ /* 0x100fe4000001089c */
[--C-:B------:R-:W-:Y:S01]  /*ae60*/  FFMA.FTZ R13, R13, c[0x0][0x2d0], -R156.reuse ;  /* 0x0000b4000d0d7a23 */ /* 0x100fe2000001089c */
[----:B------:R2:W3:Y:S01]  /*ae70*/  MUFU.EX2 R2, R0 ;  /* 0x0000000000027308 */ /* 0x0004e20000000800 */
[--C-:B------:R-:W-:Y:S02]  /*ae80*/  FFMA.FTZ R20, R20, c[0x0][0x2d0], -R156.reuse ;  /* 0x0000b40014147a23 */ /* 0x100fe4000001089c */
[--C-:B------:R-:W-:Y:S02]  /*ae90*/  FFMA.FTZ R21, R21, c[0x0][0x2d0], -R156.reuse ;  /* 0x0000b40015157a23 */ /* 0x100fe4000001089c */
[--C-:B------:R-:W-:Y:S02]  /*aea0*/  FFMA.FTZ R24, R24, c[0x0][0x2d0], -R156.reuse ;  /* 0x0000b40018187a23 */ /* 0x100fe4000001089c */
[--C-:B------:R-:W-:Y:S02]  /*aeb0*/  FFMA.FTZ R25, R25, c[0x0][0x2d0], -R156.reuse ;  /* 0x0000b40019197a23 */ /* 0x100fe4000001089c */
[--C-:B------:R-:W-:Y:S01]  /*aec0*/  FFMA.FTZ R28, R28, c[0x0][0x2d0], -R156.reuse ;  /* 0x0000b4001c1c7a23 */ /* 0x100fe2000001089c */
[----:B------:R4:W-:Y:S01]  /*aed0*/  MUFU.EX2 R231, R5 ;  /* 0x0000000500e77308 */ /* 0x0009e20000000800 */
[--C-:B------:R-:W-:Y:S02]  /*aee0*/  FFMA.FTZ R29, R29, c[0x0][0x2d0], -R156.reuse ;  /* 0x0000b4001d1d7a23 */ /* 0x100fe4000001089c */
[--C-:B------:R-:W-:Y:S02]  /*aef0*/  FFMA.FTZ R32, R32, c[0x0][0x2d0], -R156.reuse ;  /* 0x0000b40020207a23 */ /* 0x100fe4000001089c */
[----:B-1----:R-:W-:Y:S02]  /*af00*/  @P0 IMAD R4, R230, c[0x0][0x1e4], R3 ;  /* 0x00007900e6040a24 */ /* 0x002fe400078e0203 */
[--C-:B------:R-:W-:Y:S02]  /*af10*/  FFMA.FTZ R33, R33, c[0x0][0x2d0], -R156.reuse ;  /* 0x0000b40021217a23 */ /* 0x100fe4000001089c */
[--C-:B------:R-:W-:Y:S01]  /*af20*/  FFMA.FTZ R36, R36, c[0x0][0x2d0], -R156.reuse ;  /* 0x0000b40024247a23 */ /* 0x100fe2000001089c */
[----:B------:R-:W-:Y:S01]  /*af30*/  MUFU.EX2 R182, R12 ;  /* 0x0000000c00b67308 */ /* 0x000fe20000000800 */
[--C-:B------:R-:W-:Y:S02]  /*af40*/  FFMA.FTZ R37, R37, c[0x0][0x2d0], -R156.reuse ;  /* 0x0000b40025257a23 */ /* 0x100fe4000001089c */
[----:B------:R-:W-:Y:S02]  /*af50*/  FFMA.FTZ R40, R40, c[0x0][0x2d0], -R156 ;  /* 0x0000b40028287a23 */ /* 0x000fe4000001089c */
[----:B--2---:R-:W-:Y:S02]  /*af60*/  FADD.FTZ R0, -R116, R119 ;  /* 0x0000007774007221 */ /* 0x004fe40000010100 */
[----:B------:R-:W-:Y:S03]  /*af70*/  @P0 IMAD.WIDE.U32 R118, R230, c[0x0][0x1e0], RZ ;  /* 0x00007800e6760a25 */ /* 0x000fe600078e00ff */
[----:B------:R-:W-:Y:S01]  /*af80*/  MUFU.EX2 R181, R13 ;  /* 0x0000000d00b57308 */ /* 0x000fe20000000800 */
[----:B------:R-:W-:Y:S01]  /*af90*/  FMUL.FTZ R0, R0, c[0x0][0x2d0] ;  /* 0x0000b40000007a20 */ /* 0x000fe20000410000 */
[----:B------:R-:W-:Y:S01]  /*afa0*/  @P0 IADD3 R4, R119, R4, RZ ;  /* 0x0000000477040210 */ /* 0x000fe20007ffe0ff */
[----:B---3--:R-:W-:Y:S01]  /*afb0*/  FMUL.FTZ R68, R2, R68 ;  /* 0x0000004402447220 */ /* 0x008fe20000410000 */
[----:B------:R-:W-:Y:S01]  /*afc0*/  @P0 SHF.L.U32 R3, R118, 0x7, RZ ;  /* 0x0000000776030819 */ /* 0x000fe200000006ff */
[----:B------:R-:W-:Y:S01]  /*afd0*/  FMUL.FTZ R69, R2, R69 ;  /* 0x0000004502457220 */ /* 0x000fe20000410000 */
[----:B------:R-:W-:Y:S01]  /*afe0*/  @P0 SHF.L.U64.HI R119, R118, 0x7, R4 ;  /* 0x0000000776770819 */ /* 0x000fe20000010204 */
[----:B------:R-:W-:Y:S01]  /*aff0*/  FFMA.FTZ R118, R8, c[0x0][0x2d0], -R156 ;  /* 0x0000b40008767a23 */ /* 0x000fe2000001089c */
[----:B----4-:R-:W-:Y:S01]  /*b000*/  @P0 IADD3 R5, P4, R3, R234, RZ ;  /* 0x000000ea03050210 */ /* 0x010fe20007f9e0ff */
[C---:B------:R-:W-:Y:S01]  /*b010*/  FMUL.FTZ R72, R2.reuse, R72 ;  /* 0x0000004802487220 */ /* 0x040fe20000410000 */
[----:B------:R-:W1:Y:S01]  /*b020*/  MUFU.EX2 R0, R0 ;  /* 0x0000000000007308 */ /* 0x000e620000000800 */
[C---:B------:R-:W-:Y:S01]  /*b030*/  FMUL.FTZ R73, R2.reuse, R73 ;  /* 0x0000004902497220 */ /* 0x040fe20000410000 */
[----:B------:R-:W-:Y:S01]  /*b040*/  @P0 LEA R4, P1, R5, c[0x0][0x1c8], 0x1 ;  /* 0x0000720005040a11 */ /* 0x000fe200078208ff */
[C---:B------:R-:W-:Y:S01]  /*b050*/  FMUL.FTZ R76, R2.reuse, R76 ;  /* 0x0000004c024c7220 */ /* 0x040fe20000410000 */
[----:B------:R-:W-:Y:S01]  /*b060*/  @P0 IADD3.X R8, R119, R233, RZ, P4, !PT ;  /* 0x000000e977080210 */ /* 0x000fe200027fe4ff */
[C---:B------:R-:W-:Y:S01]  /*b070*/  FMUL.FTZ R77, R2.reuse, R77 ;  /* 0x0000004d024d7220 */ /* 0x040fe20000410000 */
[----:B------:R-:W-:Y:S01]  /*b080*/  @P0 IADD3 R3, P5, P4, R3, 0x40, R234 ;  /* 0x0000004003030810 */ /* 0x000fe20007cbe0ea */
[C---:B------:R-:W-:Y:S01]  /*b090*/  FMUL.FTZ R80, R2.reuse, R80 ;  /* 0x0000005002507220 */ /* 0x040fe20000410000 */
[----:B------:R-:W-:Y:S01]  /*b0a0*/  @P0 LEA.HI.X R5, R5, c[0x0][0x1cc], R8, 0x1, P1 ;  /* 0x0000730005050a11 */ /* 0x000fe200008f0c08 */
[C---:B------:R-:W-:Y:S01]  /*b0b0*/  FMUL.FTZ R81, R2.reuse, R81 ;  /* 0x0000005102517220 */ /* 0x040fe20000410000 */
[----:B------:R2:W-:Y:S01]  /*b0c0*/  MUFU.EX2 R183, R118 ;  /* 0x0000007600b77308 */ /* 0x0005e20000000800 */
[----:B------:R-:W-:Y:S01]  /*b0d0*/  @P0 IADD3.X R8, R119, RZ, R233, P5, P4 ;  /* 0x000000ff77080210 */ /* 0x000fe20002fe84e9 */
[C---:B------:R-:W-:Y:S01]  /*b0e0*/  FMUL.FTZ R84, R2.reuse, R84 ;  /* 0x0000005402547220 */ /* 0x040fe20000410000 */
[----:B------:R3:W-:Y:S01]  /*b0f0*/  @P0 LDGSTS.E.BYPASS.LTC128B.128 [R228+0x8100], [R4.64], !P3 ;  /* 0x0810000004e40fae */ /* 0x0007e2000d901d46 */
[C---:B------:R-:W-:Y:S01]  /*b100*/  @P0 LEA R144, P1, R3.reuse, c[0x0][0x1c8], 0x1 ;  /* 0x0000720003900a11 */ /* 0x040fe200078208ff */
[C---:B------:R-:W-:Y:S02]  /*b110*/  FMUL.FTZ R85, R2.reuse, R85 ;  /* 0x0000005502557220 */ /* 0x040fe40000410000 */
[----:B------:R-:W-:Y:S01]  /*b120*/  FMUL.FTZ R88, R2, R88 ;  /* 0x0000005802587220 */ /* 0x000fe20000410000 */
[----:B------:R-:W-:Y:S01]  /*b130*/  @P0 LEA.HI.X R145, R3, c[0x0][0x1cc], R8, 0x1, P1 ;  /* 0x0000730003910a11 */ /* 0x000fe200008f0c08 */
[----:B------:R-:W-:Y:S01]  /*b140*/  FMUL.FTZ R3, R116, c[0x0][0x2d0] ;  /* 0x0000b40074037a20 */ /* 0x000fe20000410000 */
[----:B------:R-:W-:Y:S01]  /*b150*/  MUFU.EX2 R178, R20 ;  /* 0x0000001400b27308 */ /* 0x000fe20000000800 */
[----:B------:R-:W-:Y:S01]  /*b160*/  FMUL.FTZ R89, R2, R89 ;  /* 0x0000005902597220 */ /* 0x000fe20000410000 */
[----:B------:R-:W4:Y:S01]  /*b170*/  LDL.LU R234, [R1+0x4] ;  /* 0x0000040001ea7983 */ /* 0x000f220000300800 */
[--C-:B------:R-:W-:Y:S02]  /*b180*/  FFMA.FTZ R6, R6, c[0x0][0x2d0], -R3.reuse ;  /* 0x0000b40006067a23 */ /* 0x100fe40000010803 */
[--C-:B------:R-:W-:Y:S01]  /*b190*/  FFMA.FTZ R7, R7, c[0x0][0x2d0], -R3.reuse ;  /* 0x0000b40007077a23 */ /* 0x100fe20000010803 */
[----:B------:R5:W-:Y:S01]  /*b1a0*/  @P0 LDGSTS.E.BYPASS.LTC128B.128 [R228+0xc100], [R144.64], !P2 ;  /* 0x0c10000090e40fae */ /* 0x000be2000d101d46 */
[--C-:B------:R-:W-:Y:S02]  /*b1b0*/  FFMA.FTZ R10, R10, c[0x0][0x2d0], -R3.reuse ;  /* 0x0000b4000a0a7a23 */ /* 0x100fe40000010803 */
[--C-:B------:R-:W-:Y:S01]  /*b1c0*/  FFMA.FTZ R11, R11, c[0x0][0x2d0], -R3.reuse ;  /* 0x0000b4000b0b7a23 */ /* 0x100fe20000010803 */
[----:B------:R-:W-:Y:S01]  /*b1d0*/  MUFU.EX2 R163, R6 ;  /* 0x0000000600a37308 */ /* 0x000fe20000000800 */
[C---:B-1----:R-:W-:Y:S02]  /*b1e0*/  FMUL.FTZ R70, R0.reuse, R70 ;  /* 0x0000004600467220 */ /* 0x042fe40000410000 */
[C---:B------:R-:W-:Y:S01]  /*b1f0*/  FMUL.FTZ R71, R0.reuse, R71 ;  /* 0x0000004700477220 */ /* 0x040fe20000410000 */
[----:B--2---:R-:W-:Y:S01]  /*b200*/  @P0 MOV R118, c[0x0][0x1e0] ;  /* 0x0000780000760a02 */ /* 0x004fe20000000f00 */
[C---:B------:R-:W-:Y:S01]  /*b210*/  FMUL.FTZ R74, R0.reuse, R74 ;  /* 0x0000004a004a7220 */ /* 0x040fe20000410000 */
[----:B------:R-:W2:Y:S01]  /*b220*/  LDL.LU R233, [R1+0x8] ;  /* 0x0000080001e97983 */ /* 0x000ea20000300800 */
[----:B------:R-:W-:Y:S01]  /*b230*/  FMUL.FTZ R75, R0, R75 ;  /* 0x0000004b004b7220 */ /* 0x000fe20000410000 */
[----:B------:R-:W-:Y:S01]  /*b240*/  @P0 SHF.L.U64.HI R119, R118, R232, c[0x0][0x1e4] ;  /* 0x0000790076770619 */ /* 0x000fe200000102e8 */
[----:B------:R-:W-:Y:S01]  /*b250*/  FMUL.FTZ R78, R0, R78 ;  /* 0x0000004e004e7220 */ /* 0x000fe20000410000 */
[----:B------:R1:W-:Y:S01]  /*b260*/  MUFU.EX2 R232, R9 ;  /* 0x0000000900e87308 */ /* 0x0003e20000000800 */
[----:B------:R-:W-:Y:S01]  /*b270*/  @P0 SHF.L.U32 R118, R118, 0x6, RZ ;  /* 0x0000000676760819 */ /* 0x000fe200000006ff */
[C---:B------:R-:W-:Y:S02]  /*b280*/  FMUL.FTZ R79, R0.reuse, R79 ;  /* 0x0000004f004f7220 */ /* 0x040fe40000410000 */
[----:B------:R-:W-:Y:S01]  /*b290*/  FMUL.FTZ R82, R0, R82 ;  /* 0x0000005200527220 */ /* 0x000fe20000410000 */
[----:B------:R-:W-:Y:S01]  /*b2a0*/  @P0 IADD3 R8, P1, R4, R118, RZ ;  /* 0x0000007604080210 */ /* 0x000fe20007f3e0ff */
[C---:B------:R-:W-:Y:S02]  /*b2b0*/  FMUL.FTZ R83, R0.reuse, R83 ;  /* 0x0000005300537220 */ /* 0x040fe40000410000 */
[----:B------:R-:W-:Y:S01]  /*b2c0*/  FMUL.FTZ R86, R0, R86 ;  /* 0x0000005600567220 */ /* 0x000fe20000410000 */
[----:B---3--:R-:W-:Y:S01]  /*b2d0*/  @P0 IADD3 R4, P4, R8, R118, RZ ;  /* 0x0000007608040210 */ /* 0x008fe20007f9e0ff */
[----:B------:R3:W3:Y:S01]  /*b2e0*/  MUFU.EX2 R162, R7 ;  /* 0x0000000700a27308 */ /* 0x0006e20000000800 */
[----:B------:R-:W-:Y:S02]  /*b2f0*/  FMUL.FTZ R87, R0, R87 ;  /* 0x0000005700577220 */ /* 0x000fe40000410000 */
[--C-:B------:R-:W-:Y:S02]  /*b300*/  FFMA.FTZ R14, R14, c[0x0][0x2d0], -R3.reuse ;  /* 0x0000b4000e0e7a23 */ /* 0x100fe40000010803 */
[--C-:B------:R-:W-:Y:S02]  /*b310*/  FFMA.FTZ R15, R15, c[0x0][0x2d0], -R3.reuse ;  /* 0x0000b4000f0f7a23 */ /* 0x100fe40000010803 */
[C---:B------:R-:W-:Y:S02]  /*b320*/  FMUL.FTZ R90, R0.reuse, R90 ;  /* 0x0000005a005a7220 */ /* 0x040fe40000410000 */
[----:B------:R-:W-:Y:S01]  /*b330*/  FMUL.FTZ R91, R0, R91 ;  /* 0x0000005b005b7220 */ /* 0x000fe20000410000 */
[----:B------:R5:W-:Y:S01]  /*b340*/  MUFU.EX2 R161, R10 ;  /* 0x0000000a00a17308 */ /* 0x000be20000000800 */
[C---:B------:R-:W-:Y:S02]  /*b350*/  FMUL.FTZ R12, R2.reuse, R128 ;  /* 0x00000080020c7220 */ /* 0x040fe40000410000 */
[----:B------:R-:W-:Y:S01]  /*b360*/  FMUL.FTZ R13, R2, R129 ;  /* 0x00000081020d7220 */ /* 0x000fe20000410000 */
[-C--:B-1----:R-:W-:Y:S01]  /*b370*/  @P0 IADD3.X R9, R5, R119.reuse, RZ, P1, !PT ;  /* 0x0000007705090210 */ /* 0x082fe20000ffe4ff */
[--C-:B------:R-:W-:Y:S01]  /*b380*/  FFMA.FTZ R22, R22, c[0x0][0x2d0], -R3.reuse ;  /* 0x0000b40016167a23 */ /* 0x100fe20000010803 */
[----:B------:R-:W-:Y:S01]  /*b390*/  @P0 IADD3 R6, P1, R4, R118, RZ ;  /* 0x0000007604060210 */ /* 0x000fe20007f3e0ff */
[--C-:B------:R-:W-:Y:S01]  /*b3a0*/  FFMA.FTZ R23, R23, c[0x0][0x2d0], -R3.reuse ;  /* 0x0000b40017177a23 */ /* 0x100fe20000010803 */
[-C--:B------:R-:W-:Y:S01]  /*b3b0*/  @P0 IADD3.X R5, R9, R119.reuse, RZ, P4, !PT ;  /* 0x0000007709050210 */ /* 0x080fe200027fe4ff */
[----:B------:R1:W-:Y:S01]  /*b3c0*/  @P0 LDGSTS.E.BYPASS.LTC128B.128 [R228+0x9100], [R8.64], !P3 ;  /* 0x0910000008e40fae */ /* 0x0003e2000d901d46 */
[----:B------:R1:W1:Y:S01]  /*b3d0*/  MUFU.EX2 R164, R11 ;  /* 0x0000000b00a47308 */ /* 0x0002620000000800 */
[--C-:B------:R-:W-:Y:S02]  /*b3e0*/  FFMA.FTZ R26, R26, c[0x0][0x2d0], -R3.reuse ;  /* 0x0000b4001a1a7a23 */ /* 0x100fe40000010803 */
[--C-:B------:R-:W-:Y:S01]  /*b3f0*/  FFMA.FTZ R27, R27, c[0x0][0x2d0], -R3.reuse ;  /* 0x0000b4001b1b7a23 */ /* 0x100fe20000010803 */
[----:B---3--:R-:W-:Y:S01]  /*b400*/  @P0 IADD3.X R7, R5, R119, RZ, P1, !PT ;  /* 0x0000007705070210 */ /* 0x008fe20000ffe4ff */
[--C-:B------:R-:W-:Y:S02]  /*b410*/  FFMA.FTZ R30, R30, c[0x0][0x2d0], -R3.reuse ;  /* 0x0000b4001e1e7a23 */ /* 0x100fe40000010803 */
[----:B------:R3:W-:Y:S01]  /*b420*/  @P0 LDGSTS.E.BYPASS.LTC128B.128 [R228+0xd100], [R8.64+0x80], !P2 ;  /* 0x0d10008008e40fae */ /* 0x0007e2000d101d46 */
[--C-:B------:R-:W-:Y:S02]  /*b430*/  FFMA.FTZ R31, R31, c[0x0][0x2d0], -R3.reuse ;  /* 0x0000b4001f1f7a23 */ /* 0x100fe40000010803 */
[----:B------:R3:W-:Y:S01]  /*b440*/  MUFU.EX2 R160, R14 ;  /* 0x0000000e00a07308 */ /* 0x0007e20000000800 */
[--C-:B------:R-:W-:Y:S02]  /*b450*/  FFMA.FTZ R34, R34, c[0x0][0x2d0], -R3.reuse ;  /* 0x0000b40022227a23 */ /* 0x100fe40000010803 */
[--C-:B------:R-:W-:Y:S02]  /*b460*/  FFMA.FTZ R35, R35, c[0x0][0x2d0], -R3.reuse ;  /* 0x0000b40023237a23 */ /* 0x100fe40000010803 */
[----:B------:R3:W-:Y:S01]  /*b470*/  @P0 LDGSTS.E.BYPASS.LTC128B.128 [R228+0xa100], [R4.64], !P3 ;  /* 0x0a10000004e40fae */ /* 0x0007e2000d901d46 */
[----:B-----5:R-:W-:Y:S02]  /*b480*/  FMUL.FTZ R10, R0, R126 ;  /* 0x0000007e000a7220 */ /* 0x020fe40000410000 */
[--C-:B------:R-:W-:Y:S02]  /*b490*/  FFMA.FTZ R38, R38, c[0x0][0x2d0], -R3.reuse ;  /* 0x0000b40026267a23 */ /* 0x100fe40000010803 */
[----:B------:R5:W5:Y:S01]  /*b4a0*/  MUFU.EX2 R159, R15 ;  /* 0x0000000f009f7308 */ /* 0x000b620000000800 */
[--C-:B------:R-:W-:Y:S02]  /*b4b0*/  FFMA.FTZ R39, R39, c[0x0][0x2d0], -R3.reuse ;  /* 0x0000b40027277a23 */ /* 0x100fe40000010803 */
[----:B------:R5:W-:Y:S01]  /*b4c0*/  @P0 LDGSTS.E.BYPASS.LTC128B.128 [R228+0xe100], [R4.64+0x80], !P2 ;  /* 0x0e10008004e40fae */ /* 0x000be2000d101d46 */
[----:B-1----:R-:W-:Y:S02]  /*b4d0*/  FMUL.FTZ R11, R0, R127 ;  /* 0x0000007f000b7220 */ /* 0x002fe40000410000 */
[--C-:B------:R-:W-:Y:S02]  /*b4e0*/  FFMA.FTZ R41, R41, c[0x0][0x2d0], -R156.reuse ;  /* 0x0000b40029297a23 */ /* 0x100fe4000001089c */
[--C-:B------:R-:W-:Y:S02]  /*b4f0*/  FFMA.FTZ R42, R42, c[0x0][0x2d0], -R3.reuse ;  /* 0x0000b4002a2a7a23 */ /* 0x100fe40000010803 */
[----:B------:R-:W-:Y:S01]  /*b500*/  MUFU.EX2 R177, R21 ;  /* 0x0000001500b17308 */ /* 0x000fe20000000800 */
[----:B------:R1:W-:Y:S01]  /*b510*/  @P0 LDGSTS.E.BYPASS.LTC128B.128 [R228+0xb100], [R6.64], !P3 ;  /* 0x0b10000006e40fae */ /* 0x0003e2000d901d46 */
[--C-:B------:R-:W-:Y:S02]  /*b520*/  FFMA.FTZ R43, R43, c[0x0][0x2d0], -R3.reuse ;  /* 0x0000b4002b2b7a23 */ /* 0x100fe40000010803 */
[C---:B---3--:R-:W-:Y:S02]  /*b530*/  FMUL.FTZ R8, R2.reuse, R124 ;  /* 0x0000007c02087220 */ /* 0x048fe40000410000 */
[----:B------:R-:W-:Y:S02]  /*b540*/  FMUL.FTZ R9, R2, R125 ;  /* 0x0000007d02097220 */ /* 0x000fe40000410000 */
[----:B------:R-:W-:Y:S01]  /*b550*/  FMUL.FTZ R14, R0, R130 ;  /* 0x00000082000e7220 */ /* 0x000fe20000410000 */
[----:B------:R1:W-:Y:S01]  /*b560*/  @P0 LDGSTS.E.BYPASS.LTC128B.128 [R228+0xf100], [R6.64+0x80], !P2 ;  /* 0x0f10008006e40fae */ /* 0x0003e2000d101d46 */
[----:B------:R-:W-:Y:S01]  /*b570*/  MUFU.EX2 R176, R24 ;  /* 0x0000001800b07308 */ /* 0x000fe20000000800 */
[--C-:B------:R-:W-:Y:S02]  /*b580*/  FFMA.FTZ R44, R44, c[0x0][0x2d0], -R156.reuse ;  /* 0x0000b4002c2c7a23 */ /* 0x100fe4000001089c */
[--C-:B------:R-:W-:Y:S02]  /*b590*/  FFMA.FTZ R45, R45, c[0x0][0x2d0], -R156.reuse ;  /* 0x0000b4002d2d7a23 */ /* 0x100fe4000001089c */
[----:B-----5:R-:W-:Y:S02]  /*b5a0*/  FMUL.FTZ R15, R0, R131 ;  /* 0x00000083000f7220 */ /* 0x020fe40000410000 */
[----:B------:R-:W3:Y:S01]  /*b5b0*/  LDSM.16.MT88.4 R144, [R200] ;  /* 0x00000000c890783b */ /* 0x000ee20000004200 */
[--C-:B------:R-:W-:Y:S02]  /*b5c0*/  FFMA.FTZ R46, R46, c[0x0][0x2d0], -R3.reuse ;  /* 0x0000b4002e2e7a23 */ /* 0x100fe40000010803 */
[C---:B------:R-:W-:Y:S01]  /*b5d0*/  FMUL.FTZ R4, R2.reuse, R120 ;  /* 0x0000007802047220 */ /* 0x040fe20000410000 */
[----:B------:R-:W-:Y:S01]  /*b5e0*/  F2FP.BF16.PACK_AB R120, R231, R229 ;  /* 0x000000e5e778723e */ /* 0x000fe200000010ff */
[----:B------:R-:W-:Y:S01]  /*b5f0*/  FMUL.FTZ R5, R2, R121 ;  /* 0x0000007902057220 */ /* 0x000fe20000410000 */
[----:B------:R-:W-:Y:S01]  /*b600*/  F2FP.BF16.PACK_AB R121, R162, R163 ;  /* 0x000000a3a279723e */ /* 0x000fe200000010ff */
[----:B------:R-:W-:Y:S01]  /*b610*/  MUFU.EX2 R167, R25 ;  /* 0x0000001900a77308 */ /* 0x000fe20000000800 */
[----:B------:R-:W5:Y:S01]  /*b620*/  LDSM.16.MT88.4 R148, [R204] ;  /* 0x00000000cc94783b */ /* 0x000f620000004200 */
[--C-:B------:R-:W-:Y:S02]  /*b630*/  FFMA.FTZ R47, R47, c[0x0][0x2d0], -R3.reuse ;  /* 0x0000b4002f2f7a23 */ /* 0x100fe40000010803 */
[C---:B------:R-:W-:Y:S02]  /*b640*/  FMUL.FTZ R92, R2.reuse, R92 ;  /* 0x0000005c025c7220 */ /* 0x040fe40000410000 */
[----:B------:R-:W-:Y:S02]  /*b650*/  FMUL.FTZ R93, R2, R93 ;  /* 0x0000005d025d7220 */ /* 0x000fe40000410000 */
[C---:B------:R-:W-:Y:S01]  /*b660*/  FMUL.FTZ R94, R0.reuse, R94 ;  /* 0x0000005e005e7220 */ /* 0x040fe20000410000 */
[----:B------:R-:W5:Y:S01]  /*b670*/  LDSM.16.MT88.4 R152, [R203] ;  /* 0x00000000cb98783b */ /* 0x000f620000004200 */
[----:B------:R-:W-:Y:S01]  /*b680*/  MUFU.EX2 R166, R28 ;  /* 0x0000001c00a67308 */ /* 0x000fe20000000800 */
[C---:B------:R-:W-:Y:S02]  /*b690*/  FMUL.FTZ R95, R0.reuse, R95 ;  /* 0x0000005f005f7220 */ /* 0x040fe40000410000 */
[----:B-1----:R-:W-:Y:S01]  /*b6a0*/  FMUL.FTZ R6, R0, R122 ;  /* 0x0000007a00067220 */ /* 0x002fe20000410000 */
[----:B------:R-:W-:Y:S01]  /*b6b0*/  F2FP.BF16.PACK_AB R122, R232, R183 ;  /* 0x000000b7e87a723e */ /* 0x000fe200000010ff */
[----:B------:R-:W-:Y:S01]  /*b6c0*/  FMUL.FTZ R7, R0, R123 ;  /* 0x0000007b00077220 */ /* 0x000fe20000410000 */
[----:B------:R-:W-:Y:S01]  /*b6d0*/  F2FP.BF16.PACK_AB R123, R164, R161 ;  /* 0x000000a1a47b723e */ /* 0x000fe200000010ff */
[----:B------:R-:W1:Y:S01]  /*b6e0*/  LDSM.16.MT88.4 R124, [R223] ;  /* 0x00000000df7c783b */ /* 0x000e620000004200 */
[C---:B------:R-:W-:Y:S02]  /*b6f0*/  FMUL.FTZ R96, R2.reuse, R96 ;  /* 0x0000006002607220 */ /* 0x040fe40000410000 */
[----:B------:R-:W-:Y:S01]  /*b700*/  MUFU.EX2 R165, R29 ;  /* 0x0000001d00a57308 */ /* 0x000fe20000000800 */
[----:B------:R-:W-:Y:S02]  /*b710*/  FMUL.FTZ R97, R2, R97 ;  /* 0x0000006102617220 */ /* 0x000fe40000410000 */
[C---:B------:R-:W-:Y:S02]  /*b720*/  FMUL.FTZ R98, R0.reuse, R98 ;  /* 0x0000006200627220 */ /* 0x040fe40000410000 */
[----:B------:R-:W-:Y:S01]  /*b730*/  LDSM.16.MT88.4 R128, [R206+0x4000] ;  /* 0x00400000ce80783b */ /* 0x000fe20000004200 */
[----:B------:R-:W-:Y:S02]  /*b740*/  FMUL.FTZ R99, R0, R99 ;  /* 0x0000006300637220 */ /* 0x000fe40000410000 */
[--C-:B------:R-:W-:Y:S02]  /*b750*/  FFMA.FTZ R16, R16, c[0x0][0x2d0], -R156.reuse ;  /* 0x0000b40010107a23 */ /* 0x100fe4000001089c */
[----:B------:R-:W-:Y:S01]  /*b760*/  MUFU.EX2 R119, R46 ;  /* 0x0000002e00777308 */ /* 0x000fe20000000800 */
[--C-:B------:R-:W-:Y:S01]  /*b770*/  FFMA.FTZ R17, R17, c[0x0][0x2d0], -R156.reuse ;  /* 0x0000b40011117a23 */ /* 0x100fe2000001089c */
[C---:B---3--:R-:W-:Y:S01]  /*b780*/  HMMA.16816.F32.BF16 R4, R120.reuse, R144, R4 ;  /* 0x000000907804723c */ /* 0x048fe20000041804 */
[----:B------:R-:W0:Y:S04]  /*b790*/  LDGDEPBAR ;  /* 0x00000000000079af */ /* 0x000e280000000000 */
[--C-:B------:R-:W-:Y:S03]  /*b7a0*/  FFMA.FTZ R18, R18, c[0x0][0x2d0], -R3.reuse ;  /* 0x0000b40012127a23 */ /* 0x100fe60000010803 */
[----:B------:R-:W-:Y:S01]  /*b7b0*/  MUFU.EX2 R118, R47 ;  /* 0x0000002f00767308 */ /* 0x000fe20000000800 */
[C---:B------:R-:W-:Y:S01]  /*b7c0*/  HMMA.16816.F32.BF16 R8, R120.reuse, R146, R8 ;  /* 0x000000927808723c */ /* 0x040fe20000041808 */
[----:B------:R-:W3:Y:S02]  /*b7d0*/  LDSM.16.MT88.4 R144, [R200+0x4000] ;  /* 0x00400000c890783b */ /* 0x000ee40000004200 */
[--C-:B------:R-:W-:Y:S02]  /*b7e0*/  FFMA.FTZ R19, R19, c[0x0][0x2d0], -R3.reuse ;  /* 0x0000b40013137a23 */ /* 0x100fe40000010803 */
[C---:B------:R-:W-:Y:S03]  /*b7f0*/  FMUL.FTZ R100, R2.reuse, R100 ;  /* 0x0000006402647220 */ /* 0x040fe60000410000 */
[C---:B-----5:R-:W-:Y:S01]  /*b800*/  HMMA.16816.F32.BF16 R68, R120.reuse, R148, R68 ;  /* 0x000000947844723c */ /* 0x060fe20000041844 */
[----:B------:R5:W-:Y:S03]  /*b810*/  MUFU.EX2 R180, R16 ;  /* 0x0000001000b47308 */ /* 0x000be60000000800 */
[----:B------:R-:W-:Y:S02]  /*b820*/  FMUL.FTZ R101, R2, R101 ;  /* 0x0000006502657220 */ /* 0x000fe40000410000 */
[C---:B------:R-:W-:Y:S02]  /*b830*/  FMUL.FTZ R102, R0.reuse, R102 ;  /* 0x0000006600667220 */ /* 0x040fe40000410000 */
[C---:B------:R-:W-:Y:S01]  /*b840*/  HMMA.16816.F32.BF16 R72, R120.reuse, R150, R72 ;  /* 0x000000967848723c */ /* 0x040fe20000041848 */
[----:B------:R-:W3:Y:S02]  /*b850*/  LDSM.16.MT88.4 R148, [R204+0x4000] ;  /* 0x00400000cc94783b */ /* 0x000ee40000004200 */
[----:B------:R1:W1:Y:S01]  /*b860*/  MUFU.EX2 R179, R17 ;  /* 0x0000001100b37308 */ /* 0x0002620000000800 */
[----:B------:R-:W-:Y:S02]  /*b870*/  FMUL.FTZ R103, R0, R103 ;  /* 0x0000006700677220 */ /* 0x000fe40000410000 */
[C---:B------:R-:W-:Y:S02]  /*b880*/  FMUL.FTZ R104, R2.reuse, R104 ;  /* 0x0000006802687220 */ /* 0x040fe40000410000 */
[C---:B------:R-:W-:Y:S04]  /*b890*/  HMMA.16816.F32.BF16 R76, R120.reuse, R152, R76 ;  /* 0x00000098784c723c */ /* 0x040fe8000004184c */
[----:B------:R-:W-:Y:S01]  /*b8a0*/  FMUL.FTZ R105, R2, R105 ;  /* 0x0000006902697220 */ /* 0x000fe20000410000 */
[----:B------:R-:W-:Y:S01]  /*b8b0*/  MUFU.EX2 R153, R26 ;  /* 0x0000001a00997308 */ /* 0x000fe20000000800 */
[----:B------:R-:W-:Y:S02]  /*b8c0*/  FMUL.FTZ R106, R0, R106 ;  /* 0x0000006a006a7220 */ /* 0x000fe40000410000 */
[C---:B------:R-:W-:Y:S04]  /*b8d0*/  HMMA.16816.F32.BF16 R80, R120.reuse, R154, R80 ;  /* 0x0000009a7850723c */ /* 0x040fe80000041850 */
[----:B-----5:R-:W-:Y:S02]  /*b8e0*/  FMUL.FTZ R16, R2, R132 ;  /* 0x0000008402107220 */ /* 0x020fe40000410000 */
[----:B------:R-:W-:Y:S01]  /*b8f0*/  FMUL.FTZ R107, R0, R107 ;  /* 0x0000006b006b7220 */ /* 0x000fe20000410000 */
[----:B------:R-:W-:Y:S01]  /*b900*/  MUFU.EX2 R155, R22 ;  /* 0x00000016009b7308 */ /* 0x000fe20000000800 */
[C---:B-1----:R-:W-:Y:S04]  /*b910*/  HMMA.16816.F32.BF16 R84, R120.reuse, R124, R84 ;  /* 0x0000007c7854723c */ /* 0x042fe80000041854 */
[C---:B------:R-:W-:Y:S02]  /*b920*/  FMUL.FTZ R17, R2.reuse, R133 ;  /* 0x0000008502117220 */ /* 0x040fe40000410000 */
[C---:B------:R-:W-:Y:S02]  /*b930*/  FMUL.FTZ R108, R2.reuse, R108 ;  /* 0x0000006c026c7220 */ /* 0x040fe40000410000 */
[C---:B------:R-:W-:Y:S01]  /*b940*/  HMMA.16816.F32.BF16 R88, R120.reuse, R126, R88 ;  /* 0x0000007e7858723c */ /* 0x040fe20000041858 */
[----:B------:R-:W1:Y:S01]  /*b950*/  LDSM.16.MT88.4 R124, [R203+0x4000] ;  /* 0x00400000cb7c783b */ /* 0x000e620000004200 */
[----:B------:R5:W-:Y:S02]  /*b960*/  MUFU.EX2 R154, R23 ;  /* 0x00000017009a7308 */ /* 0x000be40000000800 */
[----:B------:R-:W-:Y:S02]  /*b970*/  FMUL.FTZ R109, R2, R109 ;  /* 0x0000006d026d7220 */ /* 0x000fe40000410000 */
[C---:B------:R-:W-:Y:S02]  /*b980*/  FMUL.FTZ R110, R0.reuse, R110 ;  /* 0x0000006e006e7220 */ /* 0x040fe40000410000 */
[C---:B---3--:R-:W-:Y:S04]  /*b990*/  HMMA.16816.F32.BF16 R92, R120.reuse, R144, R92 ;  /* 0x00000090785c723c */ /* 0x048fe8000004185c */
[----:B------:R3:W-:Y:S01]  /*b9a0*/  MUFU.EX2 R152, R27 ;  /* 0x0000001b00987308 */ /* 0x0007e20000000800 */
[----:B------:R-:W-:Y:S02]  /*b9b0*/  FMUL.FTZ R111, R0, R111 ;  /* 0x0000006f006f7220 */ /* 0x000fe40000410000 */
[C---:B------:R-:W-:Y:S01]  /*b9c0*/  FMUL.FTZ R112, R2.reuse, R112 ;  /* 0x0000007002707220 */ /* 0x040fe20000410000 */
[C---:B------:R-:W-:Y:S01]  /*b9d0*/  HMMA.16816.F32.BF16 R96, R120.reuse, R146, R96 ;  /* 0x000000927860723c */ /* 0x040fe20000041860 */
[----:B------:R-:W3:Y:S03]  /*b9e0*/  LDSM.16.MT88.4 R144, [R200+0x800] ;  /* 0x00080000c890783b */ /* 0x000ee60000004200 */
[----:B------:R-:W-:Y:S02]  /*b9f0*/  FMUL.FTZ R113, R2, R113 ;  /* 0x0000007102717220 */ /* 0x000fe40000410000 */
[----:B------:R3:W-:Y:S01]  /*ba00*/  MUFU.EX2 R158, R18 ;  /* 0x00000012009e7308 */ /* 0x0007e20000000800 */
[C---:B------:R-:W-:Y:S01]  /*ba10*/  FMUL.FTZ R114, R0.reuse, R114 ;  /* 0x0000007200727220 */ /* 0x040fe20000410000 */
[C---:B------:R-:W-:Y:S01]  /*ba20*/  HMMA.16816.F32.BF16 R12, R120.reuse, R148, R12 ;  /* 0x00000094780c723c */ /* 0x040fe2000004180c */
[----:B-----5:R-:W-:Y:S03]  /*ba30*/  LDSM.16.MT88.4 R20, [R204+0x4800] ;  /* 0x00480000cc14783b */ /* 0x020fe60000004200 */
[----:B------:R-:W-:Y:S02]  /*ba40*/  FMUL.FTZ R115, R0, R115 ;  /* 0x0000007300737220 */ /* 0x000fe40000410000 */
[--C-:B------:R-:W-:Y:S02]  /*ba50*/  FFMA.FTZ R48, R48, c[0x0][0x2d0], -R156.reuse ;  /* 0x0000b40030307a23 */ /* 0x100fe4000001089c */
[C---:B------:R-:W-:Y:S01]  /*ba60*/  HMMA.16816.F32.BF16 R100, R120.reuse, R150, R100 ;  /* 0x000000967864723c */ /* 0x040fe20000041864 */
[----:B------:R5:W3:Y:S01]  /*ba70*/  MUFU.EX2 R157, R19 ;  /* 0x00000013009d7308 */ /* 0x000ae20000000800 */
[----:B------:R-:W-:Y:S02]  /*ba80*/  LDSM.16.MT88.4 R148, [R206+0x4800] ;  /* 0x00480000ce94783b */ /* 0x000fe40000004200 */
[--C-:B------:R-:W-:Y:S02]  /*ba90*/  FFMA.FTZ R49, R49, c[0x0][0x2d0], -R156.reuse ;  /* 0x0000b40031317a23 */ /* 0x100fe4000001089c */
[--C-:B------:R-:W-:Y:S02]  /*baa0*/  FFMA.FTZ R50, R50, c[0x0][0x2d0], -R3.reuse ;  /* 0x0000b40032327a23 */ /* 0x100fe40000010803 */
[--C-:B------:R-:W-:Y:S01]  /*bab0*/  FFMA.FTZ R51, R51, c[0x0][0x2d0], -R3.reuse ;  /* 0x0000b40033337a23 */ /* 0x100fe20000010803 */
[C---:B-1----:R-:W-:Y:S01]  /*bac0*/  HMMA.16816.F32.BF16 R104, R120.reuse, R124, R104 ;  /* 0x0000007c7868723c */ /* 0x042fe20000041868 */
[----:B---3--:R-:W-:Y:S01]  /*bad0*/  LDSM.16.MT88.4 R24, [R204+0x1000] ;  /* 0x00100000cc18783b */ /* 0x008fe20000004200 */
[----:B------:R-:W-:Y:S01]  /*bae0*/  MUFU.EX2 R48, R48 ;  /* 0x0000003000307308 */ /* 0x000fe20000000800 */
[--C-:B------:R-:W-:Y:S02]  /*baf0*/  FFMA.FTZ R52, R52, c[0x0][0x2d0], -R156.reuse ;  /* 0x0000b40034347a23 */ /* 0x100fe4000001089c */
[----:B------:R-:W-:Y:S02]  /*bb00*/  FMUL.FTZ R18, R0, R134 ;  /* 0x0000008600127220 */ /* 0x000fe40000410000 */
[--C-:B------:R-:W-:Y:S01]  /*bb10*/  FFMA.FTZ R53, R53, c[0x0][0x2d0], -R156.reuse ;  /* 0x0000b40035357a23 */ /* 0x100fe2000001089c */
[C---:B------:R-:W-:Y:S01]  /*bb20*/  HMMA.16816.F32.BF16 R108, R120.reuse, R126, R108 ;  /* 0x0000007e786c723c */ /* 0x040fe2000004186c */
[----:B------:R-:W1:Y:S03]  /*bb30*/  LDSM.16.MT88.4 R124, [R204+0x800] ;  /* 0x00080000cc7c783b */ /* 0x000e660000004200 */
[----:B------:R-:W-:Y:S01]  /*bb40*/  MUFU.EX2 R49, R49 ;  /* 0x0000003100317308 */ /* 0x000fe20000000800 */
[--C-:B------:R-:W-:Y:S02]  /*bb50*/  FFMA.FTZ R54, R54, c[0x0][0x2d0], -R3.reuse ;  /* 0x0000b40036367a23 */ /* 0x100fe40000010803 */
[--C-:B------:R-:W-:Y:S02]  /*bb60*/  FFMA.FTZ R55, R55, c[0x0][0x2d0], -R3.reuse ;  /* 0x0000b40037377a23 */ /* 0x100fe40000010803 */
[----:B-----5:R-:W-:Y:S02]  /*bb70*/  FMUL.FTZ R19, R0, R135 ;  /* 0x0000008700137220 */ /* 0x020fe40000410000 */
[----:B------:R-:W3:Y:S01]  /*bb80*/  LDSM.16.MT88.4 R132, [R203+0x800] ;  /* 0x00080000cb84783b */ /* 0x000ee20000004200 */
[--C-:B------:R-:W-:Y:S02]  /*bb90*/  FFMA.FTZ R56, R56, c[0x0][0x2d0], -R156.reuse ;  /* 0x0000b40038387a23 */ /* 0x100fe4000001089c */
[----:B------:R-:W-:Y:S01]  /*bba0*/  MUFU.EX2 R50, R50 ;  /* 0x0000003200327308 */ /* 0x000fe20000000800 */
[--C-:B------:R-:W-:Y:S01]  /*bbb0*/  FFMA.FTZ R57, R57, c[0x0][0x2d0], -R156.reuse ;  /* 0x0000b40039397a23 */ /* 0x100fe2000001089c */
[C---:B------:R-:W-:Y:S03]  /*bbc0*/  HMMA.16816.F32.BF16 R16, R120.reuse, R128, R16 ;  /* 0x000000807810723c */ /* 0x040fe60000041810 */
[--C-:B------:R-:W-:Y:S02]  /*bbd0*/  FFMA.FTZ R58, R58, c[0x0][0x2d0], -R3.reuse ;  /* 0x0000b4003a3a7a23 */ /* 0x100fe40000010803 */
[--C-:B------:R-:W-:Y:S02]  /*bbe0*/  FFMA.FTZ R59, R59, c[0x0][0x2d0], -R3.reuse ;  /* 0x0000b4003b3b7a23 */ /* 0x100fe40000010803 */
[--C-:B------:R-:W-:Y:S01]  /*bbf0*/  FFMA.FTZ R60, R60, c[0x0][0x2d0], -R156.reuse ;  /* 0x0000b4003c3c7a23 */ /* 0x100fe2000001089c */
[----:B------:R-:W-:Y:S01]  /*bc00*/  HMMA.16816.F32.BF16 R112, R120, R130, R112 ;  /* 0x000000827870723c */ /* 0x000fe20000041870 */
[----:B------:R-:W5:Y:S01]  /*bc10*/  LDSM.16.MT88.4 R128, [R206+0x800] ;  /* 0x00080000ce80783b */ /* 0x000f620000004200 */
[----:B------:R-:W-:Y:S02]  /*bc20*/  MUFU.EX2 R51, R51 ;  /* 0x0000003300337308 */ /* 0x000fe40000000800 */
[--C-:B------:R-:W-:Y:S02]  /*bc30*/  FFMA.FTZ R61, R61, c[0x0][0x2d0], -R156.reuse ;  /* 0x0000b4003d3d7a23 */ /* 0x100fe4000001089c */
[--C-:B------:R-:W-:Y:S01]  /*bc40*/  FFMA.FTZ R64, R64, c[0x0][0x2d0], -R156.reuse ;  /* 0x0000b40040407a23 */ /* 0x100fe2000001089c */
[----:B------:R-:W-:Y:S01]  /*bc50*/  F2FP.BF16.PACK_AB R120, R181, R182 ;  /* 0x000000b6b578723e */ /* 0x000fe200000010ff */
[----:B------:R-:W-:Y:S01]  /*bc60*/  FFMA.FTZ R156, R65, c[0x0][0x2d0], -R156 ;  /* 0x0000b400419c7a23 */ /* 0x000fe2000001089c */
[----:B------:R-:W-:Y:S03]  /*bc70*/  F2FP.BF16.PACK_AB R121, R159, R160 ;  /* 0x000000a09f79723e */ /* 0x000fe600000010ff */
[----:B------:R-:W-:Y:S01]  /*bc80*/  F2FP.BF16.PACK_AB R122, R179, R180 ;  /* 0x000000b4b37a723e */ /* 0x000fe200000010ff */
[----:B------:R-:W-:Y:S01]  /*bc90*/  MUFU.EX2 R52, R52 ;  /* 0x0000003400347308 */ /* 0x000fe20000000800 */
[----:B------:R-:W-:Y:S01]  /*bca0*/  F2FP.BF16.PACK_AB R123, R157, R158 ;  /* 0x0000009e9d7b723e */ /* 0x000fe200000010ff */
[--C-:B------:R-:W-:Y:S02]  /*bcb0*/  FFMA.FTZ R62, R62, c[0x0][0x2d0], -R3.reuse ;  /* 0x0000b4003e3e7a23 */ /* 0x100fe40000010803 */
[--C-:B------:R-:W-:Y:S02]  /*bcc0*/  FFMA.FTZ R63, R63, c[0x0][0x2d0], -R3.reuse ;  /* 0x0000b4003f3f7a23 */ /* 0x100fe40000010803 */
[--C-:B------:R-:W-:Y:S02]  /*bcd0*/  FFMA.FTZ R66, R66, c[0x0][0x2d0], -R3.reuse ;  /* 0x0000b40042427a23 */ /* 0x100fe40000010803 */
[C---:B------:R-:W-:Y:S02]  /*bce0*/  HMMA.16816.F32.BF16 R4, R120.reuse, R144, R4 ;  /* 0x000000907804723c */ /* 0x040fe40000041804 */
[----:B------:R-:W-:Y:S01]  /*bcf0*/  MUFU.EX2 R156, R156 ;  /* 0x0000009c009c7308 */ /* 0x000fe20000000800 */
[----:B------:R-:W-:Y:S05]  /*bd00*/  FFMA.FTZ R3, R67, c[0x0][0x2d0], -R3 ;  /* 0x0000b40043037a23 */ /* 0x000fea0000010803 */
[C---:B------:R-:W-:Y:S01]  /*bd10*/  HMMA.16816.F32.BF16 R8, R120.reuse, R146, R8 ;  /* 0x000000927808723c */ /* 0x040fe20000041808 */
[----:B------:R-:W5:Y:S03]  /*bd20*/  LDSM.16.MT88.4 R144, [R200+0x4800] ;  /* 0x00480000c890783b */ /* 0x000f660000004200 */
[----:B------:R-:W-:Y:S01]  /*bd30*/  MUFU.EX2 R53, R53 ;  /* 0x0000003500357308 */ /* 0x000fe20000000800 */
[----:B----4-:R-:W-:Y:S03]  /*bd40*/  FFMA.FTZ R2, R2, R234, R229 ;  /* 0x000000ea02027223 */ /* 0x010fe600000100e5 */
[C---:B-1----:R-:W-:Y:S04]  /*bd50*/  HMMA.16816.F32.BF16 R68, R120.reuse, R124, R68 ;  /* 0x0000007c7844723c */ /* 0x042fe80000041844 */
[----:B------:R-:W-:Y:S02]  /*bd60*/  FADD.FTZ R2, R231, R2 ;  /* 0x00000002e7027221 */ /* 0x000fe40000010000 */
[----:B------:R-:W-:Y:S02]  /*bd70*/  MUFU.EX2 R54, R54 ;  /* 0x0000003600367308 */ /* 0x000fe40000000800 */
[C---:B------:R-:W-:Y:S01]  /*bd80*/  HMMA.16816.F32.BF16 R72, R120.reuse, R126, R72 ;  /* 0x0000007e7848723c */ /* 0x040fe20000041848 */
[----:B------:R-:W1:Y:S03]  /*bd90*/  LDSM.16.MT88.4 R124, [R203+0x4800] ;  /* 0x00480000cb7c783b */ /* 0x000e660000004200 */
[----:B------:R-:W-:Y:S02]  /*bda0*/  FADD.FTZ R2, R183, R2 ;  /* 0x00000002b7027221 */ /* 0x000fe40000010000 */
[----:B--2---:R-:W-:Y:S02]  /*bdb0*/  FFMA.FTZ R0, R0, R233, R163 ;  /* 0x000000e900007223 */ /* 0x004fe400000100a3 */
[C---:B---3--:R-:W-:Y:S01]  /*bdc0*/  HMMA.16816.F32.BF16 R76, R120.reuse, R132, R76 ;  /* 0x00000084784c723c */ /* 0x048fe2000004184c */
[----:B------:R-:W-:Y:S03]  /*bdd0*/  MUFU.EX2 R55, R55 ;  /* 0x0000003700377308 */ /* 0x000fe60000000800 */
[----:B------:R-:W-:Y:S02]  /*bde0*/  FADD.FTZ R2, R232, R2 ;  /* 0x00000002e8027221 */ /* 0x000fe40000010000 */
[----:B------:R-:W-:Y:S02]  /*bdf0*/  FADD.FTZ R0, R162, R0 ;  /* 0x00000000a2007221 */ /* 0x000fe40000010000 */
[C---:B------:R-:W-:Y:S01]  /*be00*/  HMMA.16816.F32.BF16 R80, R120.reuse, R134, R80 ;  /* 0x000000867850723c */ /* 0x040fe20000041850 */
[----:B------:R-:W-:Y:S02]  /*be10*/  LDSM.16.MT88.4 R132, [R204+0x1800] ;  /* 0x00180000cc84783b */ /* 0x000fe40000004200 */
[----:B------:R-:W-:Y:S01]  /*be20*/  MUFU.EX2 R56, R56 ;  /* 0x0000003800387308 */ /* 0x000fe20000000800 */
[----:B------:R-:W-:Y:S02]  /*be30*/  FADD.FTZ R2, R182, R2 ;  /* 0x00000002b6027221 */ /* 0x000fe40000010000 */
[----:B------:R-:W-:Y:S02]  /*be40*/  FADD.FTZ R0, R161, R0 ;  /* 0x00000000a1007221 */ /* 0x000fe40000010000 */
[C---:B-----5:R-:W-:Y:S04]  /*be50*/  HMMA.16816.F32.BF16 R84, R120.reuse, R128, R84 ;  /* 0x000000807854723c */ /* 0x060fe80000041854 */
[----:B------:R-:W-:Y:S01]  /*be60*/  FADD.FTZ R2, R181, R2 ;  /* 0x00000002b5027221 */ /* 0x000fe20000010000 */
[----:B------:R-:W-:Y:S01]  /*be70*/  MUFU.EX2 R57, R57 ;  /* 0x0000003900397308 */ /* 0x000fe20000000800 */
[----:B------:R-:W-:Y:S02]  /*be80*/  FADD.FTZ R0, R164, R0 ;  /* 0x00000000a4007221 */ /* 0x000fe40000010000 */
[C---:B------:R-:W-:Y:S01]  /*be90*/  HMMA.16816.F32.BF16 R88, R120.reuse, R130, R88 ;  /* 0x000000827858723c */ /* 0x040fe20000041858 */
[----:B------:R-:W2:Y:S03]  /*bea0*/  LDSM.16.MT88.4 R128, [R200+0x1000] ;  /* 0x00100000c880783b */ /* 0x000ea60000004200 */
[----:B------:R-:W-:Y:S02]  /*beb0*/  FADD.FTZ R2, R180, R2 ;  /* 0x00000002b4027221 */ /* 0x000fe40000010000 */
[----:B------:R-:W-:Y:S01]  /*bec0*/  FADD.FTZ R0, R160, R0 ;  /* 0x00000000a0007221 */ /* 0x000fe20000010000 */
[----:B------:R-:W-:Y:S01]  /*bed0*/  MUFU.EX2 R58, R58 ;  /* 0x0000003a003a7308 */ /* 0x000fe20000000800 */
[C---:B------:R-:W-:Y:S04]  /*bee0*/  HMMA.16816.F32.BF16 R92, R120.reuse, R144, R92 ;  /* 0x00000090785c723c */ /* 0x040fe8000004185c */
[----:B------:R-:W-:Y:S02]  /*bef0*/  FADD.FTZ R2, R179, R2 ;  /* 0x00000002b3027221 */ /* 0x000fe40000010000 */
[----:B------:R-:W-:Y:S02]  /*bf00*/  FADD.FTZ R0, R159, R0 ;  /* 0x000000009f007221 */ /* 0x000fe40000010000 */
[C---:B------:R-:W-:Y:S01]  /*bf10*/  HMMA.16816.F32.BF16 R96, R120.reuse, R146, R96 ;  /* 0x000000927860723c */ /* 0x040fe20000041860 */
[----:B------:R-:W3:Y:S03]  /*bf20*/  MUFU.EX2 R147, R30 ;  /* 0x0000001e00937308 */ /* 0x000ee60000000800 */
[----:B------:R-:W-:Y:S02]  /*bf30*/  FADD.FTZ R2, R178, R2 ;  /* 0x00000002b2027221 */ /* 0x000fe40000010000 */
[----:B------:R-:W-:Y:S02]  /*bf40*/  FADD.FTZ R0, R158, R0 ;  /* 0x000000009e007221 */ /* 0x000fe40000010000 */
[C---:B------:R-:W-:Y:S03]  /*bf50*/  HMMA.16816.F32.BF16 R12, R120.reuse, R20, R12 ;  /* 0x00000014780c723c */ /* 0x040fe6000004180c */
[----:B------:R4:W-:Y:S01]  /*bf60*/  MUFU.EX2 R146, R31 ;  /* 0x0000001f00927308 */ /* 0x0009e20000000800 */
[----:B------:R-:W-:Y:S02]  /*bf70*/  FADD.FTZ R2, R177, R2 ;  /* 0x00000002b1027221 */ /* 0x000fe40000010000 */
[----:B------:R-:W-:Y:S01]  /*bf80*/  FADD.FTZ R0, R157, R0 ;  /* 0x000000009d007221 */ /* 0x000fe20000010000 */
[----:B------:R-:W-:Y:S01]  /*bf90*/  F2FP.BF16.PACK_AB R20, R177, R178 ;  /* 0x000000b2b114723e */ /* 0x000fe200000010ff */
[C---:B------:R-:W-:Y:S04]  /*bfa0*/  HMMA.16816.F32.BF16 R100, R120.reuse, R22, R100 ;  /* 0x000000167864723c */ /* 0x040fe80000041864 */
[----:B------:R-:W-:Y:S01]  /*bfb0*/  F2FP.BF16.PACK_AB R21, R154, R155 ;  /* 0x0000009b9a15723e */ /* 0x000fe200000010ff */
[----:B------:R-:W-:Y:S01]  /*bfc0*/  MUFU.EX2 R145, R34 ;  /* 0x0000002200917308 */ /* 0x000fe20000000800 */
[----:B------:R-:W-:Y:S01]  /*bfd0*/  FADD.FTZ R2, R176, R2 ;  /* 0x00000002b0027221 */ /* 0x000fe20000010000 */
[C---:B------:R-:W-:Y:S01]  /*bfe0*/  F2FP.BF16.PACK_AB R22, R167.reuse, R176 ;  /* 0x000000b0a716723e */ /* 0x040fe200000010ff */
[C---:B-1----:R-:W-:Y:S04]  /*bff0*/  HMMA.16816.F32.BF16 R104, R120.reuse, R124, R104 ;  /* 0x0000007c7868723c */ /* 0x042fe80000041868 */
[----:B------:R-:W-:Y:S01]  /*c000*/  F2FP.BF16.PACK_AB R23, R152, R153 ;  /* 0x000000999817723e */ /* 0x000fe200000010ff */
[----:B------:R-:W-:Y:S02]  /*c010*/  FADD.FTZ R2, R167, R2 ;  /* 0x00000002a7027221 */ /* 0x000fe40000010000 */
[----:B------:R-:W-:Y:S01]  /*c020*/  MUFU.EX2 R144, R35 ;  /* 0x0000002300907308 */ /* 0x000fe20000000800 */
[C---:B------:R-:W-:Y:S01]  /*c030*/  HMMA.16816.F32.BF16 R108, R120.reuse, R126, R108 ;  /* 0x0000007e786c723c */ /* 0x040fe2000004186c */
[----:B------:R-:W1:Y:S03]  /*c040*/  LDSM.16.MT88.4 R124, [R203+0x1000] ;  /* 0x00100000cb7c783b */ /* 0x000e660000004200 */
[----:B------:R-:W-:Y:S02]  /*c050*/  FADD.FTZ R2, R166, R2 ;  /* 0x00000002a6027221 */ /* 0x000fe40000010000 */
[----:B------:R-:W-:Y:S02]  /*c060*/  FADD.FTZ R0, R155, R0 ;  /* 0x000000009b007221 */ /* 0x000fe40000010000 */
[C---:B------:R-:W-:Y:S01]  /*c070*/  HMMA.16816.F32.BF16 R16, R120.reuse, R148, R16 ;  /* 0x000000947810723c */ /* 0x040fe20000041810 */
[----:B----4-:R-:W-:Y:S01]  /*c080*/  LDSM.16.MT88.4 R28, [R203+0x5000] ;  /* 0x00500000cb1c783b */ /* 0x010fe20000004200 */
[----:B------:R-:W-:Y:S02]  /*c090*/  MUFU.EX2 R149, R40 ;  /* 0x0000002800957308 */ /* 0x000fe40000000800 */
[----:B------:R-:W-:Y:S02]  /*c0a0*/  FADD.FTZ R2, R165, R2 ;  /* 0x00000002a5027221 */ /* 0x000fe40000010000 */
[----:B------:R-:W-:Y:S02]  /*c0b0*/  FADD.FTZ R0, R154, R0 ;  /* 0x000000009a007221 */ /* 0x000fe40000010000 */
[----:B------:R-:W-:Y:S01]  /*c0c0*/  HMMA.16816.F32.BF16 R112, R120, R150, R112 ;  /* 0x000000967870723c */ /* 0x000fe20000041870 */
[----:B------:R-:W4:Y:S03]  /*c0d0*/  LDSM.16.MT88.4 R120, [R206+0x1000] ;  /* 0x00100000ce78783b */ /* 0x000f260000004200 */
[----:B------:R-:W5:Y:S01]  /*c0e0*/  MUFU.EX2 R151, R32 ;  /* 0x0000002000977308 */ /* 0x000f620000000800 */
[----:B------:R-:W-:Y:S03]  /*c0f0*/  FADD.FTZ R0, R153, R0 ;  /* 0x0000000099007221 */ /* 0x000fe60000010000 */
[C---:B--2---:R-:W-:Y:S05]  /*c100*/  HMMA.16816.F32.BF16 R4, R20.reuse, R128, R4 ;  /* 0x000000801404723c */ /* 0x044fea0000041804 */
[----:B------:R-:W-:Y:S01]  /*c110*/  FADD.FTZ R0, R152, R0 ;  /* 0x0000000098007221 */ /* 0x000fe20000010000 */
[----:B------:R-:W2:Y:S02]  /*c120*/  MUFU.EX2 R150, R33 ;  /* 0x0000002100967308 */ /* 0x000ea40000000800 */
[C---:B------:R-:W-:Y:S01]  /*c130*/  HMMA.16816.F32.BF16 R8, R20.reuse, R130, R8 ;  /* 0x000000821408723c */ /* 0x040fe20000041808 */
[----:B------:R-:W4:Y:S03]  /*c140*/  LDSM.16.MT88.4 R128, [R200+0x5000] ;  /* 0x00500000c880783b */ /* 0x000f260000004200 */
[----:B---3--:R-:W-:Y:S04]  /*c150*/  FADD.FTZ R0, R147, R0 ;  /* 0x0000000093007221 */ /* 0x008fe80000010000 */
[C---:B------:R-:W-:Y:S01]  /*c160*/  HMMA.16816.F32.BF16 R68, R20.reuse, R24, R68 ;  /* 0x000000181444723c */ /* 0x040fe20000041844 */
[----:B------:R-:W-:Y:S03]  /*c170*/  MUFU.EX2 R148, R41 ;  /* 0x0000002900947308 */ /* 0x000fe60000000800 */
[----:B-----5:R-:W-:Y:S02]  /*c180*/  FADD.FTZ R2, R151, R2 ;  /* 0x0000000297027221 */ /* 0x020fe40000010000 */
[----:B------:R-:W-:Y:S02]  /*c190*/  FADD.FTZ R0, R146, R0 ;  /* 0x0000000092007221 */ /* 0x000fe40000010000 */
[C---:B------:R-:W-:Y:S01]  /*c1a0*/  HMMA.16816.F32.BF16 R72, R20.reuse, R26, R72 ;  /* 0x0000001a1448723c */ /* 0x040fe20000041848 */
[----:B------:R-:W3:Y:S02]  /*c1b0*/  LDSM.16.MT88.4 R24, [R204+0x5000] ;  /* 0x00500000cc18783b */ /* 0x000ee40000004200 */
[----:B------:R-:W-:Y:S01]  /*c1c0*/  MUFU.EX2 R59, R59 ;  /* 0x0000003b003b7308 */ /* 0x000fe20000000800 */
[----:B------:R-:W-:Y:S02]  /*c1d0*/  FADD.FTZ R0, R145, R0 ;  /* 0x0000000091007221 */ /* 0x000fe40000010000 */
[----:B--2---:R-:W-:Y:S02]  /*c1e0*/  FADD.FTZ R2, R150, R2 ;  /* 0x0000000296027221 */ /* 0x004fe40000010000 */
[C---:B-1----:R-:W-:Y:S01]  /*c1f0*/  HMMA.16816.F32.BF16 R76, R20.reuse, R124, R76 ;  /* 0x0000007c144c723c */ /* 0x042fe2000004184c */
[----:B------:R-:W-:Y:S03]  /*c200*/  LDSM.16.MT88.4 R32, [R203+0x1800] ;  /* 0x00180000cb20783b */ /* 0x000fe60000004200 */
[----:B------:R-:W-:Y:S01]  /*c210*/  FADD.FTZ R0, R144, R0 ;  /* 0x0000000090007221 */ /* 0x000fe20000010000 */
[----:B------:R-:W-:Y:S03]  /*c220*/  MUFU.EX2 R60, R60 ;  /* 0x0000003c003c7308 */ /* 0x000fe60000000800 */
[C---:B------:R-:W-:Y:S01]  /*c230*/  HMMA.16816.F32.BF16 R80, R20.reuse, R126, R80 ;  /* 0x0000007e1450723c */ /* 0x040fe20000041850 */
[----:B------:R-:W1:Y:S06]  /*c240*/  LDSM.16.MT88.4 R124, [R206+0x5000] ;  /* 0x00500000ce7c783b */ /* 0x000e6c0000004200 */
[----:B------:R-:W-:Y:S01]  /*c250*/  MUFU.EX2 R61, R61 ;  /* 0x0000003d003d7308 */ /* 0x000fe20000000800 */
[C---:B----4-:R-:W-:Y:S08]  /*c260*/  HMMA.16816.F32.BF16 R84, R20.reuse, R120, R84 ;  /* 0x000000781454723c */ /* 0x050ff00000041854 */
[C---:B------:R-:W-:Y:S01]  /*c270*/  HMMA.16816.F32.BF16 R88, R20.reuse, R122, R88 ;  /* 0x0000007a1458723c */ /* 0x040fe20000041858 */
[----:B------:R-:W2:Y:S01]  /*c280*/  LDSM.16.MT88.4 R120, [R200+0x1800] ;  /* 0x00180000c878783b */ /* 0x000ea20000004200 */
[----:B------:R-:W-:Y:S06]  /*c290*/  MUFU.EX2 R62, R62 ;  /* 0x0000003e003e7308 */ /* 0x000fec0000000800 */
[C---:B------:R-:W-:Y:S04]  /*c2a0*/  HMMA.16816.F32.BF16 R92, R20.reuse, R128, R92 ;  /* 0x00000080145c723c */ /* 0x040fe8000004185c */
[----:B------:R-:W4:Y:S04]  /*c2b0*/  MUFU.EX2 R129, R38 ;  /* 0x0000002600817308 */ /* 0x000f280000000800 */
[C---:B------:R-:W-:Y:S06]  /*c2c0*/  HMMA.16816.F32.BF16 R96, R20.reuse, R130, R96 ;  /* 0x000000821460723c */ /* 0x040fec0000041860 */
[----:B------:R-:W5:Y:S02]  /*c2d0*/  MUFU.EX2 R131, R36 ;  /* 0x0000002400837308 */ /* 0x000f640000000800 */
[C---:B---3--:R-:W-:Y:S08]  /*c2e0*/  HMMA.16816.F32.BF16 R12, R20.reuse, R24, R12 ;  /* 0x00000018140c723c */ /* 0x048ff0000004180c */
[C---:B------:R-:W-:Y:S01]  /*c2f0*/  HMMA.16816.F32.BF16 R100, R20.reuse, R26, R100 ;  /* 0x0000001a1464723c */ /* 0x040fe20000041864 */
[----:B------:R-:W3:Y:S01]  /*c300*/  LDSM.16.MT88.4 R24, [R206+0x1800] ;  /* 0x00180000ce18783b */ /* 0x000ee20000004200 */
[----:B------:R-:W2:Y:S02]  /*c310*/  MUFU.EX2 R130, R37 ;  /* 0x0000002500827308 */ /* 0x000ea40000000800 */
[----:B----4-:R-:W-:Y:S04]  /*c320*/  FADD.FTZ R0, R129, R0 ;  /* 0x0000000081007221 */ /* 0x010fe80000010000 */
[C---:B------:R-:W-:Y:S04]  /*c330*/  HMMA.16816.F32.BF16 R104, R20.reuse, R28, R104 ;  /* 0x0000001c1468723c */ /* 0x040fe80000041868 */
[----:B------:R-:W4:Y:S01]  /*c340*/  MUFU.EX2 R128, R39 ;  /* 0x0000002700807308 */ /* 0x000f220000000800 */
[----:B-----5:R-:W-:Y:S03]  /*c350*/  FADD.FTZ R2, R131, R2 ;  /* 0x0000000283027221 */ /* 0x020fe60000010000 */
[C---:B------:R-:W-:Y:S01]  /*c360*/  HMMA.16816.F32.BF16 R108, R20.reuse, R30, R108 ;  /* 0x0000001e146c723c */ /* 0x040fe2000004186c */
[----:B------:R-:W5:Y:S05]  /*c370*/  LDSM.16.MT88.4 R28, [R200+0x5800] ;  /* 0x00580000c81c783b */ /* 0x000f6a0000004200 */
[----:B------:R-:W-:Y:S02]  /*c380*/  MUFU.EX2 R63, R63 ;  /* 0x0000003f003f7308 */ /* 0x000fe40000000800 */
[C---:B-1----:R-:W-:Y:S04]  /*c390*/  HMMA.16816.F32.BF16 R16, R20.reuse, R124, R16 ;  /* 0x0000007c1410723c */ /* 0x042fe80000041810 */
[----:B--2---:R-:W-:Y:S04]  /*c3a0*/  FADD.FTZ R2, R130, R2 ;  /* 0x0000000282027221 */ /* 0x004fe80000010000 */
[----:B------:R-:W-:Y:S01]  /*c3b0*/  HMMA.16816.F32.BF16 R112, R20, R126, R112 ;  /* 0x0000007e1470723c */ /* 0x000fe20000041870 */
[----:B------:R-:W-:Y:S01]  /*c3c0*/  LDSM.16.MT88.4 R124, [R200+0x3800] ;  /* 0x00380000c87c783b */ /* 0x000fe20000004200 */
[----:B------:R-:W-:Y:S02]  /*c3d0*/  MUFU.EX2 R64, R64 ;  /* 0x0000004000407308 */ /* 0x000fe40000000800 */
[----:B------:R-:W-:Y:S02]  /*c3e0*/  FADD.FTZ R2, R149, R2 ;  /* 0x0000000295027221 */ /* 0x000fe40000010000 */
[----:B----4-:R-:W-:Y:S01]  /*c3f0*/  FADD.FTZ R0, R128, R0 ;  /* 0x0000000080007221 */ /* 0x010fe20000010000 */
[----:B------:R-:W-:Y:S01]  /*c400*/  F2FP.BF16.PACK_AB R20, R165, R166 ;  /* 0x000000a6a514723e */ /* 0x000fe200000010ff */
[----:B------:R-:W-:Y:S01]  /*c410*/  FADD.FTZ R2, R148, R2 ;  /* 0x0000000294027221 */ /* 0x000fe20000010000 */
[----:B------:R-:W-:Y:S01]  /*c420*/  F2FP.BF16.PACK_AB R21, R146, R147 ;  /* 0x000000939215723e */ /* 0x000fe200000010ff */
[----:B------:R-:W-:Y:S02]  /*c430*/  LDSM.16.MT88.4 R36, [R204+0x2000] ;  /* 0x00200000cc24783b */ /* 0x000fe40000004200 */
[----:B------:R-:W-:Y:S02]  /*c440*/  F2FP.BF16.PACK_AB R22, R150, R151 ;  /* 0x000000979616723e */ /* 0x000fe400000010ff */
[----:B------:R-:W-:Y:S07]  /*c450*/  F2FP.BF16.PACK_AB R23, R144, R145 ;  /* 0x000000919017723e */ /* 0x000fee00000010ff */
[C---:B------:R-:W-:Y:S08]  /*c460*/  HMMA.16816.F32.BF16 R4, R20.reuse, R120, R4 ;  /* 0x000000781404723c */ /* 0x040ff00000041804 */
[C---:B------:R-:W-:Y:S01]  /*c470*/  HMMA.16816.F32.BF16 R8, R20.reuse, R122, R8 ;  /* 0x0000007a1408723c */ /* 0x040fe20000041808 */
[----:B------:R-:W1:Y:S07]  /*c480*/  LDSM.16.MT88.4 R120, [R204+0x5800] ;  /* 0x00580000cc78783b */ /* 0x000e6e0000004200 */
[C---:B------:R-:W-:Y:S01]  /*c490*/  HMMA.16816.F32.BF16 R68, R20.reuse, R132, R68 ;  /* 0x000000841444723c */ /* 0x040fe20000041844 */
[----:B------:R-:W2:Y:S07]  /*c4a0*/  MUFU.EX2 R133, R42 ;  /* 0x0000002a00857308 */ /* 0x000eae0000000800 */
[C---:B------:R-:W-:Y:S03]  /*c4b0*/  HMMA.16816.F32.BF16 R72, R20.reuse, R134, R72 ;  /* 0x000000861448723c */ /* 0x040fe60000041848 */
[----:B------:R4:W1:Y:S05]  /*c4c0*/  MUFU.EX2 R132, R43 ;  /* 0x0000002b00847308 */ /* 0x00086a0000000800 */
[C---:B------:R-:W-:Y:S05]  /*c4d0*/  HMMA.16816.F32.BF16 R76, R20.reuse, R32, R76 ;  /* 0x00000020144c723c */ /* 0x040fea000004184c */
[----:B------:R-:W5:Y:S03]  /*c4e0*/  MUFU.EX2 R135, R44 ;  /* 0x0000002c00877308 */ /* 0x000f660000000800 */
[C---:B------:R-:W-:Y:S01]  /*c4f0*/  HMMA.16816.F32.BF16 R80, R20.reuse, R34, R80 ;  /* 0x000000221450723c */ /* 0x040fe20000041850 */
[----:B------:R-:W5:Y:S03]  /*c500*/  LDSM.16.MT88.4 R32, [R203+0x5800] ;  /* 0x00580000cb20783b */ /* 0x000f660000004200 */
[----:B--2---:R-:W-:Y:S03]  /*c510*/  FADD.FTZ R0, R133, R0 ;  /* 0x0000000085007221 */ /* 0x004fe60000010000 */
[----:B------:R2:W2:Y:S01]  /*c520*/  MUFU.EX2 R134, R45 ;  /* 0x0000002d00867308 */ /* 0x0004a20000000800 */
[C---:B---3--:R-:W-:Y:S01]  /*c530*/  HMMA.16816.F32.BF16 R84, R20.reuse, R24, R84 ;  /* 0x000000181454723c */ /* 0x048fe20000041854 */
[----:B----4-:R-:W-:Y:S03]  /*c540*/  LDSM.16.MT88.4 R40, [R203+0x2000] ;  /* 0x00200000cb28783b */ /* 0x010fe60000004200 */
[----:B-1----:R-:W-:Y:S04]  /*c550*/  FADD.FTZ R0, R132, R0 ;  /* 0x0000000084007221 */ /* 0x002fe80000010000 */
[C---:B------:R-:W-:Y:S01]  /*c560*/  HMMA.16816.F32.BF16 R88, R20.reuse, R26, R88 ;  /* 0x0000001a1458723c */ /* 0x040fe20000041858 */
[----:B------:R-:W1:Y:S03]  /*c570*/  LDSM.16.MT88.4 R24, [R206+0x5800] ;  /* 0x00580000ce18783b */ /* 0x000e660000004200 */
[----:B------:R-:W-:Y:S02]  /*c580*/  FADD.FTZ R0, R119, R0 ;  /* 0x0000000077007221 */ /* 0x000fe40000010000 */
[----:B-----5:R-:W-:Y:S02]  /*c590*/  FADD.FTZ R2, R135, R2 ;  /* 0x0000000287027221 */ /* 0x020fe40000010000 */
[C---:B------:R-:W-:Y:S04]  /*c5a0*/  HMMA.16816.F32.BF16 R92, R20.reuse, R28, R92 ;  /* 0x0000001c145c723c */ /* 0x040fe8000004185c */
[----:B------:R-:W-:Y:S01]  /*c5b0*/  FADD.FTZ R0, R118, R0 ;  /* 0x0000000076007221 */ /* 0x000fe20000010000 */
[----:B--2---:R-:W-:Y:S03]  /*c5c0*/  LDSM.16.MT88.4 R44, [R203+0x2800] ;  /* 0x00280000cb2c783b */ /* 0x004fe60000004200 */
[C---:B------:R-:W-:Y:S04]  /*c5d0*/  HMMA.16816.F32.BF16 R96, R20.reuse, R30, R96 ;  /* 0x0000001e1460723c */ /* 0x040fe80000041860 */
[----:B------:R-:W-:Y:S02]  /*c5e0*/  FADD.FTZ R0, R50, R0 ;  /* 0x0000000032007221 */ /* 0x000fe40000010000 */
[----:B------:R-:W-:Y:S01]  /*c5f0*/  FADD.FTZ R2, R134, R2 ;  /* 0x0000000286027221 */ /* 0x000fe20000010000 */
[----:B------:R-:W2:Y:S01]  /*c600*/  LDSM.16.MT88.4 R28, [R200+0x2000] ;  /* 0x00200000c81c783b */ /* 0x000ea20000004200 */
        /* <DEDUP_REMOVED lines=9> */
[C---:B------:R-:W-:Y:S01]  /*c6a0*/  HMMA.16816.F32.BF16 R108, R20.reuse, R34, R108 ;  /* 0x00000022146c723c */ /* 0x040fe2000004186c */
[----:B------:R-:W-:Y:S03]  /*c6b0*/  LDSM.16.MT88.4 R32, [R204+0x6000] ;  /* 0x00600000cc20783b */ /* 0x000fe60000004200 */
[----:B------:R-:W-:Y:S02]  /*c6c0*/  FADD.FTZ R0, R58, R0 ;  /* 0x000000003a007221 */ /* 0x000fe40000010000 */
[----:B------:R-:W-:Y:S02]  /*c6d0*/  FADD.FTZ R2, R53, R2 ;  /* 0x0000000235027221 */ /* 0x000fe40000010000 */
[C---:B-1----:R-:W-:Y:S04]  /*c6e0*/  HMMA.16816.F32.BF16 R16, R20.reuse, R24, R16 ;  /* 0x000000181410723c */ /* 0x042fe80000041810 */
[----:B------:R-:W-:Y:S04]  /*c6f0*/  FADD.FTZ R2, R56, R2 ;  /* 0x0000000238027221 */ /* 0x000fe80000010000 */
[----:B------:R-:W-:Y:S01]  /*c700*/  HMMA.16816.F32.BF16 R112, R20, R26, R112 ;  /* 0x0000001a1470723c */ /* 0x000fe20000041870 */
[----:B------:R-:W1:Y:S03]  /*c710*/  LDSM.16.MT88.4 R24, [R206+0x2000] ;  /* 0x00200000ce18783b */ /* 0x000e660000004200 */
[----:B------:R-:W-:Y:S03]  /*c720*/  FADD.FTZ R2, R57, R2 ;  /* 0x0000000239027221 */ /* 0x000fe60000010000 */
        /* <DEDUP_REMOVED lines=9> */
[----:B------:R-:W3:Y:S07]  /*c7c0*/  LDSM.16.MT88.4 R36, [R203+0x6000] ;  /* 0x00600000cb24783b */ /* 0x000eee0000004200 */
[C---:B------:R-:W-:Y:S08]  /*c7d0*/  HMMA.16816.F32.BF16 R76, R20.reuse, R40, R76 ;  /* 0x00000028144c723c */ /* 0x040ff0000004184c */
[C---:B------:R-:W-:Y:S01]  /*c7e0*/  HMMA.16816.F32.BF16 R80, R20.reuse, R42, R80 ;  /* 0x0000002a1450723c */ /* 0x040fe20000041850 */
[----:B------:R-:W4:Y:S07]  /*c7f0*/  LDSM.16.MT88.4 R40, [R206+0x6000] ;  /* 0x00600000ce28783b */ /* 0x000f2e0000004200 */
        /* <DEDUP_REMOVED lines=8> */
[----:B------:R-:W5:Y:S07]  /*c880*/  LDSM.16.MT88.4 R32, [R206+0x2800] ;  /* 0x00280000ce20783b */ /* 0x000f6e0000004200 */
[C---:B---3--:R-:W-:Y:S08]  /*c890*/  HMMA.16816.F32.BF16 R104, R20.reuse, R36, R104 ;  /* 0x000000241468723c */ /* 0x048ff00000041868 */
[C---:B------:R-:W-:Y:S01]  /*c8a0*/  HMMA.16816.F32.BF16 R108, R20.reuse, R38, R108 ;  /* 0x00000026146c723c */ /* 0x040fe2000004186c */
[----:B------:R-:W3:Y:S07]  /*c8b0*/  LDSM.16.MT88.4 R36, [R200+0x6800] ;  /* 0x00680000c824783b */ /* 0x000eee0000004200 */
[C---:B----4-:R-:W-:Y:S08]  /*c8c0*/  HMMA.16816.F32.BF16 R16, R20.reuse, R40, R16 ;  /* 0x000000281410723c */ /* 0x050ff00000041810 */
[----:B------:R-:W-:Y:S01]  /*c8d0*/  HMMA.16816.F32.BF16 R112, R20, R42, R112 ;  /* 0x0000002a1470723c */ /* 0x000fe20000041870 */
[----:B------:R-:W-:Y:S06]  /*c8e0*/  LDSM.16.MT88.4 R40, [R206+0x3000] ;  /* 0x00300000ce28783b */ /* 0x000fec0000004200 */
[----:B------:R-:W-:Y:S02]  /*c8f0*/  F2FP.BF16.PACK_AB R20, R134, R135 ;  /* 0x000000878614723e */ /* 0x000fe400000010ff */
[----:B------:R-:W-:Y:S03]  /*c900*/  F2FP.BF16.PACK_AB R21, R118, R119 ;  /* 0x000000777615723e */ /* 0x000fe600000010ff */
[----:B------:R-:W-:Y:S02]  /*c910*/  F2FP.BF16.PACK_AB R22, R49, R48 ;  /* 0x000000303116723e */ /* 0x000fe400000010ff */
[----:B------:R-:W-:Y:S02]  /*c920*/  F2FP.BF16.PACK_AB R23, R51, R50 ;  /* 0x000000323317723e */ /* 0x000fe400000010ff */
[----:B------:R-:W-:Y:S02]  /*c930*/  MOV R119, R116 ;  /* 0x0000007400777202 */ /* 0x000fe40000000f00 */
[----:B------:R-:W-:Y:S03]  /*c940*/  MOV R118, R117 ;  /* 0x0000007500767202 */ /* 0x000fe60000000f00 */
        /* <DEDUP_REMOVED lines=8> */
[----:B------:R-:W-:Y:S07]  /*c9d0*/  LDSM.16.MT88.4 R44, [R204+0x7000] ;  /* 0x00700000cc2c783b */ /* 0x000fee0000004200 */
[C---:B-----5:R-:W-:Y:S08]  /*c9e0*/  HMMA.16816.F32.BF16 R84, R20.reuse, R32, R84 ;  /* 0x000000201454723c */ /* 0x060ff00000041854 */
[C---:B------:R-:W-:Y:S01]  /*c9f0*/  HMMA.16816.F32.BF16 R88, R20.reuse, R34, R88 ;  /* 0x000000221458723c */ /* 0x040fe20000041858 */
[----:B------:R-:W4:Y:S07]  /*ca00*/  LDSM.16.MT88.4 R32, [R206+0x6800] ;  /* 0x00680000ce20783b */ /* 0x000f2e0000004200 */
[C---:B---3--:R-:W-:Y:S08]  /*ca10*/  HMMA.16816.F32.BF16 R92, R20.reuse, R36, R92 ;  /* 0x00000024145c723c */ /* 0x048ff0000004185c */
[C---:B------:R-:W-:Y:S01]  /*ca20*/  HMMA.16816.F32.BF16 R96, R20.reuse, R38, R96 ;  /* 0x000000261460723c */ /* 0x040fe20000041860 */
[----:B------:R-:W-:Y:S07]  /*ca30*/  LDSM.16.MT88.4 R36, [R203+0x3000] ;  /* 0x00300000cb24783b */ /* 0x000fee0000004200 */
[C---:B-1----:R-:W-:Y:S08]  /*ca40*/  HMMA.16816.F32.BF16 R12, R20.reuse, R24, R12 ;  /* 0x00000018140c723c */ /* 0x042ff0000004180c */
[C---:B------:R-:W-:Y:S01]  /*ca50*/  HMMA.16816.F32.BF16 R100, R20.reuse, R26, R100 ;  /* 0x0000001a1464723c */ /* 0x040fe20000041864 */
[----:B------:R-:W1:Y:S07]  /*ca60*/  LDSM.16.MT88.4 R24, [R200+0x3000] ;  /* 0x00300000c818783b */ /* 0x000e6e0000004200 */
[C---:B--2---:R-:W-:Y:S08]  /*ca70*/  HMMA.16816.F32.BF16 R104, R20.reuse, R28, R104 ;  /* 0x0000001c1468723c */ /* 0x044ff00000041868 */
[C---:B------:R-:W-:Y:S01]  /*ca80*/  HMMA.16816.F32.BF16 R108, R20.reuse, R30, R108 ;  /* 0x0000001e146c723c */ /* 0x040fe2000004186c */
[----:B------:R-:W2:Y:S07]  /*ca90*/  LDSM.16.MT88.4 R28, [R204+0x3000] ;  /* 0x00300000cc1c783b */ /* 0x000eae0000004200 */
[C---:B----4-:R-:W-:Y:S08]  /*caa0*/  HMMA.16816.F32.BF16 R16, R20.reuse, R32, R16 ;  /* 0x000000201410723c */ /* 0x050ff00000041810 */
[----:B------:R-:W-:Y:S01]  /*cab0*/  HMMA.16816.F32.BF16 R112, R20, R34, R112 ;  /* 0x000000221470723c */ /* 0x000fe20000041870 */
[----:B------:R-:W3:Y:S06]  /*cac0*/  LDSM.16.MT88.4 R32, [R200+0x7000] ;  /* 0x00700000c820783b */ /* 0x000eec0000004200 */
[----:B------:R-:W-:Y:S02]  /*cad0*/  F2FP.BF16.PACK_AB R20, R53, R52 ;  /* 0x000000343514723e */ /* 0x000fe400000010ff */
[----:B------:R-:W-:Y:S03]  /*cae0*/  F2FP.BF16.PACK_AB R21, R55, R54 ;  /* 0x000000363715723e */ /* 0x000fe600000010ff */
[----:B------:R-:W-:Y:S02]  /*caf0*/  F2FP.BF16.PACK_AB R22, R57, R56 ;  /* 0x000000383916723e */ /* 0x000fe400000010ff */
[C---:B------:R-:W-:Y:S07]  /*cb00*/  F2FP.BF16.PACK_AB R23, R59.reuse, R58 ;  /* 0x0000003a3b17723e */ /* 0x040fee00000010ff */
[C---:B-1----:R-:W-:Y:S08]  /*cb10*/  HMMA.16816.F32.BF16 R4, R20.reuse, R24, R4 ;  /* 0x000000181404723c */ /* 0x042ff00000041804 */
[C---:B------:R-:W-:Y:S01]  /*cb20*/  HMMA.16816.F32.BF16 R8, R20.reuse, R26, R8 ;  /* 0x0000001a1408723c */ /* 0x040fe20000041808 */
[----:B------:R-:W1:Y:S07]  /*cb30*/  LDSM.16.MT88.4 R24, [R203+0x7000] ;  /* 0x00700000cb18783b */ /* 0x000e6e0000004200 */
[C---:B--2---:R-:W-:Y:S08]  /*cb40*/  HMMA.16816.F32.BF16 R68, R20.reuse, R28, R68 ;  /* 0x0000001c1444723c */ /* 0x044ff00000041844 */
[C---:B------:R-:W-:Y:S01]  /*cb50*/  HMMA.16816.F32.BF16 R72, R20.reuse, R30, R72 ;  /* 0x0000001e1448723c */ /* 0x040fe20000041848 */
[----:B------:R-:W2:Y:S07]  /*cb60*/  LDSM.16.MT88.4 R28, [R206+0x7000] ;  /* 0x00700000ce1c783b */ /* 0x000eae0000004200 */
[C---:B------:R-:W-:Y:S01]  /*cb70*/  HMMA.16816.F32.BF16 R76, R20.reuse, R36, R76 ;  /* 0x00000024144c723c */ /* 0x040fe2000004184c */
[----:B------:R4:W-:Y:S07]  /*cb80*/  MUFU.EX2 R36, R3 ;  /* 0x0000000300247308 */ /* 0x0009ee0000000800 */
[C---:B------:R-:W-:Y:S03]  /*cb90*/  HMMA.16816.F32.BF16 R80, R20.reuse, R38, R80 ;  /* 0x000000261450723c */ /* 0x040fe60000041850 */
[----:B------:R-:W5:Y:S05]  /*cba0*/  MUFU.EX2 R37, R66 ;  /* 0x0000004200257308 */ /* 0x000f6a0000000800 */
[C---:B------:R-:W-:Y:S08]  /*cbb0*/  HMMA.16816.F32.BF16 R84, R20.reuse, R40, R84 ;  /* 0x000000281454723c */ /* 0x040ff00000041854 */
[C---:B------:R-:W-:Y:S04]  /*cbc0*/  HMMA.16816.F32.BF16 R88, R20.reuse, R42, R88 ;  /* 0x0000002a1458723c */ /* 0x040fe80000041858 */
[----:B----4-:R-:W-:Y:S02]  /*cbd0*/  FADD.FTZ R3, R59, R0 ;  /* 0x000000003b037221 */ /* 0x010fe40000010000 */
[----:B------:R-:W-:Y:S02]  /*cbe0*/  FADD.FTZ R0, R60, R2 ;  /* 0x000000023c007221 */ /* 0x000fe40000010000 */
[C---:B---3--:R-:W-:Y:S04]  /*cbf0*/  HMMA.16816.F32.BF16 R92, R20.reuse, R32, R92 ;  /* 0x00000020145c723c */ /* 0x048fe8000004185c */
[----:B------:R-:W-:Y:S02]  /*cc00*/  FADD.FTZ R0, R61, R0 ;  /* 0x000000003d007221 */ /* 0x000fe40000010000 */
[----:B------:R-:W-:Y:S02]  /*cc10*/  FADD.FTZ R3, R62, R3 ;  /* 0x000000033e037221 */ /* 0x000fe40000010000 */
[C---:B------:R-:W-:Y:S01]  /*cc20*/  HMMA.16816.F32.BF16 R96, R20.reuse, R34, R96 ;  /* 0x000000221460723c */ /* 0x040fe20000041860 */
[----:B------:R-:W3:Y:S03]  /*cc30*/  LDSM.16.MT88.4 R32, [R204+0x3800] ;  /* 0x00380000cc20783b */ /* 0x000ee60000004200 */
[----:B------:R-:W-:Y:S02]  /*cc40*/  FADD.FTZ R2, R64, R0 ;  /* 0x0000000040027221 */ /* 0x000fe40000010000 */
[----:B------:R-:W-:Y:S02]  /*cc50*/  FADD.FTZ R3, R63, R3 ;  /* 0x000000033f037221 */ /* 0x000fe40000010000 */
[C---:B------:R-:W-:Y:S04]  /*cc60*/  HMMA.16816.F32.BF16 R12, R20.reuse, R44, R12 ;  /* 0x0000002c140c723c */ /* 0x040fe8000004180c */
[----:B------:R-:W-:Y:S02]  /*cc70*/  FADD.FTZ R2, R156, R2 ;  /* 0x000000029c027221 */ /* 0x000fe40000010000 */
[----:B-----5:R-:W-:Y:S02]  /*cc80*/  FADD.FTZ R0, R37, R3 ;  /* 0x0000000325007221 */ /* 0x020fe40000010000 */
[C---:B------:R-:W-:Y:S01]  /*cc90*/  HMMA.16816.F32.BF16 R100, R20.reuse, R46, R100 ;  /* 0x0000002e1464723c */ /* 0x040fe20000041864 */
[----:B------:R-:W-:Y:S03]  /*cca0*/  STL [R1+0x4], R2 ;  /* 0x0000040201007387 */ /* 0x000fe60000100800 */
[----:B------:R-:W-:Y:S04]  /*ccb0*/  FADD.FTZ R0, R36, R0 ;  /* 0x0000000024007221 */ /* 0x000fe80000010000 */
[C---:B-1----:R-:W-:Y:S01]  /*ccc0*/  HMMA.16816.F32.BF16 R104, R20.reuse, R24, R104 ;  /* 0x000000181468723c */ /* 0x042fe20000041868 */
[----:B------:R-:W-:Y:S07]  /*ccd0*/  STL [R1+0x8], R0 ;  /* 0x0000080001007387 */ /* 0x000fee0000100800 */
[C---:B------:R-:W-:Y:S01]  /*cce0*/  HMMA.16816.F32.BF16 R108, R20.reuse, R26, R108 ;  /* 0x0000001a146c723c */ /* 0x040fe2000004186c */
[----:B------:R-:W1:Y:S07]  /*ccf0*/  LDSM.16.MT88.4 R24, [R203+0x3800] ;  /* 0x00380000cb18783b */ /* 0x000e6e0000004200 */
[C---:B--2---:R-:W-:Y:S08]  /*cd00*/  HMMA.16816.F32.BF16 R16, R20.reuse, R28, R16 ;  /* 0x0000001c1410723c */ /* 0x044ff00000041810 */
[----:B------:R-:W-:Y:S01]  /*cd10*/  HMMA.16816.F32.BF16 R112, R20, R30, R112 ;  /* 0x0000001e1470723c */ /* 0x000fe20000041870 */
[----:B------:R-:W2:Y:S06]  /*cd20*/  LDSM.16.MT88.4 R28, [R206+0x3800] ;  /* 0x00380000ce1c783b */ /* 0x000eac0000004200 */
[----:B------:R-:W-:Y:S02]  /*cd30*/  F2FP.BF16.PACK_AB R20, R61, R60 ;  /* 0x0000003c3d14723e */ /* 0x000fe400000010ff */
[----:B------:R-:W-:Y:S03]  /*cd40*/  F2FP.BF16.PACK_AB R21, R63, R62 ;  /* 0x0000003e3f15723e */ /* 0x000fe600000010ff */
[----:B------:R-:W-:Y:S02]  /*cd50*/  F2FP.BF16.PACK_AB R22, R156, R64 ;  /* 0x000000409c16723e */ /* 0x000fe400000010ff */
[----:B------:R-:W-:Y:S07]  /*cd60*/  F2FP.BF16.PACK_AB R23, R36, R37 ;  /* 0x000000252417723e */ /* 0x000fee00000010ff */
[C---:B------:R-:W-:Y:S01]  /*cd70*/  HMMA.16816.F32.BF16 R120, R20.reuse, R124, R4 ;  /* 0x0000007c1478723c */ /* 0x040fe20000041804 */
[----:B------:R-:W4:Y:S07]  /*cd80*/  LDSM.16.MT88.4 R4, [R200+0x7800] ;  /* 0x00780000c804783b */ /* 0x000f2e0000004200 */
[C---:B------:R-:W-:Y:S01]  /*cd90*/  HMMA.16816.F32.BF16 R124, R20.reuse, R126, R8 ;  /* 0x0000007e147c723c */ /* 0x040fe20000041808 */
[----:B------:R-:W5:Y:S07]  /*cda0*/  LDSM.16.MT88.4 R8, [R204+0x7800] ;  /* 0x00780000cc08783b */ /* 0x000f6e0000004200 */
        /* <DEDUP_REMOVED lines=8> */
[C---:B------:R-:W-:Y:S01]  /*ce30*/  HMMA.16816.F32.BF16 R96, R20.reuse, R6, R96 ;  /* 0x000000061460723c */ /* 0x040fe20000041860 */
[----:B------:R-:W2:Y:S07]  /*ce40*/  LDSM.16.MT88.4 R4, [R206+0x7800] ;  /* 0x00780000ce04783b */ /* 0x000eae0000004200 */
[C---:B-----5:R-:W-:Y:S08]  /*ce50*/  HMMA.16816.F32.BF16 R128, R20.reuse, R8, R12 ;  /* 0x000000081480723c */ /* 0x060ff0000004180c */
[C---:B------:R-:W-:Y:S08]  /*ce60*/  HMMA.16816.F32.BF16 R100, R20.reuse, R10, R100 ;  /* 0x0000000a1464723c */ /* 0x040ff00000041864 */
[C---:B-1----:R-:W-:Y:S08]  /*ce70*/  HMMA.16816.F32.BF16 R104, R20.reuse, R24, R104 ;  /* 0x000000181468723c */ /* 0x042ff00000041868 */
[C---:B------:R-:W-:Y:S08]  /*ce80*/  HMMA.16816.F32.BF16 R108, R20.reuse, R26, R108 ;  /* 0x0000001a146c723c */ /* 0x040ff0000004186c */
[C---:B--2---:R-:W-:Y:S08]  /*ce90*/  HMMA.16816.F32.BF16 R132, R20.reuse, R4, R16 ;  /* 0x000000041484723c */ /* 0x044ff00000041810 */
[----:B------:R-:W-:Y:S01]  /*cea0*/  HMMA.16816.F32.BF16 R112, R20, R6, R112 ;  /* 0x000000061470723c */ /* 0x000fe20000041870 */
[----:B------:R-:W-:-:S07]  /*ceb0*/  @P0 BRA `(.L_x_73) ;  /* 0xffffcb7000000947 */ /* 0x000fce000383ffff */
.L_x_72:
[----:B------:R-:W-:Y:S07]  /*cec0*/  @!UPT UIADD3 URZ, URZ, URZ, URZ ;  /* 0x0000003f3f3ff290 */ /* 0x000fee000fffe03f */
[----:B------:R-:W-:Y:S02]  /*ced0*/  MOV R7, 0x1f ;  /* 0x0000001f00077802 */ /* 0x000fe40000000f00 */
[----:B------:R-:W-:Y:S01]  /*cee0*/  MOV R6, 0xffffffff ;  /* 0xffffffff00067802 */ /* 0x000fe20000000f00 */
[----:B------:R-:W-:Y:S06]  /*cef0*/  BRA.DIV ~URZ, `(.L_x_74) ;  /* 0x00001c427f007947 */ /* 0x000fec000b800000 */
[----:B------:R-:W2:Y:S04]  /*cf00*/  LDL R2, [R1+0x4] ;  /* 0x0000040001027983 */ /* 0x000ea80000100800 */
[----:B--2---:R1:W2:Y:S02]  /*cf10*/  SHFL.BFLY PT, R0, R2, 0x2, 0x1f ;  /* 0x0c401f0002007f89 */ /* 0x0042a400000e0000 */
.L_x_88:
[----:B-1----:R-:W3:Y:S02]  /*cf20*/  LDL.LU R2, [R1+0x4] ;  /* 0x0000040001027983 */ /* 0x002ee40000300800 */
[----:B--23--:R-:W-:Y:S01]  /*cf30*/  FADD.FTZ R0, R0, R2 ;  /* 0x0000000200007221 */ /* 0x00cfe20000010000 */
[----:B------:R-:W-:Y:S05]  /*cf40*/  BRA.DIV ~URZ, `(.L_x_75) ;  /* 0x00001c527f007947 */ /* 0x000fea000b800000 */
[----:B------:R-:W2:Y:S04]  /*cf50*/  LDL.LU R5, [R1+0x8] ;  /* 0x0000080001057983 */ /* 0x000ea80000300800 */
[----:B------:R-:W1:Y:S02]  /*cf60*/  SHFL.BFLY PT, R2, R0, 0x1, 0x1f ;  /* 0x0c201f0000027f89 */ /* 0x000e6400000e0000 */
[----:B-1----:R-:W-:-:S02]  /*cf70*/  FADD.FTZ R0, R0, R2 ;  /* 0x0000000200007221 */ /* 0x002fc40000010000 */
[----:B--2---:R-:W1:Y:S02]  /*cf80*/  SHFL.BFLY PT, R3, R5, 0x2, 0x1f ;  /* 0x0c401f0005037f89 */ /* 0x004e6400000e0000 */
[----:B-1----:R-:W-:-:S05]  /*cf90*/  FADD.FTZ R3, R3, R5 ;  /* 0x0000000503037221 */ /* 0x002fca0000010000 */
[----:B------:R1:W2:Y:S02]  /*cfa0*/  SHFL.BFLY PT, R4, R3, 0x1, 0x1f ;  /* 0x0c201f0003047f89 */ /* 0x0002a400000e0000 */
.L_x_89:
[----:B------:R-:W-:Y:S01]  /*cfb0*/  FSETP.NE.FTZ.AND P1, PT, R0, RZ, PT ;  /* 0x000000ff0000720b */ /* 0x000fe20003f35000 */
[----:B-12---:R-:W-:Y:S01]  /*cfc0*/  FADD.FTZ R3, R4, R3 ;  /* 0x0000000304037221 */ /* 0x006fe20000010000 */
[----:B------:R-:W-:Y:S02]  /*cfd0*/  MOV R2, RZ ;  /* 0x000000ff00027202 */ /* 0x000fe40000000f00 */
[----:B------:R-:W-:Y:S02]  /*cfe0*/  MOV R16, 0xff800000 ;  /* 0xff80000000107802 */ /* 0x000fe40000000f00 */
[----:B------:R-:W-:Y:S02]  /*cff0*/  FSETP.NE.FTZ.AND P0, PT, R3, RZ, PT ;  /* 0x000000ff0300720b */ /* 0x000fe40003f15000 */
[----:B------:R-:W-:-:S05]  /*d000*/  MOV R15, 0xff800000 ;  /* 0xff800000000f7802 */ /* 0x000fca0000000f00 */
[----:B------:R-:W1:Y:S01]  /*d010*/  @P1 MUFU.RCP R2, R0 ;  /* 0x0000000000021308 */ /* 0x000e620000001000 */
[----:B------:R-:W-:-:S05]  /*d020*/  @P1 MOV R4, 0x3f317218 ;  /* 0x3f31721800041802 */ /* 0x000fca0000000f00 */
[----:B------:R-:W-:Y:S02]  /*d030*/  @P1 FMUL.FTZ R4, R4, c[0x0][0x2d0] ;  /* 0x0000b40004041a20 */ /* 0x000fe40000410000 */
[----:B------:R2:W3:Y:S01]  /*d040*/  @P1 MUFU.LG2 R5, R0 ;  /* 0x0000000000051308 */ /* 0x0004e20000000c00 */
[C---:B-1----:R-:W-:Y:S02]  /*d050*/  FMUL.FTZ R120, R2.reuse, R120 ;  /* 0x0000007802787220 */ /* 0x042fe40000410000 */
[C---:B------:R-:W-:Y:S02]  /*d060*/  FMUL.FTZ R121, R2.reuse, R121 ;  /* 0x0000007902797220 */ /* 0x040fe40000410000 */
[C---:B------:R-:W-:Y:S02]  /*d070*/  FMUL.FTZ R124, R2.reuse, R124 ;  /* 0x0000007c027c7220 */ /* 0x040fe40000410000 */
[C---:B------:R-:W-:Y:S01]  /*d080*/  FMUL.FTZ R125, R2.reuse, R125 ;  /* 0x0000007d027d7220 */ /* 0x040fe20000410000 */
[----:B--2---:R-:W-:Y:S01]  /*d090*/  MOV R0, RZ ;  /* 0x000000ff00007202 */ /* 0x004fe20000000f00 */
[----:B------:R-:W-:-:S02]  /*d0a0*/  FMUL.FTZ R68, R2, R68 ;  /* 0x0000004402447220 */ /* 0x000fc40000410000 */
[C---:B------:R-:W-:Y:S02]  /*d0b0*/  FMUL.FTZ R69, R2.reuse, R69 ;  /* 0x0000004502457220 */ /* 0x040fe40000410000 */
[C---:B------:R-:W-:Y:S01]  /*d0c0*/  FMUL.FTZ R72, R2.reuse, R72 ;  /* 0x0000004802487220 */ /* 0x040fe20000410000 */
[----:B------:R-:W1:Y:S01]  /*d0d0*/  @P0 MUFU.RCP R0, R3 ;  /* 0x0000000300000308 */ /* 0x000e620000001000 */
        /* <DEDUP_REMOVED lines=24> */
[----:B------:R-:W-:Y:S02]  /*d260*/  FMUL.FTZ R113, R2, R113 ;  /* 0x0000007102717220 */ /* 0x000fe40000410000 */
[----:B------:R2:W4:Y:S01]  /*d270*/  @P0 MUFU.LG2 R2, R3 ;  /* 0x0000000300020308 */ /* 0x0005220000000c00 */
[----:B---3--:R-:W-:Y:S02]  /*d280*/  @P1 FMUL.FTZ R5, R5, 0.69314718246459960938 ;  /* 0x3f31721805051820 */ /* 0x008fe40000410000 */
[----:B-1----:R-:W-:Y:S02]  /*d290*/  FMUL.FTZ R122, R0, R122 ;  /* 0x0000007a007a7220 */ /* 0x002fe40000410000 */
[----:B------:R-:W-:Y:S01]  /*d2a0*/  @P1 FFMA.FTZ R16, R4, R117, R5 ;  /* 0x0000007504101223 */ /* 0x000fe20000010005 */
[----:B------:R-:W-:Y:S01]  /*d2b0*/  MOV R4, 0x1 ;  /* 0x0000000100047802 */ /* 0x000fe20000000f00 */
[----:B------:R-:W-:-:S02]  /*d2c0*/  FMUL.FTZ R123, R0, R123 ;  /* 0x0000007b007b7220 */ /* 0x000fc40000410000 */
[C---:B------:R-:W-:Y:S02]  /*d2d0*/  FMUL.FTZ R126, R0.reuse, R126 ;  /* 0x0000007e007e7220 */ /* 0x040fe40000410000 */
[C---:B------:R-:W-:Y:S02]  /*d2e0*/  FMUL.FTZ R127, R0.reuse, R127 ;  /* 0x0000007f007f7220 */ /* 0x040fe40000410000 */
[C---:B------:R-:W-:Y:S02]  /*d2f0*/  FMUL.FTZ R70, R0.reuse, R70 ;  /* 0x0000004600467220 */ /* 0x040fe40000410000 */
[----:B------:R-:W-:Y:S01]  /*d300*/  FMUL.FTZ R71, R0, R71 ;  /* 0x0000004700477220 */ /* 0x000fe20000410000 */
[----:B--2---:R-:W-:Y:S01]  /*d310*/  @P0 MOV R3, 0x3f317218 ;  /* 0x3f31721800030802 */ /* 0x004fe20000000f00 */
[----:B----4-:R-:W-:Y:S02]  /*d320*/  @P0 FMUL.FTZ R2, R2, 0.69314718246459960938 ;  /* 0x3f31721802020820 */ /* 0x010fe40000410000 */
[----:B------:R-:W-:-:S02]  /*d330*/  FMUL.FTZ R74, R0, R74 ;  /* 0x0000004a004a7220 */ /* 0x000fc40000410000 */
[----:B------:R-:W-:Y:S02]  /*d340*/  @P0 FMUL.FTZ R3, R3, c[0x0][0x2d0] ;  /* 0x0000b40003030a20 */ /* 0x000fe40000410000 */
        /* <DEDUP_REMOVED lines=24> */
[----:B------:R-:W-:Y:S01]  /*d4d0*/  FMUL.FTZ R115, R0, R115 ;  /* 0x0000007300737220 */ /* 0x000fe20000410000 */
[----:B------:R-:W-:Y:S01]  /*d4e0*/  PRMT R0, R4, 0x7610, R0 ;  /* 0x0000761004007816 */ /* 0x000fe20000000000 */
[----:B------:R-:W-:Y:S02]  /*d4f0*/  @P0 FFMA.FTZ R15, R3, R116, R2 ;  /* 0x00000074030f0223 */ /* 0x000fe40000010002 */
.L_x_67:
[----:B--2---:R2:W5:Y:S01]  /*d500*/  LDL R7, [R1+0x48] ;  /* 0x0000480001077983 */ /* 0x0045620000100800 */
[----:B------:R-:W-:Y:S03]  /*d510*/  BSSY B0, `(.L_x_76) ;  /* 0x0000012000007945 */ /* 0x000fe60003800000 */
[----:B------:R-:W3:Y:S02]  /*d520*/  S2R R6, SR_TID.X ;  /* 0x0000000000067919 */ /* 0x000ee40000002100 */
[----:B---3--:R-:W-:-:S13]  /*d530*/  LOP3.LUT P6, RZ, R6, 0xff, RZ, 0xc0, !PT ;  /* 0x000000ff06ff7812 */ /* 0x008fda00078cc0ff */
[----:B------:R-:W-:Y:S05]  /*d540*/  @P6 BRA `(.L_x_77) ;  /* 0x000000e000006947 */ /* 0x000fea0003800000 */
[----:B--2---:R-:W2:Y:S01]  /*d550*/  S2R R4, SR_LANEID ;  /* 0x0000000000047919 */ /* 0x004ea20000000000 */
[----:B------:R-:W-:Y:S01]  /*d560*/  VOTEU.ANY UR4, UPT, PT ;  /* 0x0000000000047886 */ /* 0x000fe200038e0100 */
[----:B------:R-:W-:Y:S01]  /*d570*/  IMAD.MOV.U32 R5, RZ, RZ, c[0x0][0x584] ;  /* 0x00016100ff057624 */ /* 0x000fe200078e00ff */
[----:B------:R-:W2:Y:S08]  /*d580*/  FLO.U32 R3, UR4 ;  /* 0x0000000400037d00 */ /* 0x000eb000080e0000 */
[----:B------:R-:W3:Y:S01]  /*d590*/  POPC R2, UR4 ;  /* 0x0000000400027d09 */ /* 0x000ee20008000000 */
[----:B--2---:R-:W-:Y:S01]  /*d5a0*/  ISETP.EQ.U32.AND P0, PT, R3, R4, PT ;  /* 0x000000040300720c */ /* 0x004fe20003f02070 */
[----:B------:R-:W-:-:S12]  /*d5b0*/  IMAD.MOV.U32 R4, RZ, RZ, c[0x0][0x580] ;  /* 0x00016000ff047624 */ /* 0x000fd800078e00ff */
[----:B---3--:R2:W3:Y:S04]  /*d5c0*/  @P0 ATOMG.E.ADD.STRONG.GPU PT, R2, [R4.64], R2 ;  /* 0x00000002040209a8 */ /* 0x0084e800081ee1c6 */
[----:B--2---:R-:W2:Y:S04]  /*d5d0*/  S2R R4, SR_LTMASK ;  /* 0x0000000000047919 */ /* 0x004ea80000003900 */
[----:B---3--:R2:W3:Y:S02]  /*d5e0*/  SHFL.IDX PT, R3, R2, R3, 0x1f ;  /* 0x00001f0302037589 */ /* 0x0084e400000e0000 */
[----:B--2---:R-:W-:-:S06]  /*d5f0*/  LOP3.LUT R2, R4, UR4, RZ, 0xc0, !PT ;  /* 0x0000000404027c12 */ /* 0x004fcc000f8ec0ff */
[----:B------:R-:W3:Y:S02]  /*d600*/  POPC R2, R2 ;  /* 0x0000000200027309 */ /* 0x000ee40000000000 */
[----:B---3-5:R-:W-:-:S05]  /*d610*/  IADD3 R7, R3, c[0x0][0xc], R2 ;  /* 0x0000030003077a10 */ /* 0x028fca0007ffe002 */
[----:B------:R2:W-:Y:S02]  /*d620*/  STL [R1+0x48], R7 ;  /* 0x0000480701007387 */ /* 0x0005e40000100800 */
.L_x_77:
[----:B--2---:R-:W-:Y:S05]  /*d630*/  BSYNC B0 ;  /* 0x0000000000007941 */ /* 0x004fea0003800000 */
.L_x_76:
[----:B------:R-:W-:Y:S01]  /*d640*/  PRMT R0, R0, 0x9910, RZ ;  /* 0x0000991000007816 */ /* 0x000fe200000000ff */
[----:B------:R-:W-:Y:S01]  /*d650*/  BSSY B1, `(.L_x_78) ;  /* 0x000013a000017945 */ /* 0x000fe20003800000 */
[----:B-----5:R-:W-:Y:S01]  /*d660*/  IMAD.MOV.U32 R41, RZ, RZ, R7 ;  /* 0x000000ffff297224 */ /* 0x020fe200078e0007 */
[----:B------:R-:W-:Y:S01]  /*d670*/  MOV R43, 0x1f ;  /* 0x0000001f002b7802 */ /* 0x000fe20000000f00 */
[----:B------:R-:W-:Y:S01]  /*d680*/  IMAD.MOV.U32 R44, RZ, RZ, RZ ;  /* 0x000000ffff2c7224 */ /* 0x000fe200078e00ff */
[----:B------:R-:W-:Y:S01]  /*d690*/  ISETP.NE.AND P0, PT, R0, RZ, PT ;  /* 0x000000ff0000720c */ /* 0x000fe20003f05270 */
[----:B------:R-:W-:-:S12]  /*d6a0*/  IMAD.MOV.U32 R42, RZ, RZ, -0x1 ;  /* 0xffffffffff2a7424 */ /* 0x000fd800078e00ff */
[----:B------:R-:W-:Y:S05]  /*d6b0*/  @!P0 BRA `(.L_x_79) ;  /* 0x0000107000008947 */ /* 0x000fea0003800000 */
[----:B------:R-:W-:Y:S01]  /*d6c0*/  WARPSYNC 0xffffffff ;  /* 0xffffffff00007948 */ /* 0x000fe20003800000 */
[----:B------:R-:W-:Y:S06]  /*d6d0*/  BAR.SYNC.DEFER_BLOCKING 0x1, 0x100 ;  /* 0x0044000000007b1d */ /* 0x000fec0000010000 */
[----:B------:R-:W-:Y:S05]  /*d6e0*/  BRA.CONV ~URZ, `(.L_x_80) ;  /* 0x000000537f007947 */ /* 0x000fea000b800000 */
[----:B------:R-:W-:Y:S02]  /*d6f0*/  SHF.R.S32.HI R0, RZ, 0x1f, R6 ;  /* 0x0000001fff007819 */ /* 0x000fe40000011406 */
[----:B------:R-:W-:Y:S02]  /*d700*/  MOV R2, 0xd740 ;  /* 0x0000d74000027802 */ /* 0x000fe40000000f00 */
[----:B------:R-:W-:-:S04]  /*d710*/  LEA.HI R0, R0, R6, RZ, 0x7 ;  /* 0x0000000600007211 */ /* 0x000fc800078f38ff */
[----:B------:R-:W-:Y:S02]  /*d720*/  SHF.R.S32.HI R0, RZ, 0x7, R0 ;  /* 0x00000007ff007819 */ /* 0x000fe40000011400 */
[----:B-1----:R-:W-:Y:S05]  /*d730*/  CALL.REL.NOINC `($__internal_1_$__cuda_sm70_shflsync_idx_p) ;  /* 0x000015f000007944 */ /* 0x002fea0003c00000 */
.L_x_80:
[----:B------:R-:W3:Y:S04]  /*d740*/  LDL R8, [R1+0x50] ;  /* 0x0000500001087983 */ /* 0x000ee80000100800 */
[----:B------:R-:W4:Y:S04]  /*d750*/  LDL.LU R5, [R1+0x30] ;  /* 0x0000300001057983 */ /* 0x000f280000300800 */
[----:B-1----:R-:W5:Y:S04]  /*d760*/  LDL.LU R11, [R1+0x34] ;  /* 0x00003400010b7983 */ /* 0x002f680000300800 */
[----:B--2---:R-:W2:Y:S04]  /*d770*/  LDL.LU R17, [R1+0x38] ;  /* 0x0000380001117983 */ /* 0x004ea80000300800 */
[----:B------:R-:W3:Y:S01]  /*d780*/  LDL.LU R19, [R1+0x3c] ;  /* 0x00003c0001137983 */ /* 0x000ee20000300800 */
[----:B------:R-:W-:-:S03]  /*d790*/  IMAD.MOV.U32 R3, RZ, RZ, 0x1 ;  /* 0x00000001ff037424 */ /* 0x000fc600078e00ff */
[----:B------:R-:W2:Y:S02]  /*d7a0*/  LDL R18, [R1+0x58] ;  /* 0x0000580001127983 */ /* 0x000ea40000100800 */
[----:B------:R-:W-:Y:S02]  /*d7b0*/  ISETP.NE.AND P1, PT, R3, c[0x0][0x4e8], PT ;  /* 0x00013a0003007a0c */ /* 0x000fe40003f25270 */
[----:B------:R-:W2:Y:S04]  /*d7c0*/  LDL R45, [R1+0x2c] ;  /* 0x00002c00012d7983 */ /* 0x000ea80000100800 */
[----:B------:R-:W1:Y:S01]  /*d7d0*/  S2R R20, SR_TID.X ;  /* 0x0000000000147919 */ /* 0x000e620000002100 */
[----:B------:R-:W-:Y:S02]  /*d7e0*/  ULDC UR5, c[0x0][0x4e8] ;  /* 0x00013a0000057ab9 */ /* 0x000fe40000000800 */
[----:B------:R-:W-:-:S02]  /*d7f0*/  ULDC UR4, c[0x0][0x388] ;  /* 0x0000e20000047ab9 */ /* 0x000fc40000000800 */
[----:B------:R-:W-:Y:S01]  /*d800*/  UIMAD UR4, UR5, UR4, URZ ;  /* 0x00000004050472a4 */ /* 0x000fe2000f8e023f */
[----:B------:R-:W-:Y:S01]  /*d810*/  BSSY B0, `(.L_x_81) ;  /* 0x00000ad000007945 */ /* 0x000fe20003800000 */
[----:B----4-:R-:W-:Y:S01]  /*d820*/  SHF.R.S32.HI R0, RZ, 0x1f, R5 ;  /* 0x0000001fff007819 */ /* 0x010fe20000011405 */
[----:B------:R-:W-:-:S04]  /*d830*/  IMAD.WIDE.U32 R6, R5, c[0x0][0x4d0], RZ ;  /* 0x0001340005067a25 */ /* 0x000fc800078e00ff */
[C---:B------:R-:W-:Y:S02]  /*d840*/  IMAD R2, R0.reuse, c[0x0][0x4d0], RZ ;  /* 0x0001340000027a24 */ /* 0x040fe400078e02ff */
[----:B------:R-:W-:Y:S02]  /*d850*/  IMAD R4, R0, c[0x0][0x438], RZ ;  /* 0x00010e0000047a24 */ /* 0x000fe400078e02ff */
[----:B------:R-:W-:Y:S01]  /*d860*/  IMAD R3, R5, c[0x0][0x4d4], R2 ;  /* 0x0001350005037a24 */ /* 0x000fe200078e0202 */
[----:B-----5:R-:W-:Y:S01]  /*d870*/  SHF.R.S32.HI R2, RZ, 0x1f, R11 ;  /* 0x0000001fff027819 */ /* 0x020fe2000001140b */
[----:B---3--:R-:W-:Y:S02]  /*d880*/  IMAD.IADD R0, R8, 0x1, R19 ;  /* 0x0000000108007824 */ /* 0x008fe400078e0213 */
[----:B------:R-:W-:Y:S02]  /*d890*/  IMAD.IADD R7, R7, 0x1, R3 ;  /* 0x0000000107077824 */ /* 0x000fe400078e0203 */
[----:B------:R-:W-:-:S02]  /*d8a0*/  IMAD R9, R2, c[0x0][0x4d8], RZ ;  /* 0x0001360002097a24 */ /* 0x000fc400078e02ff */
[----:B------:R-:W-:-:S04]  /*d8b0*/  @P1 IMAD.HI.U32 R10, R0, c[0x0][0x4ec], RZ ;  /* 0x00013b00000a1a27 */ /* 0x000fc800078e00ff */
[----:B------:R-:W-:Y:S02]  /*d8c0*/  IMAD R8, R5, c[0x0][0x43c], R4 ;  /* 0x00010f0005087a24 */ /* 0x000fe400078e0204 */
[----:B------:R-:W-:Y:S01]  /*d8d0*/  IMAD.MOV.U32 R3, RZ, RZ, R0 ;  /* 0x000000ffff037224 */ /* 0x000fe200078e0000 */
[----:B------:R-:W-:Y:S01]  /*d8e0*/  @P1 SHF.R.U32.HI R3, RZ, c[0x0][0x4f0], R10 ;  /* 0x00013c00ff031a19 */ /* 0x000fe2000001160a */
[C---:B------:R-:W-:Y:S02]  /*d8f0*/  IMAD R9, R11.reuse, c[0x0][0x4dc], R9 ;  /* 0x000137000b097a24 */ /* 0x040fe400078e0209 */
[----:B------:R-:W-:-:S04]  /*d900*/  IMAD.WIDE.U32 R6, R11, c[0x0][0x4d8], R6 ;  /* 0x000136000b067a25 */ /* 0x000fc800078e0006 */
[----:B------:R-:W-:-:S04]  /*d910*/  IMAD.WIDE.U32 R4, R5, c[0x0][0x438], RZ ;  /* 0x00010e0005047a25 */ /* 0x000fc800078e00ff */
[----:B------:R-:W-:Y:S01]  /*d920*/  IMAD.IADD R7, R7, 0x1, R9 ;  /* 0x0000000107077824 */ /* 0x000fe200078e0209 */
[----:B--2---:R-:W-:Y:S01]  /*d930*/  SHF.R.S32.HI R9, RZ, 0x1f, R17 ;  /* 0x0000001fff097819 */ /* 0x004fe20000011411 */
[----:B------:R-:W-:Y:S02]  /*d940*/  IMAD.IADD R5, R5, 0x1, R8 ;  /* 0x0000000105057824 */ /* 0x000fe400078e0208 */
[----:B------:R-:W-:Y:S02]  /*d950*/  IMAD.MOV R8, RZ, RZ, -R3 ;  /* 0x000000ffff087224 */ /* 0x000fe400078e0a03 */
[----:B------:R-:W-:Y:S02]  /*d960*/  IMAD R2, R2, c[0x0][0x440], RZ ;  /* 0x0001100002027a24 */ /* 0x000fe400078e02ff */
[----:B------:R-:W-:Y:S02]  /*d970*/  IMAD R10, R9, c[0x0][0x4e0], RZ ;  /* 0x00013800090a7a24 */ /* 0x000fe400078e02ff */
[----:B------:R-:W-:-:S02]  /*d980*/  IMAD R8, R8, c[0x0][0x4e8], R0 ;  /* 0x00013a0008087a24 */ /* 0x000fc400078e0200 */
[----:B------:R-:W-:Y:S01]  /*d990*/  IMAD.WIDE.U32 R6, R17, c[0x0][0x4e0], R6 ;  /* 0x0001380011067a25 */ /* 0x000fe200078e0006 */
[----:B------:R-:W-:-:S03]  /*d9a0*/  SHF.R.S32.HI R12, RZ, 0x1f, R3 ;  /* 0x0000001fff0c7819 */ /* 0x000fc60000011403 */
[C---:B------:R-:W-:Y:S02]  /*d9b0*/  IMAD R14, R11.reuse, c[0x0][0x444], R2 ;  /* 0x000111000b0e7a24 */ /* 0x040fe400078e0202 */
[----:B------:R-:W-:Y:S01]  /*d9c0*/  IMAD.WIDE.U32 R4, R11, c[0x0][0x440], R4 ;  /* 0x000110000b047a25 */ /* 0x000fe200078e0004 */
[----:B------:R-:W-:Y:S02]  /*d9d0*/  SHF.R.S32.HI R13, RZ, 0x1f, R8 ;  /* 0x0000001fff0d7819 */ /* 0x000fe40000011408 */
[----:B------:R-:W-:Y:S01]  /*d9e0*/  IADD3 R6, P0, R3, R6, RZ ;  /* 0x0000000603067210 */ /* 0x000fe20007f1e0ff */
[----:B------:R-:W-:Y:S02]  /*d9f0*/  IMAD R11, R17, c[0x0][0x4e4], R10 ;  /* 0x00013900110b7a24 */ /* 0x000fe400078e020a */
[----:B------:R-:W-:-:S03]  /*da00*/  @P1 IMAD.HI.U32 R10, R0, c[0x0][0x4ec], RZ ;  /* 0x00013b00000a1a27 */ /* 0x000fc600078e00ff */
[----:B------:R-:W-:Y:S01]  /*da10*/  IADD3.X R7, R12, R7, R11, P0, !PT ;  /* 0x000000070c077210 */ /* 0x000fe200007fe40b */
[----:B------:R-:W-:Y:S02]  /*da20*/  IMAD R9, R9, c[0x0][0x448], RZ ;  /* 0x0001120009097a24 */ /* 0x000fe400078e02ff */
[----:B------:R-:W-:Y:S01]  /*da30*/  IMAD.MOV.U32 R2, RZ, RZ, R0 ;  /* 0x000000ffff027224 */ /* 0x000fe200078e0000 */
[----:B------:R-:W-:Y:S01]  /*da40*/  @P1 SHF.R.U32.HI R2, RZ, c[0x0][0x4f0], R10 ;  /* 0x00013c00ff021a19 */ /* 0x000fe2000001160a */
[----:B------:R-:W-:Y:S02]  /*da50*/  IMAD.IADD R5, R5, 0x1, R14 ;  /* 0x0000000105057824 */ /* 0x000fe400078e020e */
[----:B------:R-:W-:Y:S02]  /*da60*/  IMAD R3, R13, c[0x0][0x4c8], RZ ;  /* 0x000132000d037a24 */ /* 0x000fe400078e02ff */
[C---:B------:R-:W-:Y:S02]  /*da70*/  IMAD R10, R17.reuse, c[0x0][0x44c], R9 ;  /* 0x00011300110a7a24 */ /* 0x040fe400078e0209 */
[----:B------:R-:W-:Y:S01]  /*da80*/  IMAD.WIDE.U32 R4, R17, c[0x0][0x448], R4 ;  /* 0x0001120011047a25 */ /* 0x000fe200078e0004 */
[----:B-1----:R-:W-:-:S03]  /*da90*/  SHF.R.S32.HI R17, RZ, 0x1f, R20 ;  /* 0x0000001fff117819 */ /* 0x002fc60000011414 */
[C---:B------:R-:W-:Y:S02]  /*daa0*/  IMAD R9, R8.reuse, c[0x0][0x4cc], R3 ;  /* 0x0001330008097a24 */ /* 0x040fe400078e0203 */
[----:B------:R-:W-:Y:S01]  /*dab0*/  IMAD.WIDE.U32 R6, R8, c[0x0][0x4c8], R6 ;  /* 0x0001320008067a25 */ /* 0x000fe200078e0006 */
[----:B------:R-:W-:-:S03]  /*dac0*/  SHF.R.S32.HI R8, RZ, 0x1f, R2 ;  /* 0x0000001fff087819 */ /* 0x000fc60000011402 */
[----:B------:R-:W-:Y:S02]  /*dad0*/  IMAD.MOV R3, RZ, RZ, -R2 ;  /* 0x000000ffff037224 */ /* 0x000fe400078e0a02 */
[----:B------:R-:W-:Y:S01]  /*dae0*/  IMAD.IADD R5, R5, 0x1, R10 ;  /* 0x0000000105057824 */ /* 0x000fe200078e020a */
[----:B------:R-:W-:Y:S01]  /*daf0*/  LEA R10, P0, R6, c[0x0][0x4a8], 0x2 ;  /* 0x00012a00060a7a11 */ /* 0x000fe200078010ff */
[----:B------:R-:W-:Y:S01]  /*db00*/  IMAD.IADD R9, R7, 0x1, R9 ;  /* 0x0000000107097824 */ /* 0x000fe200078e0209 */
[----:B------:R-:W-:Y:S01]  /*db10*/  LEA.HI R17, R17, R20, RZ, 0x5 ;  /* 0x0000001411117211 */ /* 0x000fe200078f28ff */
[----:B------:R-:W-:Y:S02]  /*db20*/  IMAD R7, R3, c[0x0][0x4e8], R0 ;  /* 0x00013a0003077a24 */ /* 0x000fe400078e0200 */
[----:B------:R-:W-:Y:S01]  /*db30*/  IMAD R0, R8, c[0x0][0x430], RZ ;  /* 0x00010c0008007a24 */ /* 0x000fe200078e02ff */
[----:B------:R-:W-:Y:S02]  /*db40*/  LEA.HI.X R6, R6, c[0x0][0x4ac], R9, 0x2, P0 ;  /* 0x00012b0006067a11 */ /* 0x000fe400000f1409 */
[----:B------:R-:W-:Y:S01]  /*db50*/  LOP3.LUT R17, R17, 0xffffffe0, RZ, 0xc0, !PT ;  /* 0xffffffe011117812 */ /* 0x000fe200078ec0ff */
[----:B------:R-:W-:-:S02]  /*db60*/  IMAD R0, R2, c[0x0][0x434], R0 ;  /* 0x00010d0002007a24 */ /* 0x000fc400078e0200 */
[----:B------:R-:W-:Y:S01]  /*db70*/  IMAD.WIDE.U32 R2, R2, c[0x0][0x430], R4 ;  /* 0x00010c0002027a25 */ /* 0x000fe200078e0004 */
[----:B------:R-:W-:Y:S04]  /*db80*/  SHFL.IDX PT, R8, R10, RZ, 0x1c1f ;  /* 0x001c1fff0a087589 */ /* 0x000fe800000e0000 */
[----:B------:R-:W1:Y:S01]  /*db90*/  SHFL.IDX PT, R9, R6, RZ, 0x1c1f ;  /* 0x001c1fff06097589 */ /* 0x000e6200000e0000 */
[----:B------:R-:W-:Y:S02]  /*dba0*/  IMAD.IADD R17, R20, 0x1, -R17 ;  /* 0x0000000114117824 */ /* 0x000fe400078e0a11 */
[----:B------:R-:W-:Y:S01]  /*dbb0*/  IMAD.IADD R3, R3, 0x1, R0 ;  /* 0x0000000103037824 */ /* 0x000fe200078e0200 */
[----:B------:R-:W-:Y:S01]  /*dbc0*/  SHFL.IDX PT, R4, R10, 0x1, 0x1c1f ;  /* 0x003c1f000a047f89 */ /* 0x000fe200000e0000 */
[----:B------:R-:W-:-:S03]  /*dbd0*/  IMAD.IADD R0, R18, 0x1, R19 ;  /* 0x0000000112007824 */ /* 0x000fc600078e0213 */
[----:B------:R2:W3:Y:S01]  /*dbe0*/  SHFL.IDX PT, R5, R6, 0x1, 0x1c1f ;  /* 0x003c1f0006057f89 */ /* 0x0004e200000e0000 */
[----:B------:R-:W-:Y:S01]  /*dbf0*/  LOP3.LUT P3, RZ, R17, 0x3, RZ, 0xc0, !PT ;  /* 0x0000000311ff7812 */ /* 0x000fe2000786c0ff */
[----:B------:R-:W-:-:S03]  /*dc00*/  IMAD.WIDE.U32 R2, R7, c[0x0][0x428], R2 ;  /* 0x00010a0007027a25 */ /* 0x000fc600078e0002 */
[C---:B------:R-:W-:Y:S02]  /*dc10*/  ISETP.GE.OR P4, PT, R0.reuse, UR4, P3 ;  /* 0x0000000400007c0c */ /* 0x040fe40009f86670 */
[----:B------:R-:W-:Y:S02]  /*dc20*/  ISETP.GE.AND P1, PT, R0, UR4, PT ;  /* 0x0000000400007c0c */ /* 0x000fe4000bf26270 */
[----:B--2---:R-:W-:-:S05]  /*dc30*/  SHF.R.S32.HI R6, RZ, 0x1f, R7 ;  /* 0x0000001fff067819 */ /* 0x004fca0000011407 */
[----:B------:R-:W-:Y:S01]  /*dc40*/  IMAD R10, R6, c[0x0][0x428], RZ ;  /* 0x00010a00060a7a24 */ /* 0x000fe200078e02ff */
[----:B------:R-:W-:-:S03]  /*dc50*/  IADD3 R6, R0, 0x8, RZ ;  /* 0x0000000800067810 */ /* 0x000fc60007ffe0ff */
[----:B------:R-:W-:Y:S01]  /*dc60*/  IMAD R10, R7, c[0x0][0x42c], R10 ;  /* 0x00010b00070a7a24 */ /* 0x000fe200078e020a */
[----:B------:R-:W-:Y:S02]  /*dc70*/  ISETP.GE.OR P3, PT, R6, UR4, P3 ;  /* 0x0000000406007c0c */ /* 0x000fe40009f66670 */
[----:B------:R-:W-:Y:S01]  /*dc80*/  LEA R27, P2, R2, c[0x0][0x400], 0x2 ;  /* 0x00010000021b7a11 */ /* 0x000fe200078410ff */
[----:B------:R-:W-:Y:S01]  /*dc90*/  IMAD.IADD R3, R3, 0x1, R10 ;  /* 0x0000000103037824 */ /* 0x000fe200078e020a */
[----:B-1----:R1:W-:Y:S01]  /*dca0*/  @!P4 ST.E [R8.64], R16 ;  /* 0x000000100800c985 */ /* 0x0023e2000c101906 */
[----:B------:R-:W-:-:S03]  /*dcb0*/  ISETP.GE.AND P0, PT, R6, UR4, PT ;  /* 0x0000000406007c0c */ /* 0x000fc6000bf06270 */
[----:B------:R-:W-:Y:S02]  /*dcc0*/  LEA.HI.X R24, R2, c[0x0][0x404], R3, 0x2, P2 ;  /* 0x0001010002187a11 */ /* 0x000fe400010f1403 */
[C---:B------:R-:W-:Y:S01]  /*dcd0*/  IADD3 R17, R45.reuse, 0x8, RZ ;  /* 0x000000082d117810 */ /* 0x040fe20007ffe0ff */
[----:B------:R-:W2:Y:S01]  /*dce0*/  SHFL.IDX PT, R2, R27, RZ, 0x1c1f ;  /* 0x001c1fff1b027589 */ /* 0x000ea200000e0000 */
[C---:B------:R-:W-:Y:S02]  /*dcf0*/  IADD3 R14, R45.reuse, 0x20, RZ ;  /* 0x000000202d0e7810 */ /* 0x040fe40007ffe0ff */
[C---:B------:R-:W-:Y:S01]  /*dd00*/  IADD3 R13, R45.reuse, 0x28, RZ ;  /* 0x000000282d0d7810 */ /* 0x040fe20007ffe0ff */
[----:B---3--:R3:W-:Y:S01]  /*dd10*/  @!P3 ST.E [R4.64], R15 ;  /* 0x0000000f0400b985 */ /* 0x0087e2000c101906 */
[C---:B------:R-:W-:Y:S02]  /*dd20*/  IADD3 R12, R45.reuse, 0x30, RZ ;  /* 0x000000302d0c7810 */ /* 0x040fe40007ffe0ff */
[C---:B------:R-:W-:Y:S01]  /*dd30*/  IADD3 R11, R45.reuse, 0x38, RZ ;  /* 0x000000382d0b7810 */ /* 0x040fe20007ffe0ff */
[----:B------:R4:W2:Y:S01]  /*dd40*/  SHFL.IDX PT, R3, R24, RZ, 0x1c1f ;  /* 0x001c1fff18037589 */ /* 0x0008a200000e0000 */
[----:B------:R-:W-:-:S02]  /*dd50*/  IADD3 R10, R45, 0x40, RZ ;  /* 0x000000402d0a7810 */ /* 0x000fc40007ffe0ff */
[C---:B------:R-:W-:Y:S02]  /*dd60*/  IADD3 R7, R45.reuse, 0x58, RZ ;  /* 0x000000582d077810 */ /* 0x040fe40007ffe0ff */
[C---:B------:R-:W-:Y:S02]  /*dd70*/  IADD3 R6, R45.reuse, 0x60, RZ ;  /* 0x000000602d067810 */ /* 0x040fe40007ffe0ff */
[C---:B------:R-:W-:Y:S02]  /*dd80*/  IADD3 R0, R45.reuse, 0x78, RZ ;  /* 0x000000782d007810 */ /* 0x040fe40007ffe0ff */
[C---:B-1----:R-:W-:Y:S02]  /*dd90*/  IADD3 R16, R45.reuse, 0x10, RZ ;  /* 0x000000102d107810 */ /* 0x042fe40007ffe0ff */
[C---:B------:R-:W-:Y:S02]  /*dda0*/  IADD3 R9, R45.reuse, 0x48, RZ ;  /* 0x000000482d097810 */ /* 0x040fe40007ffe0ff */
[----:B------:R-:W-:-:S02]  /*ddb0*/  IADD3 R8, R45, 0x50, RZ ;  /* 0x000000502d087810 */ /* 0x000fc40007ffe0ff */
[----:B------:R-:W-:Y:S02]  /*ddc0*/  SHF.R.S32.HI R25, RZ, 0x1f, R17 ;  /* 0x0000001fff197819 */ /* 0x000fe40000011411 */
[C---:B---3--:R-:W-:Y:S02]  /*ddd0*/  IADD3 R15, R45.reuse, 0x18, RZ ;  /* 0x000000182d0f7810 */ /* 0x048fe40007ffe0ff */
[C---:B------:R-:W-:Y:S02]  /*dde0*/  IADD3 R5, R45.reuse, 0x68, RZ ;  /* 0x000000682d057810 */ /* 0x040fe40007ffe0ff */
[----:B------:R-:W-:Y:S02]  /*ddf0*/  IADD3 R4, R45, 0x70, RZ ;  /* 0x000000702d047810 */ /* 0x000fe40007ffe0ff */
[----:B------:R-:W-:Y:S02]  /*de00*/  SHF.R.S32.HI R26, RZ, 0x1f, R16 ;  /* 0x0000001fff1a7819 */ /* 0x000fe40000011410 */
[----:B------:R-:W-:-:S02]  /*de10*/  SHF.R.S32.HI R29, RZ, 0x1f, R15 ;  /* 0x0000001fff1d7819 */ /* 0x000fc4000001140f */
[----:B------:R-:W-:Y:S02]  /*de20*/  SHF.R.S32.HI R28, RZ, 0x1f, R14 ;  /* 0x0000001fff1c7819 */ /* 0x000fe4000001140e */
[----:B------:R-:W-:Y:S02]  /*de30*/  SHF.R.S32.HI R30, RZ, 0x1f, R13 ;  /* 0x0000001fff1e7819 */ /* 0x000fe4000001140d */
[----:B------:R-:W-:Y:S02]  /*de40*/  SHF.R.S32.HI R31, RZ, 0x1f, R12 ;  /* 0x0000001fff1f7819 */ /* 0x000fe4000001140c */
[----:B------:R-:W-:Y:S02]  /*de50*/  SHF.R.S32.HI R32, RZ, 0x1f, R11 ;  /* 0x0000001fff207819 */ /* 0x000fe4000001140b */
[----:B------:R-:W-:Y:S02]  /*de60*/  SHF.R.S32.HI R33, RZ, 0x1f, R10 ;  /* 0x0000001fff217819 */ /* 0x000fe4000001140a */
[----:B------:R-:W-:-:S02]  /*de70*/  SHF.R.S32.HI R34, RZ, 0x1f, R9 ;  /* 0x0000001fff227819 */ /* 0x000fc40000011409 */
[----:B------:R-:W-:Y:S02]  /*de80*/  SHF.R.S32.HI R36, RZ, 0x1f, R8 ;  /* 0x0000001fff247819 */ /* 0x000fe40000011408 */
[----:B------:R-:W-:Y:S02]  /*de90*/  SHF.R.S32.HI R35, RZ, 0x1f, R7 ;  /* 0x0000001fff237819 */ /* 0x000fe40000011407 */
[----:B------:R-:W-:Y:S02]  /*dea0*/  SHF.R.S32.HI R37, RZ, 0x1f, R6 ;  /* 0x0000001fff257819 */ /* 0x000fe40000011406 */
[----:B------:R-:W-:Y:S02]  /*deb0*/  SHF.R.S32.HI R38, RZ, 0x1f, R5 ;  /* 0x0000001fff267819 */ /* 0x000fe40000011405 */
[----:B------:R-:W-:Y:S02]  /*dec0*/  SHF.R.S32.HI R39, RZ, 0x1f, R4 ;  /* 0x0000001fff277819 */ /* 0x000fe40000011404 */
[----:B------:R-:W-:Y:S01]  /*ded0*/  SHF.R.S32.HI R40, RZ, 0x1f, R0 ;  /* 0x0000001fff287819 */ /* 0x000fe20000011400 */
[----:B------:R-:W-:Y:S05]  /*dee0*/  @P1 BRA `(.L_x_82) ;  /* 0x000003f000001947 */ /* 0x000fea0003800000 */
[----:B--2-4-:R-:W-:Y:S02]  /*def0*/  ISETP.GE.AND P5, PT, R45, c[0x0][0x3c8], PT ;  /* 0x0000f2002d007a0c */ /* 0x014fe40003fa6270 */
[----:B------:R-:W-:-:S02]  /*df00*/  ISETP.GE.AND P1, PT, R17, c[0x0][0x3c8], PT ;  /* 0x0000f20011007a0c */ /* 0x000fc40003f26270 */
[----:B------:R-:W-:Y:S02]  /*df10*/  ISETP.GE.AND P4, PT, R16, c[0x0][0x3c8], PT ;  /* 0x0000f20010007a0c */ /* 0x000fe40003f86270 */
[----:B------:R-:W-:-:S07]  /*df20*/  ISETP.GE.AND P2, PT, R15, c[0x0][0x3c8], PT ;  /* 0x0000f2000f007a0c */ /* 0x000fce0003f46270 */
[----:B------:R-:W-:Y:S02]  /*df30*/  @!P5 IMAD.WIDE R20, R45, 0x4, R2 ;  /* 0x000000042d14d825 */ /* 0x000fe400078e0202 */
[----:B------:R-:W-:-:S03]  /*df40*/  @!P1 LEA R18, P3, R17, R2, 0x2 ;  /* 0x0000000211129211 */ /* 0x000fc600078610ff */
[----:B------:R1:W-:Y:S01]  /*df50*/  @!P5 ST.E.64 [R20.64], R120 ;  /* 0x000000781400d985 */ /* 0x0003e2000c101b06 */
[----:B------:R-:W-:Y:S02]  /*df60*/  @!P1 LEA.HI.X R19, R17, R3, R25, 0x2, P3 ;  /* 0x0000000311139211 */ /* 0x000fe400018f1419 */
[----:B------:R-:W-:-:S03]  /*df70*/  ISETP.GE.AND P5, PT, R14, c[0x0][0x3c8], PT ;  /* 0x0000f2000e007a0c */ /* 0x000fc60003fa6270 */
[----:B------:R2:W-:Y:S01]  /*df80*/  @!P1 ST.E.64 [R18.64], R124 ;  /* 0x0000007c12009985 */ /* 0x0005e2000c101b06 */
[----:B------:R-:W-:Y:S02]  /*df90*/  ISETP.GE.AND P1, PT, R13, c[0x0][0x3c8], PT ;  /* 0x0000f2000d007a0c */ /* 0x000fe40003f26270 */
[----:B-1----:R-:W-:-:S04]  /*dfa0*/  @!P4 LEA R20, P3, R16, R2, 0x2 ;  /* 0x000000021014c211 */ /* 0x002fc800078610ff */
[----:B------:R-:W-:Y:S02]  /*dfb0*/  @!P4 LEA.HI.X R21, R16, R3, R26, 0x2, P3 ;  /* 0x000000031015c211 */ /* 0x000fe400018f141a */
[----:B--2---:R-:W-:-:S03]  /*dfc0*/  @!P2 LEA R18, P3, R15, R2, 0x2 ;  /* 0x000000020f12a211 */ /* 0x004fc600078610ff */
        /* <DEDUP_REMOVED lines=28> */
[----:B-1----:R-:W-:-:S04]  /*e190*/  @!P3 LEA R20, P4, R8, R2, 0x2 ;  /* 0x000000020814b211 */ /* 0x002fc800078810ff */
[-C--:B------:R-:W-:Y:S02]  /*e1a0*/  @!P3 LEA.HI.X R21, R8, R3.reuse, R36, 0x2, P4 ;  /* 0x000000030815b211 */ /* 0x080fe400020f1424 */
[-C--:B--2---:R-:W-:Y:S02]  /*e1b0*/  @!P2 LEA R18, P1, R7, R2.reuse, 0x2 ;  /* 0x000000020712a211 */ /* 0x084fe400078210ff */
[----:B------:R-:W-:Y:S01]  /*e1c0*/  ISETP.GE.AND P4, PT, R5, c[0x0][0x3c8], PT ;  /* 0x0000f20005007a0c */ /* 0x000fe20003f86270 */
[----:B------:R1:W-:Y:S01]  /*e1d0*/  @!P3 ST.E.64 [R20.64], R128 ;  /* 0x000000801400b985 */ /* 0x0003e2000c101b06 */
[----:B------:R-:W-:Y:S02]  /*e1e0*/  @!P2 LEA.HI.X R19, R7, R3, R35, 0x2, P1 ;  /* 0x000000030713a211 */ /* 0x000fe400008f1423 */
[----:B------:R-:W-:Y:S02]  /*e1f0*/  ISETP.GE.AND P3, PT, R4, c[0x0][0x3c8], PT ;  /* 0x0000f20004007a0c */ /* 0x000fe40003f66270 */
[----:B------:R-:W-:Y:S01]  /*e200*/  @!P5 LEA R22, P1, R6, R2, 0x2 ;  /* 0x000000020616d211 */ /* 0x000fe200078210ff */
[----:B------:R2:W-:Y:S01]  /*e210*/  @!P2 ST.E.64 [R18.64], R100 ;  /* 0x000000641200a985 */ /* 0x0005e2000c101b06 */
[----:B------:R-:W-:-:S02]  /*e220*/  ISETP.GE.AND P2, PT, R0, c[0x0][0x3c8], PT ;  /* 0x0000f20000007a0c */ /* 0x000fc40003f46270 */
[----:B------:R-:W-:-:S05]  /*e230*/  @!P5 LEA.HI.X R23, R6, R3, R37, 0x2, P1 ;  /* 0x000000030617d211 */ /* 0x000fca00008f1425 */
[----:B------:R3:W-:Y:S01]  /*e240*/  @!P5 ST.E.64 [R22.64], R104 ;  /* 0x000000681600d985 */ /* 0x0007e2000c101b06 */
[----:B-1----:R-:W-:-:S04]  /*e250*/  @!P4 LEA R20, P1, R5, R2, 0x2 ;  /* 0x000000020514c211 */ /* 0x002fc800078210ff */
[----:B------:R-:W-:Y:S02]  /*e260*/  @!P4 LEA.HI.X R21, R5, R3, R38, 0x2, P1 ;  /* 0x000000030515c211 */ /* 0x000fe400008f1426 */
[----:B--2---:R-:W-:-:S03]  /*e270*/  @!P3 LEA R18, P1, R4, R2, 0x2 ;  /* 0x000000020412b211 */ /* 0x004fc600078210ff */
[----:B------:R3:W-:Y:S01]  /*e280*/  @!P4 ST.E.64 [R20.64], R108 ;  /* 0x0000006c1400c985 */ /* 0x0007e2000c101b06 */
[----:B------:R-:W-:Y:S02]  /*e290*/  @!P3 LEA.HI.X R19, R4, R3, R39, 0x2, P1 ;  /* 0x000000030413b211 */ /* 0x000fe400008f1427 */
[----:B------:R-:W-:-:S03]  /*e2a0*/  @!P2 LEA R2, P1, R0, R2, 0x2 ;  /* 0x000000020002a211 */ /* 0x000fc600078210ff */
[----:B------:R3:W-:Y:S01]  /*e2b0*/  @!P3 ST.E.64 [R18.64], R132 ;  /* 0x000000841200b985 */ /* 0x0007e2000c101b06 */
[----:B------:R-:W-:-:S05]  /*e2c0*/  @!P2 LEA.HI.X R3, R0, R3, R40, 0x2, P1 ;  /* 0x000000030003a211 */ /* 0x000fca00008f1428 */
[----:B------:R3:W-:Y:S04]  /*e2d0*/  @!P2 ST.E.64 [R2.64], R112 ;  /* 0x000000700200a985 */ /* 0x0007e8000c101b06 */
.L_x_82:
[----:B--2-4-:R-:W-:Y:S05]  /*e2e0*/  BSYNC B0 ;  /* 0x0000000000007941 */ /* 0x014fea0003800000 */
.L_x_81:
[----:B---3--:R1:W2:Y:S04]  /*e2f0*/  SHFL.IDX PT, R3, R24, 0x1, 0x1c1f ;  /* 0x003c1f0018037f89 */ /* 0x0082a800000e0000 */
[----:B------:R1:W3:Y:S01]  /*e300*/  SHFL.IDX PT, R2, R27, 0x1, 0x1c1f ;  /* 0x003c1f001b027f89 */ /* 0x0002e200000e0000 */
[----:B------:R-:W-:Y:S05]  /*e310*/  @P0 BRA `(.L_x_83) ;  /* 0x000006d000000947 */ /* 0x000fea0003800000 */
[----:B------:R-:W-:Y:S02]  /*e320*/  ISETP.GE.AND P2, PT, R17, c[0x0][0x3c8], PT ;  /* 0x0000f20011007a0c */ /* 0x000fe40003f46270 */
[----:B------:R-:W-:Y:S02]  /*e330*/  ISETP.GE.AND P3, PT, R45, c[0x0][0x3c8], PT ;  /* 0x0000f2002d007a0c */ /* 0x000fe40003f66270 */
[----:B------:R-:W-:Y:S02]  /*e340*/  ISETP.GE.AND P1, PT, R16, c[0x0][0x3c8], PT ;  /* 0x0000f20010007a0c */ /* 0x000fe40003f26270 */
[----:B------:R-:W-:-:S02]  /*e350*/  ISETP.GE.AND P0, PT, R15, c[0x0][0x3c8], PT ;  /* 0x0000f2000f007a0c */ /* 0x000fc40003f06270 */
[----:B------:R-:W-:-:S05]  /*e360*/  ISETP.GE.AND P4, PT, R14, c[0x0][0x3c8], PT ;  /* 0x0000f2000e007a0c */ /* 0x000fca0003f86270 */
[----:B---3--:R-:W-:Y:S02]  /*e370*/  @!P2 LEA R20, P5, R17, R2, 0x2 ;  /* 0x000000021114a211 */ /* 0x008fe400078a10ff */
[----:B--2---:R-:W-:Y:S02]  /*e380*/  @!P3 IMAD.WIDE R18, R45, 0x4, R2 ;  /* 0x000000042d12b825 */ /* 0x004fe400078e0202 */
[----:B------:R-:W-:-:S03]  /*e390*/  @!P2 LEA.HI.X R21, R17, R3, R25, 0x2, P5 ;  /* 0x000000031115a211 */ /* 0x000fc600028f1419 */
[----:B------:R2:W-:Y:S01]  /*e3a0*/  @!P3 ST.E.64 [R18.64], R122 ;  /* 0x0000007a1200b985 */ /* 0x0005e2000c101b06 */
[----:B------:R-:W-:-:S03]  /*e3b0*/  ISETP.GE.AND P3, PT, R13, c[0x0][0x3c8], PT ;  /* 0x0000f2000d007a0c */ /* 0x000fc60003f66270 */
[----:B------:R3:W-:Y:S01]  /*e3c0*/  @!P2 ST.E.64 [R20.64], R126 ;  /* 0x0000007e1400a985 */ /* 0x0007e2000c101b06 */
[CC--:B--2---:R-:W-:Y:S02]  /*e3d0*/  @!P1 LEA R18, P5, R16.reuse, R2.reuse, 0x2 ;  /* 0x0000000210129211 */ /* 0x0c4fe400078a10ff */
[CC--:B---3--:R-:W-:Y:S02]  /*e3e0*/  @!P0 LEA R20, P2, R15.reuse, R2.reuse, 0x2 ;  /* 0x000000020f148211 */ /* 0x0c8fe400078410ff */
[-C--:B------:R-:W-:Y:S02]  /*e3f0*/  @!P1 LEA.HI.X R19, R16, R3.reuse, R26, 0x2, P5 ;  /* 0x0000000310139211 */ /* 0x080fe400028f141a */
[----:B------:R-:W-:Y:S02]  /*e400*/  @!P0 LEA.HI.X R21, R15, R3, R29, 0x2, P2 ;  /* 0x000000030f158211 */ /* 0x000fe400010f141d */
[----:B------:R-:W-:Y:S01]  /*e410*/  ISETP.GE.AND P2, PT, R12, c[0x0][0x3c8], PT ;  /* 0x0000f2000c007a0c */ /* 0x000fe20003f46270 */
[----:B------:R2:W-:Y:S01]  /*e420*/  @!P1 ST.E.64 [R18.64], R70 ;  /* 0x0000004612009985 */ /* 0x0005e2000c101b06 */
[----:B------:R-:W-:-:S02]  /*e430*/  @!P4 LEA R22, P5, R14, R2, 0x2 ;  /* 0x000000020e16c211 */ /* 0x000fc400078a10ff */
[----:B------:R-:W-:Y:S01]  /*e440*/  ISETP.GE.AND P1, PT, R11, c[0x0][0x3c8], PT ;  /* 0x0000f2000b007a0c */ /* 0x000fe20003f26270 */
[----:B------:R-:W-:Y:S01]  /*e450*/  @!P0 ST.E.64 [R20.64], R74 ;  /* 0x0000004a14008985 */ /* 0x000fe2000c101b06 */
[----:B------:R-:W-:Y:S02]  /*e460*/  @!P4 LEA.HI.X R23, R14, R3, R28, 0x2, P5 ;  /* 0x000000030e17c211 */ /* 0x000fe400028f141c */
[----:B------:R-:W-:-:S03]  /*e470*/  ISETP.GE.AND P0, PT, R10, c[0x0][0x3c8], PT ;  /* 0x0000f2000a007a0c */ /* 0x000fc60003f06270 */
[----:B------:R-:W-:Y:S01]  /*e480*/  @!P4 ST.E.64 [R22.64], R78 ;  /* 0x0000004e1600c985 */ /* 0x000fe2000c101b06 */
[----:B--2---:R-:W-:-:S04]  /*e490*/  @!P3 LEA R18, P5, R13, R2, 0x2 ;  /* 0x000000020d12b211 */ /* 0x004fc800078a10ff */
[----:B------:R-:W-:Y:S02]  /*e4a0*/  @!P3 LEA.HI.X R19, R13, R3, R30, 0x2, P5 ;  /* 0x000000030d13b211 */ /* 0x000fe400028f141e */
[----:B------:R-:W-:-:S03]  /*e4b0*/  @!P2 LEA R16, P5, R12, R2, 0x2 ;  /* 0x000000020c10a211 */ /* 0x000fc600078a10ff */
[----:B------:R-:W-:Y:S01]  /*e4c0*/  @!P3 ST.E.64 [R18.64], R82 ;  /* 0x000000521200b985 */ /* 0x000fe2000c101b06 */
[-C--:B------:R-:W-:Y:S02]  /*e4d0*/  @!P2 LEA.HI.X R17, R12, R3.reuse, R31, 0x2, P5 ;  /* 0x000000030c11a211 */ /* 0x080fe400028f141f */
[CC--:B------:R-:W-:Y:S02]  /*e4e0*/  @!P1 LEA R14, P5, R11.reuse, R2.reuse, 0x2 ;  /* 0x000000020b0e9211 */ /* 0x0c0fe400078a10ff */
[C---:B------:R-:W-:Y:S01]  /*e4f0*/  @!P0 LEA R12, P4, R10.reuse, R2, 0x2 ;  /* 0x000000020a0c8211 */ /* 0x040fe200078810ff */
[----:B------:R-:W-:Y:S01]  /*e500*/  @!P2 ST.E.64 [R16.64], R86 ;  /* 0x000000561000a985 */ /* 0x000fe2000c101b06 */
[-C--:B------:R-:W-:Y:S02]  /*e510*/  @!P1 LEA.HI.X R15, R11, R3.reuse, R32, 0x2, P5 ;  /* 0x000000030b0f9211 */ /* 0x080fe400028f1420 */
[----:B------:R-:W-:Y:S02]  /*e520*/  ISETP.GE.AND P5, PT, R9, c[0x0][0x3c8], PT ;  /* 0x0000f20009007a0c */ /* 0x000fe40003fa6270 */
[----:B------:R-:W-:Y:S01]  /*e530*/  @!P0 LEA.HI.X R13, R10, R3, R33, 0x2, P4 ;  /* 0x000000030a0d8211 */ /* 0x000fe200020f1421 */
[----:B------:R2:W-:Y:S01]  /*e540*/  @!P1 ST.E.64 [R14.64], R90 ;  /* 0x0000005a0e009985 */ /* 0x0005e2000c101b06 */
[----:B------:R-:W-:-:S02]  /*e550*/  ISETP.GE.AND P4, PT, R8, c[0x0][0x3c8], PT ;  /* 0x0000f20008007a0c */ /* 0x000fc40003f86270 */
[----:B------:R-:W-:Y:S01]  /*e560*/  ISETP.GE.AND P3, PT, R7, c[0x0][0x3c8], PT ;  /* 0x0000f20007007a0c */ /* 0x000fe20003f66270 */
[----:B------:R3:W-:Y:S01]  /*e570*/  @!P0 ST.E.64 [R12.64], R94 ;  /* 0x0000005e0c008985 */ /* 0x0007e2000c101b06 */
[----:B------:R-:W-:-:S05]  /*e580*/  ISETP.GE.AND P2, PT, R6, c[0x0][0x3c8], PT ;  /* 0x0000f20006007a0c */ /* 0x000fca0003f46270 */
[----:B------:R-:W-:-:S04]  /*e590*/  @!P5 LEA R10, P1, R9, R2, 0x2 ;  /* 0x00000002090ad211 */ /* 0x000fc800078210ff */
[----:B------:R-:W-:Y:S02]  /*e5a0*/  @!P5 LEA.HI.X R11, R9, R3, R34, 0x2, P1 ;  /* 0x00000003090bd211 */ /* 0x000fe400008f1422 */
[----:B------:R-:W-:-:S03]  /*e5b0*/  ISETP.GE.AND P1, PT, R5, c[0x0][0x3c8], PT ;  /* 0x0000f20005007a0c */ /* 0x000fc60003f26270 */
[----:B------:R4:W-:Y:S01]  /*e5c0*/  @!P5 ST.E.64 [R10.64], R98 ;  /* 0x000000620a00d985 */ /* 0x0009e2000c101b06 */
[CC--:B--2---:R-:W-:Y:S02]  /*e5d0*/  @!P4 LEA R14, P0, R8.reuse, R2.reuse, 0x2 ;  /* 0x00000002080ec211 */ /* 0x0c4fe400078010ff */
[CC--:B---3--:R-:W-:Y:S02]  /*e5e0*/  @!P3 LEA R12, P5, R7.reuse, R2.reuse, 0x2 ;  /* 0x00000002070cb211 */ /* 0x0c8fe400078a10ff */
[-C--:B------:R-:W-:Y:S02]  /*e5f0*/  @!P4 LEA.HI.X R15, R8, R3.reuse, R36, 0x2, P0 ;  /* 0x00000003080fc211 */ /* 0x080fe400000f1424 */
[----:B------:R-:W-:Y:S02]  /*e600*/  ISETP.GE.AND P0, PT, R4, c[0x0][0x3c8], PT ;  /* 0x0000f20004007a0c */ /* 0x000fe40003f06270 */
[----:B------:R-:W-:Y:S01]  /*e610*/  @!P3 LEA.HI.X R13, R7, R3, R35, 0x2, P5 ;  /* 0x00000003070db211 */ /* 0x000fe200028f1423 */
[----:B------:R2:W-:Y:S04]  /*e620*/  @!P4 ST.E.64 [R14.64], R130 ;  /* 0x000000820e00c985 */ /* 0x0005e8000c101b06 */
[----:B------:R2:W-:Y:S01]  /*e630*/  @!P3 ST.E.64 [R12.64], R102 ;  /* 0x000000660c00b985 */ /* 0x0005e2000c101b06 */
[----:B----4-:R-:W-:-:S04]  /*e640*/  @!P2 LEA R10, P5, R6, R2, 0x2 ;  /* 0x00000002060aa211 */ /* 0x010fc800078a10ff */
[----:B------:R-:W-:Y:S02]  /*e650*/  @!P2 LEA.HI.X R11, R6, R3, R37, 0x2, P5 ;  /* 0x00000003060ba211 */ /* 0x000fe400028f1425 */
[----:B------:R-:W-:-:S03]  /*e660*/  @!P1 LEA R8, P5, R5, R2, 0x2 ;  /* 0x0000000205089211 */ /* 0x000fc600078a10ff */
[----:B------:R2:W-:Y:S01]  /*e670*/  @!P2 ST.E.64 [R10.64], R106 ;  /* 0x0000006a0a00a985 */ /* 0x0005e2000c101b06 */
[----:B------:R-:W-:Y:S02]  /*e680*/  @!P1 LEA.HI.X R9, R5, R3, R38, 0x2, P5 ;  /* 0x0000000305099211 */ /* 0x000fe400028f1426 */
[----:B------:R-:W-:-:S03]  /*e690*/  @!P0 LEA R6, P5, R4, R2, 0x2 ;  /* 0x0000000204068211 */ /* 0x000fc600078a10ff */
[----:B------:R2:W-:Y:S01]  /*e6a0*/  @!P1 ST.E.64 [R8.64], R110 ;  /* 0x0000006e08009985 */ /* 0x0005e2000c101b06 */
[----:B------:R-:W-:-:S05]  /*e6b0*/  @!P0 LEA.HI.X R7, R4, R3, R39, 0x2, P5 ;  /* 0x0000000304078211 */ /* 0x000fca00028f1427 */
[----:B------:R2:W-:Y:S01]  /*e6c0*/  @!P0 ST.E.64 [R6.64], R134 ;  /* 0x0000008606008985 */ /* 0x0005e2000c101b06 */
[----:B------:R-:W-:-:S13]  /*e6d0*/  ISETP.GE.AND P0, PT, R0, c[0x0][0x3c8], PT ;  /* 0x0000f20000007a0c */ /* 0x000fda0003f06270 */
[----:B------:R-:W-:Y:S05]  /*e6e0*/  @P0 BRA `(.L_x_83) ;  /* 0x0000030000000947 */ /* 0x000fea0003800000 */
[----:B------:R-:W-:-:S04]  /*e6f0*/  LEA R2, P0, R0, R2, 0x2 ;  /* 0x0000000200027211 */ /* 0x000fc800078010ff */
[----:B------:R-:W-:-:S05]  /*e700*/  LEA.HI.X R3, R0, R3, R40, 0x2, P0 ;  /* 0x0000000300037211 */ /* 0x000fca00000f1428 */
[----:B------:R3:W-:Y:S01]  /*e710*/  ST.E.64 [R2.64], R114 ;  /* 0x0000007202007985 */ /* 0x0007e2000c101b06 */
[----:B------:R-:W-:Y:S05]  /*e720*/  BRA `(.L_x_83) ;  /* 0x000002c000007947 */ /* 0x000fea0003800000 */
.L_x_79:
[----:B------:R-:W2:Y:S02]  /*e730*/  S2R R4, SR_TID.X ;  /* 0x0000000000047919 */ /* 0x000ea40000002100 */
[----:B--2---:R-:W-:-:S13]  /*e740*/  ISETP.GT.AND P0, PT, R4, 0x7f, PT ;  /* 0x0000007f0400780c */ /* 0x004fda0003f04270 */
[----:B------:R-:W-:Y:S05]  /*e750*/  @P0 BRA `(.L_x_83) ;  /* 0x0000029000000947 */ /* 0x000fea0003800000 */
[----:B------:R-:W2:Y:S01]  /*e760*/  LDL.LU R3, [R1+0x3c] ;  /* 0x00003c0001037983 */ /* 0x000ea20000300800 */
[----:B------:R-:W-:-:S05]  /*e770*/  MOV R2, c[0x0][0x4e8] ;  /* 0x00013a0000027a02 */ /* 0x000fca0000000f00 */
[----:B------:R-:W-:Y:S01]  /*e780*/  IMAD R0, R2, c[0x0][0x388], RZ ;  /* 0x0000e20002007a24 */ /* 0x000fe200078e02ff */
[----:B--2---:R-:W-:-:S04]  /*e790*/  IADD3 R4, R3, R4, RZ ;  /* 0x0000000403047210 */ /* 0x004fc80007ffe0ff */
[----:B------:R-:W-:-:S13]  /*e7a0*/  ISETP.GE.AND P0, PT, R4, R0, PT ;  /* 0x000000000400720c */ /* 0x000fda0003f06270 */
[----:B------:R-:W-:Y:S05]  /*e7b0*/  @P0 BRA `(.L_x_83) ;  /* 0x0000023000000947 */ /* 0x000fea0003800000 */
[----:B------:R-:W2:Y:S04]  /*e7c0*/  LDL.LU R3, [R1+0x30] ;  /* 0x0000300001037983 */ /* 0x000ea80000300800 */
[----:B------:R-:W3:Y:S04]  /*e7d0*/  LDL.LU R9, [R1+0x34] ;  /* 0x0000340001097983 */ /* 0x000ee80000300800 */
[----:B------:R-:W4:Y:S01]  /*e7e0*/  LDL.LU R8, [R1+0x38] ;  /* 0x0000380001087983 */ /* 0x000f220000300800 */
[----:B------:R-:W-:-:S13]  /*e7f0*/  ISETP.NE.AND P0, PT, R2, 0x1, PT ;  /* 0x000000010200780c */ /* 0x000fda0003f05270 */
[----:B------:R-:W-:Y:S01]  /*e800*/  @P0 IMAD.HI.U32 R7, R4, c[0x0][0x4ec], RZ ;  /* 0x00013b0004070a27 */ /* 0x000fe200078e00ff */
[----:B--2---:R-:W-:Y:S02]  /*e810*/  SHF.R.S32.HI R0, RZ, 0x1f, R3 ;  /* 0x0000001fff007819 */ /* 0x004fe40000011403 */
[----:B---3--:R-:W-:-:S03]  /*e820*/  SHF.R.S32.HI R6, RZ, 0x1f, R9 ;  /* 0x0000001fff067819 */ /* 0x008fc60000011409 */
[----:B------:R-:W-:-:S04]  /*e830*/  IMAD R0, R0, c[0x0][0x4d0], RZ ;  /* 0x0001340000007a24 */ /* 0x000fc800078e02ff */
[C---:B------:R-:W-:Y:S01]  /*e840*/  IMAD R5, R3.reuse, c[0x0][0x4d4], R0 ;  /* 0x0001350003057a24 */ /* 0x040fe200078e0200 */
[----:B------:R-:W-:Y:S01]  /*e850*/  MOV R0, R4 ;  /* 0x0000000400007202 */ /* 0x000fe20000000f00 */
[----:B------:R-:W-:Y:S01]  /*e860*/  IMAD.WIDE.U32 R2, R3, c[0x0][0x4d0], RZ ;  /* 0x0001340003027a25 */ /* 0x000fe200078e00ff */
[----:B------:R-:W-:-:S03]  /*e870*/  @P0 SHF.R.U32.HI R0, RZ, c[0x0][0x4f0], R7 ;  /* 0x00013c00ff000a19 */ /* 0x000fc60000011607 */
[----:B------:R-:W-:Y:S01]  /*e880*/  IMAD R6, R6, c[0x0][0x4d8], RZ ;  /* 0x0001360006067a24 */ /* 0x000fe200078e02ff */
[----:B------:R-:W-:Y:S02]  /*e890*/  IADD3 R3, R3, R5, RZ ;  /* 0x0000000503037210 */ /* 0x000fe40007ffe0ff */
[----:B----4-:R-:W-:Y:S01]  /*e8a0*/  SHF.R.S32.HI R5, RZ, 0x1f, R8 ;  /* 0x0000001fff057819 */ /* 0x010fe20000011408 */
[C---:B------:R-:W-:Y:S01]  /*e8b0*/  IMAD R7, R9.reuse, c[0x0][0x4dc], R6 ;  /* 0x0001370009077a24 */ /* 0x040fe200078e0206 */
[----:B------:R-:W-:Y:S01]  /*e8c0*/  IADD3 R6, -R0, RZ, RZ ;  /* 0x000000ff00067210 */ /* 0x000fe20007ffe1ff */
[----:B------:R-:W-:-:S04]  /*e8d0*/  IMAD.WIDE.U32 R2, R9, c[0x0][0x4d8], R2 ;  /* 0x0001360009027a25 */ /* 0x000fc800078e0002 */
[----:B------:R-:W-:Y:S01]  /*e8e0*/  IMAD R5, R5, c[0x0][0x4e0], RZ ;  /* 0x0001380005057a24 */ /* 0x000fe200078e02ff */
[----:B------:R-:W-:Y:S01]  /*e8f0*/  IADD3 R3, R3, R7, RZ ;  /* 0x0000000703037210 */ /* 0x000fe20007ffe0ff */
[----:B------:R-:W-:Y:S01]  /*e900*/  IMAD R4, R6, c[0x0][0x4e8], R4 ;  /* 0x00013a0006047a24 */ /* 0x000fe200078e0204 */
[----:B------:R-:W-:Y:S01]  /*e910*/  SHF.R.S32.HI R7, RZ, 0x1f, R0 ;  /* 0x0000001fff077819 */ /* 0x000fe20000011400 */
[C---:B------:R-:W-:Y:S02]  /*e920*/  IMAD R6, R8.reuse, c[0x0][0x4e4], R5 ;  /* 0x0001390008067a24 */ /* 0x040fe400078e0205 */
[----:B------:R-:W-:Y:S01]  /*e930*/  IMAD.WIDE.U32 R2, R8, c[0x0][0x4e0], R2 ;  /* 0x0001380008027a25 */ /* 0x000fe200078e0002 */
[----:B------:R-:W-:-:S04]  /*e940*/  SHF.R.S32.HI R5, RZ, 0x1f, R4 ;  /* 0x0000001fff057819 */ /* 0x000fc80000011404 */
[----:B------:R-:W-:Y:S01]  /*e950*/  IADD3 R2, P0, R0, R2, RZ ;  /* 0x0000000200027210 */ /* 0x000fe20007f1e0ff */
[----:B------:R-:W-:-:S03]  /*e960*/  IMAD R0, R5, c[0x0][0x4c8], RZ ;  /* 0x0001320005007a24 */ /* 0x000fc600078e02ff */
[----:B------:R-:W-:Y:S01]  /*e970*/  IADD3.X R3, R7, R3, R6, P0, !PT ;  /* 0x0000000307037210 */ /* 0x000fe200007fe406 */
[----:B------:R-:W-:-:S04]  /*e980*/  IMAD R0, R4, c[0x0][0x4cc], R0 ;  /* 0x0001330004007a24 */ /* 0x000fc800078e0200 */
[----:B------:R-:W-:-:S05]  /*e990*/  IMAD.WIDE.U32 R2, R4, c[0x0][0x4c8], R2 ;  /* 0x0001320004027a25 */ /* 0x000fca00078e0002 */
[----:B------:R-:W-:Y:S02]  /*e9a0*/  IADD3 R0, R3, R0, RZ ;  /* 0x0000000003007210 */ /* 0x000fe40007ffe0ff */
[----:B------:R-:W-:-:S04]  /*e9b0*/  LEA R4, P0, R2, c[0x0][0x4a8], 0x2 ;  /* 0x00012a0002047a11 */ /* 0x000fc800078010ff */
[----:B------:R-:W-:Y:S02]  /*e9c0*/  LEA.HI.X R5, R2, c[0x0][0x4ac], R0, 0x2, P0 ;  /* 0x00012b0002057a11 */ /* 0x000fe400000f1400 */
[----:B------:R-:W-:-:S05]  /*e9d0*/  MOV R0, 0xff800000 ;  /* 0xff80000000007802 */ /* 0x000fca0000000f00 */
[----:B------:R2:W-:Y:S02]  /*e9e0*/  STG.E [R4.64], R0 ;  /* 0x0000000004007986 */ /* 0x0005e4000c101906 */
.L_x_83:
[----:B------:R-:W-:Y:S05]  /*e9f0*/  BSYNC B1 ;  /* 0x0000000000017941 */ /* 0x000fea0003800000 */
.L_x_78:
[----:B--2---:R-:W2:Y:S02]  /*ea00*/  LDL R0, [R1+0x54] ;  /* 0x0000540001007983 */ /* 0x004ea40000100800 */
[----:B--2---:R-:W-:-:S13]  /*ea10*/  ISETP.NE.AND P0, PT, R0, RZ, PT ;  /* 0x000000ff0000720c */ /* 0x004fda0003f05270 */
[----:B------:R-:W-:Y:S01]  /*ea20*/  @P0 WARPSYNC 0xffffffff ;  /* 0xffffffff00000948 */ /* 0x000fe20003800000 */
[----:B------:R-:W-:Y:S06]  /*ea30*/  @P0 BAR.SYNC.DEFER_BLOCKING 0x5, 0x100 ;  /* 0x0144000000000b1d */ /* 0x000fec0000010000 */
[----:B------:R-:W2:Y:S04]  /*ea40*/  @P0 LDS R0, [0x10100] ;  /* 0x01010000ff000984 */ /* 0x000ea80000000800 */
[----:B--2---:R2:W-:Y:S04]  /*ea50*/  @P0 STL [R1+0x48], R0 ;  /* 0x0000480001000387 */ /* 0x0045e80000100800 */
[----:B------:R-:W-:Y:S06]  /*ea60*/  @P0 BAR.ARV 0x4, 0x100 ;  /* 0x0104000000000b1d */ /* 0x000fec0000002000 */
[----:B------:R-:W-:Y:S05]  /*ea70*/  @P0 BRA `(.L_x_84) ;  /* 0x0000007000000947 */ /* 0x000fea0003800000 */
[----:B------:R-:W-:Y:S05]  /*ea80*/  BRA.DIV ~URZ, `(.L_x_85) ;  /* 0x000002227f007947 */ /* 0x000fea000b800000 */
[----:B--2---:R2:W4:Y:S02]  /*ea90*/  SHFL.IDX PT, R0, R41, RZ, 0x1f ;  /* 0x00001fff29007589 */ /* 0x00452400000e0000 */
.L_x_90:
[----:B------:R-:W-:Y:S01]  /*eaa0*/  WARPSYNC 0xffffffff ;  /* 0xffffffff00007948 */ /* 0x000fe20003800000 */
[----:B------:R-:W-:Y:S06]  /*eab0*/  BAR.SYNC.DEFER_BLOCKING 0x4, 0x100 ;  /* 0x0104000000007b1d */ /* 0x000fec0000010000 */
[----:B----4-:R4:W-:Y:S04]  /*eac0*/  STL [R1+0x48], R0 ;  /* 0x0000480001007387 */ /* 0x0109e80000100800 */
[----:B------:R4:W-:Y:S04]  /*ead0*/  @!P6 STS [0x10100], R41 ;  /* 0x01010029ff00e388 */ /* 0x0009e80000000800 */
[----:B------:R-:W-:Y:S06]  /*eae0*/  BAR.ARV 0x5, 0x100 ;  /* 0x0144000000007b1d */ /* 0x000fec0000002000 */
.L_x_84:
[----:B--2-4-:R-:W2:Y:S02]  /*eaf0*/  LDL R0, [R1+0x48] ;  /* 0x0000480001007983 */ /* 0x014ea40000100800 */
[----:B--2---:R-:W-:-:S13]  /*eb00*/  ISETP.GE.AND P0, PT, R0, c[0x0][0x538], PT ;  /* 0x00014e0000007a0c */ /* 0x004fda0003f06270 */
[----:B-1-3--:R-:W-:Y:S01]  /*eb10*/  @P0 CALL.REL.NOINC `(.L_x_86) ;  /* 0x0000001000000944 */ /* 0x00afe20003c00000 */
[----:B------:R-:W-:Y:S05]  /*eb20*/  BRA `(.L_x_87) ;  /* 0xffff1ca000007947 */ /* 0x000fea000383ffff */
.L_x_86:
[----:B------:R-:W-:Y:S05]  /*eb30*/  EXIT ;  /* 0x000000000000794d */ /* 0x000fea0003800000 */
.L_x_74:
[----:B------:R1:W5:Y:S01]  /*eb40*/  LDL R2, [R1+0x4] ;  /* 0x0000040001027983 */ /* 0x0003620000100800 */
[----:B------:R-:W-:Y:S02]  /*eb50*/  MOV R5, 0x2 ;  /* 0x0000000200057802 */ /* 0x000fe40000000f00 */
[----:B------:R-:W-:Y:S02]  /*eb60*/  MOV R4, 0xeb80 ;  /* 0x0000eb8000047802 */ /* 0x000fe40000000f00 */
[----:B-1---5:R-:W-:Y:S05]  /*eb70*/  CALL.REL.NOINC `($__internal_0_$__cuda_sm70_shflsync_bfly_p) ;  /* 0x0000017000007944 */ /* 0x022fea0003c00000 */
[----:B------:R-:W-:Y:S01]  /*eb80*/  MOV R0, R2 ;  /* 0x0000000200007202 */ /* 0x000fe20000000f00 */
[----:B------:R-:W-:Y:S05]  /*eb90*/  BRA `(.L_x_88) ;  /* 0xffffe38000007947 */ /* 0x000fea000383ffff */
.L_x_75:
[----:B------:R-:W-:Y:S01]  /*eba0*/  IMAD.MOV.U32 R2, RZ, RZ, R0 ;  /* 0x000000ffff027224 */ /* 0x000fe200078e0000 */
[----:B------:R-:W-:Y:S02]  /*ebb0*/  MOV R5, 0x1 ;  /* 0x0000000100057802 */ /* 0x000fe40000000f00 */
[----:B------:R-:W-:Y:S02]  /*ebc0*/  MOV R4, 0xebe0 ;  /* 0x0000ebe000047802 */ /* 0x000fe40000000f00 */
[----:B------:R-:W-:Y:S05]  /*ebd0*/  CALL.REL.NOINC `($__internal_0_$__cuda_sm70_shflsync_bfly_p) ;  /* 0x0000011000007944 */ /* 0x000fea0003c00000 */
[----:B------:R-:W-:Y:S02]  /*ebe0*/  FADD.FTZ R0, R0, R2 ;  /* 0x0000000200007221 */ /* 0x000fe40000010000 */
[----:B------:R1:W5:Y:S01]  /*ebf0*/  LDL R2, [R1+0x8] ;  /* 0x0000080001027983 */ /* 0x0003620000100800 */
[----:B------:R-:W-:-:S02]  /*ec00*/  MOV R5, 0x2 ;  /* 0x0000000200057802 */ /* 0x000fc40000000f00 */
[----:B------:R-:W-:Y:S02]  /*ec10*/  MOV R4, 0xec30 ;  /* 0x0000ec3000047802 */ /* 0x000fe40000000f00 */
[----:B-1---5:R-:W-:Y:S05]  /*ec20*/  CALL.REL.NOINC `($__internal_0_$__cuda_sm70_shflsync_bfly_p) ;  /* 0x000000c000007944 */ /* 0x022fea0003c00000 */
[----:B------:R-:W2:Y:S01]  /*ec30*/  LDL.LU R3, [R1+0x8] ;  /* 0x0000080001037983 */ /* 0x000ea20000300800 */
[----:B------:R-:W-:Y:S02]  /*ec40*/  MOV R5, 0x1 ;  /* 0x0000000100057802 */ /* 0x000fe40000000f00 */
[----:B------:R-:W-:Y:S01]  /*ec50*/  MOV R4, 0xec90 ;  /* 0x0000ec9000047802 */ /* 0x000fe20000000f00 */
[----:B--2---:R-:W-:-:S05]  /*ec60*/  FADD.FTZ R3, R3, R2 ;  /* 0x0000000203037221 */ /* 0x004fca0000010000 */
[----:B------:R-:W-:Y:S02]  /*ec70*/  MOV R2, R3 ;  /* 0x0000000300027202 */ /* 0x000fe40000000f00 */
[----:B------:R-:W-:Y:S05]  /*ec80*/  CALL.REL.NOINC `($__internal_0_$__cuda_sm70_shflsync_bfly_p) ;  /* 0x0000006000007944 */ /* 0x000fea0003c00000 */
[----:B------:R-:W-:Y:S01]  /*ec90*/  MOV R4, R2 ;  /* 0x0000000200047202 */ /* 0x000fe20000000f00 */
[----:B------:R-:W-:Y:S05]  /*eca0*/  BRA `(.L_x_89) ;  /* 0xffffe30000007947 */ /* 0x000fea000383ffff */
.L_x_85:
[----:B--2---:R-:W-:Y:S02]  /*ecb0*/  MOV R0, R41 ;  /* 0x0000002900007202 */ /* 0x004fe40000000f00 */
[----:B---3--:R-:W-:Y:S02]  /*ecc0*/  MOV R2, 0xece0 ;  /* 0x0000ece000027802 */ /* 0x008fe40000000f00 */
[----:B-1----:R-:W-:Y:S05]  /*ecd0*/  CALL.REL.NOINC `($__internal_1_$__cuda_sm70_shflsync_idx_p) ;  /* 0x0000005000007944 */ /* 0x002fea0003c00000 */
[----:B-12---:R-:W-:Y:S05]  /*ece0*/  BRA `(.L_x_90) ;  /* 0xfffffdb000007947 */ /* 0x006fea000383ffff */
        .weak           $__internal_0_$__cuda_sm70_shflsync_bfly_p
        .type           $__internal_0_$__cuda_sm70_shflsync_bfly_p,@function
        .size           $__internal_0_$__cuda_sm70_shflsync_bfly_p,($__internal_1_$__cuda_sm70_shflsync_idx_p - $__internal_0_$__cuda_sm70_shflsync_bfly_p)
$__internal_0_$__cuda_sm70_shflsync_bfly_p:
[----:B------:R-:W-:Y:S04]  /*ecf0*/  WARPSYNC R6 ;  /* 0x0000000600007348 */ /* 0x000fe80003800000 */
[----:B------:R1:W2:Y:S02]  /*ed00*/  SHFL.BFLY PT, R2, R2, R5, R7 ;  /* 0x0c00000502027389 */ /* 0x0002a400000e0007 */
[----:B-1----:R-:W-:-:S04]  /*ed10*/  MOV R5, 0x0 ;  /* 0x0000000000057802 */ /* 0x002fc80000000f00 */
[----:B--2---:R-:W-:Y:S05]  /*ed20*/  RET.REL.NODEC R4 `(_ZN7cutlass13device_kernelIN5flash19enable_sm80_to_sm89INS1_16FlashAttnFwdSm80INS1_25CollectiveMainloopFwdSm80ILi8ELi1ELb1EN4cute5tupleIJNS5_1CILi128EEES8_S8_EEELi128ENS_10bfloat16_tEfNS_4arch4Sm80ELb1ELb0ELb0ELb0ELb0ELb0ELb1ELb1EEENS1_21CollectiveEpilogueFwdIS9_NS6_IJNS7_ILi1EEESF_SF_EEESA_SC_Li256ELb0ELb1ELb1ELb0EEENS1_30DynamicPersistentTileSchedulerILi256ELi256ELb1ELb1ELb0EEEEEEEEEvNT_6ParamsE) ;  /* 0xffff12d004007950 */ /* 0x004fea0003c3ffff */
        .weak           $__internal_1_$__cuda_sm70_shflsync_idx_p
        .type           $__internal_1_$__cuda_sm70_shflsync_idx_p,@function
        .size           $__internal_1_$__cuda_sm70_shflsync_idx_p,(.L_x_1338 - $__internal_1_$__cuda_sm70_shflsync_idx_p)
$__internal_1_$__cuda_sm70_shflsync_idx_p:
[----:B------:R-:W-:Y:S01]  /*ed30*/  MOV R3, 0x0 ;  /* 0x0000000000037802 */ /* 0x000fe20000000f00 */
[----:B------:R-:W-:Y:S04]  /*ed40*/  WARPSYNC R42 ;  /* 0x0000002a00007348 */ /* 0x000fe80003800000 */
[----:B------:R1:W2:Y:S01]  /*ed50*/  SHFL.IDX PT, R0, R0, R44, R43 ;  /* 0x0000002c00007389 */ /* 0x0002a200000e002b */
[----:B------:R-:W-:Y:S05]  /*ed60*/  RET.REL.NODEC R2 `(_ZN7cutlass13device_kernelIN5flash19enable_sm80_to_sm89INS1_16FlashAttnFwdSm80INS1_25CollectiveMainloopFwdSm80ILi8ELi1ELb1EN4cute5tupleIJNS5_1CILi128EEES8_S8_EEELi128ENS_10bfloat16_tEfNS_4arch4Sm80ELb1ELb0ELb0ELb0ELb0ELb0ELb1ELb1EEENS1_21CollectiveEpilogueFwdIS9_NS6_IJNS7_ILi1EEESF_SF_EEESA_SC_Li256ELb0ELb1ELb1ELb0EEENS1_30DynamicPersistentTileSchedulerILi256ELi256ELb1ELb1ELb0EEEEEEEEEvNT_6ParamsE) ;  /* 0xffff129002007950 */ /* 0x000fea0003c3ffff */
.L_x_91:
        /* <DEDUP_REMOVED lines=9> */
.L_x_1338:


//--------------------- .text._ZN7cutlass13device_kernelIN5flash19enable_sm80_to_sm89INS1_16FlashAttnFwdSm80INS1_25CollectiveMainloopFwdSm80ILi4ELi1ELb0EN4cute5tupleIJNS5_1CILi128EEENS7_ILi64EEES8_EEELi128ENS_10bfloat16_tEfNS_4arch4Sm80ELb0ELb0ELb0ELb0ELb0ELb0ELb1ELb1EEENS1_21CollectiveEpilogueFwdINS6_IJS8_S8_S9_EEENS6_IJNS7_ILi1EEESH_SH_EEESB_SD_Li128ELb0ELb1ELb1ELb0EEENS1_19SingleTileSchedulerILb0ELb1ELb1ELi128EEEEEEEEEvNT_6ParamsE --------------------------
	.section	.text._ZN7cutlass13device_kernelIN5flash19enable_sm80_to_sm89INS1_16FlashAttnFwdSm80INS1_25CollectiveMainloopFwdSm80ILi4ELi1ELb0EN4cute5tupleIJNS5_1CILi128EEENS7_ILi64EEES8_EEELi128ENS_10bfloat16_tEfNS_4arch4Sm80ELb0ELb0ELb0ELb0ELb0ELb0ELb1ELb1EEENS1_21CollectiveEpilogueFwdINS6_IJS8_S8_S9_EEENS6_IJNS7_ILi1EEESH_SH_EEESB_SD_Li128ELb0ELb1ELb1ELb0EEENS1_19SingleTileSchedulerILb0ELb1ELb1ELi128EEEEEEEEEvNT_6ParamsE,"ax",@progbits
	.sectioninfo	@"SHI_REGISTERS=255"
	.align	128
.text._ZN7cutlass13device_kernelIN5flash19enable_sm80_to_sm89INS1_16FlashAttnFwdSm80INS1_25CollectiveMainloopFwdSm80ILi4ELi1ELb0EN4cute5tupleIJNS5_1CILi128EEENS7_ILi64EEES8_EEELi128ENS_10bfloat16_tEfNS_4arch4Sm80ELb0ELb0ELb0ELb0ELb0ELb0ELb1ELb1EEENS1_21CollectiveEpilogueFwdINS6_IJS8_S8_S9_EEENS6_IJNS7_ILi1EEESH_SH_EEESB_SD_Li128ELb0ELb1ELb1ELb0EEENS1_19SingleTileSchedulerILb0ELb1ELb1ELi128EEEEEEEEEvNT_6ParamsE:
        .type           _ZN7cutlass13device_kernelIN5flash19enable_sm80_to_sm89INS1_16FlashAttnFwdSm80INS1_25CollectiveMainloopFwdSm80ILi4ELi1ELb0EN4cute5tupleIJNS5_1CILi128EEENS7_ILi64EEES8_EEELi128ENS_10bfloat16_tEfNS_4arch4Sm80ELb0ELb0ELb0ELb0ELb0ELb0ELb1ELb1EEENS1_21CollectiveEpilogueFwdINS6_IJS8_S8_S9_EEENS6_IJNS7_ILi1EEESH_SH_EEESB_SD_Li128ELb0ELb1ELb1ELb0EEENS1_19SingleTileSchedulerILb0ELb1ELb1ELi128EEEEEEEEEvNT_6ParamsE,@function
        .size           _ZN7cutlass13device_kernelIN5flash19enable_sm80_to_sm89INS1_16FlashAttnFwdSm80INS1_25CollectiveMainloopFwdSm80ILi4ELi1ELb0EN4cute5tupleIJNS5_1CILi128EEENS7_ILi64EEES8_EEELi128ENS_10bfloat16_tEfNS_4arch4Sm80ELb0ELb0ELb0ELb0ELb0ELb0ELb1ELb1EEENS1_21CollectiveEpilogueFwdINS6_IJS8_S8_S9_EEENS6_IJNS7_ILi1EEESH_SH_EEESB_SD_Li128ELb0ELb1ELb1ELb0EEENS1_19SingleTileSchedulerILb0ELb1ELb1ELi128EEEEEEEEEvNT_6ParamsE,(.L_x_1341 - _ZN7cutlass13device_kernelIN5flash19enable_sm80_to_sm89INS1_16FlashAttnFwdSm80INS1_25CollectiveMainloopFwdSm80ILi4ELi1ELb0EN4cute5tupleIJNS5_1CILi128EEENS7_ILi64EEES8_EEELi128ENS_10bfloat16_tEfNS_4arch4Sm80ELb0ELb0ELb0ELb0ELb0ELb0ELb1ELb1EEENS1_21CollectiveEpilogueFwdINS6_IJS8_S8_S9_EEENS6_IJNS7_ILi1EEESH_SH_EEESB_SD_Li128ELb0ELb1ELb1ELb0EEENS1_19SingleTileSchedulerILb0ELb1ELb1ELi128EEEEEEEEEvNT_6ParamsE)
        .other          _ZN7cutlass13device_kernelIN5flash19enable_sm80_to_sm89INS1_16FlashAttnFwdSm80INS1_25CollectiveMainloopFwdSm80ILi4ELi1ELb0EN4cute5tupleIJNS5_1CILi128EEENS7_ILi64EEES8_EEELi128ENS_10bfloat16_tEfNS_4arch4Sm80ELb0ELb0ELb0ELb0ELb0ELb0ELb1ELb1EEENS1_21CollectiveEpilogueFwdINS6_IJS8_S8_S9_EEENS6_IJNS7_ILi1EEESH_SH_EEESB_SD_Li128ELb0ELb1ELb1ELb0EEENS1_19SingleTileSchedulerILb0ELb1ELb1ELi128EEEEEEEEEvNT_6ParamsE,@"STO_CUDA_ENTRY STV_DEFAULT"
_ZN7cutlass13device_kernelIN5flash19enable_sm80_to_sm89INS1_16FlashAttnFwdSm80INS1_25CollectiveMainloopFwdSm80ILi4ELi1ELb0EN4cute5tupleIJNS5_1CILi128EEENS7_ILi64EEES8_EEELi128ENS_10bfloat16_tEfNS_4arch4Sm80ELb0ELb0ELb0ELb0ELb0ELb0ELb1ELb1EEENS1_21CollectiveEpilogueFwdINS6_IJS8_S8_S9_EEENS6_IJNS7_ILi1EEESH_SH_EEESB_SD_Li128ELb0ELb1ELb1ELb0EEENS1_19SingleTileSchedulerILb0ELb1ELb1ELi128EEEEEEEEEvNT_6ParamsE:
[----:B------:R-:W-:Y:S02]  /*0000*/  MOV R1, c[0x0][0x28] ;  /* 0x00000a0000017a02 */ /* 0x000fe40000000f00 */
[----:B------:R-:W1:Y:S01]  /*0010*/  S2R R168, SR_TID.X ;  /* 0x0000000000a87919 */ /* 0x000e620000002100 */
[----:B------:R-:W2:Y:S01]  /*0020*/  S2UR UR6, SR_CTAID.Y ;  /* 0x00000000000679c3 */ /* 0x000ea20000002600 */
[----:B------:R-:W-:Y:S02]  /*0030*/  IADD3 R1, R1, -0x90, RZ ;  /* 0xffffff7001017810 */ /* 0x000fe40007ffe0ff */
        /* <DEDUP_REMOVED lines=14> */
.L_x_92:
[----:B---3--:R-:W-:Y:S02]  /*0120*/  ULDC.64 UR4, c[0x0][0x550] ;  /* 0x0001540000047ab9 */ /* 0x008fe40000000a00 */
[----:B------:R-:W-:Y:S02]  /*0130*/  UISETP.NE.AND UP0, UPT, UR4, 0x1, UPT ;  /* 0x000000010400788c */ /* 0x000fe4000bf05270 */
[----:B------:R-:W-:-:S02]  /*0140*/  UIMAD.WIDE.U32 UR8, UR6, UR5, URZ ;  /* 0x00000005060872a5 */ /* 0x000fc4000f8e003f */
[----:B------:R-:W-:Y:S02]  /*0150*/  ULDC UR4, c[0x0][0x558] ;  /* 0x0001560000047ab9 */ /* 0x000fe40000000800 */
[----:B------:R-:W-:-:S05]  /*0160*/  UMOV UR11, UR6 ;  /* 0x00000006000b7c82 */ /* 0x000fca0008000000 */
[----:B------:R-:W-:-:S03]  /*0170*/  @UP0 USHF.R.U32.HI UR11, URZ, UR4, UR9 ;  /* 0x000000043f0b0299 */ /* 0x000fc60008011609 */
.L_x_93:
        /* <DEDUP_REMOVED lines=21> */
[----:B------:R-:W-:-:S04]  /*02d0*/  IABS R0, R3 ;  /* 0x0000000300007213 */ /* 0x000fc80000000000 */
[----:B------:R-:W1:Y:S02]  /*02e0*/  R2UR UR9, R0 ;  /* 0x00000000000973c2 */ /* 0x000e6400000e0000 */
[----:B-1----:R-:W1:Y:S08]  /*02f0*/  I2F.RP R0, UR9 ;  /* 0x0000000900007d06 */ /* 0x002e700008209400 */
[----:B-1----:R-:W1:Y:S02]  /*0300*/  MUFU.RCP R0, R0 ;  /* 0x0000000000007308 */ /* 0x002e640000001000 */
[----:B-1----:R-:W-:-:S06]  /*0310*/  IADD3 R0, R0, 0xffffffe, RZ ;  /* 0x0ffffffe00007810 */ /* 0x002fcc0007ffe0ff */
[----:B------:R-:W1:Y:S02]  /*0320*/  F2I.FTZ.U32.TRUNC.NTZ R0, R0 ;  /* 0x0000000000007305 */ /* 0x000e64000021f000 */
[----:B-1----:R1:W2:Y:S02]  /*0330*/  R2UR UR13, R0 ;  /* 0x00000000000d73c2 */ /* 0x0022a400000e0000 */
[----:B-1----:R-:W-:Y:S01]  /*0340*/  IMAD.U32 R0, RZ, RZ, UR10 ;  /* 0x0000000aff007e24 */ /* 0x002fe2000f8e00ff */
[----:B--2---:R-:W-:Y:S02]  /*0350*/  UIADD3 UR4, URZ, -UR13, URZ ;  /* 0x8000000d3f047290 */ /* 0x004fe4000fffe03f */
[----:B------:R-:W-:Y:S02]  /*0360*/  ULOP3.LUT UR10, UR10, UR5, URZ, 0x3c, !UPT ;  /* 0x000000050a0a7292 */ /* 0x000fe4000f8e3c3f */
[----:B------:R-:W-:Y:S01]  /*0370*/  IABS R2, R0 ;  /* 0x0000000000027213 */ /* 0x000fe20000000000 */
[----:B------:R-:W-:Y:S01]  /*0380*/  UIMAD UR4, UR4, UR9, URZ ;  /* 0x00000009040472a4 */ /* 0x000fe2000f8e023f */
[----:B------:R-:W-:-:S02]  /*0390*/  IABS R0, R3 ;  /* 0x0000000300007213 */ /* 0x000fc40000000000 */
[----:B------:R-:W1:Y:S01]  /*03a0*/  R2UR UR8, R2 ;  /* 0x00000000020873c2 */ /* 0x000e6200000e0000 */
[----:B------:R-:W-:Y:S02]  /*03b0*/  UIMAD.WIDE.U32 UR12, UR13, UR4, UR12 ;  /* 0x000000040d0c72a5 */ /* 0x000fe4000f8e000c */
[----:B------:R-:W-:-:S05]  /*03c0*/  IMAD.MOV R0, RZ, RZ, -R0 ;  /* 0x000000ffff007224 */ /* 0x000fca00078e0a00 */
[----:B------:R-:W2:Y:S01]  /*03d0*/  R2UR UR7, R0 ;  /* 0x00000000000773c2 */ /* 0x000ea200000e0000 */
[----:B-1----:R-:W-:-:S04]  /*03e0*/  UIMAD.WIDE.U32 UR12, UR13, UR8, URZ ;  /* 0x000000080d0c72a5 */ /* 0x002fc8000f8e003f */
[----:B--2---:R-:W-:-:S04]  /*03f0*/  UIMAD UR7, UR13, UR7, UR8 ;  /* 0x000000070d0772a4 */ /* 0x004fc8000f8e0208 */
        /* <DEDUP_REMOVED lines=9> */
.L_x_94:
[----:B------:R-:W-:Y:S01]  /*0490*/  ULOP3.LUT UR8, UR6, 0xffff, URZ, 0xc0, !UPT ;  /* 0x0000ffff06087892 */ /* 0x000fe2000f8ec03f */
[----:B------:R-:W-:Y:S01]  /*04a0*/  PLOP3.LUT P4, PT, PT, PT, PT, 0x80, 0x0 ;  /* 0x000000000000781c */ /* 0x000fe20003f8f070 */
[----:B------:R-:W-:Y:S01]  /*04b0*/  ULDC.64 UR18, c[0x0][0x118] ;  /* 0x0000460000127ab9 */ /* 0x000fe20000000a00 */
[----:B------:R-:W-:Y:S01]  /*04c0*/  CS2R R20, SRZ ;  /* 0x0000000000147805 */ /* 0x000fe2000001ff00 */
[----:B------:R-:W-:Y:S01]  /*04d0*/  UIMAD UR8, UR8, UR13, URZ ;  /* 0x0000000d080872a4 */ /* 0x000fe2000f8e023f */
[----:B------:R-:W-:Y:S01]  /*04e0*/  CS2R R18, SRZ ;  /* 0x0000000000127805 */ /* 0x000fe2000001ff00 */
        /* <DEDUP_REMOVED lines=70> */
[----:B------:R-:W-:Y:S01]  /*0950*/  ISETP.NE.U32.AND P2, PT, RZ, c[0x0][0x340], PT ;  /* 0x0000d000ff007a0c */ /* 0x000fe20003f45070 */
[----:B------:R-:W1:Y:S01]  /*0960*/  S2R R27, SR_CTAID.X ;  /* 0x00000000001b7919 */ /* 0x000e620000002500 */
[----:B------:R-:W-:Y:S01]  /*0970*/  SHF.R.S32.HI R24, RZ, 0x1f, R168 ;  /* 0x0000001fff187819 */ /* 0x000fe200000114a8 */
[----:B------:R-:W-:Y:S01]  /*0980*/  USHF.R.S32.HI UR9, URZ, 0x1f, UR11 ;  /* 0x0000001f3f097899 */ /* 0x000fe2000801140b */
[----:B------:R-:W-:Y:S01]  /*0990*/  ISETP.NE.AND.EX P2, PT, RZ, c[0x0][0x344], PT, P2 ;  /* 0x0000d100ff007a0c */ /* 0x000fe20003f45320 */
[----:B------:R-:W-:-:S12]  /*09a0*/  ULDC.64 UR4, c[0x0][0x1b8] ;  /* 0x00006e0000047ab9 */ /* 0x000fd80000000a00 */
[----:B------:R-:W-:-:S04]  /*09b0*/  @P2 IMAD.MOV.U32 R2, RZ, RZ, 0x4 ;  /* 0x00000004ff022424 */ /* 0x000fc800078e00ff */
[----:B------:R-:W-:-:S05]  /*09c0*/  @P2 IMAD.WIDE R2, R25, R2, c[0x0][0x340] ;  /* 0x0000d00019022625 */ /* 0x000fca00078e0202 */
[----:B------:R2:W3:Y:S01]  /*09d0*/  @P2 LDG.E R18, [R2.64] ;  /* 0x0000001202122981 */ /* 0x0004e2000c1e1900 */
[----:B------:R-:W-:Y:S01]  /*09e0*/  UIMAD.WIDE.U32 UR6, UR11, UR4, URZ ;  /* 0x000000040b0672a5 */ /* 0x000fe2000f8e003f */
[----:B------:R-:W-:Y:S01]  /*09f0*/  SHF.R.S32.HI R19, RZ, 0x1f, R25 ;  /* 0x0000001fff137819 */ /* 0x000fe20000011419 */
[----:B------:R-:W-:Y:S01]  /*0a00*/  UIMAD UR4, UR9, UR4, URZ ;  /* 0x00000004090472a4 */ /* 0x000fe2000f8e023f */
[----:B------:R-:W-:Y:S01]  /*0a10*/  LEA.HI R23, R24, R168, RZ, 0x4 ;  /* 0x000000a818177211 */ /* 0x000fe200078f20ff */
[----:B------:R-:W-:Y:S01]  /*0a20*/  IMAD.MOV.U32 R26, RZ, RZ, 0x20 ;  /* 0x00000020ff1a7424 */ /* 0x000fe200078e00ff */
[----:B------:R-:W-:Y:S01]  /*0a30*/  BSSY B0, `(.L_x_96) ;  /* 0x0000075000007945 */ /* 0x000fe20003800000 */
[----:B------:R-:W-:Y:S01]  /*0a40*/  UIMAD UR4, UR11, UR5, UR4 ;  /* 0x000000050b0472a4 */ /* 0x000fe2000f8e0204 */
[----:B------:R-:W-:-:S03]  /*0a50*/  IMAD R12, R19, c[0x0][0x1c0], RZ ;  /* 0x00007000130c7a24 */ /* 0x000fc600078e02ff */
[----:B------:R-:W-:Y:S01]  /*0a60*/  UIADD3 UR4, UR7, UR4, URZ ;  /* 0x0000000407047290 */ /* 0x000fe2000fffe03f */
[----:B------:R-:W-:Y:S01]  /*0a70*/  IMAD R12, R25, c[0x0][0x1c4], R12 ;  /* 0x00007100190c7a24 */ /* 0x000fe200078e020c */
[----:B--2---:R-:W-:Y:S01]  /*0a80*/  LEA.HI R2, R24, R168, RZ, 0x3 ;  /* 0x000000a818027211 */ /* 0x004fe200078f18ff */
[----:B------:R-:W-:-:S03]  /*0a90*/  IMAD.MOV.U32 R3, RZ, RZ, c[0x0][0x2c4] ;  /* 0x0000b100ff037624 */ /* 0x000fc600078e00ff */
[----:B------:R-:W-:Y:S02]  /*0aa0*/  LOP3.LUT R0, R2, 0xfffffff8, RZ, 0xc0, !PT ;  /* 0xfffffff802007812 */ /* 0x000fe400078ec0ff */
[----:B------:R-:W-:Y:S02]  /*0ab0*/  ISETP.NE.AND P0, PT, R3, 0x1, PT ;  /* 0x000000010300780c */ /* 0x000fe40003f05270 */
[----:B------:R-:W-:Y:S01]  /*0ac0*/  SHF.R.S32.HI R28, RZ, 0x3, R2 ;  /* 0x00000003ff1c7819 */ /* 0x000fe20000011402 */
[----:B------:R-:W-:Y:S01]  /*0ad0*/  IMAD.IADD R36, R168, 0x1, -R0 ;  /* 0x00000001a8247824 */ /* 0x000fe200078e0a00 */
[----:B------:R-:W-:Y:S01]  /*0ae0*/  MOV R3, UR7 ;  /* 0x0000000700037c02 */ /* 0x000fe20008000f00 */
[----:B------:R-:W-:Y:S01]  /*0af0*/  IMAD.U32 R2, RZ, RZ, UR6 ;  /* 0x00000006ff027e24 */ /* 0x000fe2000f8e00ff */
[----:B------:R-:W-:Y:S01]  /*0b00*/  SHF.R.S32.HI R4, RZ, 0x1f, R28 ;  /* 0x0000001fff047819 */ /* 0x000fe2000001141c */
[C---:B------:R-:W-:Y:S01]  /*0b10*/  IMAD.SHL.U32 R10, R36.reuse, 0x8, RZ ;  /* 0x00000008240a7824 */ /* 0x040fe200078e00ff */
[----:B------:R-:W-:Y:S01]  /*0b20*/  LEA R0, R36, R28, 0x4 ;  /* 0x0000001c24007211 */ /* 0x000fe200078e20ff */
[----:B------:R-:W-:Y:S01]  /*0b30*/  IMAD.U32 R3, RZ, RZ, UR4 ;  /* 0x00000004ff037e24 */ /* 0x000fe2000f8e00ff */
[----:B------:R-:W-:Y:S01]  /*0b40*/  ULDC.64 UR4, c[0x0][0x210] ;  /* 0x0000840000047ab9 */ /* 0x000fe20000000a00 */
[----:B------:R-:W-:Y:S01]  /*0b50*/  IMAD R5, R4, c[0x0][0x1e0], RZ ;  /* 0x0000780004057a24 */ /* 0x000fe200078e02ff */
[----:B------:R-:W-:Y:S01]  /*0b60*/  SHF.R.S32.HI R11, RZ, 0x1f, R10 ;  /* 0x0000001fff0b7819 */ /* 0x000fe2000001140a */
[----:B-1----:R-:W-:Y:S01]  /*0b70*/  IMAD R9, R27, 0x80, R0 ;  /* 0x000000801b097824 */ /* 0x002fe200078e0200 */
[----:B------:R-:W-:Y:S01]  /*0b80*/  ULDC.64 UR6, c[0x0][0x1e8] ;  /* 0x00007a0000067ab9 */ /* 0x000fe20000000a00 */
[----:B------:R-:W-:Y:S01]  /*0b90*/  IMAD.WIDE.U32 R2, R25, c[0x0][0x1c0], R2 ;  /* 0x0000700019027a25 */ /* 0x000fe200078e0002 */
[----:B------:R-:W-:Y:S01]  /*0ba0*/  UIMAD UR4, UR9, UR4, URZ ;  /* 0x00000004090472a4 */ /* 0x000fe2000f8e023f */
[----:B------:R-:W-:Y:S01]  /*0bb0*/  ISETP.GE.AND P3, PT, R10, c[0x0][0x1d4], PT ;  /* 0x000075000a007a0c */ /* 0x000fe20003f66270 */
[----:B------:R-:W-:Y:S01]  /*0bc0*/  UIMAD UR6, UR9, UR6, URZ ;  /* 0x00000006090672a4 */ /* 0x000fe2000f8e023f */
[----:B------:R-:W-:Y:S01]  /*0bd0*/  @P0 IMAD.HI.U32 R0, R9, c[0x0][0x2c8], RZ ;  /* 0x0000b20009000a27 */ /* 0x000fe200078e00ff */
[----:B------:R-:W-:-:S02]  /*0be0*/  UIMAD UR4, UR11, UR5, UR4 ;  /* 0x000000050b0472a4 */ /* 0x000fc4000f8e0204 */
[----:B------:R-:W-:Y:S01]  /*0bf0*/  UIMAD UR6, UR11, UR7, UR6 ;  /* 0x000000070b0672a4 */ /* 0x000fe2000f8e0206 */
[----:B------:R-:W-:Y:S01]  /*0c00*/  IMAD.MOV.U32 R8, RZ, RZ, R9 ;  /* 0x000000ffff087224 */ /* 0x000fe200078e0009 */
[----:B------:R-:W-:Y:S01]  /*0c10*/  @P0 SHF.R.U32.HI R8, RZ, c[0x0][0x2cc], R0 ;  /* 0x0000b300ff080a19 */ /* 0x000fe20000011600 */
[C---:B------:R-:W-:Y:S01]  /*0c20*/  IMAD R14, R28.reuse, c[0x0][0x1e4], R5 ;  /* 0x000079001c0e7a24 */ /* 0x040fe200078e0205 */
[C---:B------:R-:W-:Y:S01]  /*0c30*/  SHF.L.U32 R0, R28.reuse, 0x6, RZ ;  /* 0x000000061c007819 */ /* 0x040fe200000006ff */
[----:B------:R-:W-:Y:S01]  /*0c40*/  IMAD.WIDE.U32 R6, R28, c[0x0][0x1e0], R10 ;  /* 0x000078001c067a25 */ /* 0x000fe200078e000a */
[----:B------:R-:W-:Y:S02]  /*0c50*/  ULDC UR5, c[0x0][0x2c4] ;  /* 0x0000b10000057ab9 */ /* 0x000fe40000000800 */
[----:B------:R-:W-:Y:S01]  /*0c60*/  LOP3.LUT R0, R0, 0x1c0, RZ, 0xc0, !PT ;  /* 0x000001c000007812 */ /* 0x000fe200078ec0ff */
[----:B------:R-:W-:Y:S01]  /*0c70*/  IMAD.IADD R3, R3, 0x1, R12 ;  /* 0x0000000103037824 */ /* 0x000fe200078e020c */
[----:B------:R-:W-:Y:S01]  /*0c80*/  IADD3 R12, -R8, RZ, RZ ;  /* 0x000000ff080c7210 */ /* 0x000fe20007ffe1ff */
[----:B------:R-:W-:Y:S01]  /*0c90*/  IMAD.IADD R7, R7, 0x1, R14 ;  /* 0x0000000107077824 */ /* 0x000fe200078e020e */
[----:B------:R-:W-:Y:S01]  /*0ca0*/  LOP3.LUT R13, R0, 0x38, R10, 0xf8, !PT ;  /* 0x00000038000d7812 */ /* 0x000fe200078ef80a */
[----:B------:R-:W-:Y:S01]  /*0cb0*/  IMAD R4, R4, c[0x0][0x208], RZ ;  /* 0x0000820004047a24 */ /* 0x000fe200078e02ff */
[----:B------:R-:W-:Y:S01]  /*0cc0*/  SHF.R.U32.HI R0, RZ, 0x3, R0 ;  /* 0x00000003ff007819 */ /* 0x000fe20000011600 */
[----:B------:R-:W-:-:S02]  /*0cd0*/  IMAD R12, R12, c[0x0][0x2c4], R9 ;  /* 0x0000b1000c0c7a24 */ /* 0x000fc400078e0209 */
[----:B------:R-:W-:Y:S01]  /*0ce0*/  IMAD.WIDE.U32 R2, R8, c[0x0][0x1b0], R2 ;  /* 0x00006c0008027a25 */ /* 0x000fe200078e0002 */
[----:B------:R-:W-:Y:S02]  /*0cf0*/  LOP3.LUT R20, R13, R0, RZ, 0x3c, !PT ;  /* 0x000000000d147212 */ /* 0x000fe400078e3cff */
[----:B------:R-:W-:Y:S01]  /*0d00*/  MOV R0, UR11 ;  /* 0x0000000b00007c02 */ /* 0x000fe20008000f00 */
[C---:B------:R-:W-:Y:S01]  /*0d10*/  IMAD R15, R28.reuse, c[0x0][0x20c], R4 ;  /* 0x000083001c0f7a24 */ /* 0x040fe200078e0204 */
[----:B------:R-:W-:Y:S01]  /*0d20*/  SHF.R.S32.HI R13, RZ, 0x1f, R8 ;  /* 0x0000001fff0d7819 */ /* 0x000fe20000011408 */
[----:B------:R-:W-:-:S04]  /*0d30*/  IMAD.WIDE.U32 R4, R28, c[0x0][0x208], R10 ;  /* 0x000082001c047a25 */ /* 0x000fc800078e000a */
[----:B------:R-:W-:Y:S01]  /*0d40*/  IMAD.WIDE.U32 R6, R0, c[0x0][0x1e8], R6 ;  /* 0x00007a0000067a25 */ /* 0x000fe200078e0006 */
[----:B------:R-:W-:-:S03]  /*0d50*/  LOP3.LUT R0, R23, 0xfffffff0, RZ, 0xc0, !PT ;  /* 0xfffffff017007812 */ /* 0x000fc600078ec0ff */
[----:B------:R-:W-:Y:S01]  /*0d60*/  IMAD R9, R13, c[0x0][0x1b0], RZ ;  /* 0x00006c000d097a24 */ /* 0x000fe200078e02ff */
[----:B------:R-:W-:Y:S01]  /*0d70*/  IADD3 R7, R7, UR6, RZ ;  /* 0x0000000607077c10 */ /* 0x000fe2000fffe0ff */
[----:B------:R-:W-:Y:S02]  /*0d80*/  IMAD.IADD R0, R168, 0x1, -R0 ;  /* 0x00000001a8007824 */ /* 0x000fe400078e0a00 */
[----:B------:R-:W-:Y:S01]  /*0d90*/  IMAD R9, R8, c[0x0][0x1b4], R9 ;  /* 0x00006d0008097a24 */ /* 0x000fe200078e0209 */
[----:B------:R-:W-:Y:S01]  /*0da0*/  SHF.R.S32.HI R8, RZ, 0x1f, R12 ;  /* 0x0000001fff087819 */ /* 0x000fe2000001140c */
[----:B------:R-:W-:Y:S01]  /*0db0*/  IMAD.IADD R5, R5, 0x1, R15 ;  /* 0x0000000105057824 */ /* 0x000fe200078e020f */
[----:B------:R-:W-:Y:S01]  /*0dc0*/  SHF.L.U32 R15, R36, 0x3, RZ ;  /* 0x00000003240f7819 */ /* 0x000fe200000006ff */
[----:B------:R-:W-:Y:S01]  /*0dd0*/  IMAD.U32 R13, RZ, RZ, UR11 ;  /* 0x0000000bff0d7e24 */ /* 0x000fe2000f8e00ff */
[----:B------:R-:W-:Y:S01]  /*0de0*/  IADD3 R3, R3, R9, RZ ;  /* 0x0000000903037210 */ /* 0x000fe20007ffe0ff */
[----:B------:R-:W-:Y:S01]  /*0df0*/  IMAD R8, R8, c[0x0][0x1a8], RZ ;  /* 0x00006a0008087a24 */ /* 0x000fe200078e02ff */
[----:B------:R-:W-:Y:S01]  /*0e00*/  SHF.R.S32.HI R9, RZ, 0x1f, R0 ;  /* 0x0000001fff097819 */ /* 0x000fe20000011400 */
[----:B------:R-:W-:Y:S01]  /*0e10*/  IMAD.WIDE.U32 R4, R13, c[0x0][0x210], R4 ;  /* 0x000084000d047a25 */ /* 0x000fe200078e0004 */
[----:B------:R-:W-:-:S02]  /*0e20*/  ISETP.GE.AND P5, PT, R15, c[0x0][0x198], PT ;  /* 0x000066000f007a0c */ /* 0x000fc40003fa6270 */
[----:B------:R-:W-:Y:S01]  /*0e30*/  LEA.HI R22, R9, R0, RZ, 0x3 ;  /* 0x0000000009167211 */ /* 0x000fe200078f18ff */
[C---:B------:R-:W-:Y:S01]  /*0e40*/  IMAD R8, R12.reuse, c[0x0][0x1ac], R8 ;  /* 0x00006b000c087a24 */ /* 0x040fe200078e0208 */
[----:B------:R-:W-:Y:S01]  /*0e50*/  IADD3 R5, R5, UR4, RZ ;  /* 0x0000000405057c10 */ /* 0x000fe2000fffe0ff */
[----:B------:R-:W-:Y:S01]  /*0e60*/  IMAD.WIDE.U32 R2, R12, c[0x0][0x1a8], R2 ;  /* 0x00006a000c027a25 */ /* 0x000fe200078e0002 */
[----:B------:R-:W-:Y:S01]  /*0e70*/  LOP3.LUT R13, R22, 0xfffffff8, RZ, 0xc0, !PT ;  /* 0xfffffff8160d7812 */ /* 0x000fe200078ec0ff */
[----:B------:R-:W-:Y:S01]  /*0e80*/  ULDC UR4, c[0x0][0x168] ;  /* 0x00005a0000047ab9 */ /* 0x000fe20000000800 */
[----:B------:R-:W-:Y:S01]  /*0e90*/  IADD3 R9, R10, 0x40, RZ ;  /* 0x000000400a097810 */ /* 0x000fe20007ffe0ff */
[----:B------:R-:W-:Y:S01]  /*0ea0*/  UIMAD UR4, UR5, UR4, URZ ;  /* 0x00000004050472a4 */ /* 0x000fe2000f8e023f */
[----:B------:R-:W-:Y:S01]  /*0eb0*/  LEA R17, P1, R2, c[0x0][0x160], 0x1 ;  /* 0x0000580002117a11 */ /* 0x000fe200078208ff */
[----:B------:R-:W-:Y:S01]  /*0ec0*/  IMAD.IADD R21, R0, 0x1, -R13 ;  /* 0x0000000100157824 */ /* 0x000fe200078e0a0d */
[----:B------:R-:W-:Y:S01]  /*0ed0*/  LEA.HI R13, R24, R168, RZ, 0x6 ;  /* 0x000000a8180d7211 */ /* 0x000fe200078f30ff */
[----:B------:R-:W-:Y:S01]  /*0ee0*/  IMAD.IADD R0, R3, 0x1, R8 ;  /* 0x0000000103007824 */ /* 0x000fe200078e0208 */
[----:B------:R-:W-:Y:S01]  /*0ef0*/  ISETP.GE.AND P0, PT, R9, c[0x0][0x1d4], PT ;  /* 0x0000750009007a0c */ /* 0x000fe20003f06270 */
[----:B------:R1:W2:Y:S02]  /*0f00*/  SHFL.IDX PT, R8, R17, RZ, 0x181f ;  /* 0x00181fff11087589 */ /* 0x0002a400000e0000 */
[----:B------:R-:W-:Y:S01]  /*0f10*/  IMAD.SHL.U32 R13, R13, 0x8, RZ ;  /* 0x000000080d0d7824 */ /* 0x000fe200078e00ff */
[----:B------:R-:W-:-:S04]  /*0f20*/  LEA.HI.X R16, R2, c[0x0][0x164], R0, 0x1, P1 ;  /* 0x0000590002107a11 */ /* 0x000fc800008f0c00 */
[----:B------:R-:W-:Y:S01]  /*0f30*/  LOP3.LUT R13, R20, 0xfffffe00, R13, 0xf8, !PT ;  /* 0xfffffe00140d7812 */ /* 0x000fe200078ef80d */
[----:B------:R1:W4:Y:S01]  /*0f40*/  SHFL.IDX PT, R9, R16, RZ, 0x181f ;  /* 0x00181fff10097589 */ /* 0x00032200000e0000 */
[----:B---3--:R-:W-:Y:S01]  /*0f50*/  @P2 SHF.R.S32.HI R3, RZ, 0x1f, R18 ;  /* 0x0000001fff032819 */ /* 0x008fe20000011412 */
[----:B------:R-:W-:Y:S01]  /*0f60*/  @!P2 IMAD.MOV.U32 R3, RZ, RZ, R19 ;  /* 0x000000ffff03a224 */ /* 0x000fe200078e0013 */
[----:B------:R-:W-:Y:S01]  /*0f70*/  @P2 MOV R2, R18 ;  /* 0x0000001200022202 */ /* 0x000fe20000000f00 */
[----:B------:R-:W-:Y:S01]  /*0f80*/  @!P2 IMAD.MOV.U32 R2, RZ, RZ, R25 ;  /* 0x000000ffff02a224 */ /* 0x000fe200078e0019 */
[----:B------:R-:W-:Y:S01]  /*0f90*/  IADD3 R18, R15, 0x40, RZ ;  /* 0x000000400f127810 */ /* 0x000fe20007ffe0ff */
[C---:B------:R-:W-:Y:S01]  /*0fa0*/  IMAD R12, R3.reuse, c[0x0][0x1f0], RZ ;  /* 0x00007c00030c7a24 */ /* 0x040fe200078e02ff */
[----:B------:R-:W-:Y:S01]  /*0fb0*/  MOV R25, 0x10 ;  /* 0x0000001000197802 */ /* 0x000fe20000000f00 */
[----:B------:R-:W-:Y:S01]  /*0fc0*/  IMAD R0, R3, c[0x0][0x218], RZ ;  /* 0x0000860003007a24 */ /* 0x000fe200078e02ff */
[----:B------:R-:W-:Y:S01]  /*0fd0*/  ISETP.GE.AND P4, PT, R18, c[0x0][0x198], PT ;  /* 0x0000660012007a0c */ /* 0x000fe20003f86270 */
[----:B------:R-:W-:-:S02]  /*0fe0*/  IMAD R14, R2, c[0x0][0x1f4], R12 ;  /* 0x00007d00020e7a24 */ /* 0x000fc400078e020c */
[C---:B------:R-:W-:Y:S02]  /*0ff0*/  IMAD R12, R2.reuse, c[0x0][0x21c], R0 ;  /* 0x00008700020c7a24 */ /* 0x040fe400078e0200 */
[----:B------:R-:W-:-:S04]  /*1000*/  IMAD.WIDE.U32 R30, R2, c[0x0][0x218], R4 ;  /* 0x00008600021e7a25 */ /* 0x000fc800078e0004 */
[----:B------:R-:W-:Y:S01]  /*1010*/  IMAD.WIDE.U32 R32, R2, c[0x0][0x1f0], R6 ;  /* 0x00007c0002207a25 */ /* 0x000fe200078e0006 */
[----:B------:R-:W-:-:S03]  /*1020*/  IADD3 R29, R31, R12, RZ ;  /* 0x0000000c1f1d7210 */ /* 0x000fc60007ffe0ff */
[----:B------:R-:W-:Y:S01]  /*1030*/  IMAD.IADD R35, R33, 0x1, R14 ;  /* 0x0000000121237824 */ /* 0x000fe200078e020e */
[----:B------:R1:W-:Y:S01]  /*1040*/  STL.64 [R1+0x38], R32 ;  /* 0x0000382001007387 */ /* 0x0003e20000100a00 */
[----:B------:R-:W-:-:S03]  /*1050*/  IMAD R19, R27, 0x80, R28 ;  /* 0x000000801b137824 */ /* 0x000fc600078e021c */
[----:B------:R1:W-:Y:S02]  /*1060*/  STL.64 [R1+0x30], R30 ;  /* 0x0000301e01007387 */ /* 0x0003e40000100a00 */
[----:B------:R-:W-:Y:S02]  /*1070*/  ISETP.GE.AND P6, PT, R19, UR4, PT ;  /* 0x0000000413007c0c */ /* 0x000fe4000bfc6270 */
[----:B------:R1:W-:Y:S02]  /*1080*/  STL [R1+0x20], R29 ;  /* 0x0000201d01007387 */ /* 0x0003e40000100800 */
[----:B------:R-:W-:Y:S02]  /*1090*/  R2P PR, R21, 0x6 ;  /* 0x0000000615007804 */ /* 0x000fe40000000000 */
[----:B------:R1:W-:Y:S03]  /*10a0*/  STL [R1+0x2c], R35 ;  /* 0x00002c2301007387 */ /* 0x0003e60000100800 */
[----:B------:R-:W-:-:S02]  /*10b0*/  SEL R3, R25, 0xfffffff0, !P1 ;  /* 0xfffffff019037807 */ /* 0x000fc40004800000 */
[----:B------:R-:W-:Y:S02]  /*10c0*/  SEL R0, R26, 0xffffffe0, !P2 ;  /* 0xffffffe01a007807 */ /* 0x000fe40005000000 */
[----:B------:R-:W-:Y:S05]  /*10d0*/  @P6 BRA `(.L_x_97) ;  /* 0x000000a000006947 */ /* 0x000fea0003800000 */
[----:B--2-4-:R-:W-:Y:S02]  /*10e0*/  SHF.R.S32.HI R2, RZ, 0x1f, R18 ;  /* 0x0000001fff027819 */ /* 0x014fe40000011412 */
[C---:B------:R-:W-:Y:S02]  /*10f0*/  LEA R4, P1, R15.reuse, R8, 0x1 ;  /* 0x000000080f047211 */ /* 0x040fe400078208ff */
[----:B------:R-:W-:Y:S02]  /*1100*/  LEA.HI R2, R2, R18, RZ, 0x3 ;  /* 0x0000001202027211 */ /* 0x000fe400078f18ff */
[----:B------:R-:W-:Y:S02]  /*1110*/  LEA.HI.X R5, R15, R9, R11, 0x1, P1 ;  /* 0x000000090f057211 */ /* 0x000fe400008f0c0b */
[----:B------:R-:W-:Y:S01]  /*1120*/  LOP3.LUT R6, R2, 0xfffffff8, RZ, 0xc0, !PT ;  /* 0xfffffff802067812 */ /* 0x000fe200078ec0ff */
[----:B------:R-:W-:-:S04]  /*1130*/  IMAD.SHL.U32 R2, R13, 0x2, RZ ;  /* 0x000000020d027824 */ /* 0x000fc800078e00ff */
[----:B------:R-:W-:Y:S01]  /*1140*/  IMAD.WIDE R8, R6, 0x2, R8 ;  /* 0x0000000206087825 */ /* 0x000fe200078e0208 */
[----:B------:R-:W-:Y:S01]  /*1150*/  @!PT LDS RZ, [RZ] ;  /* 0x00000000fffff984 */ /* 0x000fe20000000800 */
[----:B------:R2:W-:Y:S04]  /*1160*/  LDGSTS.E.BYPASS.LTC128B.128 [R2+0x8100], [R4.64], !P5 ;  /* 0x0810000004027fae */ /* 0x0005e8000e901d52 */
[----:B------:R2:W-:Y:S02]  /*1170*/  LDGSTS.E.BYPASS.LTC128B.128 [R2+0xc100], [R8.64], !P4 ;  /* 0x0c10000008027fae */ /* 0x0005e4000e101d52 */
.L_x_97:
[----:B--2-4-:R-:W-:Y:S05]  /*1180*/  BSYNC B0 ;  /* 0x0000000000007941 */ /* 0x014fea0003800000 */
.L_x_96:
[----:B------:R-:W-:Y:S01]  /*1190*/  IADD3 R2, R19, 0x10, RZ ;  /* 0x0000001013027810 */ /* 0x000fe20007ffe0ff */
[----:B------:R2:W3:Y:S01]  /*11a0*/  SHFL.IDX PT, R5, R16, 0x1, 0x181f ;  /* 0x00381f0010057f89 */ /* 0x0004e200000e0000 */
[----:B------:R-:W-:Y:S02]  /*11b0*/  BSSY B0, `(.L_x_98) ;  /* 0x000000e000007945 */ /* 0x000fe40003800000 */
[----:B------:R-:W-:Y:S01]  /*11c0*/  ISETP.GE.AND P1, PT, R2, UR4, PT ;  /* 0x0000000402007c0c */ /* 0x000fe2000bf26270 */
[----:B------:R2:W4:-:S12]  /*11d0*/  SHFL.IDX PT, R4, R17, 0x1, 0x181f ;  /* 0x00381f0011047f89 */ /* 0x00051800000e0000 */
[----:B------:R-:W-:Y:S05]  /*11e0*/  @P1 BRA `(.L_x_99) ;  /* 0x000000a000001947 */ /* 0x000fea0003800000 */
[----:B------:R-:W-:Y:S02]  /*11f0*/  SHF.R.S32.HI R2, RZ, 0x1f, R18 ;  /* 0x0000001fff027819 */ /* 0x000fe40000011412 */
[C---:B----4-:R-:W-:Y:S02]  /*1200*/  LEA R6, P1, R15.reuse, R4, 0x1 ;  /* 0x000000040f067211 */ /* 0x050fe400078208ff */
[----:B------:R-:W-:Y:S02]  /*1210*/  LEA.HI R2, R2, R18, RZ, 0x3 ;  /* 0x0000001202027211 */ /* 0x000fe400078f18ff */
[----:B---3--:R-:W-:Y:S02]  /*1220*/  LEA.HI.X R7, R15, R5, R11, 0x1, P1 ;  /* 0x000000050f077211 */ /* 0x008fe400008f0c0b */
[----:B------:R-:W-:Y:S01]  /*1230*/  LOP3.LUT R8, R2, 0xfffffff8, RZ, 0xc0, !PT ;  /* 0xfffffff802087812 */ /* 0x000fe200078ec0ff */
[----:B------:R-:W-:-:S04]  /*1240*/  IMAD.SHL.U32 R2, R13, 0x2, RZ ;  /* 0x000000020d027824 */ /* 0x000fc800078e00ff */
[----:B------:R-:W-:Y:S01]  /*1250*/  IMAD.WIDE R4, R8, 0x2, R4 ;  /* 0x0000000208047825 */ /* 0x000fe200078e0204 */
[----:B------:R-:W-:Y:S01]  /*1260*/  @!PT LDS RZ, [RZ] ;  /* 0x00000000fffff984 */ /* 0x000fe20000000800 */
[----:B------:R3:W-:Y:S04]  /*1270*/  LDGSTS.E.BYPASS.LTC128B.128 [R2+0x8900], [R6.64], !P5 ;  /* 0x0890000006027fae */ /* 0x0007e8000e901d52 */
[----:B------:R3:W-:Y:S02]  /*1280*/  LDGSTS.E.BYPASS.LTC128B.128 [R2+0xc900], [R4.64], !P4 ;  /* 0x0c90000004027fae */ /* 0x0007e4000e101d52 */
.L_x_99:
[----:B------:R-:W-:Y:S05]  /*1290*/  BSYNC B0 ;  /* 0x0000000000007941 */ /* 0x000fea0003800000 */
.L_x_98:
[----:B---3--:R-:W-:Y:S01]  /*12a0*/  IADD3 R2, R19, 0x20, RZ ;  /* 0x0000002013027810 */ /* 0x008fe20007ffe0ff */
[----:B------:R3:W1:Y:S01]  /*12b0*/  SHFL.IDX PT, R5, R16, 0x2, 0x181f ;  /* 0x00581f0010057f89 */ /* 0x00066200000e0000 */
[----:B------:R-:W-:Y:S02]  /*12c0*/  BSSY B0, `(.L_x_100) ;  /* 0x000000e000007945 */ /* 0x000fe40003800000 */
[----:B------:R-:W-:Y:S01]  /*12d0*/  ISETP.GE.AND P1, PT, R2, UR4, PT ;  /* 0x0000000402007c0c */ /* 0x000fe2000bf26270 */
[----:B----4-:R3:W4:-:S12]  /*12e0*/  SHFL.IDX PT, R4, R17, 0x2, 0x181f ;  /* 0x00581f0011047f89 */ /* 0x01071800000e0000 */
[----:B------:R-:W-:Y:S05]  /*12f0*/  @P1 BRA `(.L_x_101) ;  /* 0x000000a000001947 */ /* 0x000fea0003800000 */
[----:B------:R-:W-:Y:S02]  /*1300*/  SHF.R.S32.HI R2, RZ, 0x1f, R18 ;  /* 0x0000001fff027819 */ /* 0x000fe40000011412 */
[C---:B----4-:R-:W-:Y:S02]  /*1310*/  LEA R6, P1, R15.reuse, R4, 0x1 ;  /* 0x000000040f067211 */ /* 0x050fe400078208ff */
[----:B------:R-:W-:Y:S02]  /*1320*/  LEA.HI R2, R2, R18, RZ, 0x3 ;  /* 0x0000001202027211 */ /* 0x000fe400078f18ff */
[----:B-1----:R-:W-:Y:S02]  /*1330*/  LEA.HI.X R7, R15, R5, R11, 0x1, P1 ;  /* 0x000000050f077211 */ /* 0x002fe400008f0c0b */
[----:B------:R-:W-:Y:S01]  /*1340*/  LOP3.LUT R8, R2, 0xfffffff8, RZ, 0xc0, !PT ;  /* 0xfffffff802087812 */ /* 0x000fe200078ec0ff */
[----:B------:R-:W-:-:S04]  /*1350*/  IMAD.SHL.U32 R2, R13, 0x2, RZ ;  /* 0x000000020d027824 */ /* 0x000fc800078e00ff */
[----:B------:R-:W-:Y:S01]  /*1360*/  IMAD.WIDE R4, R8, 0x2, R4 ;  /* 0x0000000208047825 */ /* 0x000fe200078e0204 */
[----:B------:R-:W-:Y:S01]  /*1370*/  @!PT LDS RZ, [RZ] ;  /* 0x00000000fffff984 */ /* 0x000fe20000000800 */
[----:B------:R1:W-:Y:S04]  /*1380*/  LDGSTS.E.BYPASS.LTC128B.128 [R2+0x9100], [R6.64], !P5 ;  /* 0x0910000006027fae */ /* 0x0003e8000e901d52 */
[----:B------:R1:W-:Y:S02]  /*1390*/  LDGSTS.E.BYPASS.LTC128B.128 [R2+0xd100], [R4.64], !P4 ;  /* 0x0d10000004027fae */ /* 0x0003e4000e101d52 */
.L_x_101:
[----:B------:R-:W-:Y:S05]  /*13a0*/  BSYNC B0 ;  /* 0x0000000000007941 */ /* 0x000fea0003800000 */
.L_x_100:
[----:B-1----:R-:W-:Y:S01]  /*13b0*/  IADD3 R2, R19, 0x30, RZ ;  /* 0x0000003013027810 */ /* 0x002fe20007ffe0ff */
[----:B------:R1:W2:Y:S01]  /*13c0*/  SHFL.IDX PT, R5, R16, 0x3, 0x181f ;  /* 0x00781f0010057f89 */ /* 0x0002a200000e0000 */
[----:B------:R-:W-:Y:S02]  /*13d0*/  BSSY B0, `(.L_x_102) ;  /* 0x000000e000007945 */ /* 0x000fe40003800000 */
[----:B------:R-:W-:Y:S01]  /*13e0*/  ISETP.GE.AND P1, PT, R2, UR4, PT ;  /* 0x0000000402007c0c */ /* 0x000fe2000bf26270 */
[----:B----4-:R1:W4:-:S12]  /*13f0*/  SHFL.IDX PT, R4, R17, 0x3, 0x181f ;  /* 0x00781f0011047f89 */ /* 0x01031800000e0000 */
[----:B------:R-:W-:Y:S05]  /*1400*/  @P1 BRA `(.L_x_103) ;  /* 0x000000a000001947 */ /* 0x000fea0003800000 */
[----:B------:R-:W-:Y:S02]  /*1410*/  SHF.R.S32.HI R2, RZ, 0x1f, R18 ;  /* 0x0000001fff027819 */ /* 0x000fe40000011412 */
[C---:B----4-:R-:W-:Y:S02]  /*1420*/  LEA R6, P1, R15.reuse, R4, 0x1 ;  /* 0x000000040f067211 */ /* 0x050fe400078208ff */
[----:B------:R-:W-:Y:S02]  /*1430*/  LEA.HI R2, R2, R18, RZ, 0x3 ;  /* 0x0000001202027211 */ /* 0x000fe400078f18ff */
[----:B--2---:R-:W-:Y:S02]  /*1440*/  LEA.HI.X R7, R15, R5, R11, 0x1, P1 ;  /* 0x000000050f077211 */ /* 0x004fe400008f0c0b */
[----:B------:R-:W-:Y:S01]  /*1450*/  LOP3.LUT R8, R2, 0xfffffff8, RZ, 0xc0, !PT ;  /* 0xfffffff802087812 */ /* 0x000fe200078ec0ff */
[----:B------:R-:W-:-:S04]  /*1460*/  IMAD.SHL.U32 R2, R13, 0x2, RZ ;  /* 0x000000020d027824 */ /* 0x000fc800078e00ff */
[----:B------:R-:W-:Y:S01]  /*1470*/  IMAD.WIDE R4, R8, 0x2, R4 ;  /* 0x0000000208047825 */ /* 0x000fe200078e0204 */
[----:B------:R-:W-:Y:S01]  /*1480*/  @!PT LDS RZ, [RZ] ;  /* 0x00000000fffff984 */ /* 0x000fe20000000800 */
[----:B------:R2:W-:Y:S04]  /*1490*/  LDGSTS.E.BYPASS.LTC128B.128 [R2+0x9900], [R6.64], !P5 ;  /* 0x0990000006027fae */ /* 0x0005e8000e901d52 */
[----:B------:R2:W-:Y:S02]  /*14a0*/  LDGSTS.E.BYPASS.LTC128B.128 [R2+0xd900], [R4.64], !P4 ;  /* 0x0d90000004027fae */ /* 0x0005e4000e101d52 */
.L_x_103:
[----:B------:R-:W-:Y:S05]  /*14b0*/  BSYNC B0 ;  /* 0x0000000000007941 */ /* 0x000fea0003800000 */
.L_x_102:
[----:B--2---:R-:W-:Y:S01]  /*14c0*/  IADD3 R2, R19, 0x40, RZ ;  /* 0x0000004013027810 */ /* 0x004fe20007ffe0ff */
        /* <DEDUP_REMOVED lines=15> */
.L_x_105:
[----:B------:R-:W-:Y:S05]  /*15c0*/  BSYNC B0 ;  /* 0x0000000000007941 */ /* 0x000fea0003800000 */
.L_x_104:
        /* <DEDUP_REMOVED lines=16> */
.L_x_107:
[----:B------:R-:W-:Y:S05]  /*16d0*/  BSYNC B0 ;  /* 0x0000000000007941 */ /* 0x000fea0003800000 */
.L_x_106:
        /* <DEDUP_REMOVED lines=16> */
.L_x_109:
[----:B------:R-:W-:Y:S05]  /*17e0*/  BSYNC B0 ;  /* 0x0000000000007941 */ /* 0x000fea0003800000 */
.L_x_108:
[----:B-1--4-:R-:W1:Y:S01]  /*17f0*/  SHFL.IDX PT, R4, R17, 0x7, 0x181f ;  /* 0x00f81f0011047f89 */ /* 0x012e6200000e0000 */
[----:B------:R-:W-:Y:S01]  /*1800*/  IADD3 R2, R19, 0x70, RZ ;  /* 0x0000007013027810 */ /* 0x000fe20007ffe0ff */
[----:B------:R-:W-:Y:S01]  /*1810*/  UIADD3 UR20, UR21, -0x1, URZ ;  /* 0xffffffff15147890 */ /* 0x000fe2000fffe03f */
[----:B------:R-:W-:Y:S01]  /*1820*/  IADD3 R6, -R28, c[0x0][0x1d0], RZ ;  /* 0x000074001c067a10 */ /* 0x000fe20007ffe1ff */
[----:B------:R-:W4:Y:S01]  /*1830*/  SHFL.IDX PT, R5, R16, 0x7, 0x181f ;  /* 0x00f81f0010057f89 */ /* 0x000f2200000e0000 */
[----:B------:R-:W-:Y:S01]  /*1840*/  ISETP.GE.AND P6, PT, R2, UR4, PT ;  /* 0x0000000402007c0c */ /* 0x000fe2000bfc6270 */
[----:B------:R-:W-:Y:S01]  /*1850*/  ULDC.64 UR6, c[0x0][0x1e0] ;  /* 0x0000780000067ab9 */ /* 0x000fe20000000a00 */
[----:B------:R-:W-:Y:S01]  /*1860*/  IMAD.MOV.U32 R156, RZ, RZ, R34 ;  /* 0x000000ffff9c7224 */ /* 0x000fe200078e0022 */
[----:B------:R-:W-:Y:S01]  /*1870*/  UMOV UR22, 0x6 ;  /* 0x0000000600167882 */ /* 0x000fe20000000000 */
[----:B------:R-:W-:Y:S01]  /*1880*/  IMAD.U32 R10, RZ, RZ, UR20 ;  /* 0x00000014ff0a7e24 */ /* 0x000fe2000f8e00ff */
[----:B------:R-:W-:Y:S01]  /*1890*/  USHF.L.U32 UR23, UR6, 0x6, URZ ;  /* 0x0000000606177899 */ /* 0x000fe2000800063f */
[----:B------:R-:W-:Y:S01]  /*18a0*/  IMAD.MOV.U32 R157, RZ, RZ, R35 ;  /* 0x000000ffff9d7224 */ /* 0x000fe200078e0023 */
[----:B------:R-:W-:Y:S01]  /*18b0*/  USHF.L.U64.HI UR22, UR6, UR22, UR7 ;  /* 0x0000001606167299 */ /* 0x000fe20008010207 */
[----:B------:R-:W-:Y:S01]  /*18c0*/  IMAD R10, R10, -0x40, R6 ;  /* 0xffffffc00a0a7824 */ /* 0x000fe200078e0206 */
[----:B------:R-:W-:Y:S01]  /*18d0*/  USHF.R.S32.HI UR10, URZ, 0x1f, UR20 ;  /* 0x0000001f3f0a7899 */ /* 0x000fe20008011414 */
[----:B------:R-:W-:Y:S01]  /*18e0*/  IMAD.MOV.U32 R156, RZ, RZ, R32 ;  /* 0x000000ffff9c7224 */ /* 0x000fe200078e0020 */
[----:B------:R-:W-:Y:S01]  /*18f0*/  UIMAD UR4, UR22, UR20, URZ ;  /* 0x00000014160472a4 */ /* 0x000fe2000f8e023f */
[----:B------:R-:W-:Y:S01]  /*1900*/  IMAD.U32 R154, RZ, RZ, UR23 ;  /* 0x00000017ff9a7e24 */ /* 0x000fe2000f8e00ff */
[----:B------:R-:W-:Y:S01]  /*1910*/  @!P6 SHF.R.S32.HI R2, RZ, 0x1f, R18 ;  /* 0x0000001fff02e819 */ /* 0x000fe20000011412 */
[----:B------:R-:W-:Y:S01]  /*1920*/  IMAD.SHL.U32 R243, R13, 0x2, RZ ;  /* 0x000000020df37824 */ /* 0x000fe200078e00ff */
[----:B------:R-:W-:Y:S01]  /*1930*/  ISETP.GE.AND P2, PT, R10, 0x1, PT ;  /* 0x000000010a00780c */ /* 0x000fe20003f46270 */
[----:B------:R-:W-:Y:S01]  /*1940*/  UIMAD UR4, UR10, UR23, UR4 ;  /* 0x000000170a0472a4 */ /* 0x000fe2000f8e0204 */
[----:B------:R-:W-:Y:S01]  /*1950*/  @!P6 LEA.HI R2, R2, R18, RZ, 0x3 ;  /* 0x000000120202e211 */ /* 0x000fe200078f18ff */
[----:B------:R-:W-:Y:S01]  /*1960*/  UIMAD.WIDE.U32 UR12, UR6, 0x20, URZ ;  /* 0x00000020060c78a5 */ /* 0x000fe2000f8e003f */
[C---:B-1----:R-:W-:Y:S01]  /*1970*/  @!P6 LEA R6, P1, R15.reuse, R4, 0x1 ;  /* 0x000000040f06e211 */ /* 0x042fe200078208ff */
[----:B------:R-:W-:Y:S01]  /*1980*/  USHF.L.U32 UR9, UR7, 0x5, URZ ;  /* 0x0000000507097899 */ /* 0x000fe2000800063f */
[----:B------:R-:W-:Y:S01]  /*1990*/  @!P6 LOP3.LUT R8, R2, 0xfffffff8, RZ, 0xc0, !PT ;  /* 0xfffffff80208e812 */ /* 0x000fe200078ec0ff */
[----:B------:R-:W-:Y:S01]  /*19a0*/  ULDC UR17, c[0x0][0x1d0] ;  /* 0x0000740000117ab9 */ /* 0x000fe20000000800 */
[----:B----4-:R-:W-:Y:S01]  /*19b0*/  @!P6 LEA.HI.X R7, R15, R5, R11, 0x1, P1 ;  /* 0x000000050f07e211 */ /* 0x010fe200008f0c0b */
[----:B------:R-:W-:Y:S01]  /*19c0*/  UIADD3 UR9, UR13, UR9, URZ ;  /* 0x000000090d097290 */ /* 0x000fe2000fffe03f */
[----:B------:R-:W-:Y:S01]  /*19d0*/  ISETP.GE.AND P1, PT, R10, 0x11, PT ;  /* 0x000000110a00780c */ /* 0x000fe20003f26270 */
[----:B------:R-:W-:Y:S01]  /*19e0*/  @!P6 IMAD.WIDE R8, R8, 0x2, R4 ;  /* 0x000000020808e825 */ /* 0x000fe200078e0204 */
[----:B------:R-:W-:Y:S01]  /*19f0*/  SHF.R.S32.HI R14, RZ, 0x4, R23 ;  /* 0x00000004ff0e7819 */ /* 0x000fe20000011417 */
[----:B------:R-:W-:Y:S01]  /*1a00*/  @!PT LDS RZ, [RZ] ;  /* 0x00000000fffff984 */ /* 0x000fe20000000800 */
[----:B------:R1:W-:Y:S01]  /*1a10*/  @!P6 LDGSTS.E.BYPASS.LTC128B.128 [R243+0xb900], [R6.64], !P5 ;  /* 0x0b90000006f3efae */ /* 0x0003e2000e901d52 */
[----:B------:R-:W-:Y:S01]  /*1a20*/  ISETP.GE.AND P5, PT, R10, 0x31, PT ;  /* 0x000000310a00780c */ /* 0x000fe20003fa6270 */
[----:B------:R-:W-:Y:S01]  /*1a30*/  IMAD.WIDE.U32 R4, R154, UR20, R156 ;  /* 0x000000149a047c25 */ /* 0x000fe2000f8e009c */
[----:B------:R-:W-:Y:S01]  /*1a40*/  LEA.HI R155, R24, R168, RZ, 0x5 ;  /* 0x000000a8189b7211 */ /* 0x000fe200078f28ff */
[----:B------:R4:W-:Y:S01]  /*1a50*/  @!P6 LDGSTS.E.BYPASS.LTC128B.128 [R243+0xf900], [R8.64], !P4 ;  /* 0x0f90000008f3efae */ /* 0x0009e2000e101d52 */
[----:B------:R-:W-:-:S02]  /*1a60*/  ISETP.GE.AND P6, PT, R10, 0x21, PT ;  /* 0x000000210a00780c */ /* 0x000fc40003fc6270 */
[----:B------:R-:W-:Y:S01]  /*1a70*/  IADD3 R5, R5, UR4, RZ ;  /* 0x0000000405057c10 */ /* 0x000fe2000fffe0ff */
[----:B------:R-:W0:Y:S04]  /*1a80*/  LDGDEPBAR ;  /* 0x00000000000079af */ /* 0x000e280000000000 */
[----:B------:R-:W-:Y:S01]  /*1a90*/  BAR.SYNC.DEFER_BLOCKING 0x0 ;  /* 0x0000000000007b1d */ /* 0x000fe20000010000 */
[----:B------:R-:W-:-:S04]  /*1aa0*/  @P2 LEA R12, P4, R4, c[0x0][0x1c8], 0x1 ;  /* 0x00007200040c2a11 */ /* 0x000fc800078808ff */
[----:B------:R-:W-:Y:S01]  /*1ab0*/  @P2 LEA.HI.X R13, R4, c[0x0][0x1cc], R5, 0x1, P4 ;  /* 0x00007300040d2a11 */ /* 0x000fe200020f0c05 */
[----:B------:R-:W-:Y:S01]  /*1ac0*/  VOTEU.ANY UP0, P5 ;  /* 0x00000000003f7886 */ /* 0x000fe20002800100 */
[----:B------:R-:W-:Y:S04]  /*1ad0*/  STL.64 [R1+0x28], R156 ;  /* 0x0000289c01007387 */ /* 0x000fe80000100a00 */
[----:B------:R-:W-:Y:S01]  /*1ae0*/  @UP0 UIMAD UR4, UR7, 0x30, URZ ;  /* 0x00000030070408a4 */ /* 0x000fe2000f8e023f */
[----:B-1----:R-:W-:Y:S02]  /*1af0*/  IMAD.U32 R6, RZ, RZ, UR7 ;  /* 0x00000007ff067e24 */ /* 0x002fe4000f8e00ff */
[----:B----4-:R-:W-:-:S05]  /*1b00*/  IMAD.MOV.U32 R8, RZ, RZ, c[0x0][0x1e0] ;  /* 0x00007800ff087624 */ /* 0x010fca00078e00ff */
[C---:B------:R-:W-:Y:S01]  /*1b10*/  @P1 LEA R2, P4, R8.reuse, R4, 0x4 ;  /* 0x0000000408021211 */ /* 0x040fe200078820ff */
[----:B------:R-:W-:Y:S01]  /*1b20*/  @!PT LDS RZ, [RZ] ;  /* 0x00000000fffff984 */ /* 0x000fe20000000800 */
[----:B------:R-:W-:Y:S01]  /*1b30*/  @!PT LDS RZ, [RZ] ;  /* 0x00000000fffff984 */ /* 0x000fe20000000800 */
[----:B------:R-:W-:Y:S01]  /*1b40*/  @!PT LDS RZ, [RZ] ;  /* 0x00000000fffff984 */ /* 0x000fe20000000800 */
[----:B------:R1:W-:Y:S03]  /*1b50*/  @P2 LDGSTS.E.BYPASS.LTC128B.128 [R243+0x4100], [R12.64], !P3 ;  /* 0x041000000cf32fae */ /* 0x0003e6000d901d52 */
[C---:B------:R-:W-:Y:S01]  /*1b60*/  @P1 LEA.HI.X R6, R8.reuse, R5, R6, 0x4, P4 ;  /* 0x0000000508061211 */ /* 0x040fe200020f2406 */
[----:B------:R-:W-:Y:S01]  /*1b70*/  @P5 IMAD.WIDE.U32 R8, R8, 0x30, R4 ;  /* 0x0000003008085825 */ /* 0x000fe200078e0004 */
[----:B------:R-:W-:Y:S01]  /*1b80*/  @P1 LEA R10, P4, R2, c[0x0][0x1c8], 0x1 ;  /* 0x00007200020a1a11 */ /* 0x000fe200078808ff */
[----:B------:R1:W-:Y:S01]  /*1b90*/  @P2 LDGSTS.E.BYPASS.LTC128B.128 [R243+0x6100], [R12.64+0x80], !P0 ;  /* 0x061000800cf32fae */ /* 0x0003e2000c101d52 */
[----:B------:R-:W-:Y:S02]  /*1ba0*/  LOP3.LUT P2, RZ, R36, 0x2, RZ, 0xc0, !PT ;  /* 0x0000000224ff7812 */ /* 0x000fe4000784c0ff */
[----:B------:R-:W-:-:S02]  /*1bb0*/  @P1 LEA.HI.X R11, R2, c[0x0][0x1cc], R6, 0x1, P4 ;  /* 0x00007300020b1a11 */ /* 0x000fc400020f0c06 */
[----:B------:R-:W-:-:S03]  /*1bc0*/  @P6 IADD3 R2, P4, R4, UR12, RZ ;  /* 0x0000000c04026c10 */ /* 0x000fc6000ff9e0ff */
[----:B------:R4:W-:Y:S01]  /*1bd0*/  @P1 LDGSTS.E.BYPASS.LTC128B.128 [R243+0x4900], [R10.64], !P3 ;  /* 0x049000000af31fae */ /* 0x0009e2000d901d52 */
[----:B------:R-:W-:Y:S02]  /*1be0*/  @P6 IADD3.X R4, R5, UR9, RZ, P4, !PT ;  /* 0x0000000905046c10 */ /* 0x000fe4000a7fe4ff */
[----:B------:R-:W-:Y:S01]  /*1bf0*/  LEA.HI R5, R23, R14, RZ, 0x1 ;  /* 0x0000000e17057211 */ /* 0x000fe200078f08ff */
[----:B------:R4:W-:Y:S01]  /*1c00*/  @P1 LDGSTS.E.BYPASS.LTC128B.128 [R243+0x6900], [R10.64+0x80], !P0 ;  /* 0x069000800af31fae */ /* 0x0009e2000c101d52 */
[C---:B------:R-:W-:Y:S02]  /*1c10*/  @P6 LEA R6, P4, R2.reuse, c[0x0][0x1c8], 0x1 ;  /* 0x0000720002066a11 */ /* 0x040fe400078808ff */
[----:B------:R-:W-:Y:S02]  /*1c20*/  LOP3.LUT R5, R5, 0xfffffffe, RZ, 0xc0, !PT ;  /* 0xfffffffe05057812 */ /* 0x000fe400078ec0ff */
[----:B------:R-:W-:Y:S02]  /*1c30*/  @P6 LEA.HI.X R7, R2, c[0x0][0x1cc], R4, 0x1, P4 ;  /* 0x0000730002076a11 */ /* 0x000fe400020f0c04 */
[----:B------:R-:W-:Y:S01]  /*1c40*/  @P5 IADD3 R2, R9, UR4, RZ ;  /* 0x0000000409025c10 */ /* 0x000fe2000fffe0ff */
[----:B------:R-:W-:Y:S01]  /*1c50*/  IMAD.IADD R9, R14, 0x1, -R5 ;  /* 0x000000010e097824 */ /* 0x000fe200078e0a05 */
[----:B------:R-:W-:Y:S01]  /*1c60*/  @P5 LEA R4, P4, R8, c[0x0][0x1c8], 0x1 ;  /* 0x0000720008045a11 */ /* 0x000fe200078808ff */
[----:B------:R5:W-:Y:S01]  /*1c70*/  @P6 LDGSTS.E.BYPASS.LTC128B.128 [R243+0x5100], [R6.64], !P3 ;  /* 0x0510000006f36fae */ /* 0x000be2000d901d52 */
[----:B------:R-:W-:-:S02]  /*1c80*/  ULDC.64 UR4, c[0x0][0x208] ;  /* 0x0000820000047ab9 */ /* 0x000fc40000000a00 */
[----:B------:R-:W-:Y:S01]  /*1c90*/  @P5 LEA.HI.X R5, R8, c[0x0][0x1cc], R2, 0x1, P4 ;  /* 0x0000730008055a11 */ /* 0x000fe200020f0c02 */
[----:B------:R5:W-:Y:S01]  /*1ca0*/  @P6 LDGSTS.E.BYPASS.LTC128B.128 [R243+0x7100], [R6.64+0x80], !P0 ;  /* 0x0710008006f36fae */ /* 0x000be2000c101d52 */
[----:B------:R-:W-:Y:S01]  /*1cb0*/  IMAD.SHL.U32 R2, R21, 0x40, RZ ;  /* 0x0000004015027824 */ /* 0x000fe200078e00ff */
[----:B------:R-:W-:Y:S01]  /*1cc0*/  UIMAD UR10, UR10, UR4, URZ ;  /* 0x000000040a0a72a4 */ /* 0x000fe2000f8e023f */
[----:B------:R-:W-:Y:S01]  /*1cd0*/  IMAD.SHL.U32 R8, R28, 0x8, RZ ;  /* 0x000000081c087824 */ /* 0x000fe200078e00ff */
[----:B------:R2:W-:Y:S01]  /*1ce0*/  @P5 LDGSTS.E.BYPASS.LTC128B.128 [R243+0x5900], [R4.64], !P3 ;  /* 0x0590000004f35fae */ /* 0x0005e2000d901d52 */
[----:B------:R-:W-:Y:S02]  /*1cf0*/  UIMAD.WIDE.U32 UR14, UR20, UR4, URZ ;  /* 0x00000004140e72a5 */ /* 0x000fe4000f8e003f */
[----:B------:R-:W-:Y:S01]  /*1d00*/  UIMAD UR10, UR20, UR5, UR10 ;  /* 0x00000005140a72a4 */ /* 0x000fe2000f8e020a */
[----:B------:R2:W-:Y:S03]  /*1d10*/  @P5 LDGSTS.E.BYPASS.LTC128B.128 [R243+0x7900], [R4.64+0x80], !P0 ;  /* 0x0790008004f35fae */ /* 0x0005e6000c101d52 */
[----:B------:R-:W-:Y:S01]  /*1d20*/  UIADD3 UR10, UR15, UR10, URZ ;  /* 0x0000000a0f0a7290 */ /* 0x000fe2000fffe03f */
[----:B------:R-:W0:Y:S01]  /*1d30*/  LDGDEPBAR ;  /* 0x00000000000079af */ /* 0x000e220000000000 */
[----:B-----5:R-:W-:Y:S01]  /*1d40*/  IMAD.SHL.U32 R6, R36, 0x40, RZ ;  /* 0x0000004024067824 */ /* 0x020fe200078e00ff */
[----:B--2---:R-:W-:Y:S01]  /*1d50*/  LOP3.LUT R4, R2, 0x1c0, RZ, 0xc0, !PT ;  /* 0x000001c002047812 */ /* 0x004fe200078ec0ff */
[----:B------:R-:W-:-:S04]  /*1d60*/  DEPBAR.LE SB0, 0x1 ;  /* 0x000080400000791a */ /* 0x000fc80000000000 */
[----:B------:R-:W-:Y:S01]  /*1d70*/  IMAD.SHL.U32 R5, R9, 0x8, RZ ;  /* 0x0000000809057824 */ /* 0x000fe200078e00ff */
[----:B------:R-:W-:-:S04]  /*1d80*/  DEPBAR.LE SB0, 0x0 ;  /* 0x000080000000791a */ /* 0x000fc80000000000 */
[----:B------:R-:W-:Y:S02]  /*1d90*/  LOP3.LUT R2, R6, 0x1c0, RZ, 0xc0, !PT ;  /* 0x000001c006027812 */ /* 0x000fe400078ec0ff */
[----:B------:R-:W-:Y:S01]  /*1da0*/  LOP3.LUT R7, R4, 0x8, R5, 0xf8, !PT ;  /* 0x0000000804077812 */ /* 0x000fe200078ef805 */
[----:B------:R-:W-:Y:S01]  /*1db0*/  IMAD.SHL.U32 R5, R22, 0x40, RZ ;  /* 0x0000004016057824 */ /* 0x000fe200078e00ff */
[----:B------:R-:W-:Y:S02]  /*1dc0*/  LOP3.LUT R8, R2, 0x8, R8, 0xf8, !PT ;  /* 0x0000000802087812 */ /* 0x000fe400078ef808 */
[----:B------:R-:W-:Y:S01]  /*1dd0*/  SHF.R.U32.HI R6, RZ, 0x3, R2 ;  /* 0x00000003ff067819 */ /* 0x000fe20000011602 */
[----:B------:R-:W-:Y:S01]  /*1de0*/  IMAD.SHL.U32 R2, R155, 0x20, RZ ;  /* 0x000000209b027824 */ /* 0x000fe200078e00ff */
[----:B------:R-:W-:Y:S02]  /*1df0*/  SHF.R.U32.HI R4, RZ, 0x3, R4 ;  /* 0x00000003ff047819 */ /* 0x000fe40000011604 */
[----:B------:R-:W-:-:S02]  /*1e00*/  LOP3.LUT R6, R8, R6, RZ, 0x3c, !PT ;  /* 0x0000000608067212 */ /* 0x000fc400078e3cff */
[----:B------:R-:W-:Y:S02]  /*1e10*/  LOP3.LUT R153, R7, R4, RZ, 0x3c, !PT ;  /* 0x0000000407997212 */ /* 0x000fe400078e3cff */
[----:B------:R-:W-:Y:S02]  /*1e20*/  LOP3.LUT R152, R5, 0xfffffe00, RZ, 0xc0, !PT ;  /* 0xfffffe0005987812 */ /* 0x000fe400078ec0ff */
[----:B------:R-:W-:Y:S01]  /*1e30*/  LOP3.LUT R4, R2, 0x7ffffc00, RZ, 0xc0, !PT ;  /* 0x7ffffc0002047812 */ /* 0x000fe200078ec0ff */
[----:B------:R-:W-:-:S03]  /*1e40*/  IMAD R2, R9, 0x200, R6 ;  /* 0x0000020009027824 */ /* 0x000fc600078e0206 */
[----:B------:R-:W-:Y:S01]  /*1e50*/  IADD3 R4, R153, R152, R4 ;  /* 0x0000009899047210 */ /* 0x000fe20007ffe004 */
[----:B------:R-:W-:Y:S01]  /*1e60*/  IMAD.SHL.U32 R175, R2, 0x2, RZ ;  /* 0x0000000202af7824 */ /* 0x000fe200078e00ff */
[----:B------:R-:W-:Y:S03]  /*1e70*/  BAR.SYNC.DEFER_BLOCKING 0x0 ;  /* 0x0000000000007b1d */ /* 0x000fe60000010000 */
[----:B------:R-:W-:Y:S01]  /*1e80*/  IMAD.SHL.U32 R230, R4, 0x2, RZ ;  /* 0x0000000204e67824 */ /* 0x000fe200078e00ff */
[----:B------:R-:W-:-:S03]  /*1e90*/  IADD3 R234, R175, 0x4120, RZ ;  /* 0x00004120afea7810 */ /* 0x000fc60007ffe0ff */
[C-C-:B------:R-:W-:Y:S02]  /*1ea0*/  IMAD R232, R3.reuse, 0x2, R230.reuse ;  /* 0x0000000203e87824 */ /* 0x140fe400078e02e6 */
[C---:B------:R-:W-:Y:S02]  /*1eb0*/  IMAD R231, R0.reuse, 0x2, R230 ;  /* 0x0000000200e77824 */ /* 0x040fe400078e02e6 */
[----:B------:R-:W-:Y:S02]  /*1ec0*/  IMAD R233, R0, 0x2, R232 ;  /* 0x0000000200e97824 */ /* 0x000fe400078e02e8 */
[----:B------:R-:W-:Y:S01]  /*1ed0*/  IMAD R235, R3, 0x2, R231 ;  /* 0x0000000203eb7824 */ /* 0x000fe200078e02e7 */
[----:B------:R-:W-:Y:S04]  /*1ee0*/  LDSM.16.M88.4 R4, [R230+0xa100] ;  /* 0x00a10000e604783b */ /* 0x000fe80000000200 */
[----:B---3--:R-:W2:Y:S04]  /*1ef0*/  LDSM.16.M88.4 R16, [R175+0x4100] ;  /* 0x00410000af10783b */ /* 0x008ea80000000200 */
[----:B-1----:R-:W1:Y:S04]  /*1f00*/  LDSM.16.M88.4 R12, [R175+0x4900] ;  /* 0x00490000af0c783b */ /* 0x002e680000000200 */
[----:B------:R-:W3:Y:S04]  /*1f10*/  LDSM.16.M88.4 R20, [R175+0x5100] ;  /* 0x00510000af14783b */ /* 0x000ee80000000200 */
[----:B------:R-:W5:Y:S04]  /*1f20*/  LDSM.16.M88.4 R24, [R175+0x5900] ;  /* 0x00590000af18783b */ /* 0x000f680000000200 */
[----:B----4-:R-:W4:Y:S01]  /*1f30*/  LDSM.16.M88.4 R8, [R230+0x8100] ;  /* 0x00810000e608783b */ /* 0x010f220000000200 */
[C---:B--2---:R-:W-:Y:S08]  /*1f40*/  HMMA.16816.F32.BF16 R40, R4.reuse, R16, RZ ;  /* 0x000000100428723c */ /* 0x044ff000000418ff */
[C---:B-1----:R-:W-:Y:S08]  /*1f50*/  HMMA.16816.F32.BF16 R56, R4.reuse, R12, RZ ;  /* 0x0000000c0438723c */ /* 0x042ff000000418ff */
[C---:B---3--:R-:W-:Y:S08]  /*1f60*/  HMMA.16816.F32.BF16 R60, R4.reuse, R20, RZ ;  /* 0x00000014043c723c */ /* 0x048ff000000418ff */
[C---:B-----5:R-:W-:Y:S08]  /*1f70*/  HMMA.16816.F32.BF16 R64, R4.reuse, R24, RZ ;  /* 0x000000180440723c */ /* 0x060ff000000418ff */
[C---:B------:R-:W-:Y:S08]  /*1f80*/  HMMA.16816.F32.BF16 R44, R4.reuse, R18, RZ ;  /* 0x00000012042c723c */ /* 0x040ff000000418ff */
[C---:B------:R-:W-:Y:S08]  /*1f90*/  HMMA.16816.F32.BF16 R76, R4.reuse, R14, RZ ;  /* 0x0000000e044c723c */ /* 0x040ff000000418ff */
[C---:B------:R-:W-:Y:S08]  /*1fa0*/  HMMA.16816.F32.BF16 R116, R4.reuse, R22, RZ ;  /* 0x000000160474723c */ /* 0x040ff000000418ff */
[----:B------:R-:W-:Y:S07]  /*1fb0*/  HMMA.16816.F32.BF16 R92, R4, R26, RZ ;  /* 0x0000001a045c723c */ /* 0x000fee00000418ff */
[----:B------:R-:W-:Y:S01]  /*1fc0*/  IMAD.U32 R6, RZ, RZ, UR14 ;  /* 0x0000000eff067e24 */ /* 0x000fe2000f8e00ff */
[----:B------:R-:W-:Y:S01]  /*1fd0*/  UMOV UR14, 0x5 ;  /* 0x00000005000e7882 */ /* 0x000fe20000000000 */
[----:B------:R-:W-:Y:S01]  /*1fe0*/  IMAD.U32 R4, RZ, RZ, UR10 ;  /* 0x0000000aff047e24 */ /* 0x000fe2000f8e00ff */
[----:B------:R-:W-:Y:S01]  /*1ff0*/  UMOV UR10, 0xffffffc0 ;  /* 0xffffffc0000a7882 */ /* 0x000fe20000000000 */
[C---:B----4-:R-:W-:Y:S01]  /*2000*/  HMMA.16816.F32.BF16 R100, R8.reuse, R18, RZ ;  /* 0x000000120864723c */ /* 0x050fe200000418ff */
[C---:B------:R-:W-:Y:S01]  /*2010*/  LEA R2, P1, R6.reuse, R30, 0x6 ;  /* 0x0000001e06027211 */ /* 0x040fe200078230ff */
[----:B------:R-:W-:Y:S01]  /*2020*/  UIMAD UR17, UR20, UR10, UR17 ;  /* 0x0000000a141172a4 */ /* 0x000fe2000f8e0211 */
[----:B------:R-:W-:Y:S01]  /*2030*/  IMAD.U32 R7, RZ, RZ, UR15 ;  /* 0x0000000fff077e24 */ /* 0x000fe2000f8e00ff */
[----:B------:R-:W-:Y:S01]  /*2040*/  USHF.L.U32 UR10, UR4, 0x5, URZ ;  /* 0x00000005040a7899 */ /* 0x000fe2000800063f */
[----:B------:R-:W-:Y:S01]  /*2050*/  LEA.HI.X R5, R6, R29, R4, 0x6, P1 ;  /* 0x0000001d06057211 */ /* 0x000fe200008f3404 */
[----:B------:R-:W-:Y:S01]  /*2060*/  USHF.L.U64.HI UR14, UR4, UR14, UR5 ;  /* 0x0000000e040e7299 */ /* 0x000fe20008010205 */
[C---:B------:R-:W-:Y:S01]  /*2070*/  LEA R4, P1, R2.reuse, c[0x0][0x1f8], 0x1 ;  /* 0x00007e0002047a11 */ /* 0x040fe200078208ff */
[----:B------:R-:W-:Y:S01]  /*2080*/  HMMA.16816.F32.BF16 R120, R8, R16, RZ ;  /* 0x000000100878723c */ /* 0x000fe200000418ff */
[----:B------:R-:W-:Y:S01]  /*2090*/  IADD3 R6, R175, 0x4100, RZ ;  /* 0x00004100af067810 */ /* 0x000fe20007ffe0ff */
[----:B------:R-:W-:Y:S01]  /*20a0*/  IMAD.U32 R18, RZ, RZ, UR10 ;  /* 0x0000000aff127e24 */ /* 0x000fe2000f8e00ff */
[----:B------:R-:W-:Y:S01]  /*20b0*/  LEA.HI.X R5, R2, c[0x0][0x1fc], R5, 0x1, P1 ;  /* 0x00007f0002057a11 */ /* 0x000fe200008f0c05 */
[----:B------:R-:W-:Y:S01]  /*20c0*/  UIADD3 UR16, UP0, UR10, 0x80, URZ ;  /* 0x000000800a107890 */ /* 0x000fe2000ff1e03f */
[----:B------:R-:W-:-:S02]  /*20d0*/  IADD3 R2, -R28, UR17, RZ ;  /* 0x000000111c027c10 */ /* 0x000fc4000fffe1ff */
[----:B------:R-:W-:Y:S01]  /*20e0*/  @P2 IADD3 R234, R6, -0x20, RZ ;  /* 0xffffffe006ea2810 */ /* 0x000fe20007ffe0ff */
[C---:B------:R-:W-:Y:S01]  /*20f0*/  HMMA.16816.F32.BF16 R88, R8.reuse, R12, RZ ;  /* 0x0000000c0858723c */ /* 0x040fe200000418ff */
[C---:B------:R-:W-:Y:S01]  /*2100*/  ISETP.LT.OR P5, PT, R2.reuse, 0x1, P3 ;  /* 0x000000010200780c */ /* 0x040fe20001fa1670 */
[----:B------:R-:W-:Y:S01]  /*2110*/  UIADD3.X UR15, URZ, UR14, URZ, UP0, !UPT ;  /* 0x0000000e3f0f7290 */ /* 0x000fe200087fe43f */
[----:B------:R-:W-:Y:S01]  /*2120*/  ISETP.LT.OR P4, PT, R2, 0x1, P0 ;  /* 0x000000010200780c */ /* 0x000fe20000781670 */
[----:B------:R-:W-:Y:S01]  /*2130*/  LDSM.16.M88.4 R32, [R234] ;  /* 0x00000000ea20783b */ /* 0x000fe20000000200 */
[----:B------:R-:W-:Y:S01]  /*2140*/  IADD3 R6, P1, R4, UR10, RZ ;  /* 0x0000000a04067c10 */ /* 0x000fe2000ff3e0ff */
[----:B------:R-:W-:Y:S01]  /*2150*/  UISETP.GT.AND UP0, UPT, UR20, UR8, UPT ;  /* 0x000000081400728c */ /* 0x000fe2000bf04270 */
[----:B------:R-:W-:Y:S01]  /*2160*/  ISETP.LT.OR P2, PT, R2, 0x11, P3 ;  /* 0x000000110200780c */ /* 0x000fe20001f41670 */
[----:B------:R-:W-:Y:S01]  /*2170*/  HMMA.16816.F32.BF16 R96, R8, R14, RZ ;  /* 0x0000000e0860723c */ /* 0x000fe200000418ff */
[----:B------:R-:W1:Y:S01]  /*2180*/  LDSM.16.M88.4 R12, [R232+0xa100] ;  /* 0x00a10000e80c783b */ /* 0x000e620000000200 */
[----:B------:R-:W-:-:S02]  /*2190*/  IADD3.X R7, R5, UR14, RZ, P1, !PT ;  /* 0x0000000e05077c10 */ /* 0x000fc40008ffe4ff */
[----:B------:R-:W-:Y:S01]  /*21a0*/  IADD3 R18, P6, P1, R18, 0x80, R4 ;  /* 0x0000008012127810 */ /* 0x000fe200079de004 */
[----:B------:R-:W2:Y:S01]  /*21b0*/  LDSM.16.M88.4 R28, [R234+0x800] ;  /* 0x00080000ea1c783b */ /* 0x000ea20000000200 */
[----:B------:R-:W-:Y:S02]  /*21c0*/  IADD3 R242, R234, 0x800, RZ ;  /* 0x00000800eaf27810 */ /* 0x000fe40007ffe0ff */
[C---:B------:R-:W-:Y:S01]  /*21d0*/  HMMA.16816.F32.BF16 R80, R8.reuse, R20, RZ ;  /* 0x000000140850723c */ /* 0x040fe200000418ff */
[----:B------:R-:W-:Y:S02]  /*21e0*/  IADD3.X R19, RZ, UR14, R5, P6, P1 ;  /* 0x0000000eff137c10 */ /* 0x000fe4000b7e2405 */
[C---:B------:R-:W-:Y:S02]  /*21f0*/  ISETP.LT.OR P1, PT, R2.reuse, 0x21, P3 ;  /* 0x000000210200780c */ /* 0x040fe40001f21670 */
[----:B------:R-:W-:Y:S02]  /*2200*/  ISETP.LT.OR P6, PT, R2, 0x21, P0 ;  /* 0x000000210200780c */ /* 0x000fe400007c1670 */
[C---:B------:R-:W-:Y:S01]  /*2210*/  IADD3 R241, R234.reuse, 0x1000, RZ ;  /* 0x00001000eaf17810 */ /* 0x040fe20007ffe0ff */
[----:B------:R-:W-:Y:S01]  /*2220*/  HMMA.16816.F32.BF16 R84, R8, R22, RZ ;  /* 0x000000160854723c */ /* 0x000fe200000418ff */
[----:B------:R-:W3:Y:S01]  /*2230*/  LDSM.16.M88.4 R20, [R234+0x1800] ;  /* 0x00180000ea14783b */ /* 0x000ee20000000200 */
[----:B------:R-:W-:-:S02]  /*2240*/  IADD3 R240, R234, 0x1800, RZ ;  /* 0x00001800eaf07810 */ /* 0x000fc40007ffe0ff */
[C---:B------:R-:W-:Y:S02]  /*2250*/  IADD3 R239, R234.reuse, 0x2000, RZ ;  /* 0x00002000eaef7810 */ /* 0x040fe40007ffe0ff */
[C---:B------:R-:W-:Y:S02]  /*2260*/  IADD3 R238, R234.reuse, 0x2800, RZ ;  /* 0x00002800eaee7810 */ /* 0x040fe40007ffe0ff */
[----:B------:R-:W-:Y:S01]  /*2270*/  HMMA.16816.F32.BF16 R72, R8, R24, RZ ;  /* 0x000000180848723c */ /* 0x000fe200000418ff */
[C---:B------:R-:W-:Y:S02]  /*2280*/  IADD3 R237, R234.reuse, 0x3000, RZ ;  /* 0x00003000eaed7810 */ /* 0x040fe40007ffe0ff */
[----:B------:R-:W-:-:S05]  /*2290*/  IADD3 R236, R234, 0x3800, RZ ;  /* 0x00003800eaec7810 */ /* 0x000fca0007ffe0ff */
[----:B------:R-:W-:Y:S01]  /*22a0*/  HMMA.16816.F32.BF16 R68, R8, R26, RZ ;  /* 0x0000001a0844723c */ /* 0x000fe200000418ff */
[----:B------:R-:W4:Y:S04]  /*22b0*/  LDSM.16.M88.4 R24, [R234+0x1000] ;  /* 0x00100000ea18783b */ /* 0x000f280000000200 */
[----:B------:R-:W5:Y:S04]  /*22c0*/  LDSM.16.M88.4 R8, [R232+0x8100] ;  /* 0x00810000e808783b */ /* 0x000f680000000200 */
[----:B------:R-:W-:Y:S01]  /*22d0*/  @!PT LDS RZ, [RZ] ;  /* 0x00000000fffff984 */ /* 0x000fe20000000800 */
[----:B------:R-:W-:Y:S01]  /*22e0*/  @!PT LDS RZ, [RZ] ;  /* 0x00000000fffff984 */ /* 0x000fe20000000800 */
[----:B------:R-:W-:Y:S01]  /*22f0*/  @!PT LDS RZ, [RZ] ;  /* 0x00000000fffff984 */ /* 0x000fe20000000800 */
[----:B------:R4:W-:Y:S01]  /*2300*/  LDGSTS.E.BYPASS.LTC128B.128 [R243+0x100], [R4.64], !P5 ;  /* 0x0010000004f37fae */ /* 0x0009e2000e901d52 */
[C---:B------:R-:W-:Y:S01]  /*2310*/  ISETP.LT.OR P5, PT, R2.reuse, 0x11, P0 ;  /* 0x000000110200780c */ /* 0x040fe200007a1670 */
[C---:B-1----:R-:W-:Y:S02]  /*2320*/  HMMA.16816.F32.BF16 R128, R12.reuse, R34, R44 ;  /* 0x000000220c80723c */ /* 0x042fe4000004182c */
[----:B------:R4:W-:Y:S04]  /*2330*/  LDGSTS.E.BYPASS.LTC128B.128 [R243+0x2100], [R4.64+0x80], !P4 ;  /* 0x0210008004f37fae */ /* 0x0009e8000e101d52 */
[----:B------:R1:W-:Y:S02]  /*2340*/  LDGSTS.E.BYPASS.LTC128B.128 [R243+0x900], [R6.64], !P2 ;  /* 0x0090000006f37fae */ /* 0x0003e4000d101d52 */
[----:B--2---:R-:W-:Y:S04]  /*2350*/  HMMA.16816.F32.BF16 R56, R12, R28, R56 ;  /* 0x0000001c0c38723c */ /* 0x004fe80000041838 */
[----:B------:R2:W-:Y:S01]  /*2360*/  LDGSTS.E.BYPASS.LTC128B.128 [R243+0x2900], [R18.64], !P5 ;  /* 0x0290000012f37fae */ /* 0x0005e2000e901d52 */
[----:B------:R-:W-:-:S03]  /*2370*/  ISETP.LT.OR P5, PT, R2, 0x31, P3 ;  /* 0x000000310200780c */ /* 0x000fc60001fa1670 */
[C---:B---3--:R-:W-:Y:S08]  /*2380*/  HMMA.16816.F32.BF16 R64, R12.reuse, R20, R64 ;  /* 0x000000140c40723c */ /* 0x048ff00000041840 */
[----:B------:R-:W-:Y:S01]  /*2390*/  HMMA.16816.F32.BF16 R76, R12, R30, R76 ;  /* 0x0000001e0c4c723c */ /* 0x000fe2000004184c */
[----:B----4-:R-:W-:-:S07]  /*23a0*/  IADD3 R4, P4, R6, UR10, RZ ;  /* 0x0000000a06047c10 */ /* 0x010fce000ff9e0ff */
[-C--:B------:R-:W-:Y:S01]  /*23b0*/  HMMA.16816.F32.BF16 R60, R12, R24.reuse, R60 ;  /* 0x000000180c3c723c */ /* 0x080fe2000004183c */
[----:B------:R-:W-:Y:S02]  /*23c0*/  IADD3.X R5, R7, UR14, RZ, P4, !PT ;  /* 0x0000000e07057c10 */ /* 0x000fe4000a7fe4ff */
[----:B------:R-:W-:Y:S02]  /*23d0*/  IADD3 R16, P4, R4, UR10, RZ ;  /* 0x0000000a04107c10 */ /* 0x000fe4000ff9e0ff */
[----:B-1----:R-:W-:Y:S01]  /*23e0*/  IADD3 R6, P2, R6, UR16, RZ ;  /* 0x0000001006067c10 */ /* 0x002fe2000ff5e0ff */
[----:B------:R1:W-:Y:S01]  /*23f0*/  LDGSTS.E.BYPASS.LTC128B.128 [R243+0x1100], [R4.64], !P1 ;  /* 0x0110000004f37fae */ /* 0x0003e2000c901d52 */
[----:B------:R-:W-:Y:S01]  /*2400*/  IADD3.X R17, R5, UR14, RZ, P4, !PT ;  /* 0x0000000e05117c10 */ /* 0x000fe2000a7fe4ff */
[----:B-----5:R-:W-:Y:S01]  /*2410*/  HMMA.16816.F32.BF16 R132, R8, R24, R80 ;  /* 0x000000180884723c */ /* 0x020fe20000041850 */
[----:B------:R-:W-:Y:S01]  /*2420*/  ISETP.LT.OR P4, PT, R2, 0x31, P0 ;  /* 0x000000310200780c */ /* 0x000fe20000781670 */
[----:B------:R-:W-:Y:S01]  /*2430*/  IMAD.MOV.U32 R2, RZ, RZ, -0x40 ;  /* 0xffffffc0ff027424 */ /* 0x000fe200078e00ff */
[----:B------:R-:W-:-:S02]  /*2440*/  IADD3.X R7, R7, UR15, RZ, P2, !PT ;  /* 0x0000000f07077c10 */ /* 0x000fc400097fe4ff */
[----:B------:R-:W-:-:S03]  /*2450*/  LOP3.LUT P2, RZ, R36, 0x4, RZ, 0xc0, !PT ;  /* 0x0000000424ff7812 */ /* 0x000fc6000784c0ff */
[----:B------:R3:W-:Y:S01]  /*2460*/  LDGSTS.E.BYPASS.LTC128B.128 [R243+0x3100], [R6.64], !P6 ;  /* 0x0310000006f37fae */ /* 0x0007e2000f101d52 */
[----:B------:R-:W-:Y:S01]  /*2470*/  SEL R2, R2, 0x40, P2 ;  /* 0x0000004002027807 */ /* 0x000fe20001000000 */
[-C--:B------:R-:W-:Y:S02]  /*2480*/  HMMA.16816.F32.BF16 R36, R12, R32.reuse, R40 ;  /* 0x000000200c24723c */ /* 0x080fe40000041828 */
[----:B------:R2:W-:Y:S02]  /*2490*/  LDGSTS.E.BYPASS.LTC128B.128 [R243+0x1900], [R16.64], !P5 ;  /* 0x0190000010f37fae */ /* 0x0005e4000e901d52 */
[----:B------:R-:W-:Y:S02]  /*24a0*/  IMAD.IADD R229, R175, 0x1, R2 ;  /* 0x00000001afe57824 */ /* 0x000fe400078e0202 */
[----:B------:R-:W-:Y:S02]  /*24b0*/  IMAD.IADD R228, R2, 0x1, R234 ;  /* 0x0000000102e47824 */ /* 0x000fe400078e02ea */
[----:B------:R-:W-:Y:S01]  /*24c0*/  HMMA.16816.F32.BF16 R120, R8, R32, R120 ;  /* 0x000000200878723c */ /* 0x000fe20000041878 */
[----:B-1----:R-:W-:-:S07]  /*24d0*/  IADD3 R4, P1, R4, UR16, RZ ;  /* 0x0000001004047c10 */ /* 0x002fce000ff3e0ff */
[----:B------:R-:W-:Y:S01]  /*24e0*/  HMMA.16816.F32.BF16 R80, R8, R34, R100 ;  /* 0x000000220850723c */ /* 0x000fe20000041864 */
[----:B------:R-:W-:Y:S02]  /*24f0*/  IADD3.X R5, R5, UR15, RZ, P1, !PT ;  /* 0x0000000f05057c10 */ /* 0x000fe40008ffe4ff */
[----:B------:R-:W-:-:S03]  /*2500*/  PLOP3.LUT P1, PT, PT, PT, UP0, 0x80, 0x0 ;  /* 0x000000000000781c */ /* 0x000fc60003f2f008 */
[----:B------:R3:W-:Y:S02]  /*2510*/  LDGSTS.E.BYPASS.LTC128B.128 [R243+0x3900], [R4.64], !P4 ;  /* 0x0390000004f37fae */ /* 0x0007e4000e101d52 */
[C---:B------:R-:W-:Y:S02]  /*2520*/  HMMA.16816.F32.BF16 R124, R8.reuse, R28, R88 ;  /* 0x0000001c087c723c */ /* 0x040fe40000041858 */
[----:B------:R-:W-:Y:S04]  /*2530*/  LDSM.16.M88.4 R52, [R229+0x4100] ;  /* 0x00410000e534783b */ /* 0x000fe80000000200 */
[----:B--2---:R-:W1:Y:S02]  /*2540*/  LDSM.16.M88.4 R16, [R231+0xa100] ;  /* 0x00a10000e710783b */ /* 0x004e640000000200 */
[C---:B------:R-:W-:Y:S02]  /*2550*/  HMMA.16816.F32.BF16 R136, R8.reuse, R20, R72 ;  /* 0x000000140888723c */ /* 0x040fe40000041848 */
[----:B------:R-:W2:Y:S04]  /*2560*/  LDSM.16.M88.4 R48, [R229+0x4900] ;  /* 0x00490000e530783b */ /* 0x000ea80000000200 */
[----:B------:R-:W4:Y:S02]  /*2570*/  LDSM.16.M88.4 R44, [R229+0x5100] ;  /* 0x00510000e52c783b */ /* 0x000f240000000200 */
[C---:B------:R-:W-:Y:S02]  /*2580*/  HMMA.16816.F32.BF16 R32, R8.reuse, R30, R96 ;  /* 0x0000001e0820723c */ /* 0x040fe40000041860 */
[----:B------:R-:W-:Y:S04]  /*2590*/  LDSM.16.M88.4 R40, [R229+0x5900] ;  /* 0x00590000e528783b */ /* 0x000fe80000000200 */
[----:B------:R-:W-:Y:S02]  /*25a0*/  LDSM.16.M88.4 R28, [R228] ;  /* 0x00000000e41c783b */ /* 0x000fe40000000200 */
[C---:B------:R-:W-:Y:S02]  /*25b0*/  HMMA.16816.F32.BF16 R104, R8.reuse, R26, R84 ;  /* 0x0000001a0868723c */ /* 0x040fe40000041854 */
[----:B---3--:R-:W-:Y:S04]  /*25c0*/  LDSM.16.M88.4 R4, [R233+0xa100] ;  /* 0x00a10000e904783b */ /* 0x008fe80000000200 */
[----:B------:R-:W0:Y:S02]  /*25d0*/  LDGDEPBAR ;  /* 0x00000000000079af */ /* 0x000e240000000000 */
[----:B------:R-:W-:Y:S02]  /*25e0*/  HMMA.16816.F32.BF16 R100, R8, R22, R68 ;  /* 0x000000160864723c */ /* 0x000fe40000041844 */
[----:B------:R-:W3:Y:S06]  /*25f0*/  LDSM.16.M88.4 R8, [R231+0x8100] ;  /* 0x00810000e708783b */ /* 0x000eec0000000200 */
[C---:B------:R-:W-:Y:S01]  /*2600*/  HMMA.16816.F32.BF16 R116, R12.reuse, R26, R116 ;  /* 0x0000001a0c74723c */ /* 0x040fe20000041874 */
[----:B------:R-:W5:Y:S07]  /*2610*/  LDSM.16.M88.4 R24, [R228+0x800] ;  /* 0x00080000e418783b */ /* 0x000f6e0000000200 */
[----:B------:R-:W-:Y:S01]  /*2620*/  HMMA.16816.F32.BF16 R112, R12, R22, R92 ;  /* 0x000000160c70723c */ /* 0x000fe2000004185c */
[----:B------:R-:W5:Y:S04]  /*2630*/  LDSM.16.M88.4 R12, [R233+0x8100] ;  /* 0x00810000e90c783b */ /* 0x000f680000000200 */
[----:B------:R-:W5:Y:S03]  /*2640*/  LDSM.16.M88.4 R20, [R228+0x1000] ;  /* 0x00100000e414783b */ /* 0x000f660000000200 */
[C---:B-1----:R-:W-:Y:S01]  /*2650*/  HMMA.16816.F32.BF16 R72, R16.reuse, R52, R36 ;  /* 0x000000341048723c */ /* 0x042fe20000041824 */
[----:B------:R-:W1:Y:S07]  /*2660*/  LDSM.16.M88.4 R36, [R228+0x1800] ;  /* 0x00180000e424783b */ /* 0x000e6e0000000200 */
[C---:B--2---:R-:W-:Y:S08]  /*2670*/  HMMA.16816.F32.BF16 R108, R16.reuse, R48, R56 ;  /* 0x00000030106c723c */ /* 0x044ff00000041838 */
[C---:B----4-:R-:W-:Y:S08]  /*2680*/  HMMA.16816.F32.BF16 R96, R16.reuse, R44, R60 ;  /* 0x0000002c1060723c */ /* 0x050ff0000004183c */
[----:B------:R-:W-:Y:S08]  /*2690*/  HMMA.16816.F32.BF16 R92, R16, R54, R128 ;  /* 0x00000036105c723c */ /* 0x000ff00000041880 */
[C---:B---3--:R-:W-:Y:S08]  /*26a0*/  HMMA.16816.F32.BF16 R84, R8.reuse, R52, R120 ;  /* 0x000000340854723c */ /* 0x048ff00000041878 */
[----:B------:R-:W-:Y:S08]  /*26b0*/  HMMA.16816.F32.BF16 R80, R8, R54, R80 ;  /* 0x000000360850723c */ /* 0x000ff00000041850 */
[C---:B------:R-:W-:Y:S08]  /*26c0*/  HMMA.16816.F32.BF16 R88, R16.reuse, R40, R64 ;  /* 0x000000281058723c */ /* 0x040ff00000041840 */
[C---:B------:R-:W-:Y:S08]  /*26d0*/  HMMA.16816.F32.BF16 R76, R16.reuse, R50, R76 ;  /* 0x00000032104c723c */ /* 0x040ff0000004184c */
[C---:B------:R-:W-:Y:S08]  /*26e0*/  HMMA.16816.F32.BF16 R68, R16.reuse, R46, R116 ;  /* 0x0000002e1044723c */ /* 0x040ff00000041874 */
[----:B------:R-:W-:Y:S08]  /*26f0*/  HMMA.16816.F32.BF16 R56, R16, R42, R112 ;  /* 0x0000002a1038723c */ /* 0x000ff00000041870 */
[C---:B------:R-:W-:Y:S08]  /*2700*/  HMMA.16816.F32.BF16 R60, R8.reuse, R50, R32 ;  /* 0x00000032083c723c */ /* 0x040ff00000041820 */
[C---:B------:R-:W-:Y:S08]  /*2710*/  HMMA.16816.F32.BF16 R52, R8.reuse, R44, R132 ;  /* 0x0000002c0834723c */ /* 0x040ff00000041884 */
[C---:B------:R-:W-:Y:S01]  /*2720*/  HMMA.16816.F32.BF16 R64, R8.reuse, R48, R124 ;  /* 0x000000300840723c */ /* 0x040fe2000004187c */
[----:B------:R-:W-:Y:S07]  /*2730*/  LDSM.16.M88.4 R48, [R175+0x6100] ;  /* 0x00610000af30783b */ /* 0x000fee0000000200 */
[C---:B------:R-:W-:Y:S08]  /*2740*/  HMMA.16816.F32.BF16 R44, R8.reuse, R46, R104 ;  /* 0x0000002e082c723c */ /* 0x040ff00000041868 */
[C---:B------:R-:W-:Y:S08]  /*2750*/  HMMA.16816.F32.BF16 R32, R8.reuse, R40, R136 ;  /* 0x000000280820723c */ /* 0x040ff00000041888 */
[----:B------:R-:W-:Y:S01]  /*2760*/  HMMA.16816.F32.BF16 R16, R8, R42, R100 ;  /* 0x0000002a0810723c */ /* 0x000fe20000041864 */
[----:B------:R-:W-:Y:S04]  /*2770*/  LDSM.16.M88.4 R8, [R230+0xe100] ;  /* 0x00e10000e608783b */ /* 0x000fe80000000200 */
[----:B------:R-:W2:Y:S03]  /*2780*/  LDSM.16.M88.4 R40, [R175+0x6900] ;  /* 0x00690000af28783b */ /* 0x000ea60000000200 */
[C---:B------:R-:W-:Y:S08]  /*2790*/  HMMA.16816.F32.BF16 R100, R4.reuse, R30, R92 ;  /* 0x0000001e0464723c */ /* 0x040ff0000004185c */
[----:B-----5:R-:W-:Y:S08]  /*27a0*/  HMMA.16816.F32.BF16 R120, R4, R24, R108 ;  /* 0x000000180478723c */ /* 0x020ff0000004186c */
[C---:B------:R-:W-:Y:S08]  /*27b0*/  HMMA.16816.F32.BF16 R128, R12.reuse, R28, R84 ;  /* 0x0000001c0c80723c */ /* 0x040ff00000041854 */
[C---:B------:R-:W-:Y:S08]  /*27c0*/  HMMA.16816.F32.BF16 R124, R12.reuse, R30, R80 ;  /* 0x0000001e0c7c723c */ /* 0x040ff00000041850 */
[C---:B------:R-:W-:Y:S08]  /*27d0*/  HMMA.16816.F32.BF16 R116, R12.reuse, R24, R64 ;  /* 0x000000180c74723c */ /* 0x040ff00000041840 */
[C---:B------:R-:W-:Y:S08]  /*27e0*/  HMMA.16816.F32.BF16 R112, R12.reuse, R26, R60 ;  /* 0x0000001a0c70723c */ /* 0x040ff0000004183c */
[C---:B------:R-:W-:Y:S01]  /*27f0*/  HMMA.16816.F32.BF16 R108, R12.reuse, R20, R52 ;  /* 0x000000140c6c723c */ /* 0x040fe20000041834 */
[----:B------:R-:W-:Y:S07]  /*2800*/  LDSM.16.M88.4 R52, [R234+0x3800] ;  /* 0x00380000ea34783b */ /* 0x000fee0000000200 */
[C---:B------:R-:W-:Y:S01]  /*2810*/  HMMA.16816.F32.BF16 R84, R12.reuse, R22, R44 ;  /* 0x000000160c54723c */ /* 0x040fe2000004182c */
[----:B------:R-:W-:Y:S07]  /*2820*/  LDSM.16.M88.4 R44, [R234+0x3000] ;  /* 0x00300000ea2c783b */ /* 0x000fee0000000200 */
[C---:B-1----:R-:W-:Y:S01]  /*2830*/  HMMA.16816.F32.BF16 R104, R12.reuse, R36, R32 ;  /* 0x000000240c68723c */ /* 0x042fe20000041820 */
[----:B------:R-:W-:Y:S07]  /*2840*/  LDSM.16.M88.4 R32, [R175+0x7100] ;  /* 0x00710000af20783b */ /* 0x000fee0000000200 */
[----:B------:R-:W-:Y:S01]  /*2850*/  HMMA.16816.F32.BF16 R92, R12, R38, R16 ;  /* 0x000000260c5c723c */ /* 0x000fe20000041810 */
[----:B------:R-:W1:Y:S04]  /*2860*/  LDSM.16.M88.4 R12, [R230+0xc100] ;  /* 0x00c10000e60c783b */ /* 0x000e680000000200 */
[----:B------:R-:W3:Y:S03]  /*2870*/  LDSM.16.M88.4 R16, [R175+0x7900] ;  /* 0x00790000af10783b */ /* 0x000ee60000000200 */
[C---:B------:R-:W-:Y:S01]  /*2880*/  HMMA.16816.F32.BF16 R76, R4.reuse, R26, R76 ;  /* 0x0000001a044c723c */ /* 0x040fe2000004184c */
[----:B------:R-:W-:Y:S07]  /*2890*/  LDSM.16.M88.4 R24, [R234+0x2800] ;  /* 0x00280000ea18783b */ /* 0x000fee0000000200 */
[C---:B------:R-:W-:Y:S08]  /*28a0*/  HMMA.16816.F32.BF16 R140, R4.reuse, R20, R96 ;  /* 0x00000014048c723c */ /* 0x040ff00000041860 */
[C---:B------:R-:W-:Y:S01]  /*28b0*/  HMMA.16816.F32.BF16 R136, R4.reuse, R22, R68 ;  /* 0x000000160488723c */ /* 0x040fe20000041844 */
[----:B------:R-:W4:Y:S07]  /*28c0*/  LDSM.16.M88.4 R20, [R232+0xc100] ;  /* 0x00c10000e814783b */ /* 0x000f2e0000000200 */
[C---:B------:R-:W-:Y:S01]  /*28d0*/  HMMA.16816.F32.BF16 R72, R4.reuse, R28, R72 ;  /* 0x0000001c0448723c */ /* 0x040fe20000041848 */
[----:B------:R-:W-:Y:S07]  /*28e0*/  LDSM.16.M88.4 R28, [R234+0x2000] ;  /* 0x00200000ea1c783b */ /* 0x000fee0000000200 */
[C---:B------:R-:W-:Y:S08]  /*28f0*/  HMMA.16816.F32.BF16 R96, R4.reuse, R36, R88 ;  /* 0x000000240460723c */ /* 0x040ff00000041858 */
[----:B------:R-:W-:Y:S01]  /*2900*/  HMMA.16816.F32.BF16 R132, R4, R38, R56 ;  /* 0x000000260484723c */ /* 0x000fe20000041838 */
[----:B------:R-:W5:Y:S07]  /*2910*/  LDSM.16.M88.4 R4, [R232+0xe100] ;  /* 0x00e10000e804783b */ /* 0x000f6e0000000200 */
[C---:B--2---:R-:W-:Y:S08]  /*2920*/  HMMA.16816.F32.BF16 R60, R8.reuse, R40, R120 ;  /* 0x00000028083c723c */ /* 0x044ff00000041878 */
[----:B------:R-:W-:Y:S08]  /*2930*/  HMMA.16816.F32.BF16 R56, R8, R42, R76 ;  /* 0x0000002a0838723c */ /* 0x000ff0000004184c */
[C---:B-1----:R-:W-:Y:S08]  /*2940*/  HMMA.16816.F32.BF16 R36, R12.reuse, R40, R116 ;  /* 0x000000280c24723c */ /* 0x042ff00000041874 */
[----:B------:R-:W-:Y:S08]  /*2950*/  HMMA.16816.F32.BF16 R40, R12, R42, R112 ;  /* 0x0000002a0c28723c */ /* 0x000ff00000041870 */
[C---:B------:R-:W-:Y:S08]  /*2960*/  HMMA.16816.F32.BF16 R68, R8.reuse, R50, R100 ;  /* 0x000000320844723c */ /* 0x040ff00000041864 */
[C---:B------:R-:W-:Y:S08]  /*2970*/  HMMA.16816.F32.BF16 R72, R8.reuse, R48, R72 ;  /* 0x000000300848723c */ /* 0x040ff00000041848 */
[C---:B------:R-:W-:Y:S08]  /*2980*/  HMMA.16816.F32.BF16 R88, R8.reuse, R32, R140 ;  /* 0x000000200858723c */ /* 0x040ff0000004188c */
[C---:B------:R-:W-:Y:S08]  /*2990*/  HMMA.16816.F32.BF16 R100, R8.reuse, R34, R136 ;  /* 0x000000220864723c */ /* 0x040ff00000041888 */
[C---:B---3--:R-:W-:Y:S08]  /*29a0*/  HMMA.16816.F32.BF16 R96, R8.reuse, R16, R96 ;  /* 0x000000100860723c */ /* 0x048ff00000041860 */
[----:B------:R-:W-:Y:S08]  /*29b0*/  HMMA.16816.F32.BF16 R80, R8, R18, R132 ;  /* 0x000000120850723c */ /* 0x000ff00000041884 */
[C---:B------:R-:W-:Y:S08]  /*29c0*/  HMMA.16816.F32.BF16 R76, R12.reuse, R48, R128 ;  /* 0x000000300c4c723c */ /* 0x040ff00000041880 */
[C---:B------:R-:W-:Y:S01]  /*29d0*/  HMMA.16816.F32.BF16 R64, R12.reuse, R50, R124 ;  /* 0x000000320c40723c */ /* 0x040fe2000004187c */
[----:B------:R-:W-:Y:S07]  /*29e0*/  LDSM.16.M88.4 R48, [R229+0x6100] ;  /* 0x00610000e530783b */ /* 0x000fee0000000200 */
[C---:B------:R-:W-:Y:S08]  /*29f0*/  HMMA.16816.F32.BF16 R8, R12.reuse, R32, R108 ;  /* 0x000000200c08723c */ /* 0x040ff0000004186c */
[C---:B------:R-:W-:Y:S01]  /*2a00*/  HMMA.16816.F32.BF16 R84, R12.reuse, R34, R84 ;  /* 0x000000220c54723c */ /* 0x040fe20000041854 */
[----:B------:R-:W-:Y:S07]  /*2a10*/  LDSM.16.M88.4 R32, [R229+0x7900] ;  /* 0x00790000e520783b */ /* 0x000fee0000000200 */
[C---:B------:R-:W-:Y:S08]  /*2a20*/  HMMA.16816.F32.BF16 R104, R12.reuse, R16, R104 ;  /* 0x000000100c68723c */ /* 0x040ff00000041868 */
[----:B------:R-:W-:Y:S01]  /*2a30*/  HMMA.16816.F32.BF16 R92, R12, R18, R92 ;  /* 0x000000120c5c723c */ /* 0x000fe2000004185c */
[----:B------:R-:W1:Y:S04]  /*2a40*/  LDSM.16.M88.4 R16, [R231+0xe100] ;  /* 0x00e10000e710783b */ /* 0x000e680000000200 */
[----:B------:R-:W2:Y:S03]  /*2a50*/  LDSM.16.M88.4 R12, [R231+0xc100] ;  /* 0x00c10000e70c783b */ /* 0x000ea60000000200 */
[C---:B----4-:R-:W-:Y:S01]  /*2a60*/  HMMA.16816.F32.BF16 R120, R20.reuse, R24, R36 ;  /* 0x000000181478723c */ /* 0x050fe20000041824 */
[----:B------:R-:W-:Y:S07]  /*2a70*/  LDSM.16.M88.4 R36, [R229+0x7100] ;  /* 0x00710000e524783b */ /* 0x000fee0000000200 */
[-C--:B------:R-:W-:Y:S01]  /*2a80*/  HMMA.16816.F32.BF16 R112, R20, R26.reuse, R40 ;  /* 0x0000001a1470723c */ /* 0x080fe20000041828 */
[----:B------:R-:W3:Y:S07]  /*2a90*/  LDSM.16.M88.4 R40, [R229+0x6900] ;  /* 0x00690000e528783b */ /* 0x000eee0000000200 */
[C---:B-----5:R-:W-:Y:S08]  /*2aa0*/  HMMA.16816.F32.BF16 R140, R4.reuse, R26, R56 ;  /* 0x0000001a048c723c */ /* 0x060ff00000041838 */
[C---:B------:R-:W-:Y:S08]  /*2ab0*/  HMMA.16816.F32.BF16 R116, R4.reuse, R28, R72 ;  /* 0x0000001c0474723c */ /* 0x040ff00000041848 */
[C---:B------:R-:W-:Y:S08]  /*2ac0*/  HMMA.16816.F32.BF16 R148, R4.reuse, R30, R68 ;  /* 0x0000001e0494723c */ /* 0x040ff00000041844 */
[----:B------:R-:W-:Y:S01]  /*2ad0*/  HMMA.16816.F32.BF16 R144, R4, R24, R60 ;  /* 0x000000180490723c */ /* 0x000fe2000004183c */
[----:B------:R-:W-:Y:S07]  /*2ae0*/  LDSM.16.M88.4 R24, [R228+0x3000] ;  /* 0x00300000e418783b */ /* 0x000fee0000000200 */
[C---:B------:R-:W-:Y:S08]  /*2af0*/  HMMA.16816.F32.BF16 R56, R20.reuse, R28, R76 ;  /* 0x0000001c1438723c */ /* 0x040ff0000004184c */
[----:B------:R-:W-:Y:S01]  /*2b00*/  HMMA.16816.F32.BF16 R124, R20, R30, R64 ;  /* 0x0000001e147c723c */ /* 0x000fe20000041840 */
[----:B------:R-:W-:Y:S07]  /*2b10*/  LDSM.16.M88.4 R28, [R228+0x2800] ;  /* 0x00280000e41c783b */ /* 0x000fee0000000200 */
[C---:B------:R-:W-:Y:S08]  /*2b20*/  HMMA.16816.F32.BF16 R136, R4.reuse, R44, R88 ;  /* 0x0000002c0488723c */ /* 0x040ff00000041858 */
[C---:B------:R-:W-:Y:S08]  /*2b30*/  HMMA.16816.F32.BF16 R132, R4.reuse, R46, R100 ;  /* 0x0000002e0484723c */ /* 0x040ff00000041864 */
[C---:B------:R-:W-:Y:S08]  /*2b40*/  HMMA.16816.F32.BF16 R128, R4.reuse, R52, R96 ;  /* 0x000000340480723c */ /* 0x040ff00000041860 */
[----:B------:R-:W-:Y:S01]  /*2b50*/  HMMA.16816.F32.BF16 R60, R4, R54, R80 ;  /* 0x00000036043c723c */ /* 0x000fe20000041850 */
[----:B------:R-:W4:Y:S07]  /*2b60*/  LDSM.16.M88.4 R4, [R235+0xe100] ;  /* 0x00e10000eb04783b */ /* 0x000f2e0000000200 */
[C---:B------:R-:W-:Y:S01]  /*2b70*/  HMMA.16816.F32.BF16 R108, R20.reuse, R44, R8 ;  /* 0x0000002c146c723c */ /* 0x040fe20000041808 */
[----:B------:R-:W5:Y:S07]  /*2b80*/  LDSM.16.M88.4 R8, [R233+0xc100] ;  /* 0x00c10000e908783b */ /* 0x000f6e0000000200 */
[C---:B------:R-:W-:Y:S01]  /*2b90*/  HMMA.16816.F32.BF16 R68, R20.reuse, R46, R84 ;  /* 0x0000002e1444723c */ /* 0x040fe20000041854 */
[----:B------:R-:W3:Y:S07]  /*2ba0*/  LDSM.16.M88.4 R44, [R228+0x2000] ;  /* 0x00200000e42c783b */ /* 0x000eee0000000200 */
[C---:B------:R-:W-:Y:S08]  /*2bb0*/  HMMA.16816.F32.BF16 R72, R20.reuse, R52, R104 ;  /* 0x000000341448723c */ /* 0x040ff00000041868 */
[----:B------:R-:W-:Y:S01]  /*2bc0*/  HMMA.16816.F32.BF16 R64, R20, R54, R92 ;  /* 0x000000361440723c */ /* 0x000fe2000004185c */
[----:B------:R-:W4:Y:S01]  /*2bd0*/  LDSM.16.M88.4 R20, [R228+0x3800] ;  /* 0x00380000e414783b */ /* 0x000f220000000200 */
[----:B------:R-:W-:-:S06]  /*2be0*/  DEPBAR.LE SB0, 0x0 ;  /* 0x000080000000791a */ /* 0x000fcc0000000000 */
[C---:B-1----:R-:W-:Y:S08]  /*2bf0*/  HMMA.16816.F32.BF16 R100, R16.reuse, R48, R116 ;  /* 0x000000301064723c */ /* 0x042ff00000041874 */
[----:B------:R-:W-:Y:S08]  /*2c00*/  HMMA.16816.F32.BF16 R96, R16, R50, R148 ;  /* 0x000000321060723c */ /* 0x000ff00000041894 */
[C---:B--2---:R-:W-:Y:S08]  /*2c10*/  HMMA.16816.F32.BF16 R56, R12.reuse, R48, R56 ;  /* 0x000000300c38723c */ /* 0x044ff00000041838 */
[----:B------:R-:W-:Y:S08]  /*2c20*/  HMMA.16816.F32.BF16 R52, R12, R50, R124 ;  /* 0x000000320c34723c */ /* 0x000ff0000004187c */
[C---:B---3--:R-:W-:Y:S08]  /*2c30*/  HMMA.16816.F32.BF16 R92, R16.reuse, R40, R144 ;  /* 0x00000028105c723c */ /* 0x048ff00000041890 */
[C---:B------:R-:W-:Y:S08]  /*2c40*/  HMMA.16816.F32.BF16 R88, R16.reuse, R42, R140 ;  /* 0x0000002a1058723c */ /* 0x040ff0000004188c */
[C---:B------:R-:W-:Y:S08]  /*2c50*/  HMMA.16816.F32.BF16 R84, R16.reuse, R36, R136 ;  /* 0x000000241054723c */ /* 0x040ff00000041888 */
[C---:B------:R-:W-:Y:S08]  /*2c60*/  HMMA.16816.F32.BF16 R80, R16.reuse, R38, R132 ;  /* 0x000000261050723c */ /* 0x040ff00000041884 */
[C---:B------:R-:W-:Y:S08]  /*2c70*/  HMMA.16816.F32.BF16 R76, R16.reuse, R32, R128 ;  /* 0x00000020104c723c */ /* 0x040ff00000041880 */
[----:B------:R-:W-:Y:S08]  /*2c80*/  HMMA.16816.F32.BF16 R60, R16, R34, R60 ;  /* 0x00000022103c723c */ /* 0x000ff0000004183c */
[C---:B------:R-:W-:Y:S08]  /*2c90*/  HMMA.16816.F32.BF16 R48, R12.reuse, R40, R120 ;  /* 0x000000280c30723c */ /* 0x040ff00000041878 */
[C---:B------:R-:W-:Y:S08]  /*2ca0*/  HMMA.16816.F32.BF16 R104, R12.reuse, R36, R108 ;  /* 0x000000240c68723c */ /* 0x040ff0000004186c */
[C---:B------:R-:W-:Y:S08]  /*2cb0*/  HMMA.16816.F32.BF16 R40, R12.reuse, R42, R112 ;  /* 0x0000002a0c28723c */ /* 0x040ff00000041870 */
[C---:B------:R-:W-:Y:S08]  /*2cc0*/  HMMA.16816.F32.BF16 R36, R12.reuse, R38, R68 ;  /* 0x000000260c24723c */ /* 0x040ff00000041844 */
[C---:B------:R-:W-:Y:S08]  /*2cd0*/  HMMA.16816.F32.BF16 R16, R12.reuse, R32, R72 ;  /* 0x000000200c10723c */ /* 0x040ff00000041848 */
[----:B------:R-:W-:Y:S08]  /*2ce0*/  HMMA.16816.F32.BF16 R12, R12, R34, R64 ;  /* 0x000000220c0c723c */ /* 0x000ff00000041840 */
[C---:B----4-:R-:W-:Y:S08]  /*2cf0*/  HMMA.16816.F32.BF16 R92, R4.reuse, R28, R92 ;  /* 0x0000001c045c723c */ /* 0x050ff0000004185c */
[----:B------:R-:W-:Y:S08]  /*2d00*/  HMMA.16816.F32.BF16 R88, R4, R30, R88 ;  /* 0x0000001e0458723c */ /* 0x000ff00000041858 */
[----:B-----5:R-:W-:Y:S08]  /*2d10*/  HMMA.16816.F32.BF16 R48, R8, R28, R48 ;  /* 0x0000001c0830723c */ /* 0x020ff00000041830 */
[C---:B------:R-:W-:Y:S08]  /*2d20*/  HMMA.16816.F32.BF16 R100, R4.reuse, R44, R100 ;  /* 0x0000002c0464723c */ /* 0x040ff00000041864 */
[C---:B------:R-:W-:Y:S08]  /*2d30*/  HMMA.16816.F32.BF16 R96, R4.reuse, R46, R96 ;  /* 0x0000002e0460723c */ /* 0x040ff00000041860 */
[C---:B------:R-:W-:Y:S08]  /*2d40*/  HMMA.16816.F32.BF16 R84, R4.reuse, R24, R84 ;  /* 0x000000180454723c */ /* 0x040ff00000041854 */
[C---:B------:R-:W-:Y:S08]  /*2d50*/  HMMA.16816.F32.BF16 R80, R4.reuse, R26, R80 ;  /* 0x0000001a0450723c */ /* 0x040ff00000041850 */
[C---:B------:R-:W-:Y:S08]  /*2d60*/  HMMA.16816.F32.BF16 R76, R4.reuse, R20, R76 ;  /* 0x00000014044c723c */ /* 0x040ff0000004184c */
[----:B------:R-:W-:Y:S07]  /*2d70*/  HMMA.16816.F32.BF16 R60, R4, R22, R60 ;  /* 0x00000016043c723c */ /* 0x000fee000004183c */
[----:B------:R-:W-:Y:S01]  /*2d80*/  LOP3.LUT R4, R153, R152, RZ, 0xfc, !PT ;  /* 0x0000009899047212 */ /* 0x000fe200078efcff */
        /* <DEDUP_REMOVED lines=8> */
[----:B------:R-:W-:Y:S05]  /*2e10*/  @!P1 BRA `(.L_x_110) ;  /* 0x0000024000009947 */ /* 0x000fea0003800000 */
[----:B------:R-:W-:-:S04]  /*2e20*/  UIADD3 UR5, UR21, -0x2, URZ ;  /* 0xfffffffe15057890 */ /* 0x000fc8000fffe03f */
[----:B------:R-:W-:Y:S02]  /*2e30*/  USHF.R.S32.HI UR4, URZ, 0x1f, UR5 ;  /* 0x0000001f3f047899 */ /* 0x000fe40008011405 */
[----:B------:R-:W-:Y:S01]  /*2e40*/  UIMAD UR22, UR22, UR5, URZ ;  /* 0x00000005161672a4 */ /* 0x000fe2000f8e023f */
[----:B------:R-:W-:Y:S01]  /*2e50*/  IMAD.WIDE.U32 R8, R154, UR5, R156 ;  /* 0x000000059a087c25 */ /* 0x000fe2000f8e009c */
[----:B------:R-:W-:Y:S02]  /*2e60*/  USHF.L.U32 UR5, UR6, 0x5, URZ ;  /* 0x0000000506057899 */ /* 0x000fe4000800063f */
[----:B------:R-:W-:Y:S02]  /*2e70*/  UIMAD UR4, UR4, UR23, UR22 ;  /* 0x00000017040472a4 */ /* 0x000fe4000f8e0216 */
[----:B------:R-:W-:Y:S01]  /*2e80*/  LEA R6, P1, R8, c[0x0][0x1c8], 0x1 ;  /* 0x0000720008067a11 */ /* 0x000fe200078208ff */
[----:B------:R-:W-:Y:S01]  /*2e90*/  USHF.L.U64.HI UR6, UR6, 0x5, UR7 ;  /* 0x0000000506067899 */ /* 0x000fe20008010207 */
[----:B------:R-:W-:Y:S01]  /*2ea0*/  IMAD.U32 R5, RZ, RZ, UR5 ;  /* 0x00000005ff057e24 */ /* 0x000fe2000f8e00ff */
[----:B------:R-:W-:Y:S01]  /*2eb0*/  UIADD3 UR7, UP0, UR12, 0x80, URZ ;  /* 0x000000800c077890 */ /* 0x000fe2000ff1e03f */
[----:B------:R-:W-:-:S03]  /*2ec0*/  IADD3 R2, R9, UR4, RZ ;  /* 0x0000000409027c10 */ /* 0x000fc6000fffe0ff */
[----:B------:R-:W-:Y:S01]  /*2ed0*/  UIADD3.X UR4, URZ, UR9, URZ, UP0, !UPT ;  /* 0x000000093f047290 */ /* 0x000fe200087fe43f */
[----:B------:R-:W-:Y:S02]  /*2ee0*/  LEA.HI.X R7, R8, c[0x0][0x1cc], R2, 0x1, P1 ;  /* 0x0000730008077a11 */ /* 0x000fe400008f0c02 */
[----:B------:R-:W-:Y:S02]  /*2ef0*/  IADD3 R8, P4, R6, UR5, RZ ;  /* 0x0000000506087c10 */ /* 0x000fe4000ff9e0ff */
[----:B------:R-:W-:Y:S01]  /*2f00*/  IADD3 R14, P2, P1, R5, 0x80, R6 ;  /* 0x00000080050e7810 */ /* 0x000fe2000795e006 */
[----:B------:R-:W-:Y:S01]  /*2f10*/  @!PT LDS RZ, [RZ] ;  /* 0x00000000fffff984 */ /* 0x000fe20000000800 */
[----:B------:R-:W-:Y:S01]  /*2f20*/  @!PT LDS RZ, [RZ] ;  /* 0x00000000fffff984 */ /* 0x000fe20000000800 */
[----:B------:R-:W-:Y:S01]  /*2f30*/  @!PT LDS RZ, [RZ] ;  /* 0x00000000fffff984 */ /* 0x000fe20000000800 */
[----:B------:R1:W-:Y:S01]  /*2f40*/  LDGSTS.E.BYPASS.LTC128B.128 [R243+0x4100], [R6.64], !P3 ;  /* 0x0410000006f37fae */ /* 0x0003e2000d901d52 */
[----:B------:R-:W-:Y:S02]  /*2f50*/  IADD3.X R9, R7, UR6, RZ, P4, !PT ;  /* 0x0000000607097c10 */ /* 0x000fe4000a7fe4ff */
[----:B------:R-:W-:Y:S01]  /*2f60*/  IADD3.X R15, RZ, UR6, R7, P2, P1 ;  /* 0x00000006ff0f7c10 */ /* 0x000fe200097e2407 */
[----:B------:R1:W-:Y:S01]  /*2f70*/  LDGSTS.E.BYPASS.LTC128B.128 [R243+0x6100], [R6.64+0x80], !P0 ;  /* 0x0610008006f37fae */ /* 0x0003e2000c101d52 */
[----:B------:R-:W-:-:S03]  /*2f80*/  IADD3 R12, P4, R8, UR7, RZ ;  /* 0x00000007080c7c10 */ /* 0x000fc6000ff9e0ff */
[----:B------:R2:W-:Y:S01]  /*2f90*/  LDGSTS.E.BYPASS.LTC128B.128 [R243+0x4900], [R8.64], !P3 ;  /* 0x0490000008f37fae */ /* 0x0005e2000d901d52 */
[----:B------:R-:W-:-:S03]  /*2fa0*/  IADD3.X R13, R9, UR4, RZ, P4, !PT ;  /* 0x00000004090d7c10 */ /* 0x000fc6000a7fe4ff */
[----:B------:R3:W-:Y:S01]  /*2fb0*/  LDGSTS.E.BYPASS.LTC128B.128 [R243+0x6900], [R14.64], !P0 ;  /* 0x069000000ef37fae */ /* 0x0007e2000c101d52 */
[----:B-1----:R-:W-:-:S04]  /*2fc0*/  IADD3 R6, P5, R8, UR5, RZ ;  /* 0x0000000508067c10 */ /* 0x002fc8000ffbe0ff */
[C---:B------:R-:W-:Y:S02]  /*2fd0*/  IADD3 R10, P2, R6.reuse, UR5, RZ ;  /* 0x00000005060a7c10 */ /* 0x040fe4000ff5e0ff */
[----:B------:R-:W-:Y:S02]  /*2fe0*/  IADD3.X R7, R9, UR6, RZ, P5, !PT ;  /* 0x0000000609077c10 */ /* 0x000fe4000affe4ff */
[----:B--2---:R-:W-:Y:S02]  /*2ff0*/  IADD3 R8, P1, R6, UR7, RZ ;  /* 0x0000000706087c10 */ /* 0x004fe4000ff3e0ff */
[C---:B------:R-:W-:Y:S01]  /*3000*/  IADD3.X R11, R7.reuse, UR6, RZ, P2, !PT ;  /* 0x00000006070b7c10 */ /* 0x040fe200097fe4ff */
[----:B------:R3:W-:Y:S01]  /*3010*/  LDGSTS.E.BYPASS.LTC128B.128 [R243+0x5100], [R6.64], !P3 ;  /* 0x0510000006f37fae */ /* 0x0007e2000d901d52 */
[----:B------:R-:W-:-:S03]  /*3020*/  IADD3.X R9, R7, UR4, RZ, P1, !PT ;  /* 0x0000000407097c10 */ /* 0x000fc60008ffe4ff */
[----:B------:R3:W-:Y:S04]  /*3030*/  LDGSTS.E.BYPASS.LTC128B.128 [R243+0x7100], [R12.64], !P0 ;  /* 0x071000000cf37fae */ /* 0x0007e8000c101d52 */
[----:B------:R3:W-:Y:S04]  /*3040*/  LDGSTS.E.BYPASS.LTC128B.128 [R243+0x5900], [R10.64], !P3 ;  /* 0x059000000af37fae */ /* 0x0007e8000d901d52 */
[----:B------:R3:W-:Y:S02]  /*3050*/  LDGSTS.E.BYPASS.LTC128B.128 [R243+0x7900], [R8.64], !P0 ;  /* 0x0790000008f37fae */ /* 0x0007e4000c101d52 */
.L_x_110:
[----:B------:R-:W-:Y:S01]  /*3060*/  LOP3.LUT R2, R155, 0xffffffe0, RZ, 0xc0, !PT ;  /* 0xffffffe09b027812 */ /* 0x000fe200078ec0ff */
[----:B---3--:R-:W-:Y:S01]  /*3070*/  IMAD.U32 R6, RZ, RZ, UR17 ;  /* 0x00000011ff067e24 */ /* 0x008fe2000f8e00ff */
[----:B------:R-:W-:Y:S01]  /*3080*/  STL [R1+0x80], R243 ;  /* 0x000080f301007387 */ /* 0x000fe20000100800 */
[----:B------:R-:W-:-:S02]  /*3090*/  IMAD.SHL.U32 R224, R4, 0x2, RZ ;  /* 0x0000000204e07824 */ /* 0x000fc400078e00ff */
[----:B------:R-:W-:Y:S01]  /*30a0*/  IMAD.IADD R2, R168, 0x1, -R2 ;  /* 0x00000001a8027824 */ /* 0x000fe200078e0a02 */
[----:B------:R1:W-:Y:S01]  /*30b0*/  STL [R1+0x7c], R242 ;  /* 0x00007cf201007387 */ /* 0x0003e20000100800 */
[----:B------:R-:W-:Y:S01]  /*30c0*/  IMAD R225, R3, 0x2, R224 ;  /* 0x0000000203e17824 */ /* 0x000fe200078e02e0 */
[C---:B------:R-:W-:Y:S02]  /*30d0*/  LEA R227, R0.reuse, R224, 0x1 ;  /* 0x000000e000e37211 */ /* 0x040fe400078e08ff */
[----:B------:R-:W-:Y:S01]  /*30e0*/  SHF.R.S32.HI R5, RZ, 0x1f, R2 ;  /* 0x0000001fff057819 */ /* 0x000fe20000011402 */
[----:B------:R2:W-:Y:S01]  /*30f0*/  STL [R1+0x78], R241 ;  /* 0x000078f101007387 */ /* 0x0005e20000100800 */
[----:B------:R-:W-:Y:S02]  /*3100*/  IMAD R226, R0, 0x2, R225 ;  /* 0x0000000200e27824 */ /* 0x000fe400078e02e1 */
[----:B------:R-:W-:Y:S01]  /*3110*/  LEA.HI R5, R5, R2, RZ, 0x2 ;  /* 0x0000000205057211 */ /* 0x000fe200078f10ff */
[----:B------:R-:W-:Y:S03]  /*3120*/  STL [R1+0x74], R240 ;  /* 0x000074f001007387 */ /* 0x000fe60000100800 */
[----:B------:R-:W-:Y:S01]  /*3130*/  LOP3.LUT R5, R5, 0x7ffffffc, RZ, 0xc0, !PT ;  /* 0x7ffffffc05057812 */ /* 0x000fe200078ec0ff */
[----:B------:R-:W-:Y:S03]  /*3140*/  STL [R1+0x70], R239 ;  /* 0x000070ef01007387 */ /* 0x000fe60000100800 */
[----:B------:R-:W-:Y:S01]  /*3150*/  IADD3 R2, R2, -R5, RZ ;  /* 0x8000000502027210 */ /* 0x000fe20007ffe0ff */
[----:B------:R-:W-:Y:S04]  /*3160*/  STL [R1+0x6c], R238 ;  /* 0x00006cee01007387 */ /* 0x000fe80000100800 */
[----:B------:R-:W-:Y:S01]  /*3170*/  IMAD R8, R2, -0x2, R6 ;  /* 0xfffffffe02087824 */ /* 0x000fe200078e0206 */
[----:B------:R-:W-:Y:S04]  /*3180*/  STL [R1+0x68], R237 ;  /* 0x000068ed01007387 */ /* 0x000fe80000100800 */
[C---:B------:R-:W-:Y:S01]  /*3190*/  ISETP.GT.AND P4, PT, R8.reuse, RZ, PT ;  /* 0x000000ff0800720c */ /* 0x040fe20003f84270 */
[----:B------:R-:W-:Y:S01]  /*31a0*/  STL [R1+0x64], R236 ;  /* 0x000064ec01007387 */ /* 0x000fe20000100800 */
[----:B------:R-:W-:-:S02]  /*31b0*/  ISETP.GT.AND P2, PT, R8, 0x1, PT ;  /* 0x000000010800780c */ /* 0x000fc40003f44270 */
[----:B------:R-:W-:Y:S01]  /*31c0*/  FSEL R6, R100, -INF , P4 ;  /* 0xff80000064067808 */ /* 0x000fe20002000000 */
[----:B------:R-:W-:Y:S01]  /*31d0*/  STL [R1+0x60], R235 ;  /* 0x000060eb01007387 */ /* 0x000fe20000100800 */
[----:B------:R-:W-:Y:S02]  /*31e0*/  FSEL R7, R101, -INF , P2 ;  /* 0xff80000065077808 */ /* 0x000fe40001000000 */
[C---:B------:R-:W-:Y:S01]  /*31f0*/  ISETP.GT.AND P5, PT, R8.reuse, 0x8, PT ;  /* 0x000000080800780c */ /* 0x040fe20003fa4270 */
[----:B------:R-:W-:Y:S01]  /*3200*/  STL [R1+0x5c], R234 ;  /* 0x00005cea01007387 */ /* 0x000fe20000100800 */
[----:B------:R-:W-:Y:S02]  /*3210*/  ISETP.GT.AND P1, PT, R8, 0x9, PT ;  /* 0x000000090800780c */ /* 0x000fe40003f24270 */
[----:B------:R-:W-:Y:S01]  /*3220*/  FSEL R9, R96, -INF , P5 ;  /* 0xff80000060097808 */ /* 0x000fe20002800000 */
[----:B------:R-:W-:Y:S01]  /*3230*/  STL [R1+0x58], R233 ;  /* 0x000058e901007387 */ /* 0x000fe20000100800 */
[----:B------:R-:W-:-:S02]  /*3240*/  FMNMX.FTZ R2, R6, R7, !PT ;  /* 0x0000000706027209 */ /* 0x000fc40007810000 */
[----:B------:R-:W-:Y:S01]  /*3250*/  FSEL R11, R102, -INF , P4 ;  /* 0xff800000660b7808 */ /* 0x000fe20002000000 */
[----:B------:R-:W-:Y:S01]  /*3260*/  STL [R1+0x54], R232 ;  /* 0x000054e801007387 */ /* 0x000fe20000100800 */
[----:B------:R-:W-:Y:S02]  /*3270*/  FSEL R160, R58, -INF , P4 ;  /* 0xff8000003aa07808 */ /* 0x000fe40002000000 */
[----:B------:R-:W-:Y:S01]  /*3280*/  FSEL R144, R56, -INF , P4 ;  /* 0xff80000038907808 */ /* 0x000fe20002000000 */
[----:B------:R-:W-:Y:S01]  /*3290*/  STL [R1+0x50], R231 ;  /* 0x000050e701007387 */ /* 0x000fe20000100800 */
[----:B------:R-:W-:Y:S02]  /*32a0*/  FSEL R10, R97, -INF , P1 ;  /* 0xff800000610a7808 */ /* 0x000fe40000800000 */
[----:B------:R-:W-:Y:S01]  /*32b0*/  ISETP.GT.AND P4, PT, R8, 0x10, PT ;  /* 0x000000100800780c */ /* 0x000fe20003f84270 */
[----:B------:R-:W-:Y:S01]  /*32c0*/  STL [R1+0x4c], R230 ;  /* 0x00004ce601007387 */ /* 0x000fe20000100800 */
[----:B------:R-:W-:-:S02]  /*32d0*/  FMNMX.FTZ R2, R9, R2, !PT ;  /* 0x0000000209027209 */ /* 0x000fc40007810000 */
[----:B------:R-:W-:Y:S01]  /*32e0*/  FSEL R14, R103, -INF , P2 ;  /* 0xff800000670e7808 */ /* 0x000fe20001000000 */
[----:B------:R-:W-:Y:S01]  /*32f0*/  STL [R1+0x48], R229 ;  /* 0x000048e501007387 */ /* 0x000fe20000100800 */
[----:B------:R-:W-:Y:S02]  /*3300*/  FSEL R154, R59, -INF , P2 ;  /* 0xff8000003b9a7808 */ /* 0x000fe40001000000 */
[----:B------:R-:W-:Y:S01]  /*3310*/  FSEL R135, R57, -INF , P2 ;  /* 0xff80000039877808 */ /* 0x000fe20001000000 */
[----:B------:R3:W-:Y:S01]  /*3320*/  STL [R1+0x44], R228 ;  /* 0x000044e401007387 */ /* 0x0007e20000100800 */
[----:B------:R-:W-:Y:S02]  /*3330*/  ISETP.GT.AND P2, PT, R8, 0x11, PT ;  /* 0x000000110800780c */ /* 0x000fe40003f44270 */
[----:B------:R-:W-:Y:S01]  /*3340*/  FSEL R17, R92, -INF , P4 ;  /* 0xff8000005c117808 */ /* 0x000fe20002000000 */
[----:B------:R-:W-:Y:S01]  /*3350*/  LDSM.16.MT88.4 R120, [R226+0x2100] ;  /* 0x00210000e278783b */ /* 0x000fe20000004200 */
[----:B------:R-:W-:-:S02]  /*3360*/  FMNMX.FTZ R2, R10, R2, !PT ;  /* 0x000000020a027209 */ /* 0x000fc40007810000 */
[----:B------:R-:W-:Y:S01]  /*3370*/  FSEL R16, R99, -INF , P1 ;  /* 0xff80000063107808 */ /* 0x000fe20000800000 */
[----:B------:R-:W-:Y:S01]  /*3380*/  LDSM.16.MT88.4 R44, [R224+0x100] ;  /* 0x00010000e02c783b */ /* 0x000fe20000004200 */
[----:B------:R-:W-:Y:S02]  /*3390*/  FSEL R146, R55, -INF , P1 ;  /* 0xff80000037927808 */ /* 0x000fe40000800000 */
[----:B------:R-:W-:Y:S01]  /*33a0*/  FSEL R133, R53, -INF , P1 ;  /* 0xff80000035857808 */ /* 0x000fe20000800000 */
[----:B------:R-:W-:Y:S01]  /*33b0*/  LDSM.16.MT88.4 R100, [R225+0x2100] ;  /* 0x00210000e164783b */ /* 0x000fe20000004200 */
[----:B------:R-:W-:Y:S02]  /*33c0*/  FSEL R18, R93, -INF , P2 ;  /* 0xff8000005d127808 */ /* 0x000fe40001000000 */
[----:B------:R-:W-:Y:S01]  /*33d0*/  ISETP.GT.AND P1, PT, R8, 0x18, PT ;  /* 0x000000180800780c */ /* 0x000fe20003f24270 */
[----:B------:R-:W-:Y:S01]  /*33e0*/  LDSM.16.MT88.4 R104, [R227+0x2100] ;  /* 0x00210000e368783b */ /* 0x000fe20000004200 */
[----:B------:R-:W-:-:S02]  /*33f0*/  FMNMX.FTZ R2, R17, R2, !PT ;  /* 0x0000000211027209 */ /* 0x000fc40007810000 */
[----:B------:R-:W-:Y:S01]  /*3400*/  FSEL R22, R95, -INF , P2 ;  /* 0xff8000005f167808 */ /* 0x000fe20001000000 */
[----:B------:R-:W-:Y:S01]  /*3410*/  LDSM.16.MT88.4 R56, [R225+0x2900] ;  /* 0x00290000e138783b */ /* 0x000fe20000004200 */
[----:B------:R-:W-:Y:S02]  /*3420*/  FSEL R153, R51, -INF , P2 ;  /* 0xff80000033997808 */ /* 0x000fe40001000000 */
[----:B------:R-:W-:Y:S01]  /*3430*/  FSEL R114, R49, -INF , P2 ;  /* 0xff80000031727808 */ /* 0x000fe20001000000 */
[----:B------:R-:W-:Y:S01]  /*3440*/  LDSM.16.MT88.4 R72, [R225+0x900] ;  /* 0x00090000e148783b */ /* 0x000fe20000004200 */
[----:B------:R-:W-:Y:S02]  /*3450*/  ISETP.GT.AND P2, PT, R8, 0x19, PT ;  /* 0x000000190800780c */ /* 0x000fe40003f44270 */
[----:B------:R-:W-:Y:S01]  /*3460*/  FSEL R19, R88, -INF , P1 ;  /* 0xff80000058137808 */ /* 0x000fe20000800000 */
[----:B------:R-:W-:Y:S01]  /*3470*/  STL [R1+0x40], R175 ;  /* 0x000040af01007387 */ /* 0x000fe20000100800 */
[----:B------:R-:W-:-:S02]  /*3480*/  FMNMX.FTZ R2, R18, R2, !PT ;  /* 0x0000000212027209 */ /* 0x000fc40007810000 */
[----:B------:R-:W-:Y:S01]  /*3490*/  FSEL R21, R94, -INF , P4 ;  /* 0xff8000005e157808 */ /* 0x000fe20002000000 */
[----:B------:R-:W0:Y:S01]  /*34a0*/  LDGDEPBAR ;  /* 0x00000000000079af */ /* 0x000e220000000000 */
[----:B------:R-:W-:Y:S02]  /*34b0*/  FSEL R147, R50, -INF , P4 ;  /* 0xff80000032937808 */ /* 0x000fe40002000000 */
[----:B------:R-:W-:Y:S01]  /*34c0*/  FSEL R115, R48, -INF , P4 ;  /* 0xff80000030737808 */ /* 0x000fe20002000000 */
[----:B------:R-:W-:Y:S01]  /*34d0*/  LDSM.16.MT88.4 R92, [R226+0x2900] ;  /* 0x00290000e25c783b */ /* 0x000fe20000004200 */
[----:B------:R-:W-:Y:S02]  /*34e0*/  FSEL R20, R89, -INF , P2 ;  /* 0xff80000059147808 */ /* 0x000fe40001000000 */
[----:B------:R-:W-:Y:S01]  /*34f0*/  ISETP.GT.AND P4, PT, R8, 0x20, PT ;  /* 0x000000200800780c */ /* 0x000fe20003f84270 */
[----:B------:R-:W-:Y:S01]  /*3500*/  LDSM.16.MT88.4 R48, [R225+0x100] ;  /* 0x00010000e130783b */ /* 0x000fe20000004200 */
[----:B------:R-:W-:-:S02]  /*3510*/  FMNMX.FTZ R2, R19, R2, !PT ;  /* 0x0000000213027209 */ /* 0x000fc40007810000 */
[----:B------:R-:W-:Y:S02]  /*3520*/  FSEL R24, R91, -INF , P2 ;  /* 0xff8000005b187808 */ /* 0x000fe40001000000 */
[----:B------:R-:W-:Y:S02]  /*3530*/  FSEL R155, R31, -INF , P2 ;  /* 0xff8000001f9b7808 */ /* 0x000fe40001000000 */
[----:B------:R-:W-:Y:S02]  /*3540*/  FSEL R112, R29, -INF , P2 ;  /* 0xff8000001d707808 */ /* 0x000fe40001000000 */
[----:B------:R-:W-:Y:S02]  /*3550*/  ISETP.GT.AND P2, PT, R8, 0x21, PT ;  /* 0x000000210800780c */ /* 0x000fe40003f44270 */
[----:B------:R-:W-:Y:S02]  /*3560*/  FSEL R179, R84, -INF , P4 ;  /* 0xff80000054b37808 */ /* 0x000fe40002000000 */
[----:B------:R-:W-:-:S02]  /*3570*/  FMNMX.FTZ R2, R20, R2, !PT ;  /* 0x0000000214027209 */ /* 0x000fc40007810000 */
[----:B------:R-:W-:Y:S02]  /*3580*/  FSEL R23, R90, -INF , P1 ;  /* 0xff8000005a177808 */ /* 0x000fe40000800000 */
[----:B------:R-:W-:Y:S01]  /*3590*/  FSEL R145, R30, -INF , P1 ;  /* 0xff8000001e917808 */ /* 0x000fe20000800000 */
[----:B------:R-:W-:Y:S01]  /*35a0*/  LDSM.16.MT88.4 R88, [R226+0x100] ;  /* 0x00010000e258783b */ /* 0x000fe20000004200 */
[----:B------:R-:W-:Y:S02]  /*35b0*/  FSEL R113, R28, -INF , P1 ;  /* 0xff8000001c717808 */ /* 0x000fe40000800000 */
[----:B------:R-:W-:Y:S02]  /*35c0*/  FSEL R178, R85, -INF , P2 ;  /* 0xff80000055b27808 */ /* 0x000fe40001000000 */
[----:B------:R-:W-:Y:S02]  /*35d0*/  ISETP.GT.AND P1, PT, R8, 0x28, PT ;  /* 0x000000280800780c */ /* 0x000fe40003f24270 */
[----:B------:R-:W-:-:S02]  /*35e0*/  FMNMX.FTZ R2, R179, R2, !PT ;  /* 0x00000002b3027209 */ /* 0x000fc40007810000 */
[----:B------:R-:W-:Y:S02]  /*35f0*/  FSEL R15, R98, -INF , P5 ;  /* 0xff800000620f7808 */ /* 0x000fe40002800000 */
[----:B------:R-:W-:Y:S01]  /*3600*/  FSEL R152, R54, -INF , P5 ;  /* 0xff80000036987808 */ /* 0x000fe20002800000 */
[----:B------:R-:W-:Y:S01]  /*3610*/  LDSM.16.MT88.4 R96, [R224+0x2100] ;  /* 0x00210000e060783b */ /* 0x000fe20000004200 */
[----:B------:R-:W-:Y:S02]  /*3620*/  FSEL R134, R52, -INF , P5 ;  /* 0xff80000034867808 */ /* 0x000fe40002800000 */
[----:B------:R-:W-:Y:S01]  /*3630*/  ISETP.GT.AND P5, PT, R8, 0x29, PT ;  /* 0x000000290800780c */ /* 0x000fe20003fa4270 */
[----:B------:R-:W-:Y:S01]  /*3640*/  LDSM.16.MT88.4 R52, [R227+0x2900] ;  /* 0x00290000e334783b */ /* 0x000fe20000004200 */
[----:B------:R-:W-:Y:S02]  /*3650*/  FSEL R177, R80, -INF , P1 ;  /* 0xff80000050b17808 */ /* 0x000fe40000800000 */
[----:B------:R-:W-:-:S02]  /*3660*/  FMNMX.FTZ R2, R178, R2, !PT ;  /* 0x00000002b2027209 */ /* 0x000fc40007810000 */
[C---:B------:R-:W-:Y:S02]  /*3670*/  ISETP.GT.AND P6, PT, R8.reuse, 0x30, PT ;  /* 0x000000300800780c */ /* 0x040fe40003fc4270 */
[----:B------:R-:W-:Y:S02]  /*3680*/  FSEL R184, R81, -INF , P5 ;  /* 0xff80000051b87808 */ /* 0x000fe40002800000 */
[----:B------:R-:W-:Y:S02]  /*3690*/  FMNMX.FTZ R2, R177, R2, !PT ;  /* 0x00000002b1027209 */ /* 0x000fe40007810000 */
[----:B------:R-:W-:Y:S02]  /*36a0*/  ISETP.GT.AND P5, PT, R8, 0x31, PT ;  /* 0x000000310800780c */ /* 0x000fe40003fa4270 */
[----:B------:R-:W-:Y:S02]  /*36b0*/  FSEL R200, R76, -INF , P6 ;  /* 0xff8000004cc87808 */ /* 0x000fe40003000000 */
        /* <DEDUP_REMOVED lines=11> */
[----:B------:R-:W-:Y:S02]  /*3770*/  ISETP.GT.AND P2, PT, R8, 0x39, PT ;  /* 0x000000390800780c */ /* 0x000fe40003f44270 */
[----:B-1----:R-:W-:Y:S02]  /*3780*/  FSEL R242, R60, -INF , P4 ;  /* 0xff8000003cf27808 */ /* 0x002fe40002000000 */
[----:B------:R-:W-:-:S02]  /*3790*/  FMNMX.FTZ R2, R216, R2, !PT ;  /* 0x00000002d8027209 */ /* 0x000fc40007810000 */
[----:B--2---:R-:W-:Y:S01]  /*37a0*/  FSEL R241, R61, -INF , P2 ;  /* 0xff8000003df17808 */ /* 0x004fe20001000000 */
[----:B------:R-:W-:Y:S01]  /*37b0*/  STL [R1+0x84], R242 ;  /* 0x000084f201007387 */ /* 0x000fe20000100800 */
[----:B------:R-:W-:Y:S02]  /*37c0*/  FMNMX.FTZ R2, R242, R2, !PT ;  /* 0x00000002f2027209 */ /* 0x000fe40007810000 */
[----:B------:R-:W-:Y:S01]  /*37d0*/  FSEL R185, R82, -INF , P1 ;  /* 0xff80000052b97808 */ /* 0x000fe20000800000 */
[----:B------:R-:W-:Y:S01]  /*37e0*/  STL [R1+0x88], R241 ;  /* 0x000088f101007387 */ /* 0x000fe20000100800 */
[----:B------:R-:W-:Y:S02]  /*37f0*/  FMNMX.FTZ R2, R241, R2, !PT ;  /* 0x00000002f1027209 */ /* 0x000fe40007810000 */
[----:B------:R-:W-:Y:S02]  /*3800*/  FSEL R163, R38, -INF , P1 ;  /* 0xff80000026a37808 */ /* 0x000fe40000800000 */
[----:B------:R-:W-:Y:S01]  /*3810*/  FSEL R162, R36, -INF , P1 ;  /* 0xff80000024a27808 */ /* 0x000fe20000800000 */
[----:B------:R-:W1:Y:S01]  /*3820*/  SHFL.BFLY PT, R5, R2, 0x2, 0x1f ;  /* 0x0c401f0002057f89 */ /* 0x000e6200000e0000 */
[----:B---3--:R-:W-:-:S02]  /*3830*/  FSEL R228, R78, -INF , P6 ;  /* 0xff8000004ee47808 */ /* 0x008fc40003000000 */
[----:B------:R-:W-:Y:S02]  /*3840*/  FSEL R180, R79, -INF , P5 ;  /* 0xff8000004fb47808 */ /* 0x000fe40002800000 */
[----:B------:R-:W-:Y:S01]  /*3850*/  FSEL R203, R62, -INF , P4 ;  /* 0xff8000003ecb7808 */ /* 0x000fe20002000000 */
[----:B------:R-:W-:Y:S01]  /*3860*/  LDSM.16.MT88.4 R76, [R224+0x900] ;  /* 0x00090000e04c783b */ /* 0x000fe20000004200 */
[----:B------:R-:W-:Y:S02]  /*3870*/  FSEL R230, R63, -INF , P2 ;  /* 0xff8000003fe67808 */ /* 0x000fe40001000000 */
[----:B------:R-:W-:Y:S01]  /*3880*/  FMNMX.FTZ R0, R144, R135, !PT ;  /* 0x0000008790007209 */ /* 0x000fe20007810000 */
[----:B------:R-:W-:Y:S01]  /*3890*/  LDSM.16.MT88.4 R60, [R224+0x2900] ;  /* 0x00290000e03c783b */ /* 0x000fe20000004200 */
[----:B------:R-:W-:Y:S02]  /*38a0*/  FSEL R195, R64, -INF , P6 ;  /* 0xff80000040c37808 */ /* 0x000fe40003000000 */
[----:B------:R-:W-:-:S02]  /*38b0*/  FMNMX.FTZ R0, R134, R0, !PT ;  /* 0x0000000086007209 */ /* 0x000fc40007810000 */
[----:B------:R-:W-:Y:S02]  /*38c0*/  FSEL R194, R65, -INF , P5 ;  /* 0xff80000041c27808 */ /* 0x000fe40002800000 */
[----:B------:R-:W-:Y:S02]  /*38d0*/  FMNMX.FTZ R0, R133, R0, !PT ;  /* 0x0000000085007209 */ /* 0x000fe40007810000 */
[----:B------:R-:W-:Y:S02]  /*38e0*/  FSEL R193, R68, -INF , P4 ;  /* 0xff80000044c17808 */ /* 0x000fe40002000000 */
[----:B------:R-:W-:Y:S02]  /*38f0*/  FMNMX.FTZ R0, R115, R0, !PT ;  /* 0x0000000073007209 */ /* 0x000fe40007810000 */
[----:B------:R-:W-:Y:S02]  /*3900*/  FSEL R192, R69, -INF , P2 ;  /* 0xff80000045c07808 */ /* 0x000fe40001000000 */
[----:B-1----:R-:W-:-:S02]  /*3910*/  FMNMX.FTZ R2, R2, R5, !PT ;  /* 0x0000000502027209 */ /* 0x002fc40007810000 */
[----:B------:R-:W-:Y:S02]  /*3920*/  FMNMX.FTZ R0, R114, R0, !PT ;  /* 0x0000000072007209 */ /* 0x000fe40007810000 */
[----:B------:R-:W-:Y:S01]  /*3930*/  FSEL R191, R66, -INF , P6 ;  /* 0xff80000042bf7808 */ /* 0x000fe20003000000 */
[----:B------:R-:W1:Y:S01]  /*3940*/  SHFL.BFLY PT, R5, R2, 0x1, 0x1f ;  /* 0x0c201f0002057f89 */ /* 0x000e6200000e0000 */
[----:B------:R-:W-:Y:S02]  /*3950*/  FMNMX.FTZ R0, R113, R0, !PT ;  /* 0x0000000071007209 */ /* 0x000fe40007810000 */
[----:B------:R-:W-:Y:S02]  /*3960*/  FSEL R190, R67, -INF , P5 ;  /* 0xff80000043be7808 */ /* 0x000fe40002800000 */
[----:B------:R-:W-:Y:S01]  /*3970*/  FMNMX.FTZ R0, R112, R0, !PT ;  /* 0x0000000070007209 */ /* 0x000fe20007810000 */
[----:B------:R-:W-:Y:S01]  /*3980*/  LDSM.16.MT88.4 R64, [R226+0x900] ;  /* 0x00090000e240783b */ /* 0x000fe20000004200 */
[----:B------:R-:W-:-:S02]  /*3990*/  FSEL R189, R70, -INF , P4 ;  /* 0xff80000046bd7808 */ /* 0x000fc40002000000 */
[----:B------:R-:W-:Y:S02]  /*39a0*/  FMNMX.FTZ R0, R169, R0, !PT ;  /* 0x00000000a9007209 */ /* 0x000fe40007810000 */
[----:B------:R-:W-:Y:S02]  /*39b0*/  FSEL R188, R71, -INF , P2 ;  /* 0xff80000047bc7808 */ /* 0x000fe40001000000 */
[----:B------:R-:W-:Y:S01]  /*39c0*/  FMNMX.FTZ R0, R168, R0, !PT ;  /* 0x00000000a8007209 */ /* 0x000fe20007810000 */
[----:B------:R-:W-:Y:S03]  /*39d0*/  LDSM.16.MT88.4 R68, [R227+0x900] ;  /* 0x00090000e344783b */ /* 0x000fe60000004200 */
[----:B------:R-:W-:Y:S02]  /*39e0*/  FMNMX.FTZ R0, R162, R0, !PT ;  /* 0x00000000a2007209 */ /* 0x000fe40007810000 */
[----:B-1----:R-:W-:-:S04]  /*39f0*/  FMNMX.FTZ R171, R2, R5, !PT ;  /* 0x0000000502ab7209 */ /* 0x002fc80007810000 */
[C---:B------:R-:W-:Y:S01]  /*3a00*/  FSETP.NEU.FTZ.AND P1, PT, R171.reuse, -INF , PT ;  /* 0xff800000ab00780b */ /* 0x040fe20003f3d000 */
[----:B------:R-:W-:-:S05]  /*3a10*/  FMUL.FTZ R2, R171, c[0x0][0x2d0] ;  /* 0x0000b400ab027a20 */ /* 0x000fca0000410000 */
[----:B------:R-:W-:Y:S02]  /*3a20*/  FSEL R13, R2, RZ, P1 ;  /* 0x000000ff020d7208 */ /* 0x000fe40000800000 */
[----:B------:R-:W-:Y:S02]  /*3a30*/  FMNMX.FTZ R2, R11, R14, !PT ;  /* 0x0000000e0b027209 */ /* 0x000fe40007810000 */
[----:B------:R-:W-:Y:S02]  /*3a40*/  ISETP.GT.AND P1, PT, R8, 0x29, PT ;  /* 0x000000290800780c */ /* 0x000fe40003f24270 */
[----:B------:R-:W-:Y:S02]  /*3a50*/  FMNMX.FTZ R2, R15, R2, !PT ;  /* 0x000000020f027209 */ /* 0x000fe40007810000 */
[----:B------:R-:W-:Y:S02]  /*3a60*/  FSEL R176, R83, -INF , P1 ;  /* 0xff80000053b07808 */ /* 0x000fe40000800000 */
[----:B------:R-:W-:-:S04]  /*3a70*/  FMNMX.FTZ R2, R16, R2, !PT ;  /* 0x0000000210027209 */ /* 0x000fc80007810000 */
        /* <DEDUP_REMOVED lines=11> */
[----:B------:R-:W-:-:S05]  /*3b30*/  FMNMX.FTZ R2, R230, R2, !PT ;  /* 0x00000002e6027209 */ /* 0x000fca0007810000 */
[----:B------:R-:W1:Y:S02]  /*3b40*/  SHFL.BFLY PT, R5, R2, 0x2, 0x1f ;  /* 0x0c401f0002057f89 */ /* 0x000e6400000e0000 */
[----:B-1----:R-:W-:-:S05]  /*3b50*/  FMNMX.FTZ R2, R2, R5, !PT ;  /* 0x0000000502027209 */ /* 0x002fca0007810000 */
[----:B------:R-:W1:Y:S02]  /*3b60*/  SHFL.BFLY PT, R5, R2, 0x1, 0x1f ;  /* 0x0c201f0002057f89 */ /* 0x000e6400000e0000 */
[----:B-1----:R-:W-:-:S04]  /*3b70*/  FMNMX.FTZ R2, R2, R5, !PT ;  /* 0x0000000502027209 */ /* 0x002fc80007810000 */
[C---:B------:R-:W-:Y:S01]  /*3b80*/  FSETP.NEU.FTZ.AND P1, PT, R2.reuse, -INF , PT ;  /* 0xff8000000200780b */ /* 0x040fe20003f3d000 */
[----:B------:R-:W-:-:S05]  /*3b90*/  FMUL.FTZ R5, R2, c[0x0][0x2d0] ;  /* 0x0000b40002057a20 */ /* 0x000fca0000410000 */
[----:B------:R-:W-:Y:S01]  /*3ba0*/  FSEL R12, R5, RZ, P1 ;  /* 0x000000ff050c7208 */ /* 0x000fe20000800000 */
[--C-:B------:R-:W-:Y:S01]  /*3bb0*/  FFMA.FTZ R5, R6, c[0x0][0x2d0], -R13.reuse ;  /* 0x0000b40006057a23 */ /* 0x100fe2000001080d */
[----:B------:R-:W-:Y:S01]  /*3bc0*/  ISETP.GT.AND P1, PT, R8, 0x29, PT ;  /* 0x000000290800780c */ /* 0x000fe20003f24270 */
[----:B------:R-:W-:Y:S02]  /*3bd0*/  FFMA.FTZ R8, R17, c[0x0][0x2d0], -R13 ;  /* 0x0000b40011087a23 */ /* 0x000fe4000001080d */
[--C-:B------:R-:W-:Y:S01]  /*3be0*/  FFMA.FTZ R3, R15, c[0x0][0x2d0], -R12.reuse ;  /* 0x0000b4000f037a23 */ /* 0x100fe2000001080c */
[----:B------:R-:W-:Y:S01]  /*3bf0*/  FSEL R161, R37, -INF , P1 ;  /* 0xff80000025a17808 */ /* 0x000fe20000800000 */
[----:B------:R1:W-:Y:S01]  /*3c00*/  MUFU.EX2 R229, R5 ;  /* 0x0000000500e57308 */ /* 0x0003e20000000800 */
[----:B------:R-:W-:Y:S01]  /*3c10*/  FSEL R132, R39, -INF , P1 ;  /* 0xff80000027847808 */ /* 0x000fe20000800000 */
[----:B------:R-:W-:Y:S01]  /*3c20*/  FFMA.FTZ R4, R11, c[0x0][0x2d0], -R12 ;  /* 0x0000b4000b047a23 */ /* 0x000fe2000001080c */
[----:B------:R-:W-:-:S04]  /*3c30*/  FMNMX.FTZ R0, R161, R0, !PT ;  /* 0x00000000a1007209 */ /* 0x000fc80007810000 */
[----:B------:R-:W-:Y:S01]  /*3c40*/  FMNMX.FTZ R0, R195, R0, !PT ;  /* 0x00000000c3007209 */ /* 0x000fe20007810000 */
[----:B------:R2:W-:Y:S03]  /*3c50*/  MUFU.EX2 R201, R3 ;  /* 0x0000000300c97308 */ /* 0x0005e60000000800 */
[----:B------:R-:W-:-:S04]  /*3c60*/  FMNMX.FTZ R0, R194, R0, !PT ;  /* 0x00000000c2007209 */ /* 0x000fc80007810000 */
[----:B------:R-:W-:Y:S01]  /*3c70*/  FMNMX.FTZ R0, R193, R0, !PT ;  /* 0x00000000c1007209 */ /* 0x000fe20007810000 */
[----:B-1----:R-:W-:Y:S01]  /*3c80*/  FFMA.FTZ R5, R7, c[0x0][0x2d0], -R13 ;  /* 0x0000b40007057a23 */ /* 0x002fe2000001080d */
[----:B------:R1:W-:Y:S02]  /*3c90*/  MUFU.EX2 R202, R4 ;  /* 0x0000000400ca7308 */ /* 0x0003e40000000800 */
[----:B------:R-:W-:Y:S01]  /*3ca0*/  FMNMX.FTZ R0, R192, R0, !PT ;  /* 0x00000000c0007209 */ /* 0x000fe20007810000 */
[----:B--2---:R-:W-:-:S05]  /*3cb0*/  FFMA.FTZ R3, R16, c[0x0][0x2d0], -R12 ;  /* 0x0000b40010037a23 */ /* 0x004fca000001080c */
[----:B------:R2:W-:Y:S08]  /*3cc0*/  MUFU.EX2 R240, R5 ;  /* 0x0000000500f07308 */ /* 0x0005f00000000800 */
[----:B------:R3:W4:Y:S01]  /*3cd0*/  MUFU.EX2 R236, R3 ;  /* 0x0000000300ec7308 */ /* 0x0007220000000800 */
[----:B-1----:R-:W-:Y:S02]  /*3ce0*/  FFMA.FTZ R4, R14, c[0x0][0x2d0], -R12 ;  /* 0x0000b4000e047a23 */ /* 0x002fe4000001080c */
[----:B--2---:R-:W-:-:S05]  /*3cf0*/  FFMA.FTZ R5, R9, c[0x0][0x2d0], -R13 ;  /* 0x0000b40009057a23 */ /* 0x004fca000001080d */
[----:B------:R1:W-:Y:S01]  /*3d00*/  MUFU.EX2 R233, R8 ;  /* 0x0000000800e97308 */ /* 0x0003e20000000800 */
[----:B------:R-:W2:Y:S01]  /*3d10*/  SHFL.BFLY PT, R9, R0, 0x2, 0x1f ;  /* 0x0c401f0000097f89 */ /* 0x000ea200000e0000 */
[----:B---3--:R-:W-:-:S06]  /*3d20*/  FMNMX.FTZ R3, R160, R154, !PT ;  /* 0x0000009aa0037209 */ /* 0x008fcc0007810000 */
[----:B------:R3:W-:Y:S01]  /*3d30*/  MUFU.EX2 R215, R5 ;  /* 0x0000000500d77308 */ /* 0x0007e20000000800 */
[----:B----4-:R-:W-:Y:S02]  /*3d40*/  F2FP.BF16.PACK_AB R7, R236, R201 ;  /* 0x000000c9ec07723e */ /* 0x010fe400000010ff */
[----:B------:R-:W-:-:S04]  /*3d50*/  FMNMX.FTZ R3, R152, R3, !PT ;  /* 0x0000000398037209 */ /* 0x000fc80007810000 */
[----:B------:R-:W-:Y:S01]  /*3d60*/  FMNMX.FTZ R3, R146, R3, !PT ;  /* 0x0000000392037209 */ /* 0x000fe20007810000 */
[----:B-1----:R-:W-:Y:S01]  /*3d70*/  FFMA.FTZ R8, R18, c[0x0][0x2d0], -R13 ;  /* 0x0000b40012087a23 */ /* 0x002fe2000001080d */
[----:B------:R1:W-:Y:S02]  /*3d80*/  MUFU.EX2 R239, R4 ;  /* 0x0000000400ef7308 */ /* 0x0003e40000000800 */
[----:B------:R-:W-:-:S04]  /*3d90*/  FMNMX.FTZ R3, R147, R3, !PT ;  /* 0x0000000393037209 */ /* 0x000fc80007810000 */
[----:B------:R-:W-:Y:S01]  /*3da0*/  FMNMX.FTZ R3, R153, R3, !PT ;  /* 0x0000000399037209 */ /* 0x000fe20007810000 */
[----:B---3--:R-:W-:Y:S01]  /*3db0*/  FFMA.FTZ R5, R10, c[0x0][0x2d0], -R13 ;  /* 0x0000b4000a057a23 */ /* 0x008fe2000001080d */
[----:B------:R3:W-:Y:S02]  /*3dc0*/  MUFU.EX2 R182, R8 ;  /* 0x0000000800b67308 */ /* 0x0007e40000000800 */
[----:B------:R-:W-:-:S04]  /*3dd0*/  FMNMX.FTZ R3, R145, R3, !PT ;  /* 0x0000000391037209 */ /* 0x000fc80007810000 */
[----:B------:R-:W-:Y:S02]  /*3de0*/  FMNMX.FTZ R3, R155, R3, !PT ;  /* 0x000000039b037209 */ /* 0x000fe40007810000 */
[----:B------:R-:W4:Y:S01]  /*3df0*/  MUFU.EX2 R234, R5 ;  /* 0x0000000500ea7308 */ /* 0x000f220000000800 */
[----:B-1----:R-:W-:Y:S02]  /*3e00*/  F2FP.BF16.PACK_AB R4, R240, R229 ;  /* 0x000000e5f004723e */ /* 0x002fe400000010ff */
[----:B------:R-:W-:-:S04]  /*3e10*/  FMNMX.FTZ R3, R174, R3, !PT ;  /* 0x00000003ae037209 */ /* 0x000fc80007810000 */
[----:B------:R-:W-:Y:S01]  /*3e20*/  FMNMX.FTZ R3, R170, R3, !PT ;  /* 0x00000003aa037209 */ /* 0x000fe20007810000 */
[----:B---3--:R-:W-:-:S03]  /*3e30*/  FFMA.FTZ R8, R19, c[0x0][0x2d0], -R13 ;  /* 0x0000b40013087a23 */ /* 0x008fc6000001080d */
[----:B------:R-:W-:Y:S01]  /*3e40*/  FMNMX.FTZ R3, R163, R3, !PT ;  /* 0x00000003a3037209 */ /* 0x000fe20007810000 */
[----:B------:R1:W-:Y:S03]  /*3e50*/  MUFU.EX2 R218, R8 ;  /* 0x0000000800da7308 */ /* 0x0003e60000000800 */
[----:B------:R-:W-:Y:S02]  /*3e60*/  FMNMX.FTZ R3, R132, R3, !PT ;  /* 0x0000000384037209 */ /* 0x000fe40007810000 */
[----:B----4-:R-:W-:Y:S02]  /*3e70*/  F2FP.BF16.PACK_AB R6, R234, R215 ;  /* 0x000000d7ea06723e */ /* 0x010fe400000010ff */
[----:B------:R-:W-:Y:S02]  /*3e80*/  FMNMX.FTZ R3, R191, R3, !PT ;  /* 0x00000003bf037209 */ /* 0x000fe40007810000 */
[----:B------:R-:W-:-:S02]  /*3e90*/  F2FP.BF16.PACK_AB R5, R239, R202 ;  /* 0x000000caef05723e */ /* 0x000fc400000010ff */
[----:B------:R-:W-:-:S04]  /*3ea0*/  FMNMX.FTZ R3, R190, R3, !PT ;  /* 0x00000003be037209 */ /* 0x000fc80007810000 */
[----:B------:R-:W-:Y:S01]  /*3eb0*/  FMNMX.FTZ R3, R189, R3, !PT ;  /* 0x00000003bd037209 */ /* 0x000fe20007810000 */
[----:B-1----:R-:W-:Y:S01]  /*3ec0*/  FFMA.FTZ R8, R20, c[0x0][0x2d0], -R13 ;  /* 0x0000b40014087a23 */ /* 0x002fe2000001080d */
[C---:B------:R-:W-:Y:S02]  /*3ed0*/  HMMA.16816.F32.BF16 R164, R4.reuse, R84, RZ ;  /* 0x0000005404a4723c */ /* 0x040fe400000418ff */
[----:B------:R-:W-:Y:S01]  /*3ee0*/  FMNMX.FTZ R14, R188, R3, !PT ;  /* 0x00000003bc0e7209 */ /* 0x000fe20007810000 */
[----:B------:R1:W3:Y:S01]  /*3ef0*/  MUFU.EX2 R232, R8 ;  /* 0x0000000800e87308 */ /* 0x0002e20000000800 */
[----:B--2---:R-:W-:Y:S01]  /*3f00*/  FMNMX.FTZ R3, R0, R9, !PT ;  /* 0x0000000900037209 */ /* 0x004fe20007810000 */
[--C-:B------:R-:W-:Y:S02]  /*3f10*/  FFMA.FTZ R0, R24, c[0x0][0x2d0], -R12.reuse ;  /* 0x0000b40018007a23 */ /* 0x100fe4000001080c */
[----:B------:R-:W2:Y:S01]  /*3f20*/  SHFL.BFLY PT, R15, R14, 0x2, 0x1f ;  /* 0x0c401f000e0f7f89 */ /* 0x000ea200000e0000 */
[C---:B------:R-:W-:Y:S03]  /*3f30*/  HMMA.16816.F32.BF16 R116, R4.reuse, R120, RZ ;  /* 0x000000780474723c */ /* 0x040fe600000418ff */
[----:B------:R-:W4:Y:S01]  /*3f40*/  SHFL.BFLY PT, R16, R3, 0x1, 0x1f ;  /* 0x0c201f0003107f89 */ /* 0x000f2200000e0000 */
[----:B------:R2:W-:Y:S04]  /*3f50*/  MUFU.EX2 R231, R0 ;  /* 0x0000000000e77308 */ /* 0x0005e80000000800 */
[----:B------:R-:W-:Y:S01]  /*3f60*/  HMMA.16816.F32.BF16 R136, R4, R44, RZ ;  /* 0x0000002c0488723c */ /* 0x000fe200000418ff */
[----:B-1----:R-:W-:Y:S01]  /*3f70*/  FFMA.FTZ R8, R21, c[0x0][0x2d0], -R12 ;  /* 0x0000b40015087a23 */ /* 0x002fe2000001080c */
[----:B---3--:R-:W-:-:S03]  /*3f80*/  F2FP.BF16.PACK_AB R10, R232, R218 ;  /* 0x000000dae80a723e */ /* 0x008fc600000010ff */
[----:B------:R1:W-:Y:S03]  /*3f90*/  MUFU.EX2 R181, R8 ;  /* 0x0000000800b57308 */ /* 0x0003e60000000800 */
[----:B------:R-:W-:Y:S01]  /*3fa0*/  HMMA.16816.F32.BF16 R148, R4, R48, RZ ;  /* 0x000000300494723c */ /* 0x000fe200000418ff */
[----:B--2---:R-:W-:-:S07]  /*3fb0*/  FMNMX.FTZ R0, R14, R15, !PT ;  /* 0x0000000f0e007209 */ /* 0x004fce0007810000 */
[----:B------:R-:W-:Y:S01]  /*3fc0*/  HMMA.16816.F32.BF16 R156, R4, R88, RZ ;  /* 0x00000058049c723c */ /* 0x000fe200000418ff */
[----:B------:R-:W-:Y:S01]  /*3fd0*/  MOV R14, R203 ;  /* 0x000000cb000e7202 */ /* 0x000fe20000000f00 */
[----:B------:R-:W-:Y:S01]  /*3fe0*/  IMAD.MOV.U32 R15, RZ, RZ, R202 ;  /* 0x000000ffff0f7224 */ /* 0x000fe200078e00ca */
[----:B----4-:R-:W-:Y:S01]  /*3ff0*/  FMNMX.FTZ R173, R3, R16, !PT ;  /* 0x0000001003ad7209 */ /* 0x010fe20007810000 */
[----:B-1----:R-:W-:-:S04]  /*4000*/  FFMA.FTZ R8, R22, c[0x0][0x2d0], -R12 ;  /* 0x0000b40016087a23 */ /* 0x002fc8000001080c */
[C---:B------:R-:W-:Y:S01]  /*4010*/  HMMA.16816.F32.BF16 R140, R4.reuse, R96, RZ ;  /* 0x00000060048c723c */ /* 0x040fe200000418ff */
[C---:B------:R-:W-:Y:S01]  /*4020*/  FMUL.FTZ R3, R173.reuse, c[0x0][0x2d0] ;  /* 0x0000b400ad037a20 */ /* 0x040fe20000410000 */
[----:B------:R-:W-:Y:S01]  /*4030*/  FSETP.NEU.FTZ.AND P1, PT, R173, -INF , PT ;  /* 0xff800000ad00780b */ /* 0x000fe20003f3d000 */
[----:B------:R1:W2:Y:S03]  /*4040*/  MUFU.EX2 R183, R8 ;  /* 0x0000000800b77308 */ /* 0x0002a60000000800 */
[----:B------:R-:W-:Y:S02]  /*4050*/  FSEL R3, R3, RZ, P1 ;  /* 0x000000ff03037208 */ /* 0x000fe40000800000 */
[C---:B------:R-:W-:Y:S08]  /*4060*/  HMMA.16816.F32.BF16 R128, R4.reuse, R100, RZ ;  /* 0x000000640480723c */ /* 0x040ff000000418ff */
[----:B------:R-:W-:Y:S01]  /*4070*/  HMMA.16816.F32.BF16 R124, R4, R104, RZ ;  /* 0x00000068047c723c */ /* 0x000fe200000418ff */
[----:B-1----:R-:W-:Y:S01]  /*4080*/  FFMA.FTZ R8, R23, c[0x0][0x2d0], -R12 ;  /* 0x0000b40017087a23 */ /* 0x002fe2000001080c */
[----:B--2---:R-:W-:-:S03]  /*4090*/  F2FP.BF16.PACK_AB R9, R183, R181 ;  /* 0x000000b5b709723e */ /* 0x004fc600000010ff */
[----:B------:R1:W2:Y:S03]  /*40a0*/  MUFU.EX2 R217, R8 ;  /* 0x0000000800d97308 */ /* 0x0002a60000000800 */
[C---:B------:R-:W-:Y:S08]  /*40b0*/  HMMA.16816.F32.BF16 R108, R4.reuse, R46, RZ ;  /* 0x0000002e046c723c */ /* 0x040ff000000418ff */
[----:B------:R-:W-:Y:S01]  /*40c0*/  HMMA.16816.F32.BF16 R80, R4, R50, RZ ;  /* 0x000000320450723c */ /* 0x000fe200000418ff */
[----:B-1----:R-:W-:-:S07]  /*40d0*/  F2FP.BF16.PACK_AB R8, R182, R233 ;  /* 0x000000e9b608723e */ /* 0x002fce00000010ff */
[----:B------:R-:W-:Y:S01]  /*40e0*/  HMMA.16816.F32.BF16 R40, R4, R86, RZ ;  /* 0x000000560428723c */ /* 0x000fe200000418ff */
[----:B--2---:R-:W-:-:S07]  /*40f0*/  F2FP.BF16.PACK_AB R11, R231, R217 ;  /* 0x000000d9e70b723e */ /* 0x004fce00000010ff */
[C---:B------:R-:W-:Y:S08]  /*4100*/  HMMA.16816.F32.BF16 R36, R4.reuse, R90, RZ ;  /* 0x0000005a0424723c */ /* 0x040ff000000418ff */
[C---:B------:R-:W-:Y:S08]  /*4110*/  HMMA.16816.F32.BF16 R32, R4.reuse, R98, RZ ;  /* 0x000000620420723c */ /* 0x040ff000000418ff */
[C---:B------:R-:W-:Y:S08]  /*4120*/  HMMA.16816.F32.BF16 R28, R4.reuse, R102, RZ ;  /* 0x00000066041c723c */ /* 0x040ff000000418ff */
[C---:B------:R-:W-:Y:S08]  /*4130*/  HMMA.16816.F32.BF16 R24, R4.reuse, R106, RZ ;  /* 0x0000006a0418723c */ /* 0x040ff000000418ff */
[----:B------:R-:W-:Y:S01]  /*4140*/  HMMA.16816.F32.BF16 R20, R4, R122, RZ ;  /* 0x0000007a0414723c */ /* 0x000fe200000418ff */
[----:B------:R-:W1:Y:S06]  /*4150*/  SHFL.BFLY PT, R5, R0, 0x1, 0x1f ;  /* 0x0c201f0000057f89 */ /* 0x000e6c00000e0000 */
[----:B------:R-:W-:Y:S01]  /*4160*/  FFMA.FTZ R4, R144, c[0x0][0x2d0], -R3 ;  /* 0x0000b40090047a23 */ /* 0x000fe20000010803 */
[----:B------:R-:W-:Y:S01]  /*4170*/  HMMA.16816.F32.BF16 R244, R8, R68, R164 ;  /* 0x0000004408f4723c */ /* 0x000fe200000418a4 */
[----:B------:R-:W-:-:S02]  /*4180*/  IMAD.MOV.U32 R144, RZ, RZ, R183 ;  /* 0x000000ffff907224 */ /* 0x000fc400078e00b7 */
[----:B------:R2:W-:Y:S04]  /*4190*/  MUFU.EX2 R164, R4 ;  /* 0x0000000400a47308 */ /* 0x0005e80000000800 */
[----:B------:R-:W-:Y:S01]  /*41a0*/  IMAD.MOV.U32 R166, RZ, RZ, R201 ;  /* 0x000000ffffa67224 */ /* 0x000fe200078e00c9 */
[----:B------:R-:W-:Y:S01]  /*41b0*/  HMMA.16816.F32.BF16 R116, R8, R92, R116 ;  /* 0x0000005c0874723c */ /* 0x000fe20000041874 */
[----:B------:R-:W-:-:S07]  /*41c0*/  MOV R165, R200 ;  /* 0x000000c800a57202 */ /* 0x000fce0000000f00 */
[C---:B------:R-:W-:Y:S01]  /*41d0*/  HMMA.16816.F32.BF16 R196, R8.reuse, R76, R136 ;  /* 0x0000004c08c4723c */ /* 0x040fe20000041888 */
[----:B-1----:R-:W-:Y:S01]  /*41e0*/  FMNMX.FTZ R172, R0, R5, !PT ;  /* 0x0000000500ac7209 */ /* 0x002fe20007810000 */
[--C-:B------:R-:W-:Y:S02]  /*41f0*/  FFMA.FTZ R0, R133, c[0x0][0x2d0], -R3.reuse ;  /* 0x0000b40085007a23 */ /* 0x100fe40000010803 */
[----:B--2---:R-:W-:Y:S01]  /*4200*/  FFMA.FTZ R4, R135, c[0x0][0x2d0], -R3 ;  /* 0x0000b40087047a23 */ /* 0x004fe20000010803 */
[----:B------:R-:W-:Y:S01]  /*4210*/  FSETP.NEU.FTZ.AND P1, PT, R172, -INF , PT ;  /* 0xff800000ac00780b */ /* 0x000fe20003f3d000 */
[----:B------:R1:W2:Y:S01]  /*4220*/  MUFU.EX2 R5, R0 ;  /* 0x0000000000057308 */ /* 0x0002a20000000800 */
[----:B------:R-:W-:Y:S01]  /*4230*/  IMAD.MOV.U32 R133, RZ, RZ, R182 ;  /* 0x000000ffff857224 */ /* 0x000fe200078e00b6 */
[----:B------:R-:W-:Y:S01]  /*4240*/  HMMA.16816.F32.BF16 R136, R8, R64, R156 ;  /* 0x000000400888723c */ /* 0x000fe2000004189c */
[----:B------:R-:W-:Y:S01]  /*4250*/  IMAD.MOV.U32 R210, RZ, RZ, R244 ;  /* 0x000000ffffd27224 */ /* 0x000fe200078e00f4 */
[----:B------:R-:W-:Y:S01]  /*4260*/  MOV R206, R245 ;  /* 0x000000f500ce7202 */ /* 0x000fe20000000f00 */
[----:B------:R-:W-:-:S02]  /*4270*/  IMAD.MOV.U32 R205, RZ, RZ, R246 ;  /* 0x000000ffffcd7224 */ /* 0x000fc400078e00f6 */
[----:B------:R-:W-:Y:S01]  /*4280*/  IMAD.MOV.U32 R204, RZ, RZ, R247 ;  /* 0x000000ffffcc7224 */ /* 0x000fe200078e00f7 */
[----:B------:R3:W4:Y:S02]  /*4290*/  MUFU.EX2 R135, R4 ;  /* 0x0000000400877308 */ /* 0x0007240000000800 */
[----:B------:R-:W-:Y:S01]  /*42a0*/  IMAD.MOV.U32 R242, RZ, RZ, R117 ;  /* 0x000000fffff27224 */ /* 0x000fe200078e0075 */
[----:B------:R-:W-:Y:S01]  /*42b0*/  MOV R243, R118 ;  /* 0x0000007600f37202 */ /* 0x000fe20000000f00 */
[----:B------:R-:W-:Y:S01]  /*42c0*/  IMAD.MOV.U32 R241, RZ, RZ, R116 ;  /* 0x000000fffff17224 */ /* 0x000fe200078e0074 */
[----:B------:R-:W-:Y:S01]  /*42d0*/  HMMA.16816.F32.BF16 R128, R8, R56, R128 ;  /* 0x000000380880723c */ /* 0x000fe20000041880 */
[----:B-1----:R-:W-:-:S05]  /*42e0*/  FMUL.FTZ R0, R172, c[0x0][0x2d0] ;  /* 0x0000b400ac007a20 */ /* 0x002fca0000410000 */
[----:B------:R-:W-:Y:S02]  /*42f0*/  FSEL R0, R0, RZ, P1 ;  /* 0x000000ff00007208 */ /* 0x000fe40000800000 */
[----:B------:R-:W-:Y:S01]  /*4300*/  HMMA.16816.F32.BF16 R124, R8, R52, R124 ;  /* 0x00000034087c723c */ /* 0x000fe2000004187c */
[----:B---3--:R-:W-:-:S04]  /*4310*/  FFMA.FTZ R4, R134, c[0x0][0x2d0], -R3 ;  /* 0x0000b40086047a23 */ /* 0x008fc80000010803 */
[----:B------:R-:W-:Y:S01]  /*4320*/  MOV R18, R139 ;  /* 0x0000008b00127202 */ /* 0x000fe20000000f00 */
[----:B------:R-:W-:Y:S01]  /*4330*/  IMAD.MOV.U32 R17, RZ, RZ, R136 ;  /* 0x000000ffff117224 */ /* 0x000fe200078e0088 */
[----:B------:R1:W3:Y:S01]  /*4340*/  MUFU.EX2 R134, R4 ;  /* 0x0000000400867308 */ /* 0x0002e20000000800 */
[----:B------:R-:W-:Y:S01]  /*4350*/  IMAD.MOV.U32 R16, RZ, RZ, R137 ;  /* 0x000000ffff107224 */ /* 0x000fe200078e0089 */
[----:B------:R-:W-:Y:S01]  /*4360*/  MOV R7, R138 ;  /* 0x0000008a00077202 */ /* 0x000fe20000000f00 */
[C---:B------:R-:W-:Y:S06]  /*4370*/  HMMA.16816.F32.BF16 R220, R8.reuse, R72, R148 ;  /* 0x0000004808dc723c */ /* 0x040fec0000041894 */
[----:B------:R-:W-:Y:S01]  /*4380*/  IMAD.MOV.U32 R211, RZ, RZ, R131 ;  /* 0x000000ffffd37224 */ /* 0x000fe200078e0083 */
[----:B------:R-:W-:Y:S01]  /*4390*/  MOV R208, R130 ;  /* 0x0000008200d07202 */ /* 0x000fe20000000f00 */
[----:B------:R-:W-:Y:S01]  /*43a0*/  HMMA.16816.F32.BF16 R136, R8, R60, R140 ;  /* 0x0000003c0888723c */ /* 0x000fe2000004188c */
[----:B------:R-:W-:Y:S01]  /*43b0*/  IMAD.MOV.U32 R207, RZ, RZ, R129 ;  /* 0x000000ffffcf7224 */ /* 0x000fe200078e0081 */
[----:B------:R-:W-:Y:S01]  /*43c0*/  MOV R150, R217 ;  /* 0x000000d900967202 */ /* 0x000fe20000000f00 */
[----:B------:R-:W-:-:S02]  /*43d0*/  IMAD.MOV.U32 R209, RZ, RZ, R128 ;  /* 0x000000ffffd17224 */ /* 0x000fc400078e0080 */
[----:B-1----:R-:W-:Y:S01]  /*43e0*/  FFMA.FTZ R4, R115, c[0x0][0x2d0], -R3 ;  /* 0x0000b40073047a23 */ /* 0x002fe20000010803 */
[----:B------:R-:W-:Y:S01]  /*43f0*/  MOV R115, R181 ;  /* 0x000000b500737202 */ /* 0x000fe20000000f00 */
[----:B------:R-:W-:Y:S01]  /*4400*/  IMAD.MOV.U32 R130, RZ, RZ, R126 ;  /* 0x000000ffff827224 */ /* 0x000fe200078e007e */
[----:B------:R-:W-:Y:S01]  /*4410*/  MOV R131, R125 ;  /* 0x0000007d00837202 */ /* 0x000fe20000000f00 */
[----:B------:R1:W-:Y:S01]  /*4420*/  MUFU.EX2 R235, R4 ;  /* 0x0000000400eb7308 */ /* 0x0003e20000000800 */
[----:B------:R-:W-:Y:S01]  /*4430*/  IMAD.MOV.U32 R129, RZ, RZ, R127 ;  /* 0x000000ffff817224 */ /* 0x000fe200078e007f */
[----:B------:R-:W-:Y:S01]  /*4440*/  MOV R128, R124 ;  /* 0x0000007c00807202 */ /* 0x000fe20000000f00 */
[----:B------:R-:W-:Y:S01]  /*4450*/  IMAD.MOV.U32 R151, RZ, RZ, R218 ;  /* 0x000000ffff977224 */ /* 0x000fe200078e00da */
[----:B------:R-:W-:Y:S01]  /*4460*/  HMMA.16816.F32.BF16 R124, R8, R78, R108 ;  /* 0x0000004e087c723c */ /* 0x000fe2000004186c */
[----:B------:R-:W-:Y:S02]  /*4470*/  IMAD.MOV.U32 R149, RZ, RZ, R216 ;  /* 0x000000ffff957224 */ /* 0x000fe400078e00d8 */
[----:B------:R-:W-:-:S04]  /*4480*/  IMAD.MOV.U32 R148, RZ, RZ, R215 ;  /* 0x000000ffff947224 */ /* 0x000fc800078e00d7 */
[----:B------:R-:W-:Y:S01]  /*4490*/  IMAD.MOV.U32 R109, RZ, RZ, R18 ;  /* 0x000000ffff6d7224 */ /* 0x000fe200078e0012 */
[C---:B------:R-:W-:Y:S01]  /*44a0*/  HMMA.16816.F32.BF16 R140, R8.reuse, R70, R40 ;  /* 0x00000046088c723c */ /* 0x040fe20000041828 */
[----:B------:R-:W-:Y:S01]  /*44b0*/  IMAD.MOV.U32 R110, RZ, RZ, R17 ;  /* 0x000000ffff6e7224 */ /* 0x000fe200078e0011 */
[----:B------:R-:W-:Y:S01]  /*44c0*/  MOV R111, R16 ;  /* 0x00000010006f7202 */ /* 0x000fe20000000f00 */
[----:B------:R-:W-:Y:S01]  /*44d0*/  IMAD.MOV.U32 R6, RZ, RZ, R137 ;  /* 0x000000ffff067224 */ /* 0x000fe200078e0089 */
[----:B------:R-:W-:Y:S01]  /*44e0*/  MOV R213, R139 ;  /* 0x0000008b00d57202 */ /* 0x000fe20000000f00 */
[----:B-1----:R-:W-:Y:S02]  /*44f0*/  FFMA.FTZ R4, R114, c[0x0][0x2d0], -R3 ;  /* 0x0000b40072047a23 */ /* 0x002fe40000010803 */
[----:B------:R-:W-:Y:S01]  /*4500*/  IMAD.MOV.U32 R214, RZ, RZ, R138 ;  /* 0x000000ffffd67224 */ /* 0x000fe200078e008a */
[----:B------:R-:W-:Y:S01]  /*4510*/  HMMA.16816.F32.BF16 R248, R8, R66, R36 ;  /* 0x0000004208f8723c */ /* 0x000fe20000041824 */
[----:B------:R1:W-:Y:S01]  /*4520*/  MUFU.EX2 R238, R4 ;  /* 0x0000000400ee7308 */ /* 0x0003e20000000800 */
[----:B------:R-:W-:-:S02]  /*4530*/  IMAD.MOV.U32 R212, RZ, RZ, R136 ;  /* 0x000000ffffd47224 */ /* 0x000fc400078e0088 */
[----:B------:R-:W-:-:S04]  /*4540*/  IMAD.MOV.U32 R114, RZ, RZ, R7 ;  /* 0x000000ffff727224 */ /* 0x000fc800078e0007 */
[C---:B------:R-:W-:Y:S07]  /*4550*/  HMMA.16816.F32.BF16 R136, R8.reuse, R74, R80 ;  /* 0x0000004a0888723c */ /* 0x040fee0000041850 */
[----:B------:R-:W-:Y:S01]  /*4560*/  IMAD.MOV.U32 R83, RZ, RZ, R6 ;  /* 0x000000ffff537224 */ /* 0x000fe200078e0006 */
[----:B------:R-:W-:Y:S01]  /*4570*/  HMMA.16816.F32.BF16 R244, R8, R62, R32 ;  /* 0x0000003e08f4723c */ /* 0x000fe20000041820 */
[----:B-1----:R-:W-:Y:S02]  /*4580*/  FFMA.FTZ R4, R160, c[0x0][0x2d0], -R0 ;  /* 0x0000b400a0047a23 */ /* 0x002fe40000010800 */
[----:B--2---:R-:W-:-:S02]  /*4590*/  IMAD.MOV.U32 R160, RZ, RZ, R5 ;  /* 0x000000ffffa07224 */ /* 0x004fc400078e0005 */
[----:B------:R1:W-:Y:S03]  /*45a0*/  MUFU.EX2 R117, R4 ;  /* 0x0000000400757308 */ /* 0x0003e60000000800 */
[C---:B------:R-:W-:Y:S08]  /*45b0*/  HMMA.16816.F32.BF16 R216, R8.reuse, R58, R28 ;  /* 0x0000003a08d8723c */ /* 0x040ff0000004181c */
[----:B------:R-:W-:Y:S01]  /*45c0*/  HMMA.16816.F32.BF16 R156, R8, R54, R24 ;  /* 0x00000036089c723c */ /* 0x000fe20000041818 */
[----:B-1----:R-:W-:-:S02]  /*45d0*/  FFMA.FTZ R4, R154, c[0x0][0x2d0], -R0 ;  /* 0x0000b4009a047a23 */ /* 0x002fc40000010800 */
[----:B------:R-:W-:-:S05]  /*45e0*/  IMAD.MOV.U32 R154, RZ, RZ, R130 ;  /* 0x000000ffff9a7224 */ /* 0x000fca00078e0082 */
[----:B------:R-:W-:Y:S01]  /*45f0*/  HMMA.16816.F32.BF16 R200, R8, R94, R20 ;  /* 0x0000005e08c8723c */ /* 0x000fe20000041814 */
[----:B------:R1:W2:Y:S06]  /*4600*/  MUFU.EX2 R116, R4 ;  /* 0x0000000400747308 */ /* 0x0002ac0000000800 */
[----:B----4-:R-:W-:Y:S02]  /*4610*/  F2FP.BF16.PACK_AB R8, R135, R164 ;  /* 0x000000a48708723e */ /* 0x010fe400000010ff */
[----:B---3--:R-:W-:Y:S01]  /*4620*/  F2FP.BF16.PACK_AB R10, R160, R134 ;  /* 0x00000086a00a723e */ /* 0x008fe200000010ff */
[----:B-1----:R-:W-:Y:S01]  /*4630*/  FFMA.FTZ R4, R152, c[0x0][0x2d0], -R0 ;  /* 0x0000b40098047a23 */ /* 0x002fe20000010800 */
[----:B--2---:R-:W-:Y:S01]  /*4640*/  F2FP.BF16.PACK_AB R9, R116, R117 ;  /* 0x000000757409723e */ /* 0x004fe200000010ff */
[----:B------:R-:W-:-:S02]  /*4650*/  IMAD.MOV.U32 R152, RZ, RZ, R128 ;  /* 0x000000ffff987224 */ /* 0x000fc400078e0080 */
[----:B------:R1:W-:Y:S02]  /*4660*/  MUFU.EX2 R118, R4 ;  /* 0x0000000400767308 */ /* 0x0003e40000000800 */
[----:B-1----:R-:W-:-:S06]  /*4670*/  FFMA.FTZ R4, R146, c[0x0][0x2d0], -R0 ;  /* 0x0000b40092047a23 */ /* 0x002fcc0000010800 */
[----:B------:R1:W2:Y:S02]  /*4680*/  MUFU.EX2 R175, R4 ;  /* 0x0000000400af7308 */ /* 0x0002a40000000800 */
[----:B-1----:R-:W-:Y:S01]  /*4690*/  FFMA.FTZ R4, R113, c[0x0][0x2d0], -R3 ;  /* 0x0000b40071047a23 */ /* 0x002fe20000010803 */
[----:B--2---:R-:W-:-:S05]  /*46a0*/  F2FP.BF16.PACK_AB R11, R175, R118 ;  /* 0x00000076af0b723e */ /* 0x004fca00000010ff */
[----:B------:R1:W2:Y:S02]  /*46b0*/  MUFU.EX2 R5, R4 ;  /* 0x0000000400057308 */ /* 0x0002a40000000800 */
[C---:B------:R-:W-:Y:S08]  /*46c0*/  HMMA.16816.F32.BF16 R40, R8.reuse, R44, RZ ;  /* 0x0000002c0828723c */ /* 0x040ff000000418ff */
[----:B------:R-:W-:Y:S01]  /*46d0*/  HMMA.16816.F32.BF16 R36, R8, R48, RZ ;  /* 0x000000300824723c */ /* 0x000fe200000418ff */
[----:B-1----:R-:W-:-:S04]  /*46e0*/  FFMA.FTZ R4, R112, c[0x0][0x2d0], -R3 ;  /* 0x0000b40070047a23 */ /* 0x002fc80000010803 */
[----:B------:R1:W3:Y:S03]  /*46f0*/  MUFU.EX2 R167, R4 ;  /* 0x0000000400a77308 */ /* 0x0002e60000000800 */
[C---:B------:R-:W-:Y:S07]  /*4700*/  HMMA.16816.F32.BF16 R32, R8.reuse, R84, RZ ;  /* 0x000000540820723c */ /* 0x040fee00000418ff */
[----:B------:R-:W-:Y:S01]  /*4710*/  IMAD.MOV.U32 R84, RZ, RZ, R109 ;  /* 0x000000ffff547224 */ /* 0x000fe200078e006d */
[----:B------:R-:W-:Y:S01]  /*4720*/  HMMA.16816.F32.BF16 R20, R8, R100, RZ ;  /* 0x000000640814723c */ /* 0x000fe200000418ff */
[----:B------:R-:W-:-:S02]  /*4730*/  IMAD.MOV.U32 R85, RZ, RZ, R110 ;  /* 0x000000ffff557224 */ /* 0x000fc400078e006e */
[----:B-1----:R-:W-:-:S04]  /*4740*/  FFMA.FTZ R4, R147, c[0x0][0x2d0], -R0 ;  /* 0x0000b40093047a23 */ /* 0x002fc80000010800 */
[----:B--2---:R-:W-:Y:S01]  /*4750*/  MOV R100, R5 ;  /* 0x0000000500647202 */ /* 0x004fe20000000f00 */
[----:B------:R-:W-:Y:S01]  /*4760*/  HMMA.16816.F32.BF16 R28, R8, R88, RZ ;  /* 0x00000058081c723c */ /* 0x000fe200000418ff */
[----:B------:R-:W-:Y:S01]  /*4770*/  IMAD.MOV.U32 R101, RZ, RZ, R180 ;  /* 0x000000ffff657224 */ /* 0x000fe200078e00b4 */
[----:B------:R1:W-:Y:S01]  /*4780*/  MUFU.EX2 R252, R4 ;  /* 0x0000000400fc7308 */ /* 0x0003e20000000800 */
[----:B---3--:R-:W-:-:S04]  /*4790*/  F2FP.BF16.PACK_AB R6, R167, R100 ;  /* 0x00000064a706723e */ /* 0x008fc800000010ff */
[----:B------:R-:W-:Y:S01]  /*47a0*/  MOV R88, R111 ;  /* 0x0000006f00587202 */ /* 0x000fe20000000f00 */
[----:B------:R-:W-:Y:S01]  /*47b0*/  HMMA.16816.F32.BF16 R24, R8, R96, RZ ;  /* 0x000000600818723c */ /* 0x000fe200000418ff */
[----:B------:R-:W-:-:S07]  /*47c0*/  MOV R89, R114 ;  /* 0x0000007200597202 */ /* 0x000fce0000000f00 */
[C---:B------:R-:W-:Y:S01]  /*47d0*/  HMMA.16816.F32.BF16 R16, R8.reuse, R104, RZ ;  /* 0x000000680810723c */ /* 0x040fe200000418ff */
[----:B-1----:R-:W-:Y:S02]  /*47e0*/  FFMA.FTZ R4, R153, c[0x0][0x2d0], -R0 ;  /* 0x0000b40099047a23 */ /* 0x002fe40000010800 */
[----:B------:R-:W-:Y:S02]  /*47f0*/  IMAD.MOV.U32 R153, RZ, RZ, R131 ;  /* 0x000000ffff997224 */ /* 0x000fe400078e0083 */
[----:B------:R1:W2:Y:S02]  /*4800*/  MUFU.EX2 R237, R4 ;  /* 0x0000000400ed7308 */ /* 0x0002a40000000800 */
[----:B------:R-:W-:Y:S01]  /*4810*/  IMAD.MOV.U32 R104, RZ, RZ, R133 ;  /* 0x000000ffff687224 */ /* 0x000fe200078e0085 */
[----:B------:R-:W-:Y:S01]  /*4820*/  MOV R105, R144 ;  /* 0x0000009000697202 */ /* 0x000fe20000000f00 */
[----:B------:R-:W-:Y:S01]  /*4830*/  IMAD.MOV.U32 R133, RZ, RZ, R165 ;  /* 0x000000ffff857224 */ /* 0x000fe200078e00a5 */
[----:B------:R-:W-:Y:S01]  /*4840*/  HMMA.16816.F32.BF16 R44, R8, R46, RZ ;  /* 0x0000002e082c723c */ /* 0x000fe200000418ff */
[----:B------:R-:W-:Y:S01]  /*4850*/  IMAD.MOV.U32 R165, RZ, RZ, R166 ;  /* 0x000000ffffa57224 */ /* 0x000fe200078e00a6 */
[----:B------:R-:W-:Y:S01]  /*4860*/  MOV R166, R148 ;  /* 0x0000009400a67202 */ /* 0x000fe20000000f00 */
[----:B-1----:R-:W-:Y:S01]  /*4870*/  FFMA.FTZ R4, R145, c[0x0][0x2d0], -R0 ;  /* 0x0000b40091047a23 */ /* 0x002fe20000010800 */
[----:B--2---:R-:W-:-:S03]  /*4880*/  F2FP.BF16.PACK_AB R5, R237, R252 ;  /* 0x000000fced05723e */ /* 0x004fc600000010ff */
[----:B------:R1:W-:Y:S02]  /*4890*/  MUFU.EX2 R108, R4 ;  /* 0x00000004006c7308 */ /* 0x0003e40000000800 */
[----:B-1----:R-:W-:Y:S01]  /*48a0*/  FFMA.FTZ R4, R155, c[0x0][0x2d0], -R0 ;  /* 0x0000b4009b047a23 */ /* 0x002fe20000010800 */
[----:B------:R-:W-:-:S05]  /*48b0*/  MOV R155, R129 ;  /* 0x00000081009b7202 */ /* 0x000fca0000000f00 */
[----:B------:R1:W2:Y:S02]  /*48c0*/  MUFU.EX2 R215, R4 ;  /* 0x0000000400d77308 */ /* 0x0002a40000000800 */
[----:B-1----:R-:W-:Y:S02]  /*48d0*/  F2FP.BF16.PACK_AB R4, R238, R235 ;  /* 0x000000ebee04723e */ /* 0x002fe400000010ff */
[----:B--2---:R-:W-:-:S07]  /*48e0*/  F2FP.BF16.PACK_AB R7, R215, R108 ;  /* 0x0000006cd707723e */ /* 0x004fce00000010ff */
[C---:B------:R-:W-:Y:S07]  /*48f0*/  HMMA.16816.F32.BF16 R180, R4.reuse, R76, R40 ;  /* 0x0000004c04b4723c */ /* 0x040fee0000041828 */
[----:B------:R-:W-:Y:S01]  /*4900*/  IMAD.MOV.U32 R76, RZ, RZ, R83 ;  /* 0x000000ffff4c7224 */ /* 0x000fe200078e0053 */
[----:B------:R-:W-:Y:S01]  /*4910*/  HMMA.16816.F32.BF16 R128, R4, R56, R20 ;  /* 0x000000380480723c */ /* 0x000fe20000041814 */
[----:B------:R-:W-:-:S07]  /*4920*/  IMAD.MOV.U32 R77, RZ, RZ, R115 ;  /* 0x000000ffff4d7224 */ /* 0x000fce00078e0073 */
[C---:B------:R-:W-:Y:S07]  /*4930*/  HMMA.16816.F32.BF16 R80, R4.reuse, R72, R36 ;  /* 0x000000480450723c */ /* 0x040fee0000041824 */
[----:B------:R-:W-:Y:S01]  /*4940*/  IMAD.MOV.U32 R72, RZ, RZ, R108 ;  /* 0x000000ffff487224 */ /* 0x000fe200078e006c */
[----:B------:R-:W-:Y:S01]  /*4950*/  MOV R73, R149 ;  /* 0x0000009500497202 */ /* 0x000fe20000000f00 */
[----:B------:R-:W-:Y:S07]  /*4960*/  HMMA.16816.F32.BF16 R108, R4, R68, R32 ;  /* 0x00000044046c723c */ /* 0x000fee0000041820 */
[----:B------:R-:W-:Y:S01]  /*4970*/  IMAD.MOV.U32 R68, RZ, RZ, R150 ;  /* 0x000000ffff447224 */ /* 0x000fe200078e0096 */
[----:B------:R-:W-:Y:S01]  /*4980*/  HMMA.16816.F32.BF16 R32, R8, R90, RZ ;  /* 0x0000005a0820723c */ /* 0x000fe200000418ff */
[----:B------:R-:W-:-:S06]  /*4990*/  IMAD.MOV.U32 R69, RZ, RZ, R151 ;  /* 0x000000ffff457224 */ /* 0x000fcc00078e0097 */
[----:B------:R-:W-:Y:S01]  /*49a0*/  MOV R91, R204 ;  /* 0x000000cc005b7202 */ /* 0x000fe20000000f00 */
[----:B------:R-:W-:Y:S01]  /*49b0*/  HMMA.16816.F32.BF16 R112, R4, R64, R28 ;  /* 0x000000400470723c */ /* 0x000fe2000004181c */
[----:B------:R-:W-:-:S07]  /*49c0*/  IMAD.MOV.U32 R90, RZ, RZ, R205 ;  /* 0x000000ffff5a7224 */ /* 0x000fce00078e00cd */
[C---:B------:R-:W-:Y:S08]  /*49d0*/  HMMA.16816.F32.BF16 R148, R4.reuse, R60, R24 ;  /* 0x0000003c0494723c */ /* 0x040ff00000041818 */
[----:B------:R-:W-:Y:S08]  /*49e0*/  HMMA.16816.F32.BF16 R144, R4, R52, R16 ;  /* 0x000000340490723c */ /* 0x000ff00000041810 */
[C---:B------:R-:W-:Y:S08]  /*49f0*/  HMMA.16816.F32.BF16 R40, R8.reuse, R50, RZ ;  /* 0x000000320828723c */ /* 0x040ff000000418ff */
[C---:B------:R-:W-:Y:S08]  /*4a00*/  HMMA.16816.F32.BF16 R36, R8.reuse, R86, RZ ;  /* 0x000000560824723c */ /* 0x040ff000000418ff */
[C---:B------:R-:W-:Y:S08]  /*4a10*/  HMMA.16816.F32.BF16 R28, R8.reuse, R98, RZ ;  /* 0x00000062081c723c */ /* 0x040ff000000418ff */
[C---:B------:R-:W-:Y:S07]  /*4a20*/  HMMA.16816.F32.BF16 R24, R8.reuse, R102, RZ ;  /* 0x000000660818723c */ /* 0x040fee00000418ff */
[----:B------:R-:W-:Y:S01]  /*4a30*/  IMAD.MOV.U32 R103, RZ, RZ, R105 ;  /* 0x000000ffff677224 */ /* 0x000fe200078e0069 */
[----:B------:R-:W-:Y:S01]  /*4a40*/  HMMA.16816.F32.BF16 R16, R8, R120, RZ ;  /* 0x000000780810723c */ /* 0x000fe200000418ff */
[----:B------:R-:W-:Y:S01]  /*4a50*/  MOV R105, R88 ;  /* 0x0000005800697202 */ /* 0x000fe20000000f00 */
[----:B------:R-:W-:Y:S01]  /*4a60*/  IMAD.MOV.U32 R102, RZ, RZ, R104 ;  /* 0x000000ffff667224 */ /* 0x000fe200078e0068 */
[----:B------:R-:W-:-:S02]  /*4a70*/  MOV R88, R210 ;  /* 0x000000d200587202 */ /* 0x000fc40000000f00 */
[----:B------:R-:W-:Y:S02]  /*4a80*/  MOV R104, R85 ;  /* 0x0000005500687202 */ /* 0x000fe40000000f00 */
[----:B------:R-:W-:Y:S01]  /*4a90*/  IMAD.MOV.U32 R120, RZ, RZ, R212 ;  /* 0x000000ffff787224 */ /* 0x000fe200078e00d4 */
[----:B------:R-:W-:Y:S01]  /*4aa0*/  HMMA.16816.F32.BF16 R20, R8, R106, RZ ;  /* 0x0000006a0814723c */ /* 0x000fe200000418ff */
[----:B------:R-:W-:-:S06]  /*4ab0*/  IMAD.MOV.U32 R121, RZ, RZ, R76 ;  /* 0x000000ffff797224 */ /* 0x000fcc00078e004c */
[----:B------:R-:W-:Y:S01]  /*4ac0*/  IMAD.MOV.U32 R106, RZ, RZ, R89 ;  /* 0x000000ffff6a7224 */ /* 0x000fe200078e0059 */
[----:B------:R-:W-:Y:S01]  /*4ad0*/  HMMA.16816.F32.BF16 R48, R8, R122, RZ ;  /* 0x0000007a0830723c */ /* 0x000fe200000418ff */
[----:B------:R-:W-:Y:S02]  /*4ae0*/  IMAD.MOV.U32 R89, RZ, RZ, R206 ;  /* 0x000000ffff597224 */ /* 0x000fe400078e00ce */
[----:B------:R-:W-:-:S04]  /*4af0*/  IMAD.MOV.U32 R107, RZ, RZ, R84 ;  /* 0x000000ffff6b7224 */ /* 0x000fc800078e0054 */
[----:B------:R-:W-:Y:S01]  /*4b00*/  FFMA.FTZ R8, R169, c[0x0][0x2d0], -R3 ;  /* 0x0000b400a9087a23 */ /* 0x000fe20000010803 */
[----:B------:R-:W-:Y:S01]  /*4b10*/  HMMA.16816.F32.BF16 R64, R4, R66, R32 ;  /* 0x000000420440723c */ /* 0x000fe20000041820 */
[----:B------:R-:W-:Y:S01]  /*4b20*/  MOV R123, R213 ;  /* 0x000000d5007b7202 */ /* 0x000fe20000000f00 */
[----:B------:R-:W-:-:S05]  /*4b30*/  IMAD.MOV.U32 R122, RZ, RZ, R214 ;  /* 0x000000ffff7a7224 */ /* 0x000fca00078e00d6 */
[----:B------:R-:W-:Y:S01]  /*4b40*/  IMAD.MOV.U32 R32, RZ, RZ, R211 ;  /* 0x000000ffff207224 */ /* 0x000fe200078e00d3 */
[C---:B------:R-:W-:Y:S01]  /*4b50*/  HMMA.16816.F32.BF16 R96, R4.reuse, R92, R16 ;  /* 0x0000005c0460723c */ /* 0x040fe20000041810 */
[----:B------:R1:W-:Y:S01]  /*4b60*/  MUFU.EX2 R211, R8 ;  /* 0x0000000800d37308 */ /* 0x0003e20000000800 */
[----:B------:R-:W-:Y:S01]  /*4b70*/  IMAD.MOV.U32 R35, RZ, RZ, R133 ;  /* 0x000000ffff237224 */ /* 0x000fe200078e0085 */
[----:B------:R-:W-:Y:S01]  /*4b80*/  LDSM.16.MT88.4 R16, [R227+0x1100] ;  /* 0x00110000e310783b */ /* 0x000fe20000004200 */
[----:B------:R-:W-:Y:S01]  /*4b90*/  IMAD.MOV.U32 R133, RZ, RZ, R234 ;  /* 0x000000ffff857224 */ /* 0x000fe200078e00ea */
[----:B------:R-:W-:Y:S01]  /*4ba0*/  MOV R33, R73 ;  /* 0x0000004900217202 */ /* 0x000fe20000000f00 */
[----:B------:R-:W-:Y:S01]  /*4bb0*/  IMAD.MOV.U32 R34, RZ, RZ, R72 ;  /* 0x000000ffff227224 */ /* 0x000fe200078e0048 */
[----:B------:R-:W-:Y:S01]  /*4bc0*/  MOV R93, R68 ;  /* 0x00000044005d7202 */ /* 0x000fe20000000f00 */
[----:B------:R-:W-:Y:S01]  /*4bd0*/  HMMA.16816.F32.BF16 R44, R4, R78, R44 ;  /* 0x0000004e042c723c */ /* 0x000fe2000004182c */
[----:B------:R-:W-:-:S07]  /*4be0*/  IMAD.MOV.U32 R92, RZ, RZ, R69 ;  /* 0x000000ffff5c7224 */ /* 0x000fce00078e0045 */
[----:B------:R-:W-:Y:S01]  /*4bf0*/  HMMA.16816.F32.BF16 R40, R4, R74, R40 ;  /* 0x0000004a0428723c */ /* 0x000fe20000041828 */
[----:B-1----:R-:W-:-:S04]  /*4c00*/  FFMA.FTZ R8, R168, c[0x0][0x2d0], -R3 ;  /* 0x0000b400a8087a23 */ /* 0x002fc80000010803 */
[----:B------:R1:W-:Y:S03]  /*4c10*/  MUFU.EX2 R212, R8 ;  /* 0x0000000800d47308 */ /* 0x0003e60000000800 */
[C---:B------:R-:W-:Y:S08]  /*4c20*/  HMMA.16816.F32.BF16 R36, R4.reuse, R70, R36 ;  /* 0x000000460424723c */ /* 0x040ff00000041824 */
[----:B------:R-:W-:Y:S01]  /*4c30*/  HMMA.16816.F32.BF16 R60, R4, R62, R28 ;  /* 0x0000003e043c723c */ /* 0x000fe2000004181c */
[----:B------:R-:W-:Y:S01]  /*4c40*/  LDSM.16.MT88.4 R28, [R226+0x1100] ;  /* 0x00110000e21c783b */ /* 0x000fe20000004200 */
[----:B-1----:R-:W-:Y:S01]  /*4c50*/  FFMA.FTZ R8, R162, c[0x0][0x2d0], -R3 ;  /* 0x0000b400a2087a23 */ /* 0x002fe20000010803 */
[----:B------:R-:W-:-:S05]  /*4c60*/  MOV R162, R208 ;  /* 0x000000d000a27202 */ /* 0x000fca0000000f00 */
[C---:B------:R-:W-:Y:S01]  /*4c70*/  HMMA.16816.F32.BF16 R56, R4.reuse, R58, R24 ;  /* 0x0000003a0438723c */ /* 0x040fe20000041818 */
[----:B------:R1:W-:Y:S01]  /*4c80*/  MUFU.EX2 R213, R8 ;  /* 0x0000000800d57308 */ /* 0x0003e20000000800 */
[----:B------:R-:W-:Y:S06]  /*4c90*/  LDSM.16.MT88.4 R24, [R225+0x1100] ;  /* 0x00110000e118783b */ /* 0x000fec0000004200 */
[C---:B------:R-:W-:Y:S01]  /*4ca0*/  HMMA.16816.F32.BF16 R52, R4.reuse, R54, R20 ;  /* 0x000000360434723c */ /* 0x040fe20000041814 */
[----:B------:R-:W2:Y:S07]  /*4cb0*/  LDSM.16.MT88.4 R20, [R224+0x1100] ;  /* 0x00110000e014783b */ /* 0x000eae0000004200 */
[----:B------:R-:W-:Y:S01]  /*4cc0*/  HMMA.16816.F32.BF16 R48, R4, R94, R48 ;  /* 0x0000005e0430723c */ /* 0x000fe20000041830 */
[----:B-1----:R-:W-:-:S02]  /*4cd0*/  FFMA.FTZ R8, R161, c[0x0][0x2d0], -R3 ;  /* 0x0000b400a1087a23 */ /* 0x002fc40000010803 */
[----:B------:R-:W-:Y:S02]  /*4ce0*/  IMAD.MOV.U32 R161, RZ, RZ, R207 ;  /* 0x000000ffffa17224 */ /* 0x000fe400078e00cf */
[----:B------:R1:W3:Y:S02]  /*4cf0*/  MUFU.EX2 R214, R8 ;  /* 0x0000000800d67308 */ /* 0x0002e40000000800 */
[----:B------:R-:W-:Y:S02]  /*4d00*/  FFMA.FTZ R4, R177, c[0x0][0x2d0], -R13 ;  /* 0x0000b400b1047a23 */ /* 0x000fe4000001080d */
[----:B-1----:R-:W-:Y:S01]  /*4d10*/  FFMA.FTZ R8, R174, c[0x0][0x2d0], -R0 ;  /* 0x0000b400ae087a23 */ /* 0x002fe20000010800 */
[----:B---3--:R-:W-:-:S03]  /*4d20*/  F2FP.BF16.PACK_AB R10, R214, R213 ;  /* 0x000000d5d60a723e */ /* 0x008fc600000010ff */
[----:B------:R1:W-:Y:S08]  /*4d30*/  MUFU.EX2 R174, R4 ;  /* 0x0000000400ae7308 */ /* 0x0003f00000000800 */
[----:B------:R3:W-:Y:S01]  /*4d40*/  MUFU.EX2 R207, R8 ;  /* 0x0000000800cf7308 */ /* 0x0007e20000000800 */
[----:B-1----:R-:W-:-:S07]  /*4d50*/  FFMA.FTZ R4, R184, c[0x0][0x2d0], -R13 ;  /* 0x0000b400b8047a23 */ /* 0x002fce000001080d */
[----:B------:R1:W4:Y:S01]  /*4d60*/  MUFU.EX2 R204, R4 ;  /* 0x0000000400cc7308 */ /* 0x0003220000000800 */
[----:B---3--:R-:W-:-:S07]  /*4d70*/  FFMA.FTZ R8, R170, c[0x0][0x2d0], -R0 ;  /* 0x0000b400aa087a23 */ /* 0x008fce0000010800 */
[----:B------:R3:W2:Y:S01]  /*4d80*/  MUFU.EX2 R208, R8 ;  /* 0x0000000800d07308 */ /* 0x0006a20000000800 */
[----:B-1----:R-:W-:Y:S01]  /*4d90*/  FFMA.FTZ R4, R187, c[0x0][0x2d0], -R12 ;  /* 0x0000b400bb047a23 */ /* 0x002fe2000001080c */
[----:B----4-:R-:W-:-:S06]  /*4da0*/  F2FP.BF16.PACK_AB R6, R204, R174 ;  /* 0x000000aecc06723e */ /* 0x010fcc00000010ff */
[----:B------:R1:W-:Y:S01]  /*4db0*/  MUFU.EX2 R168, R4 ;  /* 0x0000000400a87308 */ /* 0x0003e20000000800 */
[----:B---3--:R-:W-:Y:S01]  /*4dc0*/  FFMA.FTZ R8, R163, c[0x0][0x2d0], -R0 ;  /* 0x0000b400a3087a23 */ /* 0x008fe20000010800 */
[----:B--2---:R-:W-:Y:S01]  /*4dd0*/  F2FP.BF16.PACK_AB R9, R208, R207 ;  /* 0x000000cfd009723e */ /* 0x004fe200000010ff */
[----:B------:R-:W-:-:S05]  /*4de0*/  IMAD.MOV.U32 R163, RZ, RZ, R209 ;  /* 0x000000ffffa37224 */ /* 0x000fca00078e00d1 */
[----:B------:R2:W-:Y:S01]  /*4df0*/  MUFU.EX2 R209, R8 ;  /* 0x0000000800d17308 */ /* 0x0005e20000000800 */
[----:B-1----:R-:W-:-:S07]  /*4e00*/  FFMA.FTZ R4, R186, c[0x0][0x2d0], -R12 ;  /* 0x0000b400ba047a23 */ /* 0x002fce000001080c */
[----:B------:R1:W3:Y:S01]  /*4e10*/  MUFU.EX2 R169, R4 ;  /* 0x0000000400a97308 */ /* 0x0002e20000000800 */
[----:B--2---:R-:W-:Y:S01]  /*4e20*/  FFMA.FTZ R8, R132, c[0x0][0x2d0], -R0 ;  /* 0x0000b40084087a23 */ /* 0x004fe20000010800 */
[----:B------:R-:W-:-:S06]  /*4e30*/  MOV R132, R77 ;  /* 0x0000004d00847202 */ /* 0x000fcc0000000f00 */
[----:B------:R2:W4:Y:S01]  /*4e40*/  MUFU.EX2 R210, R8 ;  /* 0x0000000800d27308 */ /* 0x0005220000000800 */
[----:B-1----:R-:W-:Y:S01]  /*4e50*/  FFMA.FTZ R4, R185, c[0x0][0x2d0], -R12 ;  /* 0x0000b400b9047a23 */ /* 0x002fe2000001080c */
[----:B---3--:R-:W-:-:S06]  /*4e60*/  F2FP.BF16.PACK_AB R5, R169, R168 ;  /* 0x000000a8a905723e */ /* 0x008fcc00000010ff */
[----:B------:R1:W-:Y:S01]  /*4e70*/  MUFU.EX2 R170, R4 ;  /* 0x0000000400aa7308 */ /* 0x0003e20000000800 */
[----:B--2---:R-:W-:Y:S01]  /*4e80*/  FFMA.FTZ R8, R179, c[0x0][0x2d0], -R13 ;  /* 0x0000b400b3087a23 */ /* 0x004fe2000001080d */
[----:B----4-:R-:W-:-:S06]  /*4e90*/  F2FP.BF16.PACK_AB R11, R210, R209 ;  /* 0x000000d1d20b723e */ /* 0x010fcc00000010ff */
[----:B------:R2:W-:Y:S01]  /*4ea0*/  MUFU.EX2 R205, R8 ;  /* 0x0000000800cd7308 */ /* 0x0005e20000000800 */
[----:B-1----:R-:W-:-:S07]  /*4eb0*/  FFMA.FTZ R4, R176, c[0x0][0x2d0], -R12 ;  /* 0x0000b400b0047a23 */ /* 0x002fce000001080c */
[----:B------:R-:W1:Y:S01]  /*4ec0*/  MUFU.EX2 R234, R4 ;  /* 0x0000000400ea7308 */ /* 0x000e620000000800 */
[----:B--2---:R-:W-:-:S07]  /*4ed0*/  FFMA.FTZ R8, R178, c[0x0][0x2d0], -R13 ;  /* 0x0000b400b2087a23 */ /* 0x004fce000001080d */
[----:B------:R-:W2:Y:S01]  /*4ee0*/  MUFU.EX2 R206, R8 ;  /* 0x0000000800ce7308 */ /* 0x000ea20000000800 */
[----:B-1----:R-:W-:Y:S02]  /*4ef0*/  F2FP.BF16.PACK_AB R7, R234, R170 ;  /* 0x000000aaea07723e */ /* 0x002fe400000010ff */
[----:B--2---:R-:W-:Y:S02]  /*4f00*/  F2FP.BF16.PACK_AB R4, R206, R205 ;  /* 0x000000cdce04723e */ /* 0x004fe400000010ff */
[----:B------:R-:W-:-:S05]  /*4f10*/  F2FP.BF16.PACK_AB R8, R212, R211 ;  /* 0x000000d3d408723e */ /* 0x000fca00000010ff */
[----:B------:R-:W-:Y:S07]  /*4f20*/  HMMA.16816.F32.BF16 R176, R4, R20, R196 ;  /* 0x0000001404b0723c */ /* 0x000fee00000418c4 */
[----:B------:R-:W-:Y:S01]  /*4f30*/  IMAD.MOV.U32 R196, RZ, RZ, R163 ;  /* 0x000000ffffc47224 */ /* 0x000fe200078e00a3 */
[----:B------:R-:W-:Y:S01]  /*4f40*/  MOV R197, R161 ;  /* 0x000000a100c57202 */ /* 0x000fe20000000f00 */
[----:B------:R-:W-:Y:S01]  /*4f50*/  IMAD.MOV.U32 R163, RZ, RZ, R241 ;  /* 0x000000ffffa37224 */ /* 0x000fe200078e00f1 */
[----:B------:R-:W-:Y:S01]  /*4f60*/  HMMA.16816.F32.BF16 R68, R8, R24, R80 ;  /* 0x000000180844723c */ /* 0x000fe20000041850 */
[----:B------:R-:W2:Y:S01]  /*4f70*/  LDL.LU R241, [R1+0x88] ;  /* 0x0000880001f17983 */ /* 0x000ea20000300800 */
[----:B------:R-:W-:-:S02]  /*4f80*/  IMAD.MOV.U32 R161, RZ, RZ, R242 ;  /* 0x000000ffffa17224 */ /* 0x000fc400078e00f2 */
[----:B------:R-:W-:Y:S01]  /*4f90*/  IMAD.MOV.U32 R199, RZ, RZ, R32 ;  /* 0x000000ffffc77224 */ /* 0x000fe200078e0020 */
[----:B------:R-:W3:Y:S01]  /*4fa0*/  LDL.LU R242, [R1+0x84] ;  /* 0x0000840001f27983 */ /* 0x000ee20000300800 */
[----:B------:R-:W-:Y:S01]  /*4fb0*/  IMAD.MOV.U32 R32, RZ, RZ, R34 ;  /* 0x000000ffff207224 */ /* 0x000fe200078e0022 */
[----:B------:R-:W-:Y:S01]  /*4fc0*/  MOV R34, R93 ;  /* 0x0000005d00227202 */ /* 0x000fe20000000f00 */
[----:B------:R-:W-:Y:S01]  /*4fd0*/  HMMA.16816.F32.BF16 R72, R4, R24, R220 ;  /* 0x000000180448723c */ /* 0x000fe200000418dc */
[----:B------:R-:W-:-:S07]  /*4fe0*/  IMAD.MOV.U32 R198, RZ, RZ, R162 ;  /* 0x000000ffffc67224 */ /* 0x000fce00078e00a2 */
[-C--:B------:R-:W-:Y:S08]  /*4ff0*/  HMMA.16816.F32.BF16 R76, R4, R26.reuse, R136 ;  /* 0x0000001a044c723c */ /* 0x080ff00000041888 */
[C---:B------:R-:W-:Y:S01]  /*5000*/  HMMA.16816.F32.BF16 R40, R8.reuse, R26, R40 ;  /* 0x0000001a0828723c */ /* 0x040fe20000041828 */
[----:B------:R-:W-:Y:S07]  /*5010*/  LDSM.16.MT88.4 R24, [R224+0x3100] ;  /* 0x00310000e018783b */ /* 0x000fee0000004200 */
[----:B------:R-:W-:Y:S07]  /*5020*/  HMMA.16816.F32.BF16 R180, R8, R20, R180 ;  /* 0x0000001408b4723c */ /* 0x000fee00000418b4 */
[----:B------:R-:W-:Y:S01]  /*5030*/  IMAD.MOV.U32 R21, RZ, RZ, R132 ;  /* 0x000000ffff157224 */ /* 0x000fe200078e0084 */
[----:B------:R-:W-:Y:S01]  /*5040*/  MOV R132, R33 ;  /* 0x0000002100847202 */ /* 0x000fe20000000f00 */
[----:B------:R-:W-:Y:S01]  /*5050*/  HMMA.16816.F32.BF16 R184, R4, R22, R124 ;  /* 0x0000001604b8723c */ /* 0x000fe2000004187c */
[----:B------:R-:W-:-:S06]  /*5060*/  IMAD.MOV.U32 R33, RZ, RZ, R92 ;  /* 0x000000ffff217224 */ /* 0x000fcc00078e005c */
[----:B------:R-:W-:Y:S01]  /*5070*/  IMAD.MOV.U32 R126, RZ, RZ, R21 ;  /* 0x000000ffff7e7224 */ /* 0x000fe200078e0015 */
[----:B------:R-:W-:Y:S01]  /*5080*/  MOV R125, R233 ;  /* 0x000000e9007d7202 */ /* 0x000fe20000000f00 */
[----:B------:R-:W-:Y:S01]  /*5090*/  IMAD.MOV.U32 R124, RZ, RZ, R234 ;  /* 0x000000ffff7c7224 */ /* 0x000fe200078e00ea */
[----:B------:R-:W-:Y:S01]  /*50a0*/  MOV R127, R132 ;  /* 0x00000084007f7202 */ /* 0x000fe20000000f00 */
[----:B------:R-:W-:Y:S01]  /*50b0*/  HMMA.16816.F32.BF16 R44, R8, R22, R44 ;  /* 0x00000016082c723c */ /* 0x000fe2000004182c */
[----:B------:R-:W1:Y:S01]  /*50c0*/  LDSM.16.MT88.4 R20, [R225+0x3100] ;  /* 0x00310000e114783b */ /* 0x000e620000004200 */
[----:B------:R-:W-:-:S06]  /*50d0*/  IMAD.MOV.U32 R80, RZ, RZ, R125 ;  /* 0x000000ffff507224 */ /* 0x000fcc00078e007d */
[C---:B------:R-:W-:Y:S08]  /*50e0*/  HMMA.16816.F32.BF16 R84, R8.reuse, R16, R108 ;  /* 0x000000100854723c */ /* 0x040ff0000004186c */
[-C--:B------:R-:W-:Y:S08]  /*50f0*/  HMMA.16816.F32.BF16 R220, R8, R28.reuse, R112 ;  /* 0x0000001c08dc723c */ /* 0x080ff00000041870 */
[----:B------:R-:W-:Y:S01]  /*5100*/  HMMA.16816.F32.BF16 R104, R4, R28, R104 ;  /* 0x0000001c0468723c */ /* 0x000fe20000041868 */
[----:B------:R-:W-:-:S07]  /*5110*/  MOV R115, R126 ;  /* 0x0000007e00737202 */ /* 0x000fce0000000f00 */
[C---:B------:R-:W-:Y:S07]  /*5120*/  HMMA.16816.F32.BF16 R108, R4.reuse, R30, R248 ;  /* 0x0000001e046c723c */ /* 0x040fee00000418f8 */
[----:B------:R-:W-:Y:S01]  /*5130*/  MOV R248, R127 ;  /* 0x0000007f00f87202 */ /* 0x000fe20000000f00 */
[----:B------:R-:W-:Y:S01]  /*5140*/  HMMA.16816.F32.BF16 R88, R4, R16, R88 ;  /* 0x000000100458723c */ /* 0x000fe20000041858 */
[----:B------:R-:W-:Y:S01]  /*5150*/  IMAD.MOV.U32 R251, RZ, RZ, R32 ;  /* 0x000000fffffb7224 */ /* 0x000fe200078e0020 */
[----:B------:R-:W-:Y:S01]  /*5160*/  MOV R250, R34 ;  /* 0x0000002200fa7202 */ /* 0x000fe20000000f00 */
[----:B------:R-:W-:-:S05]  /*5170*/  IMAD.MOV.U32 R249, RZ, RZ, R33 ;  /* 0x000000fffff97224 */ /* 0x000fca00078e0021 */
[-C--:B------:R-:W-:Y:S08]  /*5180*/  HMMA.16816.F32.BF16 R92, R4, R18.reuse, R140 ;  /* 0x00000012045c723c */ /* 0x080ff0000004188c */
[----:B------:R-:W-:Y:S01]  /*5190*/  HMMA.16816.F32.BF16 R36, R8, R18, R36 ;  /* 0x000000120824723c */ /* 0x000fe20000041824 */
[----:B------:R-:W4:Y:S01]  /*51a0*/  LDSM.16.MT88.4 R16, [R227+0x3100] ;  /* 0x00310000e310783b */ /* 0x000f220000004200 */
[----:B------:R-:W-:Y:S01]  /*51b0*/  MOV R162, R243 ;  /* 0x000000f300a27202 */ /* 0x000fe20000000f00 */
[----:B------:R-:W-:Y:S01]  /*51c0*/  IMAD.MOV.U32 R136, RZ, RZ, R196 ;  /* 0x000000ffff887224 */ /* 0x000fe200078e00c4 */
[----:B------:R-:W-:Y:S01]  /*51d0*/  MOV R137, R197 ;  /* 0x000000c500897202 */ /* 0x000fe20000000f00 */
[----:B------:R-:W-:Y:S01]  /*51e0*/  IMAD.MOV.U32 R138, RZ, RZ, R198 ;  /* 0x000000ffff8a7224 */ /* 0x000fe200078e00c6 */
[----:B------:R-:W-:Y:S01]  /*51f0*/  MOV R198, R162 ;  /* 0x000000a200c67202 */ /* 0x000fe20000000f00 */
[----:B------:R-:W-:Y:S01]  /*5200*/  IMAD.MOV.U32 R139, RZ, RZ, R199 ;  /* 0x000000ffff8b7224 */ /* 0x000fe200078e00c7 */
[----:B------:R-:W-:Y:S01]  /*5210*/  MOV R112, R100 ;  /* 0x0000006400707202 */ /* 0x000fe20000000f00 */
[----:B------:R-:W-:-:S02]  /*5220*/  IMAD.MOV.U32 R196, RZ, RZ, R163 ;  /* 0x000000ffffc47224 */ /* 0x000fc400078e00a3 */
[----:B------:R-:W-:Y:S01]  /*5230*/  IMAD.MOV.U32 R113, RZ, RZ, R103 ;  /* 0x000000ffff717224 */ /* 0x000fe200078e0067 */
[----:B------:R-:W-:Y:S01]  /*5240*/  MOV R103, R231 ;  /* 0x000000e700677202 */ /* 0x000fe20000000f00 */
[----:B------:R-:W-:Y:S02]  /*5250*/  IMAD.MOV.U32 R197, RZ, RZ, R161 ;  /* 0x000000ffffc57224 */ /* 0x000fe400078e00a1 */
[----:B------:R-:W-:Y:S01]  /*5260*/  IMAD.MOV.U32 R114, RZ, RZ, R102 ;  /* 0x000000ffff727224 */ /* 0x000fe200078e0066 */
[----:B-1----:R-:W-:Y:S01]  /*5270*/  HMMA.16816.F32.BF16 R140, R4, R22, R216 ;  /* 0x00000016048c723c */ /* 0x002fe200000418d8 */
[----:B------:R-:W-:-:S07]  /*5280*/  IMAD.MOV.U32 R199, RZ, RZ, R119 ;  /* 0x000000ffffc77224 */ /* 0x000fce00078e0077 */
[----:B------:R-:W-:Y:S01]  /*5290*/  HMMA.16816.F32.BF16 R120, R4, R24, R120 ;  /* 0x000000180478723c */ /* 0x000fe20000041878 */
[----:B------:R-:W-:-:S07]  /*52a0*/  IMAD.MOV.U32 R100, RZ, RZ, R230 ;  /* 0x000000ffff647224 */ /* 0x000fce00078e00e6 */
[----:B------:R-:W-:Y:S01]  /*52b0*/  HMMA.16816.F32.BF16 R60, R8, R26, R60 ;  /* 0x0000001a083c723c */ /* 0x000fe2000004183c */
[----:B------:R-:W-:Y:S01]  /*52c0*/  IMAD.MOV.U32 R102, RZ, RZ, R232 ;  /* 0x000000ffff667224 */ /* 0x000fe200078e00e8 */
[----:B------:R-:W-:Y:S01]  /*52d0*/  MOV R219, R248 ;  /* 0x000000f800db7202 */ /* 0x000fe20000000f00 */
[----:B------:R-:W-:Y:S01]  /*52e0*/  IMAD.MOV.U32 R83, RZ, RZ, R235 ;  /* 0x000000ffff537224 */ /* 0x000fe200078e00eb */
[----:B------:R-:W-:Y:S01]  /*52f0*/  MOV R132, R236 ;  /* 0x000000ec00847202 */ /* 0x000fe20000000f00 */
[----:B------:R1:W5:Y:S03]  /*5300*/  LDL.LU R243, [R1+0x80] ;  /* 0x0000800001f37983 */ /* 0x0003660000300800 */
[C---:B------:R-:W-:Y:S08]  /*5310*/  HMMA.16816.F32.BF16 R136, R4.reuse, R20, R136 ;  /* 0x000000140488723c */ /* 0x040ff00000041888 */
[C---:B----4-:R-:W-:Y:S08]  /*5320*/  HMMA.16816.F32.BF16 R152, R4.reuse, R16, R152 ;  /* 0x000000100498723c */ /* 0x050ff00000041898 */
[----:B------:R-:W-:Y:S08]  /*5330*/  HMMA.16816.F32.BF16 R156, R4, R18, R156 ;  /* 0x00000012049c723c */ /* 0x000ff0000004189c */
[----:B------:R-:W-:Y:S01]  /*5340*/  HMMA.16816.F32.BF16 R56, R8, R22, R56 ;  /* 0x000000160838723c */ /* 0x000fe20000041838 */
[----:B------:R-:W-:-:S02]  /*5350*/  IMAD.MOV.U32 R163, RZ, RZ, R237 ;  /* 0x000000ffffa37224 */ /* 0x000fc400078e00ed */
[----:B------:R-:W-:Y:S02]  /*5360*/  IMAD.MOV.U32 R161, RZ, RZ, R238 ;  /* 0x000000ffffa17224 */ /* 0x000fe400078e00ee */
[----:B------:R-:W-:-:S03]  /*5370*/  IMAD.MOV.U32 R162, RZ, RZ, R133 ;  /* 0x000000ffffa27224 */ /* 0x000fc600078e0085 */
[----:B------:R-:W-:Y:S01]  /*5380*/  HMMA.16816.F32.BF16 R52, R8, R18, R52 ;  /* 0x000000120834723c */ /* 0x000fe20000041834 */
[----:B---3--:R-:W-:Y:S01]  /*5390*/  MOV R81, R242 ;  /* 0x000000f200517202 */ /* 0x008fe20000000f00 */
[----:B--2---:R-:W-:Y:S01]  /*53a0*/  IMAD.MOV.U32 R82, RZ, RZ, R241 ;  /* 0x000000ffff527224 */ /* 0x004fe200078e00f1 */
[----:B------:R-:W-:Y:S01]  /*53b0*/  MOV R133, R239 ;  /* 0x000000ef00857202 */ /* 0x000fe20000000f00 */
[----:B------:R-:W-:Y:S01]  /*53c0*/  IMAD.MOV.U32 R119, RZ, RZ, R240 ;  /* 0x000000ffff777224 */ /* 0x000fe200078e00f0 */
[----:B------:R1:W5:Y:S01]  /*53d0*/  LDL.LU R242, [R1+0x7c] ;  /* 0x00007c0001f27983 */ /* 0x0003620000300800 */
[----:B------:R-:W-:Y:S02]  /*53e0*/  IMAD.MOV.U32 R28, RZ, RZ, R81 ;  /* 0x000000ffff1c7224 */ /* 0x000fe400078e0051 */
[----:B------:R-:W-:Y:S01]  /*53f0*/  IMAD.MOV.U32 R81, RZ, RZ, R124 ;  /* 0x000000ffff517224 */ /* 0x000fe200078e007c */
[----:B------:R1:W5:Y:S01]  /*5400*/  LDL.LU R241, [R1+0x78] ;  /* 0x0000780001f17983 */ /* 0x0003620000300800 */
[----:B------:R-:W-:Y:S01]  /*5410*/  HMMA.16816.F32.BF16 R124, R4, R26, R244 ;  /* 0x0000001a047c723c */ /* 0x000fe200000418f4 */
[----:B------:R-:W-:-:S02]  /*5420*/  IMAD.MOV.U32 R29, RZ, RZ, R82 ;  /* 0x000000ffff1d7224 */ /* 0x000fc400078e0052 */
[----:B------:R1:W5:Y:S04]  /*5430*/  LDL.LU R240, [R1+0x74] ;  /* 0x0000740001f07983 */ /* 0x0003680000300800 */
[----:B------:R-:W-:Y:S01]  /*5440*/  IMAD.MOV.U32 R247, RZ, RZ, R35 ;  /* 0x000000fffff77224 */ /* 0x000fe200078e0023 */
[----:B------:R-:W-:Y:S01]  /*5450*/  MOV R245, R100 ;  /* 0x0000006400f57202 */ /* 0x000fe20000000f00 */
[----:B------:R-:W2:Y:S01]  /*5460*/  LDSM.16.MT88.4 R32, [R226+0x3100] ;  /* 0x00310000e220783b */ /* 0x000ea20000004200 */
[----:B------:R-:W-:Y:S02]  /*5470*/  IMAD.MOV.U32 R246, RZ, RZ, R249 ;  /* 0x000000fffff67224 */ /* 0x000fe400078e00f9 */
[----:B------:R-:W-:Y:S02]  /*5480*/  IMAD.MOV.U32 R218, RZ, RZ, R247 ;  /* 0x000000ffffda7224 */ /* 0x000fe400078e00f7 */
[----:B------:R-:W-:Y:S01]  /*5490*/  IMAD.MOV.U32 R244, RZ, RZ, R101 ;  /* 0x000000fffff47224 */ /* 0x000fe200078e0065 */
[----:B------:R-:W-:Y:S01]  /*54a0*/  MOV R82, R83 ;  /* 0x0000005300527202 */ /* 0x000fe20000000f00 */
[----:B------:R-:W-:Y:S01]  /*54b0*/  IMAD.MOV.U32 R247, RZ, RZ, R250 ;  /* 0x000000fffff77224 */ /* 0x000fe200078e00fa */
[----:B------:R1:W5:Y:S01]  /*54c0*/  LDL.LU R239, [R1+0x70] ;  /* 0x0000700001ef7983 */ /* 0x0003620000300800 */
[----:B------:R-:W-:-:S02]  /*54d0*/  IMAD.MOV.U32 R249, RZ, RZ, R102 ;  /* 0x000000fffff97224 */ /* 0x000fc400078e0066 */
[----:B------:R-:W-:Y:S01]  /*54e0*/  IMAD.MOV.U32 R250, RZ, RZ, R103 ;  /* 0x000000fffffa7224 */ /* 0x000fe200078e0067 */
[----:B------:R1:W5:Y:S01]  /*54f0*/  LDL.LU R238, [R1+0x6c] ;  /* 0x00006c0001ee7983 */ /* 0x0003620000300800 */
[C---:B--2---:R-:W-:Y:S01]  /*5500*/  HMMA.16816.F32.BF16 R196, R4.reuse, R32, R196 ;  /* 0x0000002004c4723c */ /* 0x044fe200000418c4 */
[----:B------:R-:W-:Y:S02]  /*5510*/  IMAD.MOV.U32 R83, RZ, RZ, R167 ;  /* 0x000000ffff537224 */ /* 0x000fe400078e00a7 */
[----:B------:R1:W5:Y:S05]  /*5520*/  LDL.LU R237, [R1+0x68] ;  /* 0x0000680001ed7983 */ /* 0x00036a0000300800 */
[----:B------:R-:W-:Y:S01]  /*5530*/  HMMA.16816.F32.BF16 R100, R4, R34, R200 ;  /* 0x000000220464723c */ /* 0x000fe200000418c8 */
[----:B------:R-:W-:Y:S01]  /*5540*/  MOV R248, R83 ;  /* 0x0000005300f87202 */ /* 0x000fe20000000f00 */
[----:B------:R-:W-:Y:S01]  /*5550*/  IMAD.MOV.U32 R167, RZ, RZ, R229 ;  /* 0x000000ffffa77224 */ /* 0x000fe200078e00e5 */
[----:B------:R1:W5:Y:S04]  /*5560*/  LDL.LU R236, [R1+0x64] ;  /* 0x0000640001ec7983 */ /* 0x0003680000300800 */
[----:B------:R-:W-:Y:S01]  /*5570*/  FFMA.FTZ R4, R195, c[0x0][0x2d0], -R3 ;  /* 0x0000b400c3047a23 */ /* 0x000fe20000010803 */
[----:B------:R-:W-:Y:S01]  /*5580*/  MOV R200, R218 ;  /* 0x000000da00c87202 */ /* 0x000fe20000000f00 */
[----:B------:R-:W-:Y:S01]  /*5590*/  IMAD.MOV.U32 R201, RZ, RZ, R219 ;  /* 0x000000ffffc97224 */ /* 0x000fe200078e00db */
[----:B------:R-:W-:Y:S01]  /*55a0*/  MOV R203, R29 ;  /* 0x0000001d00cb7202 */ /* 0x000fe20000000f00 */
[----:B------:R-:W-:Y:S01]  /*55b0*/  HMMA.16816.F32.BF16 R216, R8, R30, R64 ;  /* 0x0000001e08d8723c */ /* 0x000fe20000041840 */
[----:B------:R-:W-:Y:S01]  /*55c0*/  IMAD.MOV.U32 R202, RZ, RZ, R28 ;  /* 0x000000ffffca7224 */ /* 0x000fe200078e001c */
[----:B------:R1:W5:Y:S01]  /*55d0*/  LDL.LU R235, [R1+0x60] ;  /* 0x0000600001eb7983 */ /* 0x0003620000300800 */
[----:B------:R-:W-:-:S03]  /*55e0*/  IMAD.MOV.U32 R83, RZ, RZ, R228 ;  /* 0x000000ffff537224 */ /* 0x000fc600078e00e4 */
[----:B------:R1:W5:Y:S02]  /*55f0*/  LDL.LU R234, [R1+0x5c] ;  /* 0x00005c0001ea7983 */ /* 0x0003640000300800 */
[C---:B------:R-:W-:Y:S01]  /*5600*/  HMMA.16816.F32.BF16 R64, R8.reuse, R24, R148 ;  /* 0x000000180840723c */ /* 0x040fe20000041894 */
[----:B------:R2:W-:Y:S01]  /*5610*/  MUFU.EX2 R24, R4 ;  /* 0x0000000400187308 */ /* 0x0005e20000000800 */
[----:B------:R1:W5:Y:S04]  /*5620*/  LDL.LU R233, [R1+0x58] ;  /* 0x0000580001e97983 */ /* 0x0003680000300800 */
[----:B------:R1:W5:Y:S02]  /*5630*/  LDL.LU R232, [R1+0x54] ;  /* 0x0000540001e87983 */ /* 0x0003640000300800 */
[C---:B------:R-:W-:Y:S02]  /*5640*/  HMMA.16816.F32.BF16 R28, R8.reuse, R20, R128 ;  /* 0x00000014081c723c */ /* 0x040fe40000041880 */
[----:B------:R-:W-:Y:S04]  /*5650*/  LDSM.16.MT88.4 R128, [R224+0x3900] ;  /* 0x00390000e080783b */ /* 0x000fe80000004200 */
[----:B------:R1:W5:Y:S01]  /*5660*/  LDL.LU R231, [R1+0x50] ;  /* 0x0000500001e77983 */ /* 0x0003620000300800 */
[--C-:B--2---:R-:W-:Y:S01]  /*5670*/  FFMA.FTZ R4, R194, c[0x0][0x2d0], -R3.reuse ;  /* 0x0000b400c2047a23 */ /* 0x104fe20000010803 */
[C---:B------:R-:W-:Y:S02]  /*5680*/  HMMA.16816.F32.BF16 R148, R8.reuse, R16, R144 ;  /* 0x000000100894723c */ /* 0x040fe40000041890 */
[----:B------:R-:W-:Y:S01]  /*5690*/  LDSM.16.MT88.4 R144, [R225+0x3900] ;  /* 0x00390000e190783b */ /* 0x000fe20000004200 */
[----:B------:R2:W3:Y:S03]  /*56a0*/  MUFU.EX2 R25, R4 ;  /* 0x0000000400197308 */ /* 0x0004e60000000800 */
[----:B------:R1:W5:Y:S02]  /*56b0*/  LDL.LU R230, [R1+0x4c] ;  /* 0x00004c0001e67983 */ /* 0x0003640000300800 */
[----:B------:R-:W-:Y:S02]  /*56c0*/  HMMA.16816.F32.BF16 R48, R8, R34, R48 ;  /* 0x000000220830723c */ /* 0x000fe40000041830 */
[----:B------:R1:W5:Y:S04]  /*56d0*/  LDL.LU R229, [R1+0x48] ;  /* 0x0000480001e57983 */ /* 0x0003680000300800 */
[----:B------:R1:W5:Y:S01]  /*56e0*/  LDL.LU R228, [R1+0x44] ;  /* 0x0000440001e47983 */ /* 0x0003620000300800 */
[----:B--2---:R-:W-:-:S02]  /*56f0*/  FFMA.FTZ R4, R193, c[0x0][0x2d0], -R3 ;  /* 0x0000b400c1047a23 */ /* 0x004fc40000010803 */
[----:B------:R-:W-:-:S04]  /*5700*/  FFMA.FTZ R3, R192, c[0x0][0x2d0], -R3 ;  /* 0x0000b400c0037a23 */ /* 0x000fc80000010803 */
[----:B------:R2:W-:Y:S02]  /*5710*/  MUFU.EX2 R26, R3 ;  /* 0x00000003001a7308 */ /* 0x0005e40000000800 */
[----:B--2---:R-:W-:-:S06]  /*5720*/  FFMA.FTZ R3, R191, c[0x0][0x2d0], -R0 ;  /* 0x0000b400bf037a23 */ /* 0x004fcc0000010800 */
[----:B------:R2:W-:Y:S02]  /*5730*/  MUFU.EX2 R20, R3 ;  /* 0x0000000300147308 */ /* 0x0005e40000000800 */
[----:B--2---:R-:W-:-:S06]  /*5740*/  FFMA.FTZ R3, R190, c[0x0][0x2d0], -R0 ;  /* 0x0000b400be037a23 */ /* 0x004fcc0000010800 */
[----:B------:R2:W4:Y:S02]  /*5750*/  MUFU.EX2 R22, R3 ;  /* 0x0000000300167308 */ /* 0x0005240000000800 */
[--C-:B--2---:R-:W-:Y:S02]  /*5760*/  FFMA.FTZ R3, R189, c[0x0][0x2d0], -R0.reuse ;  /* 0x0000b400bd037a23 */ /* 0x104fe40000010800 */
[----:B------:R-:W-:Y:S02]  /*5770*/  FFMA.FTZ R0, R188, c[0x0][0x2d0], -R0 ;  /* 0x0000b400bc007a23 */ /* 0x000fe40000010800 */
[----:B------:R-:W2:Y:S02]  /*5780*/  LDSM.16.MT88.4 R188, [R224+0x1900] ;  /* 0x00190000e0bc783b */ /* 0x000ea40000004200 */
[----:B------:R1:W-:Y:S02]  /*5790*/  MUFU.EX2 R21, R0 ;  /* 0x0000000000157308 */ /* 0x0003e40000000800 */
[----:B-1----:R-:W-:-:S02]  /*57a0*/  FFMA.FTZ R0, R200, c[0x0][0x2d0], -R13 ;  /* 0x0000b400c8007a23 */ /* 0x002fc4000001080d */
[----:B------:R-:W-:Y:S02]  /*57b0*/  IMAD.MOV.U32 R200, RZ, RZ, R201 ;  /* 0x000000ffffc87224 */ /* 0x000fe400078e00c9 */
[----:B------:R-:W-:Y:S01]  /*57c0*/  IMAD.MOV.U32 R201, RZ, RZ, R202 ;  /* 0x000000ffffc97224 */ /* 0x000fe200078e00ca */
[----:B------:R-:W-:Y:S01]  /*57d0*/  MOV R202, R203 ;  /* 0x000000cb00ca7202 */ /* 0x000fe20000000f00 */
[----:B------:R1:W-:Y:S01]  /*57e0*/  MUFU.EX2 R16, R0 ;  /* 0x0000000000107308 */ /* 0x0003e20000000800 */
[----:B------:R-:W-:Y:S02]  /*57f0*/  IMAD.MOV.U32 R203, RZ, RZ, R244 ;  /* 0x000000ffffcb7224 */ /* 0x000fe400078e00f4 */
[----:B------:R-:W-:Y:S01]  /*5800*/  IMAD.MOV.U32 R244, RZ, RZ, R245 ;  /* 0x000000fffff47224 */ /* 0x000fe200078e00f5 */
[----:B------:R-:W-:Y:S01]  /*5810*/  MOV R245, R251 ;  /* 0x000000fb00f57202 */ /* 0x000fe20000000f00 */
[----:B------:R-:W-:Y:S02]  /*5820*/  IMAD.MOV.U32 R251, RZ, RZ, R112 ;  /* 0x000000fffffb7224 */ /* 0x000fe400078e0070 */
[----:B------:R-:W-:Y:S01]  /*5830*/  IMAD.MOV.U32 R112, RZ, RZ, R113 ;  /* 0x000000ffff707224 */ /* 0x000fe200078e0071 */
[----:B------:R-:W-:Y:S01]  /*5840*/  MOV R113, R114 ;  /* 0x0000007200717202 */ /* 0x000fe20000000f00 */
[----:B------:R-:W-:-:S02]  /*5850*/  IMAD.MOV.U32 R114, RZ, RZ, R115 ;  /* 0x000000ffff727224 */ /* 0x000fc400078e0073 */
[----:B-1----:R-:W-:-:S04]  /*5860*/  FFMA.FTZ R0, R200, c[0x0][0x2d0], -R13 ;  /* 0x0000b400c8007a23 */ /* 0x002fc8000001080d */
[----:B------:R1:W-:Y:S01]  /*5870*/  MUFU.EX2 R17, R0 ;  /* 0x0000000000117308 */ /* 0x0003e20000000800 */
[----:B------:R-:W-:Y:S01]  /*5880*/  IMAD.MOV.U32 R115, RZ, RZ, R80 ;  /* 0x000000ffff737224 */ /* 0x000fe200078e0050 */
[----:B------:R-:W-:Y:S01]  /*5890*/  MOV R80, R81 ;  /* 0x0000005100507202 */ /* 0x000fe20000000f00 */
[----:B------:R-:W-:Y:S02]  /*58a0*/  IMAD.MOV.U32 R81, RZ, RZ, R82 ;  /* 0x000000ffff517224 */ /* 0x000fe400078e0052 */
[----:B------:R-:W-:Y:S01]  /*58b0*/  IMAD.MOV.U32 R82, RZ, RZ, R132 ;  /* 0x000000ffff527224 */ /* 0x000fe200078e0084 */
[----:B------:R-:W-:Y:S01]  /*58c0*/  MOV R132, R163 ;  /* 0x000000a300847202 */ /* 0x000fe20000000f00 */
[----:B------:R-:W-:Y:S02]  /*58d0*/  IMAD.MOV.U32 R163, RZ, RZ, R161 ;  /* 0x000000ffffa37224 */ /* 0x000fe400078e00a1 */
[----:B-1----:R-:W-:-:S04]  /*58e0*/  FFMA.FTZ R0, R201, c[0x0][0x2d0], -R13 ;  /* 0x0000b400c9007a23 */ /* 0x002fc8000001080d */
[----:B------:R1:W-:Y:S01]  /*58f0*/  MUFU.EX2 R18, R0 ;  /* 0x0000000000127308 */ /* 0x0003e20000000800 */
[----:B------:R-:W-:Y:S01]  /*5900*/  IMAD.MOV.U32 R161, RZ, RZ, R162 ;  /* 0x000000ffffa17224 */ /* 0x000fe200078e00a2 */
[----:B------:R-:W-:Y:S01]  /*5910*/  MOV R162, R175 ;  /* 0x000000af00a27202 */ /* 0x000fe20000000f00 */
[----:B------:R-:W-:Y:S01]  /*5920*/  IMAD.MOV.U32 R200, RZ, RZ, R244 ;  /* 0x000000ffffc87224 */ /* 0x000fe200078e00f4 */
[----:B------:R-:W-:Y:S01]  /*5930*/  MOV R244, R251 ;  /* 0x000000fb00f47202 */ /* 0x000fe20000000f00 */
[----:B------:R-:W-:-:S03]  /*5940*/  IMAD.MOV.U32 R251, RZ, RZ, R115 ;  /* 0x000000fffffb7224 */ /* 0x000fc600078e0073 */
[----:B------:R-:W2:Y:S01]  /*5950*/  MUFU.EX2 R27, R4 ;  /* 0x00000004001b7308 */ /* 0x000ea20000000800 */
[----:B------:R-:W-:Y:S02]  /*5960*/  IMAD.MOV.U32 R115, RZ, RZ, R132 ;  /* 0x000000ffff737224 */ /* 0x000fe400078e0084 */
[----:B-1----:R-:W-:Y:S01]  /*5970*/  FFMA.FTZ R0, R202, c[0x0][0x2d0], -R13 ;  /* 0x0000b400ca007a23 */ /* 0x002fe2000001080d */
[----:B------:R-:W-:-:S04]  /*5980*/  MOV R132, R163 ;  /* 0x000000a300847202 */ /* 0x000fc80000000f00 */
[----:B------:R-:W1:Y:S01]  /*5990*/  MUFU.EX2 R23, R3 ;  /* 0x0000000300177308 */ /* 0x000e620000000800 */
[----:B------:R-:W-:Y:S01]  /*59a0*/  IMAD.MOV.U32 R163, RZ, RZ, R161 ;  /* 0x000000ffffa37224 */ /* 0x000fe200078e00a1 */
[----:B------:R-:W-:Y:S01]  /*59b0*/  HMMA.16816.F32.BF16 R192, R8, R32, R96 ;  /* 0x0000002008c0723c */ /* 0x000fe20000041860 */
[----:B------:R-:W-:Y:S01]  /*59c0*/  IMAD.MOV.U32 R161, RZ, RZ, R162 ;  /* 0x000000ffffa17224 */ /* 0x000fe200078e00a2 */
[----:B------:R1:W5:Y:S04]  /*59d0*/  LDL.LU R175, [R1+0x40] ;  /* 0x0000400001af7983 */ /* 0x0003680000300800 */
[----:B------:R2:W-:Y:S01]  /*59e0*/  MUFU.EX2 R19, R0 ;  /* 0x0000000000137308 */ /* 0x0005e20000000800 */
[----:B------:R-:W-:Y:S01]  /*59f0*/  MOV R162, R160 ;  /* 0x000000a000a27202 */ /* 0x000fe20000000f00 */
[----:B------:R-:W-:Y:S01]  /*5a00*/  IMAD.MOV.U32 R160, RZ, RZ, R165 ;  /* 0x000000ffffa07224 */ /* 0x000fe200078e00a5 */
[----:B------:R-:W-:Y:S01]  /*5a10*/  MOV R165, R166 ;  /* 0x000000a600a57202 */ /* 0x000fe20000000f00 */
[----:B------:R-:W-:Y:S01]  /*5a20*/  IMAD.MOV.U32 R166, RZ, RZ, R15 ;  /* 0x000000ffffa67224 */ /* 0x000fe200078e000f */
[----:B------:R-:W1:Y:S01]  /*5a30*/  LDSM.16.MT88.4 R96, [R227+0x1900] ;  /* 0x00190000e360783b */ /* 0x000e620000004200 */
[----:B--2---:R-:W-:-:S02]  /*5a40*/  FFMA.FTZ R0, R83, c[0x0][0x2d0], -R12 ;  /* 0x0000b40053007a23 */ /* 0x004fc4000001080c */
[----:B------:R-:W-:Y:S02]  /*5a50*/  IMAD.MOV.U32 R83, RZ, RZ, R14 ;  /* 0x000000ffff537224 */ /* 0x000fe400078e000e */
[----:B------:R2:W-:Y:S02]  /*5a60*/  MUFU.EX2 R14, R0 ;  /* 0x00000000000e7308 */ /* 0x0005e40000000800 */
[----:B--2---:R-:W-:-:S06]  /*5a70*/  FFMA.FTZ R0, R203, c[0x0][0x2d0], -R12 ;  /* 0x0000b400cb007a23 */ /* 0x004fcc000001080c */
[----:B------:R2:W1:Y:S01]  /*5a80*/  MUFU.EX2 R15, R0 ;  /* 0x00000000000f7308 */ /* 0x0004620000000800 */
[----:B------:R-:W-:Y:S02]  /*5a90*/  IMAD.MOV.U32 R201, RZ, RZ, R112 ;  /* 0x000000ffffc97224 */ /* 0x000fe400078e0070 */
[----:B--2---:R-:W-:-:S05]  /*5aa0*/  FFMA.FTZ R0, R83, c[0x0][0x2d0], -R12 ;  /* 0x0000b40053007a23 */ /* 0x004fca000001080c */
[----:B------:R2:W-:Y:S01]  /*5ab0*/  MUFU.EX2 R13, R0 ;  /* 0x00000000000d7308 */ /* 0x0005e20000000800 */
[----:B------:R-:W-:Y:S01]  /*5ac0*/  IMAD.MOV.U32 R202, RZ, RZ, R113 ;  /* 0x000000ffffca7224 */ /* 0x000fe200078e0071 */
[----:B------:R-:W-:Y:S01]  /*5ad0*/  MOV R203, R114 ;  /* 0x0000007200cb7202 */ /* 0x000fe20000000f00 */
[----:B------:R-:W-:Y:S01]  /*5ae0*/  IMAD.MOV.U32 R112, RZ, RZ, R80 ;  /* 0x000000ffff707224 */ /* 0x000fe200078e0050 */
[----:B------:R-:W-:Y:S01]  /*5af0*/  MOV R113, R81 ;  /* 0x0000005100717202 */ /* 0x000fe20000000f00 */
[----:B------:R-:W-:Y:S02]  /*5b00*/  IMAD.MOV.U32 R114, RZ, RZ, R82 ;  /* 0x000000ffff727224 */ /* 0x000fe400078e0052 */
[----:B--2---:R-:W-:Y:S02]  /*5b10*/  FFMA.FTZ R0, R200, c[0x0][0x2d0], -R12 ;  /* 0x0000b400c8007a23 */ /* 0x004fe4000001080c */
[----:B------:R-:W-:Y:S01]  /*5b20*/  IMAD.MOV.U32 R7, RZ, RZ, R251 ;  /* 0x000000ffff077224 */ /* 0x000fe200078e00fb */
[----:B------:R-:W-:Y:S01]  /*5b30*/  MOV R34, R132 ;  /* 0x0000008400227202 */ /* 0x000fe20000000f00 */
[----:B------:R2:W1:Y:S01]  /*5b40*/  MUFU.EX2 R12, R0 ;  /* 0x00000000000c7308 */ /* 0x0004620000000800 */
[----:B------:R-:W-:Y:S01]  /*5b50*/  MOV R251, R112 ;  /* 0x0000007000fb7202 */ /* 0x000fe20000000f00 */
[----:B------:R-:W-:Y:S01]  /*5b60*/  IMAD.MOV.U32 R112, RZ, RZ, R113 ;  /* 0x000000ffff707224 */ /* 0x000fe200078e0071 */
[----:B------:R-:W-:Y:S01]  /*5b70*/  MOV R113, R114 ;  /* 0x0000007200717202 */ /* 0x000fe20000000f00 */
[----:B------:R-:W-:Y:S01]  /*5b80*/  IMAD.MOV.U32 R35, RZ, RZ, R115 ;  /* 0x000000ffff237224 */ /* 0x000fe200078e0073 */
[----:B------:R-:W-:Y:S01]  /*5b90*/  MOV R115, R161 ;  /* 0x000000a100737202 */ /* 0x000fe20000000f00 */
[----:B------:R-:W-:Y:S01]  /*5ba0*/  IMAD.MOV.U32 R114, RZ, RZ, R163 ;  /* 0x000000ffff727224 */ /* 0x000fe200078e00a3 */
[----:B------:R-:W-:Y:S01]  /*5bb0*/  MOV R163, R160 ;  /* 0x000000a000a37202 */ /* 0x000fe20000000f00 */
[----:B------:R-:W-:Y:S01]  /*5bc0*/  IMAD.MOV.U32 R132, RZ, RZ, R162 ;  /* 0x000000ffff847224 */ /* 0x000fe200078e00a2 */
[----:B------:R-:W1:Y:S01]  /*5bd0*/  LDSM.16.MT88.4 R80, [R225+0x1900] ;  /* 0x00190000e150783b */ /* 0x000e620000004200 */
[----:B------:R-:W-:Y:S01]  /*5be0*/  MOV R33, R201 ;  /* 0x000000c900217202 */ /* 0x000fe20000000f00 */
[----:B------:R-:W-:Y:S01]  /*5bf0*/  IMAD.MOV.U32 R32, RZ, RZ, R202 ;  /* 0x000000ffff207224 */ /* 0x000fe200078e00ca */
[----:B------:R-:W-:Y:S01]  /*5c00*/  MOV R6, R203 ;  /* 0x000000cb00067202 */ /* 0x000fe20000000f00 */
[----:B------:R-:W-:Y:S01]  /*5c10*/  IMAD.MOV.U32 R161, RZ, RZ, R165 ;  /* 0x000000ffffa17224 */ /* 0x000fe200078e00a5 */
[----:B------:R-:W-:Y:S01]  /*5c20*/  MOV R162, R166 ;  /* 0x000000a600a27202 */ /* 0x000fe20000000f00 */
[----:B------:R-:W-:Y:S01]  /*5c30*/  IMAD.MOV.U32 R160, RZ, RZ, R167 ;  /* 0x000000ffffa07224 */ /* 0x000fe200078e00a7 */
[----:B---3--:R-:W-:Y:S01]  /*5c40*/  F2FP.BF16.PACK_AB R200, R25, R24 ;  /* 0x0000001819c8723e */ /* 0x008fe200000010ff */
[----:B--2---:R-:W-:Y:S01]  /*5c50*/  FADD.FTZ R0, R164, R135 ;  /* 0x00000087a4007221 */ /* 0x004fe20000010000 */
[----:B----4-:R-:W-:-:S02]  /*5c60*/  F2FP.BF16.PACK_AB R201, R22, R20 ;  /* 0x0000001416c9723e */ /* 0x010fc400000010ff */
[----:B------:R-:W-:Y:S02]  /*5c70*/  F2FP.BF16.PACK_AB R202, R26, R27 ;  /* 0x0000001b1aca723e */ /* 0x000fe400000010ff */
[----:B-1----:R-:W-:Y:S02]  /*5c80*/  F2FP.BF16.PACK_AB R203, R21, R23 ;  /* 0x0000001715cb723e */ /* 0x002fe400000010ff */
[----:B------:R-:W-:Y:S02]  /*5c90*/  F2FP.BF16.PACK_AB R164, R17, R16 ;  /* 0x0000001011a4723e */ /* 0x000fe400000010ff */
[----:B------:R-:W-:Y:S02]  /*5ca0*/  F2FP.BF16.PACK_AB R165, R15, R14 ;  /* 0x0000000e0fa5723e */ /* 0x000fe400000010ff */
[----:B------:R-:W-:Y:S02]  /*5cb0*/  F2FP.BF16.PACK_AB R166, R19, R18 ;  /* 0x0000001213a6723e */ /* 0x000fe400000010ff */
[----:B------:R-:W-:Y:S01]  /*5cc0*/  F2FP.BF16.PACK_AB R167, R12, R13 ;  /* 0x0000000d0ca7723e */ /* 0x000fe200000010ff */
[-C--:B------:R-:W-:Y:S08]  /*5cd0*/  HMMA.16816.F32.BF16 R180, R200, R188.reuse, R180 ;  /* 0x000000bcc8b4723c */ /* 0x080ff000000418b4 */
[C---:B------:R-:W-:Y:S08]  /*5ce0*/  HMMA.16816.F32.BF16 R176, R164.reuse, R188, R176 ;  /* 0x000000bca4b0723c */ /* 0x040ff000000418b0 */
[-C--:B------:R-:W-:Y:S08]  /*5cf0*/  HMMA.16816.F32.BF16 R184, R164, R190.reuse, R184 ;  /* 0x000000bea4b8723c */ /* 0x080ff000000418b8 */
[----:B------:R-:W-:Y:S07]  /*5d00*/  HMMA.16816.F32.BF16 R188, R200, R190, R44 ;  /* 0x000000bec8bc723c */ /* 0x000fee000004182c */
[----:B------:R-:W-:Y:S01]  /*5d10*/  MOV R47, R6 ;  /* 0x00000006002f7202 */ /* 0x000fe20000000f00 */
[----:B------:R-:W-:-:S02]  /*5d20*/  IMAD.MOV.U32 R46, RZ, RZ, R7 ;  /* 0x000000ffff2e7224 */ /* 0x000fc400078e0007 */
[----:B------:R-:W1:Y:S01]  /*5d30*/  LDSM.16.MT88.4 R4, [R226+0x3900] ;  /* 0x00390000e204783b */ /* 0x000e620000004200 */
[----:B------:R-:W-:Y:S01]  /*5d40*/  HMMA.16816.F32.BF16 R84, R200, R96, R84 ;  /* 0x00000060c854723c */ /* 0x000fe20000041854 */
[----:B------:R-:W-:Y:S01]  /*5d50*/  MOV R8, R160 ;  /* 0x000000a000087202 */ /* 0x000fe20000000f00 */
[----:B------:R-:W-:-:S06]  /*5d60*/  IMAD.MOV.U32 R3, RZ, RZ, R162 ;  /* 0x000000ffff037224 */ /* 0x000fcc00078e00a2 */
[----:B------:R-:W-:Y:S01]  /*5d70*/  HMMA.16816.F32.BF16 R88, R164, R96, R88 ;  /* 0x00000060a458723c */ /* 0x000fe20000041858 */
[----:B------:R-:W-:-:S07]  /*5d80*/  MOV R10, R161 ;  /* 0x000000a1000a7202 */ /* 0x000fce0000000f00 */
[----:B------:R-:W-:Y:S01]  /*5d90*/  HMMA.16816.F32.BF16 R92, R164, R98, R92 ;  /* 0x00000062a45c723c */ /* 0x000fe2000004185c */
[----:B------:R-:W-:Y:S02]  /*5da0*/  IMAD.MOV.U32 R9, RZ, RZ, R163 ;  /* 0x000000ffff097224 */ /* 0x000fe400078e00a3 */
[----:B------:R-:W-:-:S05]  /*5db0*/  FADD.FTZ R11, R117, R116 ;  /* 0x00000074750b7221 */ /* 0x000fca0000010000 */
[C---:B------:R-:W-:Y:S01]  /*5dc0*/  HMMA.16816.F32.BF16 R68, R200.reuse, R80, R68 ;  /* 0x00000050c844723c */ /* 0x040fe20000041844 */
[----:B------:R-:W-:Y:S01]  /*5dd0*/  MOV R45, R112 ;  /* 0x00000070002d7202 */ /* 0x000fe20000000f00 */
[----:B------:R-:W-:Y:S01]  /*5de0*/  IMAD.MOV.U32 R44, RZ, RZ, R113 ;  /* 0x000000ffff2c7224 */ /* 0x000fe200078e0071 */
[----:B------:R-:W-:Y:S05]  /*5df0*/  LDSM.16.MT88.4 R160, [R227+0x3900] ;  /* 0x00390000e3a0783b */ /* 0x000fea0000004200 */
[----:B------:R-:W-:Y:S07]  /*5e00*/  HMMA.16816.F32.BF16 R96, R200, R98, R36 ;  /* 0x00000062c860723c */ /* 0x000fee0000041824 */
[----:B------:R-:W-:Y:S01]  /*5e10*/  MOV R37, R119 ;  /* 0x0000007700257202 */ /* 0x000fe20000000f00 */
[----:B------:R-:W-:Y:S01]  /*5e20*/  IMAD.MOV.U32 R38, RZ, RZ, R133 ;  /* 0x000000ffff267224 */ /* 0x000fe200078e0085 */
[----:B------:R-:W-:Y:S01]  /*5e30*/  MOV R39, R134 ;  /* 0x0000008600277202 */ /* 0x000fe20000000f00 */
[----:B------:R-:W-:Y:S02]  /*5e40*/  HMMA.16816.F32.BF16 R72, R164, R80, R72 ;  /* 0x00000050a448723c */ /* 0x000fe40000041848 */
[----:B------:R-:W-:-:S02]  /*5e50*/  FADD.FTZ R8, R8, R37 ;  /* 0x0000002508087221 */ /* 0x000fc40000010000 */
[----:B------:R-:W-:-:S04]  /*5e60*/  FADD.FTZ R3, R3, R38 ;  /* 0x0000002603037221 */ /* 0x000fc80000010000 */
[----:B------:R-:W-:Y:S01]  /*5e70*/  HMMA.16816.F32.BF16 R76, R164, R82, R76 ;  /* 0x00000052a44c723c */ /* 0x000fe2000004184c */
[----:B------:R-:W-:Y:S02]  /*5e80*/  FADD.FTZ R0, R39, R0 ;  /* 0x0000000027007221 */ /* 0x000fe40000010000 */
[----:B------:R-:W-:-:S05]  /*5e90*/  FADD.FTZ R10, R10, R8 ;  /* 0x000000080a0a7221 */ /* 0x000fca0000010000 */
[----:B------:R-:W-:Y:S01]  /*5ea0*/  HMMA.16816.F32.BF16 R80, R200, R82, R40 ;  /* 0x00000052c850723c */ /* 0x000fe20000041828 */
[----:B------:R-:W-:-:S06]  /*5eb0*/  FADD.FTZ R9, R9, R3 ;  /* 0x0000000309097221 */ /* 0x000fcc0000010000 */
[----:B------:R-:W-:Y:S01]  /*5ec0*/  MOV R41, R132 ;  /* 0x0000008400297202 */ /* 0x000fe20000000f00 */
[----:B------:R-:W-:Y:S01]  /*5ed0*/  IMAD.MOV.U32 R40, RZ, RZ, R118 ;  /* 0x000000ffff287224 */ /* 0x000fe200078e0076 */
[----:B------:R-:W-:Y:S01]  /*5ee0*/  MOV R43, R114 ;  /* 0x00000072002b7202 */ /* 0x000fe20000000f00 */
[----:B------:R-:W-:Y:S02]  /*5ef0*/  IMAD.MOV.U32 R42, RZ, RZ, R115 ;  /* 0x000000ffff2a7224 */ /* 0x000fe400078e0073 */
[----:B------:R-:W-:Y:S01]  /*5f00*/  FADD.FTZ R8, R41, R0 ;  /* 0x0000000029087221 */ /* 0x000fe20000010000 */
[----:B-1----:R-:W-:Y:S01]  /*5f10*/  HMMA.16816.F32.BF16 R196, R164, R4, R196 ;  /* 0x00000004a4c4723c */ /* 0x002fe200000418c4 */
[----:B------:R-:W-:Y:S01]  /*5f20*/  FADD.FTZ R11, R40, R11 ;  /* 0x0000000b280b7221 */ /* 0x000fe20000010000 */
[----:B------:R-:W1:Y:S01]  /*5f30*/  LDSM.16.MT88.4 R112, [R226+0x1900] ;  /* 0x00190000e270783b */ /* 0x000e620000004200 */
[----:B------:R-:W-:Y:S02]  /*5f40*/  FADD.FTZ R0, R44, R9 ;  /* 0x000000092c007221 */ /* 0x000fe40000010000 */
[----:B------:R-:W-:-:S03]  /*5f50*/  FADD.FTZ R9, R45, R8 ;  /* 0x000000082d097221 */ /* 0x000fc60000010000 */
[----:B------:R-:W-:Y:S01]  /*5f60*/  HMMA.16816.F32.BF16 R192, R200, R4, R192 ;  /* 0x00000004c8c0723c */ /* 0x000fe200000418c0 */
[----:B------:R-:W-:-:S06]  /*5f70*/  FADD.FTZ R3, R43, R10 ;  /* 0x0000000a2b037221 */ /* 0x000fcc0000010000 */
[----:B------:R-:W-:Y:S02]  /*5f80*/  FADD.FTZ R4, R42, R11 ;  /* 0x0000000b2a047221 */ /* 0x000fe40000010000 */
[----:B------:R-:W-:Y:S02]  /*5f90*/  FADD.FTZ R5, R47, R0 ;  /* 0x000000002f057221 */ /* 0x000fe40000010000 */
[----:B------:R-:W-:Y:S02]  /*5fa0*/  FADD.FTZ R0, R34, R9 ;  /* 0x0000000922007221 */ /* 0x000fe40000010000 */
[----:B------:R-:W-:Y:S02]  /*5fb0*/  FADD.FTZ R8, R252, R4 ;  /* 0x00000004fc087221 */ /* 0x000fe40000010000 */
[----:B------:R-:W-:Y:S02]  /*5fc0*/  FADD.FTZ R4, R46, R3 ;  /* 0x000000032e047221 */ /* 0x000fe40000010000 */
[----:B------:R-:W-:-:S02]  /*5fd0*/  FADD.FTZ R0, R244, R0 ;  /* 0x00000000f4007221 */ /* 0x000fc40000010000 */
        /* <DEDUP_REMOVED lines=33> */
[----:B------:R-:W-:Y:S01]  /*61f0*/  FADD.FTZ R5, R15, R5 ;  /* 0x000000050f057221 */ /* 0x000fe20000010000 */
[----:B-1----:R-:W-:Y:S01]  /*6200*/  HMMA.16816.F32.BF16 R104, R164, R112, R104 ;  /* 0x00000070a468723c */ /* 0x002fe20000041868 */
[----:B------:R-:W-:Y:S02]  /*6210*/  FADD.FTZ R4, R17, R4 ;  /* 0x0000000411047221 */ /* 0x000fe40000010000 */
[----:B------:R-:W-:-:S02]  /*6220*/  FADD.FTZ R0, R26, R0 ;  /* 0x000000001a007221 */ /* 0x000fc40000010000 */
[----:B------:R-:W-:-:S03]  /*6230*/  FADD.FTZ R3, R23, R3 ;  /* 0x0000000317037221 */ /* 0x000fc60000010000 */
[----:B------:R-:W-:Y:S01]  /*6240*/  HMMA.16816.F32.BF16 R108, R164, R114, R108 ;  /* 0x00000072a46c723c */ /* 0x000fe2000004186c */
[----:B------:R-:W-:Y:S02]  /*6250*/  FADD.FTZ R5, R13, R5 ;  /* 0x000000050d057221 */ /* 0x000fe40000010000 */
[----:B------:R-:W-:-:S05]  /*6260*/  FADD.FTZ R4, R18, R4 ;  /* 0x0000000412047221 */ /* 0x000fca0000010000 */
[C---:B------:R-:W-:Y:S01]  /*6270*/  HMMA.16816.F32.BF16 R120, R164.reuse, R128, R120 ;  /* 0x00000080a478723c */ /* 0x040fe20000041878 */
[----:B------:R1:W-:Y:S07]  /*6280*/  STL [R1], R0 ;  /* 0x0000000001007387 */ /* 0x0003ee0000100800 */
[----:B------:R-:W-:Y:S01]  /*6290*/  HMMA.16816.F32.BF16 R124, R164, R130, R124 ;  /* 0x00000082a47c723c */ /* 0x000fe2000004187c */
[----:B------:R-:W-:-:S07]  /*62a0*/  UIADD3 UR23, UR21, -0x2, URZ ;  /* 0xfffffffe15177890 */ /* 0x000fce000fffe03f */
[C---:B------:R-:W-:Y:S08]  /*62b0*/  HMMA.16816.F32.BF16 R136, R164.reuse, R144, R136 ;  /* 0x00000090a488723c */ /* 0x040ff00000041888 */
[----:B------:R-:W-:Y:S01]  /*62c0*/  HMMA.16816.F32.BF16 R140, R164, R146, R140 ;  /* 0x00000092a48c723c */ /* 0x000fe2000004188c */
[----:B-1----:R-:W-:-:S07]  /*62d0*/  FADD.FTZ R0, R12, R5 ;  /* 0x000000050c007221 */ /* 0x002fce0000010000 */
        /* <DEDUP_REMOVED lines=8> */
[C---:B------:R-:W-:Y:S08]  /*6360*/  HMMA.16816.F32.BF16 R128, R200.reuse, R130, R60 ;  /* 0x00000082c880723c */ /* 0x040ff0000004183c */
[C---:B------:R-:W-:Y:S08]  /*6370*/  HMMA.16816.F32.BF16 R144, R200.reuse, R146, R56 ;  /* 0x00000092c890723c */ /* 0x040ff00000041838 */
[----:B------:R-:W-:Y:S01]  /*6380*/  HMMA.16816.F32.BF16 R160, R200, R162, R52 ;  /* 0x000000a2c8a0723c */ /* 0x000fe20000041834 */
[----:B------:R-:W-:-:S07]  /*6390*/  UISETP.GE.AND UP0, UPT, UR23, UR8, UPT ;  /* 0x000000081700728c */ /* 0x000fce000bf06270 */
[----:B------:R-:W-:Y:S07]  /*63a0*/  HMMA.16816.F32.BF16 R200, R200, R6, R48 ;  /* 0x00000006c8c8723c */ /* 0x000fee0000041830 */
[----:B------:R-:W-:Y:S02]  /*63b0*/  FADD.FTZ R6, R21, R3 ;  /* 0x0000000315067221 */ /* 0x000fe40000010000 */
[----:B------:R-:W-:-:S03]  /*63c0*/  FADD.FTZ R3, R19, R4 ;  /* 0x0000000413037221 */ /* 0x000fc60000010000 */
[----:B------:R1:W-:Y:S04]  /*63d0*/  STL [R1+0xc], R6 ;  /* 0x00000c0601007387 */ /* 0x0003e80000100800 */
[----:B------:R1:W-:Y:S04]  /*63e0*/  STL [R1+0x4], R0 ;  /* 0x0000040001007387 */ /* 0x0003e80000100800 */
[----:B------:R1:W-:Y:S01]  /*63f0*/  STL [R1+0x8], R3 ;  /* 0x0000080301007387 */ /* 0x0003e20000100800 */
[----:B------:R-:W-:Y:S11]  /*6400*/  PLOP3.LUT P1, PT, PT, PT, UP0, 0x80, 0x0 ;  /* 0x000000000000781c */ /* 0x000ff60003f2f008 */
[----:B------:R-:W-:Y:S02]  /*6410*/  @!UPT UIADD3 URZ, URZ, URZ, URZ ;  /* 0x0000003f3f3ff290 */ /* 0x000fe4000fffe03f */
[----:B------:R-:W-:Y:S05]  /*6420*/  @!P1 BRA `(.L_x_111) ;  /* 0x00003a6000009947 */ /* 0x000fea0003800000 */
[----:B------:R-:W2:Y:S04]  /*6430*/  LDL.64 R244, [R1+0x30] ;  /* 0x0000300001f47983 */ /* 0x000ea80000100a00 */
[----:B------:R-:W3:Y:S04]  /*6440*/  LDL.64 R246, [R1+0x38] ;  /* 0x0000380001f67983 */ /* 0x000ee80000100a00 */
[----:B------:R-:W4:Y:S04]  /*6450*/  LDL R249, [R1+0x20] ;  /* 0x0000200001f97983 */ /* 0x000f280000100800 */
[----:B------:R-:W4:Y:S01]  /*6460*/  LDL.64 R250, [R1+0x28] ;  /* 0x0000280001fa7983 */ /* 0x000f220000100a00 */
[----:B------:R-:W-:Y:S01]  /*6470*/  MOV R174, R2 ;  /* 0x0000000200ae7202 */ /* 0x000fe20000000f00 */
[----:B-1----:R-:W-:Y:S01]  /*6480*/  IMAD.MOV.U32 R3, RZ, RZ, R172 ;  /* 0x000000ffff037224 */ /* 0x002fe200078e00ac */
[----:B------:R-:W-:Y:S01]  /*6490*/  ULDC.64 UR6, c[0x0][0x208] ;  /* 0x0000820000067ab9 */ /* 0x000fe20000000a00 */
[----:B------:R-:W-:Y:S01]  /*64a0*/  IMAD.MOV.U32 R0, RZ, RZ, R173 ;  /* 0x000000ffff007224 */ /* 0x000fe200078e00ad */
[----:B------:R-:W-:Y:S01]  /*64b0*/  ULDC.64 UR4, c[0x0][0x1e0] ;  /* 0x0000780000047ab9 */ /* 0x000fe20000000a00 */
[----:B------:R-:W-:Y:S01]  /*64c0*/  IMAD.MOV.U32 R168, RZ, RZ, R171 ;  /* 0x000000ffffa87224 */ /* 0x000fe200078e00ab */
[----:B--2---:R-:W-:-:S02]  /*64d0*/  IADD3 R5, P2, R244, 0x40, RZ ;  /* 0x00000040f4057810 */ /* 0x004fc40007f5e0ff */
[----:B---3--:R-:W-:-:S03]  /*64e0*/  IADD3 R4, P1, R246, 0x40, RZ ;  /* 0x00000040f6047810 */ /* 0x008fc60007f3e0ff */
[----:B------:R-:W-:Y:S04]  /*64f0*/  STL [R1+0x1c], R5 ;  /* 0x00001c0501007387 */ /* 0x000fe80000100800 */
[----:B------:R1:W-:Y:S01]  /*6500*/  STL [R1+0x14], R4 ;  /* 0x0000140401007387 */ /* 0x0003e20000100800 */
[----:B----4-:R-:W-:Y:S01]  /*6510*/  IMAD.X R2, RZ, RZ, R251, P1 ;  /* 0x000000ffff027224 */ /* 0x010fe200008e06fb */
[----:B-1----:R-:W-:-:S05]  /*6520*/  IADD3.X R4, RZ, R249, RZ, P2, !PT ;  /* 0x000000f9ff047210 */ /* 0x002fca00017fe4ff */
[----:B------:R1:W-:Y:S04]  /*6530*/  STL [R1+0x18], R4 ;  /* 0x0000180401007387 */ /* 0x0003e80000100800 */
[----:B------:R1:W-:Y:S02]  /*6540*/  STL [R1+0x10], R2 ;  /* 0x0000100201007387 */ /* 0x0003e40000100800 */
.L_x_112:
[----:B------:R-:W2:Y:S01]  /*6550*/  LDL.64 R170, [R1+0x30] ;  /* 0x0000300001aa7983 */ /* 0x000ea20000100a00 */
[----:B------:R-:W-:Y:S04]  /*6560*/  DEPBAR.LE SB0, 0x0 ;  /* 0x000080000000791a */ /* 0x000fe80000000000 */
[----:B------:R-:W-:Y:S01]  /*6570*/  USHF.R.S32.HI UR17, URZ, 0x1f, UR23 ;  /* 0x0000001f3f117899 */ /* 0x000fe20008011417 */
[----:B------:R-:W3:Y:S01]  /*6580*/  LDL R169, [R1+0x20] ;  /* 0x0000200001a97983 */ /* 0x000ee20000100800 */
[----:B------:R-:W-:Y:S02]  /*6590*/  UIMAD.WIDE.U32 UR24, UR23, UR6, URZ ;  /* 0x00000006171872a5 */ /* 0x000fe4000f8e003f */
[----:B------:R-:W-:Y:S01]  /*65a0*/  UIMAD UR17, UR17, UR6, URZ ;  /* 0x00000006111172a4 */ /* 0x000fe2000f8e023f */
[----:B------:R-:W3:Y:S01]  /*65b0*/  LDL R172, [R1+0x1c] ;  /* 0x00001c0001ac7983 */ /* 0x000ee20000100800 */
[----:B------:R-:W-:Y:S02]  /*65c0*/  USHF.L.U32 UR20, UR24, 0x6, URZ ;  /* 0x0000000618147899 */ /* 0x000fe4000800063f */
[----:B------:R-:W-:Y:S01]  /*65d0*/  UIMAD UR17, UR23, UR7, UR17 ;  /* 0x00000007171172a4 */ /* 0x000fe2000f8e0211 */
[----:B------:R-:W3:Y:S01]  /*65e0*/  LDL R244, [R1+0x18] ;  /* 0x0000180001f47983 */ /* 0x000ee20000100800 */
[----:B------:R-:W-:Y:S02]  /*65f0*/  UISETP.GT.AND UP1, UPT, UR23, UR8, UPT ;  /* 0x000000081700728c */ /* 0x000fe4000bf24270 */
[----:B------:R-:W-:Y:S01]  /*6600*/  UIADD3 UR17, UR25, UR17, URZ ;  /* 0x0000001119117290 */ /* 0x000fe2000fffe03f */
[----:B------:R-:W-:Y:S01]  /*6610*/  BAR.SYNC.DEFER_BLOCKING 0x0 ;  /* 0x0000000000007b1d */ /* 0x000fe20000010000 */
[----:B------:R-:W-:Y:S02]  /*6620*/  UIADD3 UR23, UR23, -0x1, URZ ;  /* 0xffffffff17177890 */ /* 0x000fe4000fffe03f */
[----:B------:R-:W-:Y:S05]  /*6630*/  USHF.L.U64.HI UR17, UR24, 0x6, UR17 ;  /* 0x0000000618117899 */ /* 0x000fea0008010211 */
[----:B------:R-:W-:Y:S02]  /*6640*/  @UP1 USHF.L.U32 UR21, UR4, 0x5, URZ ;  /* 0x0000000504151899 */ /* 0x000fe4000800063f */
[----:B------:R-:W-:Y:S02]  /*6650*/  @UP1 USHF.L.U64.HI UR22, UR4, 0x5, UR5 ;  /* 0x0000000504161899 */ /* 0x000fe40008010205 */
[----:B------:R-:W-:Y:S01]  /*6660*/  @UP1 UIMAD.WIDE.U32 UR24, UR23, UR4, URZ ;  /* 0x00000004171812a5 */ /* 0x000fe2000f8e003f */
[----:B-----5:R-:W-:Y:S08]  /*6670*/  LDSM.16.M88.4 R64, [R230+0x8100] ;  /* 0x00810000e640783b */ /* 0x020ff00000000200 */
[----:B------:R-:W1:Y:S08]  /*6680*/  LDSM.16.M88.4 R16, [R175+0x4100] ;  /* 0x00410000af10783b */ /* 0x000e700000000200 */
[----:B------:R-:W1:Y:S08]  /*6690*/  LDSM.16.M88.4 R60, [R230+0xa100] ;  /* 0x00a10000e63c783b */ /* 0x000e700000000200 */
[----:B------:R-:W1:Y:S08]  /*66a0*/  LDSM.16.M88.4 R32, [R175+0x4900] ;  /* 0x00490000af20783b */ /* 0x000e700000000200 */
[----:B------:R-:W1:Y:S08]  /*66b0*/  LDSM.16.M88.4 R48, [R175+0x5100] ;  /* 0x00510000af30783b */ /* 0x000e700000000200 */
[----:B------:R-:W1:Y:S02]  /*66c0*/  LDSM.16.M88.4 R204, [R175+0x5900] ;  /* 0x00590000afcc783b */ /* 0x000e640000000200 */
[-C--:B-1----:R-:W-:Y:S06]  /*66d0*/  HMMA.16816.F32.BF16 R4, R64, R16.reuse, RZ ;  /* 0x000000104004723c */ /* 0x082fec00000418ff */
[----:B------:R-:W-:Y:S02]  /*66e0*/  LDSM.16.M88.4 R208, [R232+0x8100] ;  /* 0x00810000e8d0783b */ /* 0x000fe40000000200 */
[C---:B------:R-:W-:Y:S06]  /*66f0*/  HMMA.16816.F32.BF16 R8, R60.reuse, R16, RZ ;  /* 0x000000103c08723c */ /* 0x040fec00000418ff */
[----:B------:R-:W1:Y:S02]  /*6700*/  LDSM.16.M88.4 R212, [R234] ;  /* 0x00000000ead4783b */ /* 0x000e640000000200 */
[-C--:B------:R-:W-:Y:S06]  /*6710*/  HMMA.16816.F32.BF16 R12, R60, R18.reuse, RZ ;  /* 0x000000123c0c723c */ /* 0x080fec00000418ff */
[----:B------:R-:W1:Y:S02]  /*6720*/  LDSM.16.M88.4 R216, [R232+0xa100] ;  /* 0x00a10000e8d8783b */ /* 0x000e640000000200 */
[C---:B------:R-:W-:Y:S06]  /*6730*/  HMMA.16816.F32.BF16 R16, R64.reuse, R18, RZ ;  /* 0x000000124010723c */ /* 0x040fec00000418ff */
[----:B------:R-:W1:Y:S02]  /*6740*/  LDSM.16.M88.4 R220, [R242] ;  /* 0x00000000f2dc783b */ /* 0x000e640000000200 */
[-C--:B------:R-:W-:Y:S06]  /*6750*/  HMMA.16816.F32.BF16 R20, R64, R32.reuse, RZ ;  /* 0x000000204014723c */ /* 0x080fec00000418ff */
[----:B------:R-:W4:Y:S06]  /*6760*/  LDL.64 R250, [R1+0x28] ;  /* 0x0000280001fa7983 */ /* 0x000f2c0000100a00 */
[----:B------:R-:W4:Y:S01]  /*6770*/  LDL R252, [R1+0x14] ;  /* 0x0000140001fc7983 */ /* 0x000f220000100800 */
[C---:B------:R-:W-:Y:S03]  /*6780*/  HMMA.16816.F32.BF16 R24, R60.reuse, R32, RZ ;  /* 0x000000203c18723c */ /* 0x040fe600000418ff */
[----:B------:R-:W4:Y:S05]  /*6790*/  LDL R249, [R1+0x10] ;  /* 0x0000100001f97983 */ /* 0x000f2a0000100800 */
[-C--:B------:R-:W-:Y:S08]  /*67a0*/  HMMA.16816.F32.BF16 R28, R60, R34.reuse, RZ ;  /* 0x000000223c1c723c */ /* 0x080ff000000418ff */
[C---:B------:R-:W-:Y:S08]  /*67b0*/  HMMA.16816.F32.BF16 R32, R64.reuse, R34, RZ ;  /* 0x000000224020723c */ /* 0x040ff000000418ff */
[-C--:B------:R-:W-:Y:S08]  /*67c0*/  HMMA.16816.F32.BF16 R36, R64, R48.reuse, RZ ;  /* 0x000000304024723c */ /* 0x080ff000000418ff */
[C---:B------:R-:W-:Y:S08]  /*67d0*/  HMMA.16816.F32.BF16 R40, R60.reuse, R48, RZ ;  /* 0x000000303c28723c */ /* 0x040ff000000418ff */
[-C--:B------:R-:W-:Y:S08]  /*67e0*/  HMMA.16816.F32.BF16 R44, R60, R50.reuse, RZ ;  /* 0x000000323c2c723c */ /* 0x080ff000000418ff */
[C---:B------:R-:W-:Y:S08]  /*67f0*/  HMMA.16816.F32.BF16 R48, R64.reuse, R50, RZ ;  /* 0x000000324030723c */ /* 0x040ff000000418ff */
[-C--:B------:R-:W-:Y:S08]  /*6800*/  HMMA.16816.F32.BF16 R52, R64, R204.reuse, RZ ;  /* 0x000000cc4034723c */ /* 0x080ff000000418ff */
[C---:B------:R-:W-:Y:S08]  /*6810*/  HMMA.16816.F32.BF16 R56, R60.reuse, R204, RZ ;  /* 0x000000cc3c38723c */ /* 0x040ff000000418ff */
[-C--:B------:R-:W-:Y:S08]  /*6820*/  HMMA.16816.F32.BF16 R60, R60, R206.reuse, RZ ;  /* 0x000000ce3c3c723c */ /* 0x080ff000000418ff */
[----:B------:R-:W-:Y:S01]  /*6830*/  HMMA.16816.F32.BF16 R64, R64, R206, RZ ;  /* 0x000000ce4040723c */ /* 0x000fe200000418ff */
[----:B------:R-:W2:Y:S07]  /*6840*/  LDSM.16.M88.4 R204, [R241] ;  /* 0x00000000f1cc783b */ /* 0x000eae0000000200 */
[-C--:B-1----:R-:W-:Y:S08]  /*6850*/  HMMA.16816.F32.BF16 R4, R208, R212.reuse, R4 ;  /* 0x000000d4d004723c */ /* 0x082ff00000041804 */
[C---:B------:R-:W-:Y:S08]  /*6860*/  HMMA.16816.F32.BF16 R8, R216.reuse, R212, R8 ;  /* 0x000000d4d808723c */ /* 0x040ff00000041808 */
[-C--:B------:R-:W-:Y:S08]  /*6870*/  HMMA.16816.F32.BF16 R12, R216, R214.reuse, R12 ;  /* 0x000000d6d80c723c */ /* 0x080ff0000004180c */
[C---:B------:R-:W-:Y:S01]  /*6880*/  HMMA.16816.F32.BF16 R16, R208.reuse, R214, R16 ;  /* 0x000000d6d010723c */ /* 0x040fe20000041810 */
[----:B------:R-:W1:Y:S07]  /*6890*/  LDSM.16.M88.4 R212, [R240] ;  /* 0x00000000f0d4783b */ /* 0x000e6e0000000200 */
[-C--:B------:R-:W-:Y:S08]  /*68a0*/  HMMA.16816.F32.BF16 R20, R208, R220.reuse, R20 ;  /* 0x000000dcd014723c */ /* 0x080ff00000041814 */
[C---:B------:R-:W-:Y:S08]  /*68b0*/  HMMA.16816.F32.BF16 R24, R216.reuse, R220, R24 ;  /* 0x000000dcd818723c */ /* 0x040ff00000041818 */
[-C--:B------:R-:W-:Y:S08]  /*68c0*/  HMMA.16816.F32.BF16 R28, R216, R222.reuse, R28 ;  /* 0x000000ded81c723c */ /* 0x080ff0000004181c */
[C---:B------:R-:W-:Y:S08]  /*68d0*/  HMMA.16816.F32.BF16 R32, R208.reuse, R222, R32 ;  /* 0x000000ded020723c */ /* 0x040ff00000041820 */
[-C--:B--2---:R-:W-:Y:S08]  /*68e0*/  HMMA.16816.F32.BF16 R36, R208, R204.reuse, R36 ;  /* 0x000000ccd024723c */ /* 0x084ff00000041824 */
[C---:B------:R-:W-:Y:S08]  /*68f0*/  HMMA.16816.F32.BF16 R40, R216.reuse, R204, R40 ;  /* 0x000000ccd828723c */ /* 0x040ff00000041828 */
[-C--:B------:R-:W-:Y:S04]  /*6900*/  HMMA.16816.F32.BF16 R44, R216, R206.reuse, R44 ;  /* 0x000000ced82c723c */ /* 0x080fe8000004182c */
[----:B------:R-:W-:Y:S04]  /*6910*/  IADD3 R2, P2, R170, UR20, RZ ;  /* 0x00000014aa027c10 */ /* 0x000fe8000ff5e0ff */
[C---:B------:R-:W-:Y:S04]  /*6920*/  HMMA.16816.F32.BF16 R48, R208.reuse, R206, R48 ;  /* 0x000000ced030723c */ /* 0x040fe80000041830 */
[C---:B------:R-:W-:Y:S02]  /*6930*/  LEA R170, P1, R2.reuse, c[0x0][0x1f8], 0x1 ;  /* 0x00007e0002aa7a11 */ /* 0x040fe400078208ff */
[----:B---3--:R-:W-:Y:S02]  /*6940*/  IADD3.X R169, R169, UR17, RZ, P2, !PT ;  /* 0x00000011a9a97c10 */ /* 0x008fe400097fe4ff */
[-C--:B-1----:R-:W-:Y:S04]  /*6950*/  HMMA.16816.F32.BF16 R52, R208, R212.reuse, R52 ;  /* 0x000000d4d034723c */ /* 0x082fe80000041834 */
[----:B------:R-:W-:Y:S02]  /*6960*/  LEA.HI.X R171, R2, c[0x0][0x1fc], R169, 0x1, P1 ;  /* 0x00007f0002ab7a11 */ /* 0x000fe400008f0ca9 */
[----:B------:R-:W-:Y:S01]  /*6970*/  IADD3 R2, P2, R172, UR20, RZ ;  /* 0x00000014ac027c10 */ /* 0x000fe2000ff5e0ff */
[----:B------:R-:W-:Y:S01]  /*6980*/  @UP1 USHF.L.U32 UR20, UR24, 0x6, URZ ;  /* 0x0000000618141899 */ /* 0x000fe2000800063f */
[C---:B------:R-:W-:Y:S01]  /*6990*/  HMMA.16816.F32.BF16 R56, R216.reuse, R212, R56 ;  /* 0x000000d4d838723c */ /* 0x040fe20000041838 */
[----:B------:R-:W-:Y:S01]  /*69a0*/  @!PT LDS RZ, [RZ] ;  /* 0x00000000fffff984 */ /* 0x000fe20000000800 */
[----:B------:R-:W-:Y:S01]  /*69b0*/  @!PT LDS RZ, [RZ] ;  /* 0x00000000fffff984 */ /* 0x000fe20000000800 */
[----:B------:R-:W-:Y:S01]  /*69c0*/  @!PT LDS RZ, [RZ] ;  /* 0x00000000fffff984 */ /* 0x000fe20000000800 */
[----:B------:R1:W-:Y:S03]  /*69d0*/  LDGSTS.E.BYPASS.LTC128B.128 [R243+0x100], [R170.64], !P3 ;  /* 0x00100000aaf37fae */ /* 0x0003e6000d901d52 */
[----:B------:R-:W-:Y:S02]  /*69e0*/  LEA R172, P1, R2, c[0x0][0x1f8], 0x1 ;  /* 0x00007e0002ac7a11 */ /* 0x000fe400078208ff */
[----:B------:R-:W-:Y:S01]  /*69f0*/  IADD3.X R169, R244, UR17, RZ, P2, !PT ;  /* 0x00000011f4a97c10 */ /* 0x000fe200097fe4ff */
[----:B------:R-:W-:Y:S01]  /*6a00*/  @UP1 USHF.R.S32.HI UR17, URZ, 0x1f, UR23 ;  /* 0x0000001f3f111899 */ /* 0x000fe20008011417 */
[-C--:B------:R-:W-:Y:S03]  /*6a10*/  HMMA.16816.F32.BF16 R60, R216, R214.reuse, R60 ;  /* 0x000000d6d83c723c */ /* 0x080fe6000004183c */
[----:B------:R-:W-:Y:S01]  /*6a20*/  @UP1 UIMAD UR17, UR17, UR4, URZ ;  /* 0x00000004111112a4 */ /* 0x000fe2000f8e023f */
[----:B------:R-:W-:Y:S03]  /*6a30*/  LEA.HI.X R173, R2, c[0x0][0x1fc], R169, 0x1, P1 ;  /* 0x00007f0002ad7a11 */ /* 0x000fe600008f0ca9 */
[----:B------:R-:W-:Y:S01]  /*6a40*/  @UP1 UIMAD UR17, UR23, UR5, UR17 ;  /* 0x00000005171112a4 */ /* 0x000fe2000f8e0211 */
[----:B------:R-:W-:Y:S01]  /*6a50*/  HMMA.16816.F32.BF16 R64, R208, R214, R64 ;  /* 0x000000d6d040723c */ /* 0x000fe20000041840 */
[----:B------:R2:W-:Y:S02]  /*6a60*/  LDGSTS.E.BYPASS.LTC128B.128 [R243+0x2100], [R172.64], !P0 ;  /* 0x02100000acf37fae */ /* 0x0005e4000c101d52 */
[----:B------:R-:W-:Y:S04]  /*6a70*/  @UP1 UIADD3 UR17, UR25, UR17, URZ ;  /* 0x0000001119111290 */ /* 0x000fe8000fffe03f */
[----:B------:R-:W-:Y:S01]  /*6a80*/  @UP1 USHF.L.U64.HI UR17, UR24, 0x6, UR17 ;  /* 0x0000000618111899 */ /* 0x000fe20008010211 */
[----:B-1----:R-:W-:Y:S04]  /*6a90*/  IADD3 R170, P1, R170, UR10, RZ ;  /* 0x0000000aaaaa7c10 */ /* 0x002fe8000ff3e0ff */
[----:B------:R-:W-:Y:S02]  /*6aa0*/  IADD3.X R171, R171, UR14, RZ, P1, !PT ;  /* 0x0000000eabab7c10 */ /* 0x000fe40008ffe4ff */
[C---:B------:R-:W-:Y:S03]  /*6ab0*/  IADD3 R206, P4, R170.reuse, UR16, RZ ;  /* 0x00000010aace7c10 */ /* 0x040fe6000ff9e0ff */
[----:B------:R1:W-:Y:S01]  /*6ac0*/  LDGSTS.E.BYPASS.LTC128B.128 [R243+0x900], [R170.64], !P3 ;  /* 0x00900000aaf37fae */ /* 0x0003e2000d901d52 */
[C---:B------:R-:W-:Y:S02]  /*6ad0*/  IADD3.X R207, R171.reuse, UR15, RZ, P4, !PT ;  /* 0x0000000fabcf7c10 */ /* 0x040fe4000a7fe4ff */
[----:B--2---:R-:W-:Y:S05]  /*6ae0*/  IADD3 R172, P1, R170, UR10, RZ ;  /* 0x0000000aaaac7c10 */ /* 0x004fea000ff3e0ff */
[----:B------:R1:W-:Y:S01]  /*6af0*/  LDGSTS.E.BYPASS.LTC128B.128 [R243+0x2900], [R170.64+0x80], !P0 ;  /* 0x02900080aaf37fae */ /* 0x0003e2000c101d52 */
[----:B------:R-:W-:Y:S02]  /*6b00*/  IADD3.X R173, R171, UR14, RZ, P1, !PT ;  /* 0x0000000eabad7c10 */ /* 0x000fe40008ffe4ff */
[C---:B------:R-:W-:Y:S05]  /*6b10*/  IADD3 R204, P2, R172.reuse, UR10, RZ ;  /* 0x0000000aaccc7c10 */ /* 0x040fea000ff5e0ff */
[----:B------:R2:W-:Y:S01]  /*6b20*/  LDGSTS.E.BYPASS.LTC128B.128 [R243+0x1100], [R172.64], !P3 ;  /* 0x01100000acf37fae */ /* 0x0005e2000d901d52 */
[C---:B------:R-:W-:Y:S07]  /*6b30*/  IADD3.X R205, R173.reuse, UR14, RZ, P2, !PT ;  /* 0x0000000eadcd7c10 */ /* 0x040fee00097fe4ff */
[----:B------:R3:W-:Y:S08]  /*6b40*/  LDGSTS.E.BYPASS.LTC128B.128 [R243+0x3100], [R206.64], !P0 ;  /* 0x03100000cef37fae */ /* 0x0007f0000c101d52 */
[----:B------:R3:W-:Y:S01]  /*6b50*/  LDGSTS.E.BYPASS.LTC128B.128 [R243+0x1900], [R204.64], !P3 ;  /* 0x01900000ccf37fae */ /* 0x0007e2000d901d52 */
[----:B-1----:R-:W-:Y:S04]  /*6b60*/  IADD3 R170, P1, R172, UR16, RZ ;  /* 0x00000010acaa7c10 */ /* 0x002fe8000ff3e0ff */
[----:B------:R-:W-:Y:S02]  /*6b70*/  IADD3.X R171, R173, UR15, RZ, P1, !PT ;  /* 0x0000000fadab7c10 */ /* 0x000fe40008ffe4ff */
[----:B------:R-:W-:Y:S03]  /*6b80*/  PLOP3.LUT P1, PT, PT, PT, UP1, 0x80, 0x0 ;  /* 0x000000000000781c */ /* 0x000fe60003f2f018 */
[----:B------:R1:W-:Y:S08]  /*6b90*/  LDGSTS.E.BYPASS.LTC128B.128 [R243+0x3900], [R170.64], !P0 ;  /* 0x03900000aaf37fae */ /* 0x0003f0000c101d52 */
[----:B------:R-:W-:Y:S08]  /*6ba0*/  LDSM.16.M88.4 R216, [R229+0x4100] ;  /* 0x00410000e5d8783b */ /* 0x000ff00000000200 */
[----:B---3--:R-:W3:Y:S08]  /*6bb0*/  LDSM.16.M88.4 R204, [R231+0x8100] ;  /* 0x00810000e7cc783b */ /* 0x008ef00000000200 */
[----:B------:R-:W1:Y:S08]  /*6bc0*/  LDSM.16.M88.4 R220, [R231+0xa100] ;  /* 0x00a10000e7dc783b */ /* 0x000e700000000200 */
[----:B------:R-:W2:Y:S08]  /*6bd0*/  LDSM.16.M88.4 R208, [R229+0x4900] ;  /* 0x00490000e5d0783b */ /* 0x000eb00000000200 */
[----:B------:R-:W0:Y:S08]  /*6be0*/  LDGDEPBAR ;  /* 0x00000000000079af */ /* 0x000e300000000000 */
[----:B------:R-:W2:Y:S01]  /*6bf0*/  LDSM.16.M88.4 R212, [R229+0x5100] ;  /* 0x00510000e5d4783b */ /* 0x000ea20000000200 */
[-C--:B---3--:R-:W-:Y:S08]  /*6c00*/  HMMA.16816.F32.BF16 R4, R204, R216.reuse, R4 ;  /* 0x000000d8cc04723c */ /* 0x088ff00000041804 */
[C---:B-1----:R-:W-:Y:S08]  /*6c10*/  HMMA.16816.F32.BF16 R8, R220.reuse, R216, R8 ;  /* 0x000000d8dc08723c */ /* 0x042ff00000041808 */
[-C--:B------:R-:W-:Y:S08]  /*6c20*/  HMMA.16816.F32.BF16 R12, R220, R218.reuse, R12 ;  /* 0x000000dadc0c723c */ /* 0x080ff0000004180c */
[C---:B------:R-:W-:Y:S01]  /*6c30*/  HMMA.16816.F32.BF16 R16, R204.reuse, R218, R16 ;  /* 0x000000dacc10723c */ /* 0x040fe20000041810 */
[----:B------:R-:W1:Y:S07]  /*6c40*/  LDSM.16.M88.4 R216, [R229+0x5900] ;  /* 0x00590000e5d8783b */ /* 0x000e6e0000000200 */
[-C--:B--2---:R-:W-:Y:S08]  /*6c50*/  HMMA.16816.F32.BF16 R20, R204, R208.reuse, R20 ;  /* 0x000000d0cc14723c */ /* 0x084ff00000041814 */
[C---:B------:R-:W-:Y:S08]  /*6c60*/  HMMA.16816.F32.BF16 R24, R220.reuse, R208, R24 ;  /* 0x000000d0dc18723c */ /* 0x040ff00000041818 */
[-C--:B------:R-:W-:Y:S08]  /*6c70*/  HMMA.16816.F32.BF16 R28, R220, R210.reuse, R28 ;  /* 0x000000d2dc1c723c */ /* 0x080ff0000004181c */
[C---:B------:R-:W-:Y:S01]  /*6c80*/  HMMA.16816.F32.BF16 R32, R204.reuse, R210, R32 ;  /* 0x000000d2cc20723c */ /* 0x040fe20000041820 */
[----:B------:R-:W-:Y:S07]  /*6c90*/  LDSM.16.M88.4 R208, [R233+0x8100] ;  /* 0x00810000e9d0783b */ /* 0x000fee0000000200 */
[-C--:B------:R-:W-:Y:S08]  /*6ca0*/  HMMA.16816.F32.BF16 R36, R204, R212.reuse, R36 ;  /* 0x000000d4cc24723c */ /* 0x080ff00000041824 */
[C---:B------:R-:W-:Y:S08]  /*6cb0*/  HMMA.16816.F32.BF16 R40, R220.reuse, R212, R40 ;  /* 0x000000d4dc28723c */ /* 0x040ff00000041828 */
[-C--:B------:R-:W-:Y:S08]  /*6cc0*/  HMMA.16816.F32.BF16 R44, R220, R214.reuse, R44 ;  /* 0x000000d6dc2c723c */ /* 0x080ff0000004182c */
[C---:B------:R-:W-:Y:S01]  /*6cd0*/  HMMA.16816.F32.BF16 R48, R204.reuse, R214, R48 ;  /* 0x000000d6cc30723c */ /* 0x040fe20000041830 */
[----:B------:R-:W2:Y:S07]  /*6ce0*/  LDSM.16.M88.4 R212, [R228] ;  /* 0x00000000e4d4783b */ /* 0x000eae0000000200 */
[-C--:B-1----:R-:W-:Y:S08]  /*6cf0*/  HMMA.16816.F32.BF16 R52, R204, R216.reuse, R52 ;  /* 0x000000d8cc34723c */ /* 0x082ff00000041834 */
[C---:B------:R-:W-:Y:S08]  /*6d00*/  HMMA.16816.F32.BF16 R56, R220.reuse, R216, R56 ;  /* 0x000000d8dc38723c */ /* 0x040ff00000041838 */
[-C--:B------:R-:W-:Y:S01]  /*6d10*/  HMMA.16816.F32.BF16 R60, R220, R218.reuse, R60 ;  /* 0x000000dadc3c723c */ /* 0x080fe2000004183c */
[----:B------:R-:W1:Y:S07]  /*6d20*/  LDSM.16.M88.4 R220, [R233+0xa100] ;  /* 0x00a10000e9dc783b */ /* 0x000e6e0000000200 */
[----:B------:R-:W-:Y:S01]  /*6d30*/  HMMA.16816.F32.BF16 R64, R204, R218, R64 ;  /* 0x000000dacc40723c */ /* 0x000fe20000041840 */
[----:B------:R-:W3:Y:S07]  /*6d40*/  LDSM.16.M88.4 R204, [R228+0x800] ;  /* 0x00080000e4cc783b */ /* 0x000eee0000000200 */
[-C--:B--2---:R-:W-:Y:S01]  /*6d50*/  HMMA.16816.F32.BF16 R4, R208, R212.reuse, R4 ;  /* 0x000000d4d004723c */ /* 0x084fe20000041804 */
[----:B------:R-:W-:Y:S07]  /*6d60*/  LDSM.16.M88.4 R216, [R228+0x1800] ;  /* 0x00180000e4d8783b */ /* 0x000fee0000000200 */
[C---:B-1----:R-:W-:Y:S08]  /*6d70*/  HMMA.16816.F32.BF16 R8, R220.reuse, R212, R8 ;  /* 0x000000d4dc08723c */ /* 0x042ff00000041808 */
[-C--:B------:R-:W-:Y:S08]  /*6d80*/  HMMA.16816.F32.BF16 R12, R220, R214.reuse, R12 ;  /* 0x000000d6dc0c723c */ /* 0x080ff0000004180c */
[C---:B------:R-:W-:Y:S01]  /*6d90*/  HMMA.16816.F32.BF16 R16, R208.reuse, R214, R16 ;  /* 0x000000d6d010723c */ /* 0x040fe20000041810 */
[----:B------:R-:W1:Y:S07]  /*6da0*/  LDSM.16.M88.4 R212, [R228+0x1000] ;  /* 0x00100000e4d4783b */ /* 0x000e6e0000000200 */
[-C--:B---3--:R-:W-:Y:S08]  /*6db0*/  HMMA.16816.F32.BF16 R20, R208, R204.reuse, R20 ;  /* 0x000000ccd014723c */ /* 0x088ff00000041814 */
[C---:B------:R-:W-:Y:S08]  /*6dc0*/  HMMA.16816.F32.BF16 R24, R220.reuse, R204, R24 ;  /* 0x000000ccdc18723c */ /* 0x040ff00000041818 */
[-C--:B------:R-:W-:Y:S08]  /*6dd0*/  HMMA.16816.F32.BF16 R28, R220, R206.reuse, R28 ;  /* 0x000000cedc1c723c */ /* 0x080ff0000004181c */
[C---:B------:R-:W-:Y:S01]  /*6de0*/  HMMA.16816.F32.BF16 R32, R208.reuse, R206, R32 ;  /* 0x000000ced020723c */ /* 0x040fe20000041820 */
[----:B------:R-:W-:Y:S07]  /*6df0*/  LDSM.16.M88.4 R204, [R230+0xc100] ;  /* 0x00c10000e6cc783b */ /* 0x000fee0000000200 */
[-C--:B-1----:R-:W-:Y:S08]  /*6e00*/  HMMA.16816.F32.BF16 R36, R208, R212.reuse, R36 ;  /* 0x000000d4d024723c */ /* 0x082ff00000041824 */
[C---:B------:R-:W-:Y:S08]  /*6e10*/  HMMA.16816.F32.BF16 R40, R220.reuse, R212, R40 ;  /* 0x000000d4dc28723c */ /* 0x040ff00000041828 */
[-C--:B------:R-:W-:Y:S08]  /*6e20*/  HMMA.16816.F32.BF16 R44, R220, R214.reuse, R44 ;  /* 0x000000d6dc2c723c */ /* 0x080ff0000004182c */
[C---:B------:R-:W-:Y:S01]  /*6e30*/  HMMA.16816.F32.BF16 R48, R208.reuse, R214, R48 ;  /* 0x000000d6d030723c */ /* 0x040fe20000041830 */
[----:B------:R-:W1:Y:S07]  /*6e40*/  LDSM.16.M88.4 R212, [R175+0x6100] ;  /* 0x00610000afd4783b */ /* 0x000e6e0000000200 */
[-C--:B------:R-:W-:Y:S08]  /*6e50*/  HMMA.16816.F32.BF16 R52, R208, R216.reuse, R52 ;  /* 0x000000d8d034723c */ /* 0x080ff00000041834 */
[C---:B------:R-:W-:Y:S08]  /*6e60*/  HMMA.16816.F32.BF16 R56, R220.reuse, R216, R56 ;  /* 0x000000d8dc38723c */ /* 0x040ff00000041838 */
[-C--:B------:R-:W-:Y:S01]  /*6e70*/  HMMA.16816.F32.BF16 R60, R220, R218.reuse, R60 ;  /* 0x000000dadc3c723c */ /* 0x080fe2000004183c */
[----:B------:R-:W2:Y:S07]  /*6e80*/  LDSM.16.M88.4 R220, [R230+0xe100] ;  /* 0x00e10000e6dc783b */ /* 0x000eae0000000200 */
[----:B------:R-:W-:Y:S01]  /*6e90*/  HMMA.16816.F32.BF16 R64, R208, R218, R64 ;  /* 0x000000dad040723c */ /* 0x000fe20000041840 */
[----:B------:R-:W3:Y:S07]  /*6ea0*/  LDSM.16.M88.4 R208, [R175+0x6900] ;  /* 0x00690000afd0783b */ /* 0x000eee0000000200 */
[-C--:B-1----:R-:W-:Y:S01]  /*6eb0*/  HMMA.16816.F32.BF16 R4, R204, R212.reuse, R4 ;  /* 0x000000d4cc04723c */ /* 0x082fe20000041804 */
[----:B------:R-:W-:Y:S07]  /*6ec0*/  LDSM.16.M88.4 R216, [R175+0x7900] ;  /* 0x00790000afd8783b */ /* 0x000fee0000000200 */
[C---:B--2---:R-:W-:Y:S08]  /*6ed0*/  HMMA.16816.F32.BF16 R8, R220.reuse, R212, R8 ;  /* 0x000000d4dc08723c */ /* 0x044ff00000041808 */
        /* <DEDUP_REMOVED lines=12> */
[----:B------:R-:W1:Y:S07]  /*6fa0*/  LDSM.16.M88.4 R212, [R239] ;  /* 0x00000000efd4783b */ /* 0x000e6e0000000200 */
[-C--:B------:R-:W-:Y:S08]  /*6fb0*/  HMMA.16816.F32.BF16 R52, R204, R216.reuse, R52 ;  /* 0x000000d8cc34723c */ /* 0x080ff00000041834 */
[C---:B------:R-:W-:Y:S08]  /*6fc0*/  HMMA.16816.F32.BF16 R56, R220.reuse, R216, R56 ;  /* 0x000000d8dc38723c */ /* 0x040ff00000041838 */
[-C--:B------:R-:W-:Y:S01]  /*6fd0*/  HMMA.16816.F32.BF16 R60, R220, R218.reuse, R60 ;  /* 0x000000dadc3c723c */ /* 0x080fe2000004183c */
[----:B------:R-:W2:Y:S07]  /*6fe0*/  LDSM.16.M88.4 R220, [R232+0xe100] ;  /* 0x00e10000e8dc783b */ /* 0x000eae0000000200 */
[----:B------:R-:W-:Y:S01]  /*6ff0*/  HMMA.16816.F32.BF16 R64, R204, R218, R64 ;  /* 0x000000dacc40723c */ /* 0x000fe20000041840 */
[----:B------:R-:W3:Y:S07]  /*7000*/  LDSM.16.M88.4 R204, [R238] ;  /* 0x00000000eecc783b */ /* 0x000eee0000000200 */
[-C--:B-1----:R-:W-:Y:S01]  /*7010*/  HMMA.16816.F32.BF16 R4, R208, R212.reuse, R4 ;  /* 0x000000d4d004723c */ /* 0x082fe20000041804 */
[----:B------:R-:W-:Y:S07]  /*7020*/  LDSM.16.M88.4 R216, [R236] ;  /* 0x00000000ecd8783b */ /* 0x000fee0000000200 */
[C---:B--2---:R-:W-:Y:S08]  /*7030*/  HMMA.16816.F32.BF16 R8, R220.reuse, R212, R8 ;  /* 0x000000d4dc08723c */ /* 0x044ff00000041808 */
[-C--:B------:R-:W-:Y:S08]  /*7040*/  HMMA.16816.F32.BF16 R12, R220, R214.reuse, R12 ;  /* 0x000000d6dc0c723c */ /* 0x080ff0000004180c */
[C---:B------:R-:W-:Y:S01]  /*7050*/  HMMA.16816.F32.BF16 R16, R208.reuse, R214, R16 ;  /* 0x000000d6d010723c */ /* 0x040fe20000041810 */
[----:B------:R-:W1:Y:S07]  /*7060*/  LDSM.16.M88.4 R212, [R237] ;  /* 0x00000000edd4783b */ /* 0x000e6e0000000200 */
        /* <DEDUP_REMOVED lines=39> */
[----:B------:R-:W1:Y:S07]  /*72e0*/  LDSM.16.M88.4 R216, [R228+0x3000] ;  /* 0x00300000e4d8783b */ /* 0x000e6e0000000200 */
[C---:B--2---:R-:W-:Y:S11]  /*72f0*/  HMMA.16816.F32.BF16 R8, R220.reuse, R212, R8 ;  /* 0x000000d4dc08723c */ /* 0x044ff60000041808 */
[----:B------:R-:W-:Y:S05]  /*7300*/  @!UPT UIADD3 URZ, URZ, URZ, URZ ;  /* 0x0000003f3f3ff290 */ /* 0x000fea000fffe03f */
[----:B------:R-:W-:Y:S02]  /*7310*/  FMNMX.FTZ R169, R6, R3, !PT ;  /* 0x0000000306a97209 */ /* 0x000fe40007810000 */
[----:B------:R-:W-:Y:S01]  /*7320*/  FMNMX.FTZ R2, R4, R0, !PT ;  /* 0x0000000004027209 */ /* 0x000fe20007810000 */
[-C--:B------:R-:W-:Y:S03]  /*7330*/  HMMA.16816.F32.BF16 R12, R220, R214.reuse, R12 ;  /* 0x000000d6dc0c723c */ /* 0x080fe6000004180c */
[----:B------:R-:W-:Y:S02]  /*7340*/  FMNMX.FTZ R169, R7, R169, !PT ;  /* 0x000000a907a97209 */ /* 0x000fe40007810000 */
[----:B------:R-:W-:Y:S03]  /*7350*/  FMNMX.FTZ R2, R5, R2, !PT ;  /* 0x0000000205027209 */ /* 0x000fe60007810000 */
[C---:B------:R-:W-:Y:S01]  /*7360*/  HMMA.16816.F32.BF16 R16, R208.reuse, R214, R16 ;  /* 0x000000d6d010723c */ /* 0x040fe20000041810 */
[----:B------:R-:W2:Y:S01]  /*7370*/  LDSM.16.M88.4 R212, [R228+0x3800] ;  /* 0x00380000e4d4783b */ /* 0x000ea20000000200 */
[----:B------:R-:W-:Y:S06]  /*7380*/  DEPBAR.LE SB0, 0x0 ;  /* 0x000080000000791a */ /* 0x000fec0000000000 */
[-C--:B---3--:R-:W-:Y:S01]  /*7390*/  HMMA.16816.F32.BF16 R20, R208, R204.reuse, R20 ;  /* 0x000000ccd014723c */ /* 0x088fe20000041814 */
[----:B------:R-:W-:Y:S04]  /*73a0*/  BAR.SYNC.DEFER_BLOCKING 0x0 ;  /* 0x0000000000007b1d */ /* 0x000fe80000010000 */
[----:B------:R-:W-:Y:S03]  /*73b0*/  FMNMX.FTZ R170, R8, R168, !PT ;  /* 0x000000a808aa7209 */ /* 0x000fe60007810000 */
[C---:B------:R-:W-:Y:S04]  /*73c0*/  HMMA.16816.F32.BF16 R24, R220.reuse, R204, R24 ;  /* 0x000000ccdc18723c */ /* 0x040fe80000041818 */
[----:B------:R-:W-:Y:S04]  /*73d0*/  FMNMX.FTZ R170, R9, R170, !PT ;  /* 0x000000aa09aa7209 */ /* 0x000fe80007810000 */
[-C--:B------:R-:W-:Y:S04]  /*73e0*/  HMMA.16816.F32.BF16 R28, R220, R206.reuse, R28 ;  /* 0x000000cedc1c723c */ /* 0x080fe8000004181c */
[----:B------:R-:W-:Y:S02]  /*73f0*/  FMNMX.FTZ R2, R16, R2, !PT ;  /* 0x0000000210027209 */ /* 0x000fe40007810000 */
[----:B------:R-:W-:Y:S02]  /*7400*/  FMNMX.FTZ R170, R12, R170, !PT ;  /* 0x000000aa0caa7209 */ /* 0x000fe40007810000 */
[C---:B------:R-:W-:Y:S01]  /*7410*/  HMMA.16816.F32.BF16 R32, R208.reuse, R206, R32 ;  /* 0x000000ced020723c */ /* 0x040fe20000041820 */
[----:B------:R-:W3:Y:S03]  /*7420*/  LDL.64 R206, [R1+0x38] ;  /* 0x0000380001ce7983 */ /* 0x000ee60000100a00 */
[----:B------:R-:W-:Y:S02]  /*7430*/  FMNMX.FTZ R171, R13, R170, !PT ;  /* 0x000000aa0dab7209 */ /* 0x000fe40007810000 */
[----:B------:R-:W-:Y:S02]  /*7440*/  FMNMX.FTZ R169, R18, R169, !PT ;  /* 0x000000a912a97209 */ /* 0x000fe40007810000 */
[-C--:B-1----:R-:W-:Y:S04]  /*7450*/  HMMA.16816.F32.BF16 R36, R208, R216.reuse, R36 ;  /* 0x000000d8d024723c */ /* 0x082fe80000041824 */
[----:B------:R-:W-:Y:S02]  /*7460*/  FMNMX.FTZ R2, R17, R2, !PT ;  /* 0x0000000211027209 */ /* 0x000fe40007810000 */
[----:B------:R-:W-:Y:S02]  /*7470*/  FMNMX.FTZ R169, R19, R169, !PT ;  /* 0x000000a913a97209 */ /* 0x000fe40007810000 */
[C---:B------:R-:W-:Y:S04]  /*7480*/  HMMA.16816.F32.BF16 R40, R220.reuse, R216, R40 ;  /* 0x000000d8dc28723c */ /* 0x040fe80000041828 */
[----:B------:R-:W-:Y:S02]  /*7490*/  FMNMX.FTZ R2, R20, R2, !PT ;  /* 0x0000000214027209 */ /* 0x000fe40007810000 */
[----:B------:R-:W-:Y:S02]  /*74a0*/  FMNMX.FTZ R169, R22, R169, !PT ;  /* 0x000000a916a97209 */ /* 0x000fe40007810000 */
[-C--:B------:R-:W-:Y:S04]  /*74b0*/  HMMA.16816.F32.BF16 R44, R220, R218.reuse, R44 ;  /* 0x000000dadc2c723c */ /* 0x080fe8000004182c */
[----:B------:R-:W-:Y:S02]  /*74c0*/  FMNMX.FTZ R2, R21, R2, !PT ;  /* 0x0000000215027209 */ /* 0x000fe40007810000 */
[----:B------:R-:W-:Y:S02]  /*74d0*/  FMNMX.FTZ R170, R23, R169, !PT ;  /* 0x000000a917aa7209 */ /* 0x000fe40007810000 */
[C---:B------:R-:W-:Y:S04]  /*74e0*/  HMMA.16816.F32.BF16 R48, R208.reuse, R218, R48 ;  /* 0x000000dad030723c */ /* 0x040fe80000041830 */
[----:B------:R-:W-:Y:S02]  /*74f0*/  FMNMX.FTZ R2, R32, R2, !PT ;  /* 0x0000000220027209 */ /* 0x000fe40007810000 */
[----:B------:R-:W-:Y:S02]  /*7500*/  FMNMX.FTZ R169, R24, R171, !PT ;  /* 0x000000ab18a97209 */ /* 0x000fe40007810000 */
[-C--:B--2---:R-:W-:Y:S04]  /*7510*/  HMMA.16816.F32.BF16 R52, R208, R212.reuse, R52 ;  /* 0x000000d4d034723c */ /* 0x084fe80000041834 */
        /* <DEDUP_REMOVED lines=22> */
[----:B------:R-:W-:Y:S01]  /*7680*/  FMNMX.FTZ R169, R28, R169, !PT ;  /* 0x000000a91ca97209 */ /* 0x000fe20007810000 */
[----:B------:R-:W1:Y:S01]  /*7690*/  SHFL.BFLY PT, R172, R173, 0x2, 0x1f ;  /* 0x0c401f00adac7f89 */ /* 0x000e6200000e0000 */
[----:B------:R-:W-:Y:S02]  /*76a0*/  FMNMX.FTZ R2, R67, R2, !PT ;  /* 0x0000000243027209 */ /* 0x000fe40007810000 */
[----:B------:R-:W-:Y:S02]  /*76b0*/  FMNMX.FTZ R169, R29, R169, !PT ;  /* 0x000000a91da97209 */ /* 0x000fe40007810000 */
[----:B------:R-:W-:Y:S02]  /*76c0*/  FMNMX.FTZ R170, R10, R174, !PT ;  /* 0x000000ae0aaa7209 */ /* 0x000fe40007810000 */
[----:B------:R-:W-:Y:S01]  /*76d0*/  FMNMX.FTZ R169, R40, R169, !PT ;  /* 0x000000a928a97209 */ /* 0x000fe20007810000 */
[----:B------:R-:W2:Y:S01]  /*76e0*/  SHFL.BFLY PT, R171, R2, 0x2, 0x1f ;  /* 0x0c401f0002ab7f89 */ /* 0x000ea200000e0000 */
        /* <DEDUP_REMOVED lines=8> */
[----:B-1----:R-:W-:Y:S02]  /*7770*/  FMNMX.FTZ R173, R173, R172, !PT ;  /* 0x000000acadad7209 */ /* 0x002fe40007810000 */
[----:B------:R-:W-:Y:S02]  /*7780*/  FMNMX.FTZ R169, R57, R169, !PT ;  /* 0x000000a939a97209 */ /* 0x000fe40007810000 */
[----:B------:R-:W-:Y:S01]  /*7790*/  FMNMX.FTZ R170, R27, R170, !PT ;  /* 0x000000aa1baa7209 */ /* 0x000fe20007810000 */
[----:B------:R-:W1:Y:S01]  /*77a0*/  SHFL.BFLY PT, R204, R173, 0x1, 0x1f ;  /* 0x0c201f00adcc7f89 */ /* 0x000e6200000e0000 */
[----:B------:R-:W-:Y:S02]  /*77b0*/  FMNMX.FTZ R169, R60, R169, !PT ;  /* 0x000000a93ca97209 */ /* 0x000fe40007810000 */
[----:B--2---:R-:W-:Y:S02]  /*77c0*/  FMNMX.FTZ R2, R2, R171, !PT ;  /* 0x000000ab02027209 */ /* 0x004fe40007810000 */
[----:B------:R-:W-:Y:S02]  /*77d0*/  FMNMX.FTZ R169, R61, R169, !PT ;  /* 0x000000a93da97209 */ /* 0x000fe40007810000 */
[----:B------:R-:W-:Y:S01]  /*77e0*/  FMNMX.FTZ R170, R30, R170, !PT ;  /* 0x000000aa1eaa7209 */ /* 0x000fe20007810000 */
[----:B------:R-:W2:Y:S03]  /*77f0*/  SHFL.BFLY PT, R172, R2, 0x1, 0x1f ;  /* 0x0c201f0002ac7f89 */ /* 0x000ea600000e0000 */
[----:B------:R-:W-:Y:S04]  /*7800*/  FMNMX.FTZ R170, R31, R170, !PT ;  /* 0x000000aa1faa7209 */ /* 0x000fe80007810000 */
[----:B------:R-:W-:Y:S01]  /*7810*/  FMNMX.FTZ R170, R42, R170, !PT ;  /* 0x000000aa2aaa7209 */ /* 0x000fe20007810000 */
[----:B------:R-:W4:Y:S03]  /*7820*/  SHFL.BFLY PT, R205, R169, 0x2, 0x1f ;  /* 0x0c401f00a9cd7f89 */ /* 0x000f2600000e0000 */
[----:B------:R-:W-:Y:S04]  /*7830*/  FMNMX.FTZ R170, R43, R170, !PT ;  /* 0x000000aa2baa7209 */ /* 0x000fe80007810000 */
[----:B------:R-:W-:Y:S02]  /*7840*/  FMNMX.FTZ R170, R46, R170, !PT ;  /* 0x000000aa2eaa7209 */ /* 0x000fe40007810000 */
[----:B-1----:R-:W-:Y:S02]  /*7850*/  FMNMX.FTZ R173, R173, R204, !PT ;  /* 0x000000ccadad7209 */ /* 0x002fe40007810000 */
[----:B------:R-:W-:Y:S03]  /*7860*/  FMNMX.FTZ R170, R47, R170, !PT ;  /* 0x000000aa2faa7209 */ /* 0x000fe60007810000 */
[C---:B------:R-:W-:Y:S01]  /*7870*/  FADD.FTZ R0, -R173.reuse, R0 ;  /* 0x00000000ad007221 */ /* 0x040fe20000010100 */
[----:B--2---:R-:W-:Y:S01]  /*7880*/  FMNMX.FTZ R172, R2, R172, !PT ;  /* 0x000000ac02ac7209 */ /* 0x004fe20007810000 */
[----:B------:R-:W-:Y:S01]  /*7890*/  FMUL.FTZ R210, R173, c[0x0][0x2d0] ;  /* 0x0000b400add27a20 */ /* 0x000fe20000410000 */
[----:B------:R-:W-:Y:S01]  /*78a0*/  FMNMX.FTZ R2, R58, R170, !PT ;  /* 0x000000aa3a027209 */ /* 0x000fe20007810000 */
[----:B------:R-:W-:Y:S02]  /*78b0*/  FMUL.FTZ R0, R0, c[0x0][0x2d0] ;  /* 0x0000b40000007a20 */ /* 0x000fe40000410000 */
[----:B------:R-:W-:Y:S02]  /*78c0*/  FMUL.FTZ R209, R172, c[0x0][0x2d0] ;  /* 0x0000b400acd17a20 */ /* 0x000fe40000410000 */
[----:B------:R1:W2:Y:S01]  /*78d0*/  MUFU.EX2 R170, R0 ;  /* 0x0000000000aa7308 */ /* 0x0002a20000000800 */
[----:B----4-:R-:W-:Y:S01]  /*78e0*/  FMNMX.FTZ R169, R169, R205, !PT ;  /* 0x000000cda9a97209 */ /* 0x010fe20007810000 */
[--C-:B------:R-:W-:Y:S02]  /*78f0*/  FFMA.FTZ R6, R6, c[0x0][0x2d0], -R209.reuse ;  /* 0x0000b40006067a23 */ /* 0x100fe400000108d1 */
[--C-:B------:R-:W-:Y:S02]  /*7900*/  FFMA.FTZ R5, R5, c[0x0][0x2d0], -R210.reuse ;  /* 0x0000b40005057a23 */ /* 0x100fe400000108d2 */
[----:B------:R-:W4:Y:S01]  /*7910*/  SHFL.BFLY PT, R171, R169, 0x1, 0x1f ;  /* 0x0c201f00a9ab7f89 */ /* 0x000f2200000e0000 */
        /* <DEDUP_REMOVED lines=8> */
[----:B------:R-:W-:Y:S01]  /*79a0*/  MUFU.EX2 R246, R5 ;  /* 0x0000000500f67308 */ /* 0x000fe20000000800 */
[----:B------:R-:W-:Y:S02]  /*79b0*/  FFMA.FTZ R21, R21, c[0x0][0x2d0], -R210 ;  /* 0x0000b40015157a23 */ /* 0x000fe400000108d2 */
[----:B------:R-:W-:Y:S01]  /*79c0*/  FFMA.FTZ R22, R22, c[0x0][0x2d0], -R209 ;  /* 0x0000b40016167a23 */ /* 0x000fe200000108d1 */
[----:B-1----:R-:W-:Y:S01]  /*79d0*/  FMNMX.FTZ R0, R59, R2, !PT ;  /* 0x000000023b007209 */ /* 0x002fe20007810000 */
[----:B------:R-:W-:Y:S02]  /*79e0*/  FADD.FTZ R2, -R172, R3 ;  /* 0x00000003ac027221 */ /* 0x000fe40000010100 */
[----:B--2---:R-:W-:Y:S01]  /*79f0*/  FMUL.FTZ R68, R170, R68 ;  /* 0x00000044aa447220 */ /* 0x004fe20000410000 */
[----:B------:R-:W-:Y:S01]  /*7a00*/  FMNMX.FTZ R0, R62, R0, !PT ;  /* 0x000000003e007209 */ /* 0x000fe20007810000 */
[----:B------:R-:W-:Y:S01]  /*7a10*/  FMUL.FTZ R2, R2, c[0x0][0x2d0] ;  /* 0x0000b40002027a20 */ /* 0x000fe20000410000 */
[----:B----4-:R-:W-:Y:S01]  /*7a20*/  FMNMX.FTZ R171, R169, R171, !PT ;  /* 0x000000aba9ab7209 */ /* 0x010fe20007810000 */
[----:B------:R-:W-:Y:S01]  /*7a30*/  MUFU.EX2 R247, R7 ;  /* 0x0000000700f77308 */ /* 0x000fe20000000800 */
[----:B------:R-:W-:Y:S01]  /*7a40*/  FMNMX.FTZ R0, R63, R0, !PT ;  /* 0x000000003f007209 */ /* 0x000fe20007810000 */
[C---:B------:R-:W-:Y:S02]  /*7a50*/  FMUL.FTZ R69, R170.reuse, R69 ;  /* 0x00000045aa457220 */ /* 0x040fe40000410000 */
[----:B------:R-:W-:Y:S02]  /*7a60*/  FMUL.FTZ R208, R171, c[0x0][0x2d0] ;  /* 0x0000b400abd07a20 */ /* 0x000fe40000410000 */
[----:B------:R-:W1:Y:S01]  /*7a70*/  SHFL.BFLY PT, R3, R0, 0x2, 0x1f ;  /* 0x0c401f0000037f89 */ /* 0x000e6200000e0000 */
[----:B------:R-:W-:Y:S02]  /*7a80*/  FMUL.FTZ R80, R170, R80 ;  /* 0x00000050aa507220 */ /* 0x000fe40000410000 */
[--C-:B------:R-:W-:Y:S01]  /*7a90*/  FFMA.FTZ R12, R12, c[0x0][0x2d0], -R208.reuse ;  /* 0x0000b4000c0c7a23 */ /* 0x100fe200000108d0 */
[----:B------:R2:W4:Y:S01]  /*7aa0*/  MUFU.EX2 R169, R2 ;  /* 0x0000000200a97308 */ /* 0x0005220000000800 */
[--C-:B------:R-:W-:Y:S02]  /*7ab0*/  FFMA.FTZ R8, R8, c[0x0][0x2d0], -R208.reuse ;  /* 0x0000b40008087a23 */ /* 0x100fe400000108d0 */
[----:B------:R-:W-:Y:S02]  /*7ac0*/  FFMA.FTZ R9, R9, c[0x0][0x2d0], -R208 ;  /* 0x0000b40009097a23 */ /* 0x000fe400000108d0 */
[C---:B------:R-:W-:Y:S02]  /*7ad0*/  FMUL.FTZ R81, R170.reuse, R81 ;  /* 0x00000051aa517220 */ /* 0x040fe40000410000 */
[C---:B------:R-:W-:Y:S02]  /*7ae0*/  FMUL.FTZ R84, R170.reuse, R84 ;  /* 0x00000054aa547220 */ /* 0x040fe40000410000 */
[C---:B------:R-:W-:Y:S01]  /*7af0*/  FMUL.FTZ R85, R170.reuse, R85 ;  /* 0x00000055aa557220 */ /* 0x040fe20000410000 */
[----:B------:R4:W-:Y:S01]  /*7b00*/  MUFU.EX2 R214, R4 ;  /* 0x0000000400d67308 */ /* 0x0009e20000000800 */
[C---:B------:R-:W-:Y:S02]  /*7b10*/  FMUL.FTZ R96, R170.reuse, R96 ;  /* 0x00000060aa607220 */ /* 0x040fe40000410000 */
[C---:B------:R-:W-:Y:S02]  /*7b20*/  FMUL.FTZ R97, R170.reuse, R97 ;  /* 0x00000061aa617220 */ /* 0x040fe40000410000 */
[C---:B------:R-:W-:Y:S02]  /*7b30*/  FMUL.FTZ R100, R170.reuse, R100 ;  /* 0x00000064aa647220 */ /* 0x040fe40000410000 */
[C---:B------:R-:W-:Y:S02]  /*7b40*/  FMUL.FTZ R101, R170.reuse, R101 ;  /* 0x00000065aa657220 */ /* 0x040fe40000410000 */
[----:B------:R-:W-:Y:S01]  /*7b50*/  FMUL.FTZ R112, R170, R112 ;  /* 0x00000070aa707220 */ /* 0x000fe20000410000 */
[----:B------:R4:W-:Y:S01]  /*7b60*/  MUFU.EX2 R215, R16 ;  /* 0x0000001000d77308 */ /* 0x0009e20000000800 */
[----:B-1----:R-:W-:Y:S01]  /*7b70*/  FMNMX.FTZ R0, R0, R3, !PT ;  /* 0x0000000300007209 */ /* 0x002fe20007810000 */
[----:B------:R-:W-:Y:S02]  /*7b80*/  FMUL.FTZ R113, R170, R113 ;  /* 0x00000071aa717220 */ /* 0x000fe40000410000 */
[----:B--2---:R-:W-:Y:S02]  /*7b90*/  FADD.FTZ R2, -R171, R168 ;  /* 0x000000a8ab027221 */ /* 0x004fe40000010100 */
[C---:B----4-:R-:W-:Y:S02]  /*7ba0*/  FMUL.FTZ R70, R169.reuse, R70 ;  /* 0x00000046a9467220 */ /* 0x050fe40000410000 */
[----:B------:R-:W-:Y:S02]  /*7bb0*/  FMUL.FTZ R2, R2, c[0x0][0x2d0] ;  /* 0x0000b40002027a20 */ /* 0x000fe40000410000 */
[----:B------:R1:W-:Y:S01]  /*7bc0*/  MUFU.EX2 R245, R17 ;  /* 0x0000001100f57308 */ /* 0x0003e20000000800 */
[C---:B------:R-:W-:Y:S02]  /*7bd0*/  FMUL.FTZ R71, R169.reuse, R71 ;  /* 0x00000047a9477220 */ /* 0x040fe40000410000 */
[C---:B------:R-:W-:Y:S01]  /*7be0*/  FMUL.FTZ R82, R169.reuse, R82 ;  /* 0x00000052a9527220 */ /* 0x040fe20000410000 */
[----:B------:R-:W-:Y:S01]  /*7bf0*/  @P1 IADD3 R4, P4, R252, UR20, RZ ;  /* 0x00000014fc041c10 */ /* 0x000fe2000ff9e0ff */
[C---:B------:R-:W-:Y:S02]  /*7c00*/  FMUL.FTZ R83, R169.reuse, R83 ;  /* 0x00000053a9537220 */ /* 0x040fe40000410000 */
[C---:B------:R-:W-:Y:S02]  /*7c10*/  FMUL.FTZ R86, R169.reuse, R86 ;  /* 0x00000056a9567220 */ /* 0x040fe40000410000 */
[C---:B------:R-:W-:Y:S01]  /*7c20*/  FMUL.FTZ R87, R169.reuse, R87 ;  /* 0x00000057a9577220 */ /* 0x040fe20000410000 */
[----:B------:R2:W4:Y:S01]  /*7c30*/  MUFU.EX2 R168, R2 ;  /* 0x0000000200a87308 */ /* 0x0005220000000800 */
[C---:B------:R-:W-:Y:S02]  /*7c40*/  FMUL.FTZ R98, R169.reuse, R98 ;  /* 0x00000062a9627220 */ /* 0x040fe40000410000 */
[C---:B------:R-:W-:Y:S01]  /*7c50*/  FMUL.FTZ R99, R169.reuse, R99 ;  /* 0x00000063a9637220 */ /* 0x040fe20000410000 */
[----:B------:R-:W-:Y:S01]  /*7c60*/  @P1 LEA R16, P2, R4, c[0x0][0x1c8], 0x1 ;  /* 0x0000720004101a11 */ /* 0x000fe200078408ff */
[C---:B------:R-:W-:Y:S02]  /*7c70*/  FMUL.FTZ R102, R169.reuse, R102 ;  /* 0x00000066a9667220 */ /* 0x040fe40000410000 */
[C---:B------:R-:W-:Y:S02]  /*7c80*/  FMUL.FTZ R103, R169.reuse, R103 ;  /* 0x00000067a9677220 */ /* 0x040fe40000410000 */
[C---:B------:R-:W-:Y:S01]  /*7c90*/  FMUL.FTZ R114, R169.reuse, R114 ;  /* 0x00000072a9727220 */ /* 0x040fe20000410000 */
[----:B------:R-:W-:Y:S01]  /*7ca0*/  MUFU.EX2 R219, R12 ;  /* 0x0000000c00db7308 */ /* 0x000fe20000000800 */
[----:B------:R-:W-:Y:S02]  /*7cb0*/  FMUL.FTZ R115, R169, R115 ;  /* 0x00000073a9737220 */ /* 0x000fe40000410000 */
[C---:B------:R-:W-:Y:S01]  /*7cc0*/  FMUL.FTZ R116, R170.reuse, R116 ;  /* 0x00000074aa747220 */ /* 0x040fe20000410000 */
[----:B-1----:R-:W-:Y:S01]  /*7cd0*/  @P1 IADD3.X R17, R249, UR17, RZ, P4, !PT ;  /* 0x00000011f9111c10 */ /* 0x002fe2000a7fe4ff */
[----:B------:R-:W-:Y:S02]  /*7ce0*/  FMUL.FTZ R117, R170, R117 ;  /* 0x00000075aa757220 */ /* 0x000fe40000410000 */
[C---:B------:R-:W-:Y:S01]  /*7cf0*/  FMUL.FTZ R118, R169.reuse, R118 ;  /* 0x00000076a9767220 */ /* 0x040fe20000410000 */
[----:B------:R-:W-:Y:S01]  /*7d00*/  @P1 LEA.HI.X R17, R4, c[0x0][0x1cc], R17, 0x1, P2 ;  /* 0x0000730004111a11 */ /* 0x000fe200010f0c11 */
[----:B------:R-:W-:Y:S01]  /*7d10*/  FMUL.FTZ R119, R169, R119 ;  /* 0x00000077a9777220 */ /* 0x000fe20000410000 */
[----:B------:R-:W-:Y:S01]  /*7d20*/  MUFU.EX2 R212, R8 ;  /* 0x0000000800d47308 */ /* 0x000fe20000000800 */
[C---:B------:R-:W-:Y:S02]  /*7d30*/  FMUL.FTZ R128, R170.reuse, R128 ;  /* 0x00000080aa807220 */ /* 0x040fe40000410000 */
[----:B------:R-:W-:Y:S01]  /*7d40*/  FMUL.FTZ R129, R170, R129 ;  /* 0x00000081aa817220 */ /* 0x000fe20000410000 */
[----:B--2---:R-:W1:Y:S01]  /*7d50*/  SHFL.BFLY PT, R2, R0, 0x1, 0x1f ;  /* 0x0c201f0000027f89 */ /* 0x004e6200000e0000 */
[C---:B----4-:R-:W-:Y:S02]  /*7d60*/  FMUL.FTZ R72, R168.reuse, R72 ;  /* 0x00000048a8487220 */ /* 0x050fe40000410000 */
[C---:B------:R-:W-:Y:S02]  /*7d70*/  FMUL.FTZ R73, R168.reuse, R73 ;  /* 0x00000049a8497220 */ /* 0x040fe40000410000 */
[C---:B------:R-:W-:Y:S01]  /*7d80*/  FMUL.FTZ R76, R168.reuse, R76 ;  /* 0x0000004ca84c7220 */ /* 0x040fe20000410000 */
[----:B------:R-:W2:Y:S01]  /*7d90*/  MUFU.EX2 R220, R9 ;  /* 0x0000000900dc7308 */ /* 0x000ea20000000800 */
[C---:B------:R-:W-:Y:S02]  /*7da0*/  FMUL.FTZ R77, R168.reuse, R77 ;  /* 0x0000004da84d7220 */ /* 0x040fe40000410000 */
[C---:B------:R-:W-:Y:S02]  /*7db0*/  FMUL.FTZ R88, R168.reuse, R88 ;  /* 0x00000058a8587220 */ /* 0x040fe40000410000 */
[C---:B------:R-:W-:Y:S02]  /*7dc0*/  FMUL.FTZ R89, R168.reuse, R89 ;  /* 0x00000059a8597220 */ /* 0x040fe40000410000 */
[C---:B------:R-:W-:Y:S02]  /*7dd0*/  FMUL.FTZ R92, R168.reuse, R92 ;  /* 0x0000005ca85c7220 */ /* 0x040fe40000410000 */
[C---:B------:R-:W-:Y:S01]  /*7de0*/  FMUL.FTZ R93, R168.reuse, R93 ;  /* 0x0000005da85d7220 */ /* 0x040fe20000410000 */
[----:B------:R4:W-:Y:S01]  /*7df0*/  MUFU.EX2 R248, R18 ;  /* 0x0000001200f87308 */ /* 0x0009e20000000800 */
[C---:B------:R-:W-:Y:S02]  /*7e00*/  FMUL.FTZ R104, R168.reuse, R104 ;  /* 0x00000068a8687220 */ /* 0x040fe40000410000 */
[C---:B------:R-:W-:Y:S02]  /*7e10*/  FMUL.FTZ R105, R168.reuse, R105 ;  /* 0x00000069a8697220 */ /* 0x040fe40000410000 */
[C---:B------:R-:W-:Y:S02]  /*7e20*/  FMUL.FTZ R108, R168.reuse, R108 ;  /* 0x0000006ca86c7220 */ /* 0x040fe40000410000 */
[----:B------:R-:W-:Y:S01]  /*7e30*/  FMUL.FTZ R109, R168, R109 ;  /* 0x0000006da86d7220 */ /* 0x000fe20000410000 */
[----:B-1----:R-:W-:Y:S01]  /*7e40*/  FMNMX.FTZ R2, R0, R2, !PT ;  /* 0x0000000200027209 */ /* 0x002fe20007810000 */
[C---:B------:R-:W-:Y:S01]  /*7e50*/  FMUL.FTZ R120, R168.reuse, R120 ;  /* 0x00000078a8787220 */ /* 0x040fe20000410000 */
[----:B------:R1:W-:Y:S01]  /*7e60*/  MUFU.EX2 R244, R19 ;  /* 0x0000001300f47308 */ /* 0x0003e20000000800 */
[----:B------:R-:W-:Y:S02]  /*7e70*/  FMUL.FTZ R121, R168, R121 ;  /* 0x00000079a8797220 */ /* 0x000fe40000410000 */
[----:B------:R-:W-:Y:S01]  /*7e80*/  FADD.FTZ R0, -R2, R174 ;  /* 0x000000ae02007221 */ /* 0x000fe20000010100 */
[----:B---3--:R-:W-:Y:S01]  /*7e90*/  @P1 IADD3 R3, P6, R206, UR20, RZ ;  /* 0x00000014ce031c10 */ /* 0x008fe2000ffde0ff */
[----:B------:R-:W-:Y:S01]  /*7ea0*/  @UP1 UIADD3 UR20, UP0, UR12, 0x80, URZ ;  /* 0x000000800c141890 */ /* 0x000fe2000ff1e03f */
[----:B------:R-:W-:Y:S02]  /*7eb0*/  FMUL.FTZ R124, R168, R124 ;  /* 0x0000007ca87c7220 */ /* 0x000fe40000410000 */
[----:B------:R-:W-:Y:S01]  /*7ec0*/  @P1 LEA R6, P5, R3, c[0x0][0x1c8], 0x1 ;  /* 0x0000720003061a11 */ /* 0x000fe200078a08ff */
[----:B------:R-:W-:Y:S01]  /*7ed0*/  FMUL.FTZ R0, R0, c[0x0][0x2d0] ;  /* 0x0000b40000007a20 */ /* 0x000fe20000410000 */
[----:B------:R-:W-:Y:S01]  /*7ee0*/  @P1 IADD3.X R5, R251, UR17, RZ, P6, !PT ;  /* 0x00000011fb051c10 */ /* 0x000fe2000b7fe4ff */
[----:B------:R-:W-:Y:S01]  /*7ef0*/  @UP1 UIADD3.X UR17, URZ, UR9, URZ, UP0, !UPT ;  /* 0x000000093f111290 */ /* 0x000fe200087fe43f */
[----:B------:R-:W-:Y:S01]  /*7f00*/  @P1 IADD3 R4, P4, R6, UR21, RZ ;  /* 0x0000001506041c10 */ /* 0x000fe2000ff9e0ff */
[----:B------:R-:W-:Y:S01]  /*7f10*/  FMUL.FTZ R125, R168, R125 ;  /* 0x0000007da87d7220 */ /* 0x000fe20000410000 */
[----:B------:R-:W-:Y:S01]  /*7f20*/  @P1 LEA.HI.X R7, R3, c[0x0][0x1cc], R5, 0x1, P5 ;  /* 0x0000730003071a11 */ /* 0x000fe200028f0c05 */
[----:B------:R-:W-:Y:S01]  /*7f30*/  FFMA.FTZ R3, R13, c[0x0][0x2d0], -R208 ;  /* 0x0000b4000d037a23 */ /* 0x000fe200000108d0 */
[----:B------:R-:W3:Y:S01]  /*7f40*/  MUFU.EX2 R0, R0 ;  /* 0x0000000000007308 */ /* 0x000ee20000000800 */
[----:B----4-:R-:W-:Y:S01]  /*7f50*/  FMUL.FTZ R18, R169, R190 ;  /* 0x000000bea9127220 */ /* 0x010fe20000410000 */
[----:B------:R-:W-:Y:S01]  /*7f60*/  @P1 IADD3.X R5, R7, UR22, RZ, P4, !PT ;  /* 0x0000001607051c10 */ /* 0x000fe2000a7fe4ff */
[----:B------:R4:W-:Y:S01]  /*7f70*/  @P1 LDGSTS.E.BYPASS.LTC128B.128 [R243+0x4100], [R6.64], !P3 ;  /* 0x0410000006f31fae */ /* 0x0009e2000d901d52 */
[C---:B------:R-:W-:Y:S01]  /*7f80*/  FMUL.FTZ R130, R169.reuse, R130 ;  /* 0x00000082a9827220 */ /* 0x040fe20000410000 */
[----:B--2---:R-:W-:Y:S01]  /*7f90*/  MOV R190, R220 ;  /* 0x000000dc00be7202 */ /* 0x004fe20000000f00 */
[C---:B------:R-:W-:Y:S02]  /*7fa0*/  FMUL.FTZ R131, R169.reuse, R131 ;  /* 0x00000083a9837220 */ /* 0x040fe40000410000 */
[C---:B-1----:R-:W-:Y:S01]  /*7fb0*/  FMUL.FTZ R19, R169.reuse, R191 ;  /* 0x000000bfa9137220 */ /* 0x042fe20000410000 */
[----:B------:R-:W-:Y:S01]  /*7fc0*/  MOV R191, R219 ;  /* 0x000000db00bf7202 */ /* 0x000fe20000000f00 */
[----:B------:R1:W-:Y:S01]  /*7fd0*/  MUFU.EX2 R174, R3 ;  /* 0x0000000300ae7308 */ /* 0x0003e20000000800 */
[----:B------:R2:W-:Y:S01]  /*7fe0*/  @P1 LDGSTS.E.BYPASS.LTC128B.128 [R243+0x6100], [R16.64], !P0 ;  /* 0x0610000010f31fae */ /* 0x0005e2000c101d52 */
[C---:B------:R-:W-:Y:S02]  /*7ff0*/  FMUL.FTZ R132, R170.reuse, R132 ;  /* 0x00000084aa847220 */ /* 0x040fe40000410000 */
[----:B------:R-:W-:Y:S02]  /*8000*/  FMUL.FTZ R133, R170, R133 ;  /* 0x00000085aa857220 */ /* 0x000fe40000410000 */
[C---:B------:R-:W-:Y:S02]  /*8010*/  FMUL.FTZ R134, R169.reuse, R134 ;  /* 0x00000086a9867220 */ /* 0x040fe40000410000 */
[----:B------:R-:W-:Y:S01]  /*8020*/  FMUL.FTZ R135, R169, R135 ;  /* 0x00000087a9877220 */ /* 0x000fe20000410000 */
[----:B------:R2:W-:Y:S01]  /*8030*/  @P1 LDGSTS.E.BYPASS.LTC128B.128 [R243+0x4900], [R4.64], !P3 ;  /* 0x0490000004f31fae */ /* 0x0005e2000d901d52 */
[C---:B------:R-:W-:Y:S01]  /*8040*/  FMUL.FTZ R136, R168.reuse, R136 ;  /* 0x00000088a8887220 */ /* 0x040fe20000410000 */
[----:B------:R-:W-:Y:S01]  /*8050*/  MUFU.EX2 R251, R20 ;  /* 0x0000001400fb7308 */ /* 0x000fe20000000800 */
[----:B------:R-:W-:Y:S02]  /*8060*/  FMUL.FTZ R137, R168, R137 ;  /* 0x00000089a8897220 */ /* 0x000fe40000410000 */
[C---:B---3--:R-:W-:Y:S02]  /*8070*/  FMUL.FTZ R74, R0.reuse, R74 ;  /* 0x0000004a004a7220 */ /* 0x048fe40000410000 */
[C---:B------:R-:W-:Y:S01]  /*8080*/  FMUL.FTZ R75, R0.reuse, R75 ;  /* 0x0000004b004b7220 */ /* 0x040fe20000410000 */
[----:B------:R3:W-:Y:S01]  /*8090*/  @P1 LDGSTS.E.BYPASS.LTC128B.128 [R243+0x6900], [R4.64+0x80], !P0 ;  /* 0x0690008004f31fae */ /* 0x0007e2000c101d52 */
[----:B------:R-:W-:Y:S01]  /*80a0*/  FMUL.FTZ R78, R0, R78 ;  /* 0x0000004e004e7220 */ /* 0x000fe20000410000 */
[----:B----4-:R-:W-:Y:S01]  /*80b0*/  @P1 IADD3 R6, P2, R4, UR21, RZ ;  /* 0x0000001504061c10 */ /* 0x010fe2000ff5e0ff */
[C---:B------:R-:W-:Y:S01]  /*80c0*/  FMUL.FTZ R79, R0.reuse, R79 ;  /* 0x0000004f004f7220 */ /* 0x040fe20000410000 */
[----:B------:R-:W-:Y:S01]  /*80d0*/  MUFU.EX2 R250, R22 ;  /* 0x0000001600fa7308 */ /* 0x000fe20000000800 */
[----:B------:R-:W-:Y:S01]  /*80e0*/  FMUL.FTZ R90, R0, R90 ;  /* 0x0000005a005a7220 */ /* 0x000fe20000410000 */
[C---:B------:R-:W-:Y:S01]  /*80f0*/  @P1 IADD3.X R7, R5.reuse, UR22, RZ, P2, !PT ;  /* 0x0000001605071c10 */ /* 0x040fe200097fe4ff */
[----:B-1----:R-:W-:Y:S01]  /*8100*/  FMUL.FTZ R3, R2, c[0x0][0x2d0] ;  /* 0x0000b40002037a20 */ /* 0x002fe20000410000 */
[----:B------:R-:W-:Y:S01]  /*8110*/  @P1 IADD3 R12, P2, R4, UR20, RZ ;  /* 0x00000014040c1c10 */ /* 0x000fe2000ff5e0ff */
[----:B------:R-:W-:Y:S01]  /*8120*/  FMUL.FTZ R91, R0, R91 ;  /* 0x0000005b005b7220 */ /* 0x000fe20000410000 */
[----:B------:R-:W-:Y:S01]  /*8130*/  @P1 IADD3 R8, P4, R6, UR21, RZ ;  /* 0x0000001506081c10 */ /* 0x000fe2000ff9e0ff */
[----:B------:R1:W-:Y:S01]  /*8140*/  @P1 LDGSTS.E.BYPASS.LTC128B.128 [R243+0x5100], [R6.64], !P3 ;  /* 0x0510000006f31fae */ /* 0x0003e2000d901d52 */
[----:B------:R-:W-:Y:S01]  /*8150*/  @P1 IADD3.X R13, R5, UR17, RZ, P2, !PT ;  /* 0x00000011050d1c10 */ /* 0x000fe200097fe4ff */
[--C-:B------:R-:W-:Y:S01]  /*8160*/  FFMA.FTZ R14, R14, c[0x0][0x2d0], -R3.reuse ;  /* 0x0000b4000e0e7a23 */ /* 0x100fe20000010803 */
[----:B------:R-:W-:Y:S01]  /*8170*/  @P1 IADD3.X R9, R7, UR22, RZ, P4, !PT ;  /* 0x0000001607091c10 */ /* 0x000fe2000a7fe4ff */
[--C-:B------:R-:W-:Y:S02]  /*8180*/  FFMA.FTZ R15, R15, c[0x0][0x2d0], -R3.reuse ;  /* 0x0000b4000f0f7a23 */ /* 0x100fe40000010803 */
[----:B------:R4:W-:Y:S01]  /*8190*/  MUFU.EX2 R217, R14 ;  /* 0x0000000e00d97308 */ /* 0x0009e20000000800 */
[--C-:B------:R-:W-:Y:S01]  /*81a0*/  FFMA.FTZ R10, R10, c[0x0][0x2d0], -R3.reuse ;  /* 0x0000b4000a0a7a23 */ /* 0x100fe20000010803 */
[----:B------:R4:W-:Y:S01]  /*81b0*/  @P1 LDGSTS.E.BYPASS.LTC128B.128 [R243+0x7100], [R12.64], !P0 ;  /* 0x071000000cf31fae */ /* 0x0009e2000c101d52 */
[----:B------:R-:W-:Y:S02]  /*81c0*/  FFMA.FTZ R11, R11, c[0x0][0x2d0], -R3 ;  /* 0x0000b4000b0b7a23 */ /* 0x000fe40000010803 */
[C---:B--2---:R-:W-:Y:S02]  /*81d0*/  FMUL.FTZ R16, R170.reuse, R188 ;  /* 0x000000bcaa107220 */ /* 0x044fe40000410000 */
[----:B------:R-:W-:Y:S01]  /*81e0*/  FMUL.FTZ R17, R170, R189 ;  /* 0x000000bdaa117220 */ /* 0x000fe20000410000 */
[----:B------:R-:W-:Y:S01]  /*81f0*/  MOV R189, R246 ;  /* 0x000000f600bd7202 */ /* 0x000fe20000000f00 */
[----:B------:R-:W-:Y:S01]  /*8200*/  FMUL.FTZ R94, R0, R94 ;  /* 0x0000005e005e7220 */ /* 0x000fe20000410000 */
[----:B---3--:R-:W-:Y:S01]  /*8210*/  @P1 IADD3 R4, P2, R6, UR20, RZ ;  /* 0x0000001406041c10 */ /* 0x008fe2000ff5e0ff */
[----:B------:R2:W-:Y:S01]  /*8220*/  @P1 LDGSTS.E.BYPASS.LTC128B.128 [R243+0x5900], [R8.64], !P3 ;  /* 0x0590000008f31fae */ /* 0x0005e2000d901d52 */
[----:B------:R3:W-:Y:S01]  /*8230*/  MUFU.EX2 R218, R15 ;  /* 0x0000000f00da7308 */ /* 0x0007e20000000800 */
[C---:B------:R-:W-:Y:S01]  /*8240*/  FMUL.FTZ R95, R0.reuse, R95 ;  /* 0x0000005f005f7220 */ /* 0x040fe20000410000 */
[----:B------:R-:W-:Y:S01]  /*8250*/  @P1 IADD3.X R5, R7, UR17, RZ, P2, !PT ;  /* 0x0000001107051c10 */ /* 0x000fe200097fe4ff */
[C---:B------:R-:W-:Y:S02]  /*8260*/  FMUL.FTZ R106, R0.reuse, R106 ;  /* 0x0000006a006a7220 */ /* 0x040fe40000410000 */
[C---:B------:R-:W-:Y:S02]  /*8270*/  FMUL.FTZ R107, R0.reuse, R107 ;  /* 0x0000006b006b7220 */ /* 0x040fe40000410000 */
[----:B------:R2:W-:Y:S01]  /*8280*/  @P1 LDGSTS.E.BYPASS.LTC128B.128 [R243+0x7900], [R4.64], !P0 ;  /* 0x0790000004f31fae */ /* 0x0005e2000c101d52 */
[C---:B------:R-:W-:Y:S02]  /*8290*/  FMUL.FTZ R110, R0.reuse, R110 ;  /* 0x0000006e006e7220 */ /* 0x040fe40000410000 */
[----:B------:R-:W-:Y:S01]  /*82a0*/  MUFU.EX2 R211, R10 ;  /* 0x0000000a00d37308 */ /* 0x000fe20000000800 */
[----:B-1----:R-:W-:Y:S01]  /*82b0*/  FMUL.FTZ R6, R169, R182 ;  /* 0x000000b6a9067220 */ /* 0x002fe20000410000 */
[----:B------:R-:W-:Y:S01]  /*82c0*/  F2FP.BF16.PACK_AB R182, R245, R215 ;  /* 0x000000d7f5b6723e */ /* 0x000fe200000010ff */
[----:B----4-:R-:W-:Y:S02]  /*82d0*/  FMUL.FTZ R14, R0, R186 ;  /* 0x000000ba000e7220 */ /* 0x010fe40000410000 */
[----:B------:R-:W1:Y:S01]  /*82e0*/  LDSM.16.MT88.4 R204, [R224+0x100] ;  /* 0x00010000e0cc783b */ /* 0x000e620000004200 */
[----:B------:R-:W-:Y:S01]  /*82f0*/  FMUL.FTZ R7, R169, R183 ;  /* 0x000000b7a9077220 */ /* 0x000fe20000410000 */
[----:B------:R-:W-:Y:S01]  /*8300*/  F2FP.BF16.PACK_AB R183, R244, R248 ;  /* 0x000000f8f4b7723e */ /* 0x000fe200000010ff */
[C---:B------:R-:W-:Y:S02]  /*8310*/  FMUL.FTZ R12, R168.reuse, R184 ;  /* 0x000000b8a80c7220 */ /* 0x040fe40000410000 */
[----:B------:R-:W4:Y:S01]  /*8320*/  MUFU.EX2 R216, R11 ;  /* 0x0000000b00d87308 */ /* 0x000f220000000800 */
[----:B------:R-:W-:Y:S02]  /*8330*/  FMUL.FTZ R13, R168, R185 ;  /* 0x000000b9a80d7220 */ /* 0x000fe40000410000 */
[C---:B------:R-:W-:Y:S01]  /*8340*/  FMUL.FTZ R111, R0.reuse, R111 ;  /* 0x0000006f006f7220 */ /* 0x040fe20000410000 */
[----:B------:R-:W0:Y:S01]  /*8350*/  LDGDEPBAR ;  /* 0x00000000000079af */ /* 0x000e220000000000 */
[----:B---3--:R-:W-:Y:S02]  /*8360*/  FMUL.FTZ R15, R0, R187 ;  /* 0x000000bb000f7220 */ /* 0x008fe40000410000 */
[----:B--2---:R-:W-:Y:S01]  /*8370*/  FMUL.FTZ R8, R168, R176 ;  /* 0x000000b0a8087220 */ /* 0x004fe20000410000 */
[----:B------:R-:W-:Y:S01]  /*8380*/  F2FP.BF16.PACK_AB R176, R220, R212 ;  /* 0x000000d4dcb0723e */ /* 0x000fe200000010ff */
[----:B------:R-:W-:Y:S01]  /*8390*/  FMUL.FTZ R9, R168, R177 ;  /* 0x000000b1a8097220 */ /* 0x000fe20000410000 */
[----:B------:R2:W-:Y:S01]  /*83a0*/  MUFU.EX2 R188, R21 ;  /* 0x0000001500bc7308 */ /* 0x0005e20000000800 */
[C---:B------:R-:W-:Y:S01]  /*83b0*/  FMUL.FTZ R122, R0.reuse, R122 ;  /* 0x0000007a007a7220 */ /* 0x040fe20000410000 */
[----:B------:R-:W3:Y:S01]  /*83c0*/  LDSM.16.MT88.4 R184, [R225+0x100] ;  /* 0x00010000e1b8783b */ /* 0x000ee20000004200 */
[----:B------:R-:W-:Y:S02]  /*83d0*/  FMUL.FTZ R123, R0, R123 ;  /* 0x0000007b007b7220 */ /* 0x000fe40000410000 */
[----:B------:R-:W-:Y:S01]  /*83e0*/  FMUL.FTZ R4, R170, R180 ;  /* 0x000000b4aa047220 */ /* 0x000fe20000410000 */
[----:B------:R-:W-:Y:S01]  /*83f0*/  F2FP.BF16.PACK_AB R180, R246, R214 ;  /* 0x000000d6f6b4723e */ /* 0x000fe200000010ff */
[----:B------:R-:W-:Y:S01]  /*8400*/  FMUL.FTZ R5, R170, R181 ;  /* 0x000000b5aa057220 */ /* 0x000fe20000410000 */
[----:B------:R-:W-:Y:S01]  /*8410*/  F2FP.BF16.PACK_AB R181, R247, R213 ;  /* 0x000000d5f7b5723e */ /* 0x000fe200000010ff */
[--C-:B------:R-:W-:Y:S02]  /*8420*/  FFMA.FTZ R48, R48, c[0x0][0x2d0], -R210.reuse ;  /* 0x0000b40030307a23 */ /* 0x100fe400000108d2 */
[--C-:B------:R-:W-:Y:S02]  /*8430*/  FFMA.FTZ R49, R49, c[0x0][0x2d0], -R210.reuse ;  /* 0x0000b40031317a23 */ /* 0x100fe400000108d2 */
[--C-:B------:R-:W-:Y:S01]  /*8440*/  FFMA.FTZ R50, R50, c[0x0][0x2d0], -R209.reuse ;  /* 0x0000b40032327a23 */ /* 0x100fe200000108d1 */
[----:B----4-:R-:W-:Y:S01]  /*8450*/  F2FP.BF16.PACK_AB R177, R216, R211 ;  /* 0x000000d3d8b1723e */ /* 0x010fe200000010ff */
[--C-:B------:R-:W-:Y:S02]  /*8460*/  FFMA.FTZ R51, R51, c[0x0][0x2d0], -R209.reuse ;  /* 0x0000b40033337a23 */ /* 0x100fe400000108d1 */
[--C-:B------:R-:W-:Y:S02]  /*8470*/  FFMA.FTZ R36, R36, c[0x0][0x2d0], -R210.reuse ;  /* 0x0000b40024247a23 */ /* 0x100fe400000108d2 */
[----:B------:R-:W-:Y:S02]  /*8480*/  FFMA.FTZ R37, R37, c[0x0][0x2d0], -R210 ;  /* 0x0000b40025257a23 */ /* 0x000fe400000108d2 */
[--C-:B------:R-:W-:Y:S01]  /*8490*/  FFMA.FTZ R38, R38, c[0x0][0x2d0], -R209.reuse ;  /* 0x0000b40026267a23 */ /* 0x100fe200000108d1 */
[----:B------:R-:W-:Y:S01]  /*84a0*/  MUFU.EX2 R246, R36 ;  /* 0x0000002400f67308 */ /* 0x000fe20000000800 */
[----:B------:R-:W-:Y:S01]  /*84b0*/  FFMA.FTZ R39, R39, c[0x0][0x2d0], -R209 ;  /* 0x0000b40027277a23 */ /* 0x000fe200000108d1 */
[-C--:B-1----:R-:W-:Y:S05]  /*84c0*/  HMMA.16816.F32.BF16 R4, R180, R204.reuse, R4 ;  /* 0x000000ccb404723c */ /* 0x082fea0000041804 */
[----:B------:R-:W-:Y:S01]  /*84d0*/  FMUL.FTZ R10, R0, R178 ;  /* 0x000000b2000a7220 */ /* 0x000fe20000410000 */
[----:B------:R-:W-:Y:S01]  /*84e0*/  F2FP.BF16.PACK_AB R178, R174, R219 ;  /* 0x000000dbaeb2723e */ /* 0x000fe200000010ff */
[----:B------:R-:W-:Y:S01]  /*84f0*/  FMUL.FTZ R11, R0, R179 ;  /* 0x000000b3000b7220 */ /* 0x000fe20000410000 */
[----:B------:R-:W-:Y:S01]  /*8500*/  F2FP.BF16.PACK_AB R179, R218, R217 ;  /* 0x000000d9dab3723e */ /* 0x000fe200000010ff */
[--C-:B------:R-:W-:Y:S03]  /*8510*/  FFMA.FTZ R44, R44, c[0x0][0x2d0], -R208.reuse ;  /* 0x0000b4002c2c7a23 */ /* 0x100fe600000108d0 */
[--C-:B------:R-:W-:Y:S01]  /*8520*/  FFMA.FTZ R45, R45, c[0x0][0x2d0], -R208.reuse ;  /* 0x0000b4002d2d7a23 */ /* 0x100fe200000108d0 */
[----:B------:R-:W-:Y:S01]  /*8530*/  MUFU.EX2 R220, R44 ;  /* 0x0000002c00dc7308 */ /* 0x000fe20000000800 */
[--C-:B------:R-:W-:Y:S01]  /*8540*/  FFMA.FTZ R46, R46, c[0x0][0x2d0], -R3.reuse ;  /* 0x0000b4002e2e7a23 */ /* 0x100fe20000010803 */
[C---:B------:R-:W-:Y:S04]  /*8550*/  HMMA.16816.F32.BF16 R8, R176.reuse, R204, R8 ;  /* 0x000000ccb008723c */ /* 0x040fe80000041808 */
[--C-:B------:R-:W-:Y:S02]  /*8560*/  FFMA.FTZ R47, R47, c[0x0][0x2d0], -R3.reuse ;  /* 0x0000b4002f2f7a23 */ /* 0x100fe40000010803 */
[--C-:B------:R-:W-:Y:S02]  /*8570*/  FFMA.FTZ R57, R57, c[0x0][0x2d0], -R208.reuse ;  /* 0x0000b40039397a23 */ /* 0x100fe400000108d0 */
[-C--:B------:R-:W-:Y:S04]  /*8580*/  HMMA.16816.F32.BF16 R12, R176, R206.reuse, R12 ;  /* 0x000000ceb00c723c */ /* 0x080fe8000004180c */
[--C-:B------:R-:W-:Y:S02]  /*8590*/  FFMA.FTZ R58, R58, c[0x0][0x2d0], -R3.reuse ;  /* 0x0000b4003a3a7a23 */ /* 0x100fe40000010803 */
[--C-:B------:R-:W-:Y:S02]  /*85a0*/  FFMA.FTZ R59, R59, c[0x0][0x2d0], -R3.reuse ;  /* 0x0000b4003b3b7a23 */ /* 0x100fe40000010803 */
[C---:B------:R-:W-:Y:S04]  /*85b0*/  HMMA.16816.F32.BF16 R16, R180.reuse, R206, R16 ;  /* 0x000000ceb410723c */ /* 0x040fe80000041810 */
[C---:B------:R-:W-:Y:S02]  /*85c0*/  FMUL.FTZ R126, R0.reuse, R126 ;  /* 0x0000007e007e7220 */ /* 0x040fe40000410000 */
[C---:B------:R-:W-:Y:S01]  /*85d0*/  FMUL.FTZ R127, R0.reuse, R127 ;  /* 0x0000007f007f7220 */ /* 0x040fe20000410000 */
[----:B------:R-:W-:Y:S01]  /*85e0*/  MOV R207, R245 ;  /* 0x000000f500cf7202 */ /* 0x000fe20000000f00 */
[-C--:B---3--:R-:W-:Y:S01]  /*85f0*/  HMMA.16816.F32.BF16 R68, R180, R184.reuse, R68 ;  /* 0x000000b8b444723c */ /* 0x088fe20000041844 */
[----:B------:R-:W-:Y:S03]  /*8600*/  MUFU.EX2 R245, R49 ;  /* 0x0000003100f57308 */ /* 0x000fe60000000800 */
[C---:B------:R-:W-:Y:S01]  /*8610*/  FMUL.FTZ R138, R0.reuse, R138 ;  /* 0x0000008a008a7220 */ /* 0x040fe20000410000 */
[----:B------:R-:W-:Y:S01]  /*8620*/  MOV R206, R244 ;  /* 0x000000f400ce7202 */ /* 0x000fe20000000f00 */
[----:B------:R-:W-:Y:S02]  /*8630*/  FMUL.FTZ R139, R0, R139 ;  /* 0x0000008b008b7220 */ /* 0x000fe40000410000 */
[C---:B------:R-:W-:Y:S03]  /*8640*/  HMMA.16816.F32.BF16 R72, R176.reuse, R184, R72 ;  /* 0x000000b8b048723c */ /* 0x040fe60000041848 */
[----:B------:R-:W-:Y:S01]  /*8650*/  MUFU.EX2 R244, R51 ;  /* 0x0000003300f47308 */ /* 0x000fe20000000800 */
[C---:B------:R-:W-:Y:S02]  /*8660*/  FMUL.FTZ R140, R168.reuse, R140 ;  /* 0x0000008ca88c7220 */ /* 0x040fe40000410000 */
[----:B------:R-:W-:Y:S02]  /*8670*/  FMUL.FTZ R141, R168, R141 ;  /* 0x0000008da88d7220 */ /* 0x000fe40000410000 */
[-C--:B------:R-:W-:Y:S04]  /*8680*/  HMMA.16816.F32.BF16 R76, R176, R186.reuse, R76 ;  /* 0x000000bab04c723c */ /* 0x080fe8000004184c */
[C---:B------:R-:W-:Y:S02]  /*8690*/  FMUL.FTZ R142, R0.reuse, R142 ;  /* 0x0000008e008e7220 */ /* 0x040fe40000410000 */
[----:B------:R-:W-:Y:S02]  /*86a0*/  FMUL.FTZ R143, R0, R143 ;  /* 0x0000008f008f7220 */ /* 0x000fe40000410000 */
[C---:B------:R-:W-:Y:S01]  /*86b0*/  HMMA.16816.F32.BF16 R80, R180.reuse, R186, R80 ;  /* 0x000000bab450723c */ /* 0x040fe20000041850 */
[----:B------:R-:W1:Y:S03]  /*86c0*/  LDSM.16.MT88.4 R184, [R227+0x100] ;  /* 0x00010000e3b8783b */ /* 0x000e660000004200 */
[C---:B------:R-:W-:Y:S02]  /*86d0*/  FMUL.FTZ R144, R170.reuse, R144 ;  /* 0x00000090aa907220 */ /* 0x040fe40000410000 */
[C---:B------:R-:W-:Y:S02]  /*86e0*/  FMUL.FTZ R145, R170.reuse, R145 ;  /* 0x00000091aa917220 */ /* 0x040fe40000410000 */
[C---:B------:R-:W-:Y:S04]  /*86f0*/  FMUL.FTZ R146, R169.reuse, R146 ;  /* 0x00000092a9927220 */ /* 0x040fe80000410000 */
[C---:B------:R-:W-:Y:S02]  /*8700*/  FMUL.FTZ R147, R169.reuse, R147 ;  /* 0x00000093a9937220 */ /* 0x040fe40000410000 */
[C---:B------:R-:W-:Y:S02]  /*8710*/  FMUL.FTZ R148, R170.reuse, R148 ;  /* 0x00000094aa947220 */ /* 0x040fe40000410000 */
[----:B------:R-:W-:Y:S02]  /*8720*/  FMUL.FTZ R149, R170, R149 ;  /* 0x00000095aa957220 */ /* 0x000fe40000410000 */
[C---:B------:R-:W-:Y:S02]  /*8730*/  FMUL.FTZ R150, R169.reuse, R150 ;  /* 0x00000096a9967220 */ /* 0x040fe40000410000 */
[C---:B------:R-:W-:Y:S02]  /*8740*/  FMUL.FTZ R151, R169.reuse, R151 ;  /* 0x00000097a9977220 */ /* 0x040fe40000410000 */
[C---:B------:R-:W-:Y:S02]  /*8750*/  FMUL.FTZ R152, R168.reuse, R152 ;  /* 0x00000098a8987220 */ /* 0x040fe40000410000 */
[----:B------:R-:W-:Y:S02]  /*8760*/  FMUL.FTZ R153, R168, R153 ;  /* 0x00000099a8997220 */ /* 0x000fe40000410000 */
[C---:B------:R-:W-:Y:S02]  /*8770*/  FMUL.FTZ R154, R0.reuse, R154 ;  /* 0x0000009a009a7220 */ /* 0x040fe40000410000 */
[----:B------:R-:W-:Y:S02]  /*8780*/  FMUL.FTZ R155, R0, R155 ;  /* 0x0000009b009b7220 */ /* 0x000fe40000410000 */
[C---:B------:R-:W-:Y:S02]  /*8790*/  FMUL.FTZ R156, R168.reuse, R156 ;  /* 0x0000009ca89c7220 */ /* 0x040fe40000410000 */
[----:B------:R-:W-:Y:S02]  /*87a0*/  FMUL.FTZ R157, R168, R157 ;  /* 0x0000009da89d7220 */ /* 0x000fe40000410000 */
[C---:B------:R-:W-:Y:S02]  /*87b0*/  FMUL.FTZ R158, R0.reuse, R158 ;  /* 0x0000009e009e7220 */ /* 0x040fe40000410000 */
[----:B------:R-:W-:Y:S02]  /*87c0*/  FMUL.FTZ R159, R0, R159 ;  /* 0x0000009f009f7220 */ /* 0x000fe40000410000 */
[C---:B------:R-:W-:Y:S02]  /*87d0*/  FMUL.FTZ R160, R170.reuse, R160 ;  /* 0x000000a0aaa07220 */ /* 0x040fe40000410000 */
[C---:B------:R-:W-:Y:S01]  /*87e0*/  FMUL.FTZ R161, R170.reuse, R161 ;  /* 0x000000a1aaa17220 */ /* 0x040fe20000410000 */
[-C--:B-1----:R-:W-:Y:S03]  /*87f0*/  HMMA.16816.F32.BF16 R84, R180, R184.reuse, R84 ;  /* 0x000000b8b454723c */ /* 0x082fe60000041854 */
[C---:B------:R-:W-:Y:S02]  /*8800*/  FMUL.FTZ R162, R169.reuse, R162 ;  /* 0x000000a2a9a27220 */ /* 0x040fe40000410000 */
[C---:B------:R-:W-:Y:S02]  /*8810*/  FMUL.FTZ R163, R169.reuse, R163 ;  /* 0x000000a3a9a37220 */ /* 0x040fe40000410000 */
[C---:B------:R-:W-:Y:S01]  /*8820*/  FMUL.FTZ R20, R170.reuse, R192 ;  /* 0x000000c0aa147220 */ /* 0x040fe20000410000 */
[C---:B------:R-:W-:Y:S04]  /*8830*/  HMMA.16816.F32.BF16 R88, R176.reuse, R184, R88 ;  /* 0x000000b8b058723c */ /* 0x040fe80000041858 */
[----:B--2---:R-:W-:Y:S02]  /*8840*/  FMUL.FTZ R21, R170, R193 ;  /* 0x000000c1aa157220 */ /* 0x004fe40000410000 */
[----:B------:R-:W-:Y:S02]  /*8850*/  FMUL.FTZ R22, R169, R194 ;  /* 0x000000c2a9167220 */ /* 0x000fe40000410000 */
[-C--:B------:R-:W-:Y:S04]  /*8860*/  HMMA.16816.F32.BF16 R92, R176, R186.reuse, R92 ;  /* 0x000000bab05c723c */ /* 0x080fe8000004185c */
[C---:B------:R-:W-:Y:S02]  /*8870*/  FMUL.FTZ R164, R168.reuse, R164 ;  /* 0x000000a4a8a47220 */ /* 0x040fe40000410000 */
[----:B------:R-:W-:Y:S02]  /*8880*/  FMUL.FTZ R165, R168, R165 ;  /* 0x000000a5a8a57220 */ /* 0x000fe40000410000 */
[C---:B------:R-:W-:Y:S01]  /*8890*/  HMMA.16816.F32.BF16 R96, R180.reuse, R186, R96 ;  /* 0x000000bab460723c */ /* 0x040fe20000041860 */
[----:B------:R-:W1:Y:S03]  /*88a0*/  LDSM.16.MT88.4 R184, [R226+0x100] ;  /* 0x00010000e2b8783b */ /* 0x000e660000004200 */
[C---:B------:R-:W-:Y:S02]  /*88b0*/  FMUL.FTZ R166, R0.reuse, R166 ;  /* 0x000000a600a67220 */ /* 0x040fe40000410000 */
[----:B------:R-:W-:Y:S02]  /*88c0*/  FMUL.FTZ R167, R0, R167 ;  /* 0x000000a700a77220 */ /* 0x000fe40000410000 */
[--C-:B------:R-:W-:Y:S04]  /*88d0*/  FFMA.FTZ R40, R40, c[0x0][0x2d0], -R208.reuse ;  /* 0x0000b40028287a23 */ /* 0x100fe800000108d0 */
[----:B------:R-:W-:Y:S02]  /*88e0*/  FFMA.FTZ R41, R41, c[0x0][0x2d0], -R208 ;  /* 0x0000b40029297a23 */ /* 0x000fe400000108d0 */
[--C-:B------:R-:W-:Y:S02]  /*88f0*/  FFMA.FTZ R42, R42, c[0x0][0x2d0], -R3.reuse ;  /* 0x0000b4002a2a7a23 */ /* 0x100fe40000010803 */
[----:B------:R-:W-:Y:S01]  /*8900*/  FFMA.FTZ R43, R43, c[0x0][0x2d0], -R3 ;  /* 0x0000b4002b2b7a23 */ /* 0x000fe20000010803 */
[----:B------:R-:W-:Y:S01]  /*8910*/  MUFU.EX2 R219, R41 ;  /* 0x0000002900db7308 */ /* 0x000fe20000000800 */
[--C-:B------:R-:W-:Y:S02]  /*8920*/  FFMA.FTZ R23, R23, c[0x0][0x2d0], -R209.reuse ;  /* 0x0000b40017177a23 */ /* 0x100fe400000108d1 */
[--C-:B------:R-:W-:Y:S02]  /*8930*/  FFMA.FTZ R32, R32, c[0x0][0x2d0], -R210.reuse ;  /* 0x0000b40020207a23 */ /* 0x100fe400000108d2 */
[----:B------:R-:W-:Y:S02]  /*8940*/  FFMA.FTZ R33, R33, c[0x0][0x2d0], -R210 ;  /* 0x0000b40021217a23 */ /* 0x000fe400000108d2 */
[--C-:B------:R-:W-:Y:S02]  /*8950*/  FFMA.FTZ R34, R34, c[0x0][0x2d0], -R209.reuse ;  /* 0x0000b40022227a23 */ /* 0x100fe400000108d1 */
[----:B------:R-:W-:Y:S01]  /*8960*/  FFMA.FTZ R35, R35, c[0x0][0x2d0], -R209 ;  /* 0x0000b40023237a23 */ /* 0x000fe200000108d1 */
[----:B------:R2:W-:Y:S01]  /*8970*/  MUFU.EX2 R222, R33 ;  /* 0x0000002100de7308 */ /* 0x0005e20000000800 */
[--C-:B------:R-:W-:Y:S02]  /*8980*/  FFMA.FTZ R24, R24, c[0x0][0x2d0], -R208.reuse ;  /* 0x0000b40018187a23 */ /* 0x100fe400000108d0 */
[--C-:B------:R-:W-:Y:S02]  /*8990*/  FFMA.FTZ R25, R25, c[0x0][0x2d0], -R208.reuse ;  /* 0x0000b40019197a23 */ /* 0x100fe400000108d0 */
[--C-:B------:R-:W-:Y:S02]  /*89a0*/  FFMA.FTZ R26, R26, c[0x0][0x2d0], -R3.reuse ;  /* 0x0000b4001a1a7a23 */ /* 0x100fe40000010803 */
[--C-:B------:R-:W-:Y:S02]  /*89b0*/  FFMA.FTZ R27, R27, c[0x0][0x2d0], -R3.reuse ;  /* 0x0000b4001b1b7a23 */ /* 0x100fe40000010803 */
[--C-:B------:R-:W-:Y:S01]  /*89c0*/  FFMA.FTZ R28, R28, c[0x0][0x2d0], -R208.reuse ;  /* 0x0000b4001c1c7a23 */ /* 0x100fe200000108d0 */
[----:B------:R3:W-:Y:S01]  /*89d0*/  MUFU.EX2 R223, R34 ;  /* 0x0000002200df7308 */ /* 0x0007e20000000800 */
[--C-:B------:R-:W-:Y:S02]  /*89e0*/  FFMA.FTZ R29, R29, c[0x0][0x2d0], -R208.reuse ;  /* 0x0000b4001d1d7a23 */ /* 0x100fe400000108d0 */
[--C-:B------:R-:W-:Y:S01]  /*89f0*/  FFMA.FTZ R30, R30, c[0x0][0x2d0], -R3.reuse ;  /* 0x0000b4001e1e7a23 */ /* 0x100fe20000010803 */
[-C--:B-1----:R-:W-:Y:S03]  /*8a00*/  HMMA.16816.F32.BF16 R100, R180, R184.reuse, R100 ;  /* 0x000000b8b464723c */ /* 0x082fe60000041864 */
[----:B------:R-:W-:Y:S02]  /*8a10*/  FFMA.FTZ R31, R31, c[0x0][0x2d0], -R3 ;  /* 0x0000b4001f1f7a23 */ /* 0x000fe40000010803 */
[----:B------:R-:W-:Y:S01]  /*8a20*/  FFMA.FTZ R60, R60, c[0x0][0x2d0], -R208 ;  /* 0x0000b4003c3c7a23 */ /* 0x000fe200000108d0 */
[----:B------:R1:W-:Y:S02]  /*8a30*/  MUFU.EX2 R221, R35 ;  /* 0x0000002300dd7308 */ /* 0x0003e40000000800 */
[C---:B------:R-:W-:Y:S04]  /*8a40*/  HMMA.16816.F32.BF16 R104, R176.reuse, R184, R104 ;  /* 0x000000b8b068723c */ /* 0x040fe80000041868 */
[----:B--2---:R-:W-:Y:S04]  /*8a50*/  FMUL.FTZ R33, R168, R197 ;  /* 0x000000c5a8217220 */ /* 0x004fe80000410000 */
[-C--:B------:R-:W-:Y:S01]  /*8a60*/  HMMA.16816.F32.BF16 R108, R176, R186.reuse, R108 ;  /* 0x000000bab06c723c */ /* 0x080fe2000004186c */
[----:B------:R2:W-:Y:S03]  /*8a70*/  MUFU.EX2 R204, R23 ;  /* 0x0000001700cc7308 */ /* 0x0005e60000000800 */
[C---:B---3--:R-:W-:Y:S04]  /*8a80*/  FMUL.FTZ R34, R0.reuse, R198 ;  /* 0x000000c600227220 */ /* 0x048fe80000410000 */
[C---:B------:R-:W-:Y:S01]  /*8a90*/  HMMA.16816.F32.BF16 R112, R180.reuse, R186, R112 ;  /* 0x000000bab470723c */ /* 0x040fe20000041870 */
[----:B------:R-:W3:Y:S02]  /*8aa0*/  LDSM.16.MT88.4 R184, [R224+0x2100] ;  /* 0x00210000e0b8783b */ /* 0x000ee40000004200 */
[----:B------:R-:W4:Y:S01]  /*8ab0*/  MUFU.EX2 R198, R40 ;  /* 0x0000002800c67308 */ /* 0x000f220000000800 */
[----:B-1----:R-:W-:Y:S09]  /*8ac0*/  FMUL.FTZ R35, R0, R199 ;  /* 0x000000c700237220 */ /* 0x002ff20000410000 */
[----:B------:R-:W-:Y:S01]  /*8ad0*/  MUFU.EX2 R199, R38 ;  /* 0x0000002600c77308 */ /* 0x000fe20000000800 */
[----:B--2---:R-:W-:Y:S09]  /*8ae0*/  FMUL.FTZ R23, R169, R195 ;  /* 0x000000c3a9177220 */ /* 0x004ff20000410000 */
[----:B------:R1:W2:Y:S01]  /*8af0*/  MUFU.EX2 R205, R32 ;  /* 0x0000002000cd7308 */ /* 0x0002a20000000800 */
[----:B----4-:R-:W-:Y:S09]  /*8b00*/  F2FP.BF16.PACK_AB R40, R219, R198 ;  /* 0x000000c6db28723e */ /* 0x010ff200000010ff */
[----:B------:R4:W-:Y:S01]  /*8b10*/  MUFU.EX2 R249, R24 ;  /* 0x0000001800f97308 */ /* 0x0009e20000000800 */
[-C--:B---3--:R-:W-:Y:S09]  /*8b20*/  HMMA.16816.F32.BF16 R116, R180, R184.reuse, R116 ;  /* 0x000000b8b474723c */ /* 0x088ff20000041874 */
[----:B------:R3:W-:Y:S03]  /*8b30*/  MUFU.EX2 R252, R25 ;  /* 0x0000001900fc7308 */ /* 0x0007e60000000800 */
[----:B-1----:R-:W-:Y:S01]  /*8b40*/  FMUL.FTZ R32, R168, R196 ;  /* 0x000000c4a8207220 */ /* 0x002fe20000410000 */
[C---:B------:R-:W-:Y:S06]  /*8b50*/  HMMA.16816.F32.BF16 R120, R176.reuse, R184, R120 ;  /* 0x000000b8b078723c */ /* 0x040fec0000041878 */
[----:B------:R-:W-:Y:S02]  /*8b60*/  MUFU.EX2 R196, R42 ;  /* 0x0000002a00c47308 */ /* 0x000fe40000000800 */
[-C--:B------:R-:W-:Y:S04]  /*8b70*/  HMMA.16816.F32.BF16 R124, R176, R186.reuse, R124 ;  /* 0x000000bab07c723c */ /* 0x080fe8000004187c */
[C---:B----4-:R-:W-:Y:S01]  /*8b80*/  FMUL.FTZ R24, R170.reuse, R200 ;  /* 0x000000c8aa187220 */ /* 0x050fe20000410000 */
[----:B------:R-:W-:Y:S03]  /*8b90*/  MOV R200, R204 ;  /* 0x000000cc00c87202 */ /* 0x000fe60000000f00 */
[----:B------:R1:W-:Y:S01]  /*8ba0*/  MUFU.EX2 R192, R27 ;  /* 0x0000001b00c07308 */ /* 0x0003e20000000800 */
[C---:B------:R-:W-:Y:S01]  /*8bb0*/  HMMA.16816.F32.BF16 R128, R180.reuse, R186, R128 ;  /* 0x000000bab480723c */ /* 0x040fe20000041880 */
[----:B------:R-:W4:Y:S03]  /*8bc0*/  LDSM.16.MT88.4 R184, [R225+0x2100] ;  /* 0x00210000e1b8783b */ /* 0x000f260000004200 */
[----:B---3--:R-:W-:Y:S01]  /*8bd0*/  FMUL.FTZ R25, R170, R201 ;  /* 0x000000c9aa197220 */ /* 0x008fe20000410000 */
[----:B--2---:R-:W-:Y:S02]  /*8be0*/  MOV R201, R205 ;  /* 0x000000cd00c97202 */ /* 0x004fe40000000f00 */
[----:B------:R-:W-:Y:S02]  /*8bf0*/  MOV R205, R248 ;  /* 0x000000f800cd7202 */ /* 0x000fe40000000f00 */
[----:B------:R-:W2:Y:S10]  /*8c00*/  MUFU.EX2 R204, R43 ;  /* 0x0000002b00cc7308 */ /* 0x000eb40000000800 */
[----:B------:R3:W-:Y:S01]  /*8c10*/  MUFU.EX2 R248, R48 ;  /* 0x0000003000f87308 */ /* 0x0007e20000000800 */
[----:B-1----:R-:W-:Y:S01]  /*8c20*/  FMUL.FTZ R27, R169, R203 ;  /* 0x000000cba91b7220 */ /* 0x002fe20000410000 */
[----:B------:R-:W-:Y:S08]  /*8c30*/  MOV R203, R222 ;  /* 0x000000de00cb7202 */ /* 0x000ff00000000f00 */
[----:B------:R-:W1:Y:S01]  /*8c40*/  MUFU.EX2 R222, R45 ;  /* 0x0000002d00de7308 */ /* 0x000e620000000800 */
[----:B--2---:R-:W-:Y:S09]  /*8c50*/  F2FP.BF16.PACK_AB R41, R204, R196 ;  /* 0x000000c4cc29723e */ /* 0x004ff200000010ff */
[----:B------:R-:W-:Y:S01]  /*8c60*/  MUFU.EX2 R195, R28 ;  /* 0x0000001c00c37308 */ /* 0x000fe20000000800 */
[-C--:B----4-:R-:W-:Y:S01]  /*8c70*/  HMMA.16816.F32.BF16 R132, R180, R184.reuse, R132 ;  /* 0x000000b8b484723c */ /* 0x090fe20000041884 */
[----:B---3--:R-:W2:Y:S04]  /*8c80*/  LDL.LU R48, [R1+0x4] ;  /* 0x0000040001307983 */ /* 0x008ea80000300800 */
[----:B------:R-:W3:Y:S04]  /*8c90*/  LDL.LU R49, [R1+0x8] ;  /* 0x0000080001317983 */ /* 0x000ee80000300800 */
[----:B------:R4:W4:Y:S01]  /*8ca0*/  MUFU.EX2 R194, R29 ;  /* 0x0000001d00c27308 */ /* 0x0009220000000800 */
[C---:B------:R-:W-:Y:S04]  /*8cb0*/  HMMA.16816.F32.BF16 R136, R176.reuse, R184, R136 ;  /* 0x000000b8b088723c */ /* 0x040fe80000041888 */
[----:B-1----:R-:W-:Y:S04]  /*8cc0*/  F2FP.BF16.PACK_AB R42, R222, R220 ;  /* 0x000000dcde2a723e */ /* 0x002fe800000010ff */
[-C--:B------:R-:W-:Y:S01]  /*8cd0*/  HMMA.16816.F32.BF16 R140, R176, R186.reuse, R140 ;  /* 0x000000bab08c723c */ /* 0x080fe2000004188c */
[----:B------:R1:W-:Y:S07]  /*8ce0*/  MUFU.EX2 R193, R30 ;  /* 0x0000001e00c17308 */ /* 0x0003ee0000000800 */
[C---:B------:R-:W-:Y:S01]  /*8cf0*/  HMMA.16816.F32.BF16 R144, R180.reuse, R186, R144 ;  /* 0x000000bab490723c */ /* 0x040fe20000041890 */
[----:B------:R-:W1:Y:S02]  /*8d00*/  LDSM.16.MT88.4 R184, [R227+0x2100] ;  /* 0x00210000e3b8783b */ /* 0x000e640000004200 */
[----:B------:R-:W-:Y:S01]  /*8d10*/  MUFU.EX2 R197, R31 ;  /* 0x0000001f00c57308 */ /* 0x000fe20000000800 */
[----:B----4-:R-:W-:Y:S02]  /*8d20*/  F2FP.BF16.PACK_AB R29, R200, R250 ;  /* 0x000000fac81d723e */ /* 0x010fe400000010ff */
[----:B-1----:R-:W-:Y:S02]  /*8d30*/  F2FP.BF16.PACK_AB R30, R203, R201 ;  /* 0x000000c9cb1e723e */ /* 0x002fe400000010ff */
[-C--:B------:R-:W-:Y:S08]  /*8d40*/  HMMA.16816.F32.BF16 R148, R180, R184.reuse, R148 ;  /* 0x000000b8b494723c */ /* 0x080ff00000041894 */
[C---:B------:R-:W-:Y:S08]  /*8d50*/  HMMA.16816.F32.BF16 R152, R176.reuse, R184, R152 ;  /* 0x000000b8b098723c */ /* 0x040ff00000041898 */
[-C--:B------:R-:W-:Y:S08]  /*8d60*/  HMMA.16816.F32.BF16 R156, R176, R186.reuse, R156 ;  /* 0x000000bab09c723c */ /* 0x080ff0000004189c */
[C---:B------:R-:W-:Y:S01]  /*8d70*/  HMMA.16816.F32.BF16 R160, R180.reuse, R186, R160 ;  /* 0x000000bab4a0723c */ /* 0x040fe200000418a0 */
[----:B------:R-:W1:Y:S07]  /*8d80*/  LDSM.16.MT88.4 R184, [R226+0x2100] ;  /* 0x00210000e2b8783b */ /* 0x000e6e0000004200 */
[-C--:B-1----:R-:W-:Y:S08]  /*8d90*/  HMMA.16816.F32.BF16 R20, R180, R184.reuse, R20 ;  /* 0x000000b8b414723c */ /* 0x082ff00000041814 */
[C---:B------:R-:W-:Y:S01]  /*8da0*/  HMMA.16816.F32.BF16 R32, R176.reuse, R184, R32 ;  /* 0x000000b8b020723c */ /* 0x040fe20000041820 */
[----:B------:R1:W4:Y:S06]  /*8db0*/  MUFU.EX2 R184, R26 ;  /* 0x0000001a00b87308 */ /* 0x00032c0000000800 */
[----:B------:R-:W-:Y:S01]  /*8dc0*/  MOV R185, R188 ;  /* 0x000000bc00b97202 */ /* 0x000fe20000000f00 */
[-C--:B------:R-:W-:Y:S01]  /*8dd0*/  HMMA.16816.F32.BF16 R164, R176, R186.reuse, R164 ;  /* 0x000000bab0a4723c */ /* 0x080fe200000418a4 */
[----:B------:R-:W4:Y:S03]  /*8de0*/  LDSM.16.MT88.4 R176, [R224+0x900] ;  /* 0x00090000e0b0783b */ /* 0x000f260000004200 */
[----:B------:R-:W-:Y:S02]  /*8df0*/  F2FP.BF16.PACK_AB R28, R185, R251 ;  /* 0x000000fbb91c723e */ /* 0x000fe400000010ff */
[----:B------:R-:W-:Y:S02]  /*8e00*/  MOV R188, R247 ;  /* 0x000000f700bc7202 */ /* 0x000fe40000000f00 */
[----:B------:R-:W2:Y:S01]  /*8e10*/  MUFU.EX2 R247, R37 ;  /* 0x0000002500f77308 */ /* 0x000ea20000000800 */
[----:B-1----:R-:W-:Y:S03]  /*8e20*/  FMUL.FTZ R26, R169, R202 ;  /* 0x000000caa91a7220 */ /* 0x002fe60000410000 */
[----:B------:R-:W-:Y:S06]  /*8e30*/  MOV R202, R223 ;  /* 0x000000df00ca7202 */ /* 0x000fec0000000f00 */
[----:B------:R1:W-:Y:S01]  /*8e40*/  MUFU.EX2 R223, R50 ;  /* 0x0000003200df7308 */ /* 0x0003e20000000800 */
[----:B------:R-:W-:Y:S07]  /*8e50*/  HMMA.16816.F32.BF16 R24, R180, R186, R24 ;  /* 0x000000bab418723c */ /* 0x000fee0000041818 */
[----:B------:R-:W-:Y:S02]  /*8e60*/  MOV R187, R221 ;  /* 0x000000dd00bb7202 */ /* 0x000fe40000000f00 */
[----:B------:R-:W-:Y:S01]  /*8e70*/  F2FP.BF16.PACK_AB R180, R252, R249 ;  /* 0x000000f9fcb4723e */ /* 0x000fe200000010ff */
[----:B------:R1:W1:Y:S02]  /*8e80*/  MUFU.EX2 R221, R39 ;  /* 0x0000002700dd7308 */ /* 0x0002640000000800 */
[----:B------:R-:W-:Y:S02]  /*8e90*/  F2FP.BF16.PACK_AB R31, R187, R202 ;  /* 0x000000cabb1f723e */ /* 0x000fe400000010ff */
[----:B------:R-:W-:Y:S02]  /*8ea0*/  F2FP.BF16.PACK_AB R182, R194, R195 ;  /* 0x000000c3c2b6723e */ /* 0x000fe400000010ff */
[----:B----4-:R-:W-:Y:S02]  /*8eb0*/  F2FP.BF16.PACK_AB R181, R192, R184 ;  /* 0x000000b8c0b5723e */ /* 0x010fe400000010ff */
[----:B------:R-:W-:Y:S01]  /*8ec0*/  F2FP.BF16.PACK_AB R183, R197, R193 ;  /* 0x000000c1c5b7723e */ /* 0x000fe200000010ff */
[-C--:B------:R-:W-:Y:S01]  /*8ed0*/  HMMA.16816.F32.BF16 R4, R28, R176.reuse, R4 ;  /* 0x000000b01c04723c */ /* 0x080fe20000041804 */
[----:B-1----:R-:W4:Y:S04]  /*8ee0*/  LDL.LU R50, [R1+0xc] ;  /* 0x00000c0001327983 */ /* 0x002f280000300800 */
[----:B------:R-:W2:Y:S01]  /*8ef0*/  LDL.LU R51, [R1] ;  /* 0x0000000001337983 */ /* 0x000ea20000300800 */
[----:B------:R-:W-:Y:S02]  /*8f00*/  MOV R186, R174 ;  /* 0x000000ae00ba7202 */ /* 0x000fe40000000f00 */
[C---:B------:R-:W-:Y:S01]  /*8f10*/  HMMA.16816.F32.BF16 R8, R180.reuse, R176, R8 ;  /* 0x000000b0b408723c */ /* 0x040fe20000041808 */
[----:B------:R-:W-:Y:S01]  /*8f20*/  MUFU.EX2 R174, R46 ;  /* 0x0000002e00ae7308 */ /* 0x000fe20000000800 */
[----:B------:R-:W-:Y:S06]  /*8f30*/  LDSM.16.MT88.4 R36, [R224+0x1100] ;  /* 0x00110000e024783b */ /* 0x000fec0000004200 */
[-C--:B------:R-:W-:Y:S08]  /*8f40*/  HMMA.16816.F32.BF16 R12, R180, R178.reuse, R12 ;  /* 0x000000b2b40c723c */ /* 0x080ff0000004180c */
[C---:B------:R-:W-:Y:S01]  /*8f50*/  HMMA.16816.F32.BF16 R16, R28.reuse, R178, R16 ;  /* 0x000000b21c10723c */ /* 0x040fe20000041810 */
[----:B------:R-:W1:Y:S07]  /*8f60*/  LDSM.16.MT88.4 R176, [R225+0x900] ;  /* 0x00090000e1b0783b */ /* 0x000e6e0000004200 */
[-C--:B-1----:R-:W-:Y:S08]  /*8f70*/  HMMA.16816.F32.BF16 R68, R28, R176.reuse, R68 ;  /* 0x000000b01c44723c */ /* 0x082ff00000041844 */
[C---:B------:R-:W-:Y:S08]  /*8f80*/  HMMA.16816.F32.BF16 R72, R180.reuse, R176, R72 ;  /* 0x000000b0b448723c */ /* 0x040ff00000041848 */
[-C--:B------:R-:W-:Y:S08]  /*8f90*/  HMMA.16816.F32.BF16 R76, R180, R178.reuse, R76 ;  /* 0x000000b2b44c723c */ /* 0x080ff0000004184c */
[C---:B------:R-:W-:Y:S01]  /*8fa0*/  HMMA.16816.F32.BF16 R80, R28.reuse, R178, R80 ;  /* 0x000000b21c50723c */ /* 0x040fe20000041850 */
[----:B------:R-:W1:Y:S03]  /*8fb0*/  LDSM.16.MT88.4 R176, [R227+0x900] ;  /* 0x00090000e3b0783b */ /* 0x000e660000004200 */
[----:B---3--:R-:W-:Y:S04]  /*8fc0*/  FFMA.FTZ R168, R168, R49, R212 ;  /* 0x00000031a8a87223 */ /* 0x008fe800000100d4 */
[-C--:B-1----:R-:W-:Y:S08]  /*8fd0*/  HMMA.16816.F32.BF16 R84, R28, R176.reuse, R84 ;  /* 0x000000b01c54723c */ /* 0x082ff00000041854 */
[C---:B------:R-:W-:Y:S08]  /*8fe0*/  HMMA.16816.F32.BF16 R88, R180.reuse, R176, R88 ;  /* 0x000000b0b458723c */ /* 0x040ff00000041858 */
[-C--:B------:R-:W-:Y:S08]  /*8ff0*/  HMMA.16816.F32.BF16 R92, R180, R178.reuse, R92 ;  /* 0x000000b2b45c723c */ /* 0x080ff0000004185c */
[C---:B------:R-:W-:Y:S01]  /*9000*/  HMMA.16816.F32.BF16 R96, R28.reuse, R178, R96 ;  /* 0x000000b21c60723c */ /* 0x040fe20000041860 */
[----:B------:R-:W1:Y:S07]  /*9010*/  LDSM.16.MT88.4 R176, [R226+0x900] ;  /* 0x00090000e2b0783b */ /* 0x000e6e0000004200 */
        /* <DEDUP_REMOVED lines=10> */
[----:B----4-:R-:W-:Y:S02]  /*90c0*/  FFMA.FTZ R169, R169, R50, R213 ;  /* 0x00000032a9a97223 */ /* 0x010fe400000100d5 */
[----:B--2---:R-:W-:Y:S02]  /*90d0*/  FFMA.FTZ R170, R170, R51, R214 ;  /* 0x00000033aaaa7223 */ /* 0x004fe400000100d6 */
        /* <DEDUP_REMOVED lines=11> */
[C---:B------:R-:W-:Y:S07]  /*9190*/  HMMA.16816.F32.BF16 R32, R180.reuse, R176, R32 ;  /* 0x000000b0b420723c */ /* 0x040fee0000041820 */
[--C-:B------:R-:W-:Y:S01]  /*91a0*/  FFMA.FTZ R177, R54, c[0x0][0x2d0], -R209.reuse ;  /* 0x0000b40036b17a23 */ /* 0x100fe200000108d1 */
[-C--:B------:R-:W-:Y:S04]  /*91b0*/  HMMA.16816.F32.BF16 R164, R180, R178.reuse, R164 ;  /* 0x000000b2b4a4723c */ /* 0x080fe800000418a4 */
[--C-:B------:R-:W-:Y:S03]  /*91c0*/  FFMA.FTZ R176, R55, c[0x0][0x2d0], -R209.reuse ;  /* 0x0000b40037b07a23 */ /* 0x100fe600000108d1 */
[--C-:B------:R-:W-:Y:S01]  /*91d0*/  FFMA.FTZ R182, R52, c[0x0][0x2d0], -R210.reuse ;  /* 0x0000b40034b67a23 */ /* 0x100fe200000108d2 */
[----:B------:R-:W-:Y:S04]  /*91e0*/  HMMA.16816.F32.BF16 R24, R28, R178, R24 ;  /* 0x000000b21c18723c */ /* 0x000fe80000041818 */
[--C-:B------:R-:W-:Y:S01]  /*91f0*/  FFMA.FTZ R181, R53, c[0x0][0x2d0], -R210.reuse ;  /* 0x0000b40035b57a23 */ /* 0x100fe200000108d2 */
[----:B------:R-:W-:Y:S01]  /*9200*/  MOV R183, R206 ;  /* 0x000000ce00b77202 */ /* 0x000fe20000000f00 */
[--C-:B------:R-:W-:Y:S01]  /*9210*/  FFMA.FTZ R180, R64, c[0x0][0x2d0], -R210.reuse ;  /* 0x0000b40040b47a23 */ /* 0x100fe200000108d2 */
[----:B------:R-:W-:Y:S01]  /*9220*/  F2FP.BF16.PACK_AB R28, R247, R246 ;  /* 0x000000f6f71c723e */ /* 0x000fe200000010ff */
[----:B------:R-:W-:Y:S01]  /*9230*/  FFMA.FTZ R210, R65, c[0x0][0x2d0], -R210 ;  /* 0x0000b40041d27a23 */ /* 0x000fe200000108d2 */
[----:B------:R-:W-:Y:S01]  /*9240*/  F2FP.BF16.PACK_AB R30, R245, R248 ;  /* 0x000000f8f51e723e */ /* 0x000fe200000010ff */
[----:B------:R-:W-:Y:S01]  /*9250*/  LDSM.16.MT88.4 R52, [R226+0x1100] ;  /* 0x00110000e234783b */ /* 0x000fe20000004200 */
[----:B------:R-:W-:Y:S01]  /*9260*/  MUFU.EX2 R214, R180 ;  /* 0x000000b400d67308 */ /* 0x000fe20000000800 */
[----:B------:R-:W-:Y:S01]  /*9270*/  FFMA.FTZ R65, R66, c[0x0][0x2d0], -R209 ;  /* 0x0000b40042417a23 */ /* 0x000fe200000108d1 */
[----:B------:R-:W-:Y:S01]  /*9280*/  F2FP.BF16.PACK_AB R29, R221, R199 ;  /* 0x000000c7dd1d723e */ /* 0x000fe200000010ff */
[--C-:B------:R-:W-:Y:S01]  /*9290*/  FFMA.FTZ R64, R56, c[0x0][0x2d0], -R208.reuse ;  /* 0x0000b40038407a23 */ /* 0x100fe200000108d0 */
[----:B------:R-:W-:Y:S01]  /*92a0*/  F2FP.BF16.PACK_AB R31, R244, R223 ;  /* 0x000000dff41f723e */ /* 0x000fe200000010ff */
[----:B------:R-:W-:Y:S01]  /*92b0*/  FFMA.FTZ R56, R0, R48, R211 ;  /* 0x0000003000387223 */ /* 0x000fe200000100d3 */
[----:B------:R-:W-:Y:S01]  /*92c0*/  MOV R178, R191 ;  /* 0x000000bf00b27202 */ /* 0x000fe20000000f00 */
[----:B------:R-:W-:Y:S01]  /*92d0*/  LDSM.16.MT88.4 R48, [R227+0x1100] ;  /* 0x00110000e330783b */ /* 0x000fe20000004200 */
[----:B------:R-:W-:Y:S01]  /*92e0*/  MOV R0, R188 ;  /* 0x000000bc00007202 */ /* 0x000fe20000000f00 */
[----:B------:R-:W-:Y:S01]  /*92f0*/  FFMA.FTZ R209, R67, c[0x0][0x2d0], -R209 ;  /* 0x0000b40043d17a23 */ /* 0x000fe200000108d1 */
[----:B------:R1:W2:Y:S01]  /*9300*/  MUFU.EX2 R66, R47 ;  /* 0x0000002f00427308 */ /* 0x0002a20000000800 */
[-C--:B------:R-:W-:Y:S03]  /*9310*/  HMMA.16816.F32.BF16 R4, R28, R36.reuse, R4 ;  /* 0x000000241c04723c */ /* 0x080fe60000041804 */
[----:B------:R-:W-:Y:S01]  /*9320*/  MOV R179, R207 ;  /* 0x000000cf00b37202 */ /* 0x000fe20000000f00 */
[----:B------:R-:W-:Y:S02]  /*9330*/  FFMA.FTZ R208, R61, c[0x0][0x2d0], -R208 ;  /* 0x0000b4003dd07a23 */ /* 0x000fe400000108d0 */
[--C-:B------:R-:W-:Y:S02]  /*9340*/  FFMA.FTZ R61, R62, c[0x0][0x2d0], -R3.reuse ;  /* 0x0000b4003e3d7a23 */ /* 0x100fe40000010803 */
[----:B------:R-:W-:Y:S01]  /*9350*/  FFMA.FTZ R3, R63, c[0x0][0x2d0], -R3 ;  /* 0x0000b4003f037a23 */ /* 0x000fe20000010803 */
[----:B------:R-:W-:Y:S03]  /*9360*/  MUFU.EX2 R62, R59 ;  /* 0x0000003b003e7308 */ /* 0x000fe60000000800 */
[----:B------:R-:W-:Y:S01]  /*9370*/  FADD.FTZ R0, R0, R169 ;  /* 0x000000a900007221 */ /* 0x000fe20000010000 */
[----:B------:R-:W-:Y:S06]  /*9380*/  MOV R169, R203 ;  /* 0x000000cb00a97202 */ /* 0x000fec0000000f00 */
[----:B------:R-:W-:Y:S01]  /*9390*/  MUFU.EX2 R63, R58 ;  /* 0x0000003a003f7308 */ /* 0x000fe20000000800 */
[----:B-1----:R-:W1:Y:S01]  /*93a0*/  LDSM.16.MT88.4 R44, [R225+0x1100] ;  /* 0x00110000e12c783b */ /* 0x002e620000004200 */
[----:B--2---:R-:W-:Y:S08]  /*93b0*/  F2FP.BF16.PACK_AB R43, R66, R174 ;  /* 0x000000ae422b723e */ /* 0x004ff000000010ff */
[----:B------:R-:W-:Y:S01]  /*93c0*/  MUFU.EX2 R212, R65 ;  /* 0x0000004100d47308 */ /* 0x000fe20000000800 */
[C---:B------:R-:W-:Y:S08]  /*93d0*/  HMMA.16816.F32.BF16 R8, R40.reuse, R36, R8 ;  /* 0x000000242808723c */ /* 0x040ff00000041808 */
[-C--:B------:R-:W-:Y:S01]  /*93e0*/  HMMA.16816.F32.BF16 R12, R40, R38.reuse, R12 ;  /* 0x00000026280c723c */ /* 0x080fe2000004180c */
[----:B------:R-:W2:Y:S07]  /*93f0*/  MUFU.EX2 R209, R209 ;  /* 0x000000d100d17308 */ /* 0x000eae0000000800 */
[C---:B------:R-:W-:Y:S01]  /*9400*/  HMMA.16816.F32.BF16 R16, R28.reuse, R38, R16 ;  /* 0x000000261c10723c */ /* 0x040fe20000041810 */
[----:B------:R-:W3:Y:S02]  /*9410*/  LDSM.16.MT88.4 R36, [R224+0x3100] ;  /* 0x00310000e024783b */ /* 0x000ee40000004200 */
[----:B------:R-:W-:Y:S10]  /*9420*/  MUFU.EX2 R206, R64 ;  /* 0x0000004000ce7308 */ /* 0x000ff40000000800 */
[----:B------:R-:W-:Y:S01]  /*9430*/  MUFU.EX2 R208, R208 ;  /* 0x000000d000d07308 */ /* 0x000fe20000000800 */
[-C--:B-1----:R-:W-:Y:S03]  /*9440*/  HMMA.16816.F32.BF16 R68, R28, R44.reuse, R68 ;  /* 0x0000002c1c44723c */ /* 0x082fe60000041844 */
[----:B--2---:R-:W-:Y:S06]  /*9450*/  F2FP.BF16.PACK_AB R203, R209, R212 ;  /* 0x000000d4d1cb723e */ /* 0x004fec00000010ff */
[----:B------:R1:W-:Y:S01]  /*9460*/  MUFU.EX2 R213, R181 ;  /* 0x000000b500d57308 */ /* 0x0003e20000000800 */
[C---:B------:R-:W-:Y:S08]  /*9470*/  HMMA.16816.F32.BF16 R72, R40.reuse, R44, R72 ;  /* 0x0000002c2848723c */ /* 0x040ff00000041848 */
[-C--:B------:R-:W-:Y:S01]  /*9480*/  HMMA.16816.F32.BF16 R76, R40, R46.reuse, R76 ;  /* 0x0000002e284c723c */ /* 0x080fe2000004184c */
[----:B------:R2:W-:Y:S07]  /*9490*/  MUFU.EX2 R211, R182 ;  /* 0x000000b600d37308 */ /* 0x0005ee0000000800 */
[C---:B------:R-:W-:Y:S01]  /*94a0*/  HMMA.16816.F32.BF16 R80, R28.reuse, R46, R80 ;  /* 0x0000002e1c50723c */ /* 0x040fe20000041850 */
[----:B------:R-:W4:Y:S02]  /*94b0*/  LDSM.16.MT88.4 R44, [R225+0x3100] ;  /* 0x00310000e12c783b */ /* 0x000f240000004200 */
[----:B------:R-:W-:Y:S01]  /*94c0*/  MUFU.EX2 R207, R177 ;  /* 0x000000b100cf7308 */ /* 0x000fe20000000800 */
[----:B-1----:R-:W-:Y:S04]  /*94d0*/  MOV R181, R215 ;  /* 0x000000d700b57202 */ /* 0x002fe80000000f00 */
[-C--:B------:R-:W-:Y:S05]  /*94e0*/  HMMA.16816.F32.BF16 R84, R28, R48.reuse, R84 ;  /* 0x000000301c54723c */ /* 0x080fea0000041854 */
[----:B------:R-:W1:Y:S03]  /*94f0*/  MUFU.EX2 R215, R210 ;  /* 0x000000d200d77308 */ /* 0x000e660000000800 */
[C---:B------:R-:W-:Y:S04]  /*9500*/  HMMA.16816.F32.BF16 R88, R40.reuse, R48, R88 ;  /* 0x000000302858723c */ /* 0x040fe80000041858 */
[----:B--2---:R-:W-:Y:S03]  /*9510*/  MOV R182, R205 ;  /* 0x000000cd00b67202 */ /* 0x004fe60000000f00 */
[----:B------:R-:W-:Y:S01]  /*9520*/  MUFU.EX2 R205, R57 ;  /* 0x0000003900cd7308 */ /* 0x000fe20000000800 */
[-C--:B------:R-:W-:Y:S04]  /*9530*/  HMMA.16816.F32.BF16 R92, R40, R50.reuse, R92 ;  /* 0x00000032285c723c */ /* 0x080fe8000004185c */
[----:B------:R-:W-:Y:S04]  /*9540*/  FADD.FTZ R0, R182, R0 ;  /* 0x00000000b6007221 */ /* 0x000fe80000010000 */
[C---:B------:R-:W-:Y:S01]  /*9550*/  HMMA.16816.F32.BF16 R96, R28.reuse, R50, R96 ;  /* 0x000000321c60723c */ /* 0x040fe20000041860 */
[----:B------:R-:W2:Y:S01]  /*9560*/  LDSM.16.MT88.4 R48, [R227+0x3100] ;  /* 0x00310000e330783b */ /* 0x000ea20000004200 */
[----:B------:R-:W1:Y:S06]  /*9570*/  MUFU.EX2 R210, R176 ;  /* 0x000000b000d27308 */ /* 0x000e6c0000000800 */
[-C--:B------:R-:W-:Y:S04]  /*9580*/  HMMA.16816.F32.BF16 R100, R28, R52.reuse, R100 ;  /* 0x000000341c64723c */ /* 0x080fe80000041864 */
[----:B------:R-:W1:Y:S04]  /*9590*/  MUFU.EX2 R67, R60 ;  /* 0x0000003c00437308 */ /* 0x000e680000000800 */
[C---:B------:R-:W-:Y:S06]  /*95a0*/  HMMA.16816.F32.BF16 R104, R40.reuse, R52, R104 ;  /* 0x000000342868723c */ /* 0x040fec0000041868 */
[----:B------:R1:W-:Y:S02]  /*95b0*/  MUFU.EX2 R60, R3 ;  /* 0x00000003003c7308 */ /* 0x0003e40000000800 */
[-C--:B------:R-:W-:Y:S08]  /*95c0*/  HMMA.16816.F32.BF16 R108, R40, R54.reuse, R108 ;  /* 0x00000036286c723c */ /* 0x080ff0000004186c */
[C---:B------:R-:W-:Y:S01]  /*95d0*/  HMMA.16816.F32.BF16 R112, R28.reuse, R54, R112 ;  /* 0x000000361c70723c */ /* 0x040fe20000041870 */
[----:B------:R-:W2:Y:S01]  /*95e0*/  LDSM.16.MT88.4 R52, [R226+0x3100] ;  /* 0x00310000e234783b */ /* 0x000ea20000004200 */
[----:B------:R-:W2:Y:S06]  /*95f0*/  MUFU.EX2 R61, R61 ;  /* 0x0000003d003d7308 */ /* 0x000eac0000000800 */
[-C--:B---3--:R-:W-:Y:S04]  /*9600*/  HMMA.16816.F32.BF16 R116, R28, R36.reuse, R116 ;  /* 0x000000241c74723c */ /* 0x088fe80000041874 */
[----:B-1----:R-:W-:Y:S04]  /*9610*/  FADD.FTZ R3, R183, R0 ;  /* 0x00000000b7037221 */ /* 0x002fe80000010000 */
[C---:B------:R-:W-:Y:S04]  /*9620*/  HMMA.16816.F32.BF16 R120, R40.reuse, R36, R120 ;  /* 0x000000242878723c */ /* 0x040fe80000041878 */
[----:B------:R-:W-:Y:S03]  /*9630*/  FADD.FTZ R3, R250, R3 ;  /* 0x00000003fa037221 */ /* 0x000fe60000010000 */
[----:B------:R-:W-:Y:S01]  /*9640*/  MOV R37, R190 ;  /* 0x000000be00257202 */ /* 0x000fe20000000f00 */
[-C--:B------:R-:W-:Y:S04]  /*9650*/  HMMA.16816.F32.BF16 R124, R40, R38.reuse, R124 ;  /* 0x00000026287c723c */ /* 0x080fe8000004187c */
[----:B------:R-:W-:Y:S02]  /*9660*/  MOV R36, R189 ;  /* 0x000000bd00247202 */ /* 0x000fe40000000f00 */
[----:B------:R-:W1:Y:S02]  /*9670*/  LDSM.16.MT88.4 R188, [R224+0x1900] ;  /* 0x00190000e0bc783b */ /* 0x000e640000004200 */
[C---:B------:R-:W-:Y:S08]  /*9680*/  HMMA.16816.F32.BF16 R128, R28.reuse, R38, R128 ;  /* 0x000000261c80723c */ /* 0x040ff00000041880 */
[-C--:B----4-:R-:W-:Y:S08]  /*9690*/  HMMA.16816.F32.BF16 R132, R28, R44.reuse, R132 ;  /* 0x0000002c1c84723c */ /* 0x090ff00000041884 */
[C---:B------:R-:W-:Y:S07]  /*96a0*/  HMMA.16816.F32.BF16 R136, R40.reuse, R44, R136 ;  /* 0x0000002c2888723c */ /* 0x040fee0000041888 */
[----:B------:R-:W-:Y:S01]  /*96b0*/  FADD.FTZ R44, R36, R170 ;  /* 0x000000aa242c7221 */ /* 0x000fe20000010000 */
[-C--:B------:R-:W-:Y:S04]  /*96c0*/  HMMA.16816.F32.BF16 R140, R40, R46.reuse, R140 ;  /* 0x0000002e288c723c */ /* 0x080fe8000004188c */
[----:B------:R-:W-:Y:S01]  /*96d0*/  FADD.FTZ R45, R37, R168 ;  /* 0x000000a8252d7221 */ /* 0x000fe20000010000 */
[----:B------:R-:W-:Y:S01]  /*96e0*/  MOV R168, R202 ;  /* 0x000000ca00a87202 */ /* 0x000fe20000000f00 */
[----:B------:R-:W3:Y:S01]  /*96f0*/  LDSM.16.MT88.4 R36, [R225+0x1900] ;  /* 0x00190000e124783b */ /* 0x000ee20000004200 */
[----:B------:R-:W-:Y:S01]  /*9700*/  F2FP.BF16.PACK_AB R202, R215, R214 ;  /* 0x000000d6d7ca723e */ /* 0x000fe200000010ff */
[C---:B------:R-:W-:Y:S04]  /*9710*/  HMMA.16816.F32.BF16 R144, R28.reuse, R46, R144 ;  /* 0x0000002e1c90723c */ /* 0x040fe80000041890 */
[----:B------:R-:W-:Y:S01]  /*9720*/  FADD.FTZ R45, R178, R45 ;  /* 0x0000002db22d7221 */ /* 0x000fe20000010000 */
[----:B------:R-:W-:Y:S01]  /*9730*/  MOV R170, R187 ;  /* 0x000000bb00aa7202 */ /* 0x000fe20000000f00 */
[----:B------:R-:W-:Y:S02]  /*9740*/  FADD.FTZ R44, R181, R44 ;  /* 0x0000002cb52c7221 */ /* 0x000fe40000010000 */
[-C--:B--2---:R-:W-:Y:S04]  /*9750*/  HMMA.16816.F32.BF16 R148, R28, R48.reuse, R148 ;  /* 0x000000301c94723c */ /* 0x084fe80000041894 */
[----:B------:R-:W-:Y:S02]  /*9760*/  FADD.FTZ R44, R179, R44 ;  /* 0x0000002cb32c7221 */ /* 0x000fe40000010000 */
[----:B------:R-:W-:Y:S02]  /*9770*/  FADD.FTZ R0, R186, R45 ;  /* 0x0000002dba007221 */ /* 0x000fe40000010000 */
[C---:B------:R-:W-:Y:S04]  /*9780*/  HMMA.16816.F32.BF16 R152, R40.reuse, R48, R152 ;  /* 0x000000302898723c */ /* 0x040fe80000041898 */
[----:B------:R-:W-:Y:S02]  /*9790*/  FADD.FTZ R65, R251, R44 ;  /* 0x0000002cfb417221 */ /* 0x000fe40000010000 */
[----:B------:R-:W-:Y:S01]  /*97a0*/  FADD.FTZ R46, R216, R56 ;  /* 0x00000038d82e7221 */ /* 0x000fe20000010000 */
[----:B------:R-:W-:Y:S01]  /*97b0*/  MOV R216, R201 ;  /* 0x000000c900d87202 */ /* 0x000fe20000000f00 */
[-C--:B------:R-:W-:Y:S04]  /*97c0*/  HMMA.16816.F32.BF16 R156, R40, R50.reuse, R156 ;  /* 0x00000032289c723c */ /* 0x080fe8000004189c */
[----:B------:R-:W-:Y:S01]  /*97d0*/  FADD.FTZ R46, R217, R46 ;  /* 0x0000002ed92e7221 */ /* 0x000fe20000010000 */
[----:B------:R-:W-:Y:S01]  /*97e0*/  F2FP.BF16.PACK_AB R201, R210, R207 ;  /* 0x000000cfd2c9723e */ /* 0x000fe200000010ff */
[----:B------:R-:W-:Y:S01]  /*97f0*/  FADD.FTZ R0, R249, R0 ;  /* 0x00000000f9007221 */ /* 0x000fe20000010000 */
[----:B------:R-:W-:Y:S01]  /*9800*/  MOV R217, R200 ;  /* 0x000000c800d97202 */ /* 0x000fe20000000f00 */
[C---:B------:R-:W-:Y:S01]  /*9810*/  HMMA.16816.F32.BF16 R160, R28.reuse, R50, R160 ;  /* 0x000000321ca0723c */ /* 0x040fe200000418a0 */
[----:B------:R-:W-:Y:S03]  /*9820*/  LDSM.16.MT88.4 R48, [R224+0x3900] ;  /* 0x00390000e030783b */ /* 0x000fe60000004200 */
[----:B------:R-:W-:Y:S01]  /*9830*/  FADD.FTZ R56, R218, R46 ;  /* 0x0000002eda387221 */ /* 0x000fe20000010000 */
[----:B------:R-:W-:Y:S01]  /*9840*/  F2FP.BF16.PACK_AB R200, R213, R211 ;  /* 0x000000d3d5c8723e */ /* 0x000fe200000010ff */
[----:B------:R-:W-:Y:S01]  /*9850*/  FADD.FTZ R0, R252, R0 ;  /* 0x00000000fc007221 */ /* 0x000fe20000010000 */
[----:B------:R-:W-:Y:S01]  /*9860*/  MOV R218, R185 ;  /* 0x000000b900da7202 */ /* 0x000fe20000000f00 */
[-C--:B------:R-:W-:Y:S01]  /*9870*/  HMMA.16816.F32.BF16 R20, R28, R52.reuse, R20 ;  /* 0x000000341c14723c */ /* 0x080fe20000041814 */
[----:B------:R-:W-:Y:S03]  /*9880*/  LDSM.16.MT88.4 R44, [R226+0x1900] ;  /* 0x00190000e22c783b */ /* 0x000fe60000004200 */
[----:B------:R-:W-:Y:S02]  /*9890*/  FADD.FTZ R64, R184, R56 ;  /* 0x00000038b8407221 */ /* 0x000fe40000010000 */
[----:B------:R-:W-:Y:S02]  /*98a0*/  FADD.FTZ R0, R195, R0 ;  /* 0x00000000c3007221 */ /* 0x000fe40000010000 */
[C---:B------:R-:W-:Y:S01]  /*98b0*/  HMMA.16816.F32.BF16 R32, R40.reuse, R52, R32 ;  /* 0x000000342820723c */ /* 0x040fe20000041820 */
[----:B------:R-:W-:Y:S03]  /*98c0*/  LDSM.16.MT88.4 R56, [R227+0x3900] ;  /* 0x00390000e338783b */ /* 0x000fe60000004200 */
[----:B------:R-:W-:Y:S04]  /*98d0*/  FADD.FTZ R3, R217, R3 ;  /* 0x00000003d9037221 */ /* 0x000fe80000010000 */
[-C--:B------:R-:W-:Y:S01]  /*98e0*/  HMMA.16816.F32.BF16 R164, R40, R54.reuse, R164 ;  /* 0x0000003628a4723c */ /* 0x080fe200000418a4 */
[----:B------:R-:W2:Y:S03]  /*98f0*/  LDSM.16.MT88.4 R40, [R227+0x1900] ;  /* 0x00190000e328783b */ /* 0x000ea60000004200 */
[----:B------:R-:W-:Y:S01]  /*9900*/  FADD.FTZ R3, R168, R3 ;  /* 0x00000003a8037221 */ /* 0x000fe20000010000 */
[----:B------:R-:W-:Y:S03]  /*9910*/  MOV R168, R171 ;  /* 0x000000ab00a87202 */ /* 0x000fe60000000f00 */
[----:B------:R-:W-:Y:S01]  /*9920*/  HMMA.16816.F32.BF16 R24, R28, R54, R24 ;  /* 0x000000361c18723c */ /* 0x000fe20000041818 */
[----:B------:R-:W4:Y:S06]  /*9930*/  LDSM.16.MT88.4 R52, [R225+0x3900] ;  /* 0x00390000e134783b */ /* 0x000f2c0000004200 */
[----:B------:R-:W-:Y:S01]  /*9940*/  F2FP.BF16.PACK_AB R28, R205, R206 ;  /* 0x000000cecd1c723e */ /* 0x000fe200000010ff */
[-C--:B-1----:R-:W-:Y:S01]  /*9950*/  HMMA.16816.F32.BF16 R180, R200, R188.reuse, R4 ;  /* 0x000000bcc8b4723c */ /* 0x082fe20000041804 */
[----:B------:R-:W1:Y:S04]  /*9960*/  LDSM.16.MT88.4 R4, [R226+0x3900] ;  /* 0x00390000e204783b */ /* 0x000e680000004200 */
[----:B------:R-:W-:Y:S02]  /*9970*/  F2FP.BF16.PACK_AB R30, R208, R67 ;  /* 0x00000043d01e723e */ /* 0x000fe400000010ff */
[----:B------:R-:W-:Y:S02]  /*9980*/  F2FP.BF16.PACK_AB R29, R62, R63 ;  /* 0x0000003f3e1d723e */ /* 0x000fe400000010ff */
[----:B------:R-:W-:Y:S07]  /*9990*/  F2FP.BF16.PACK_AB R31, R60, R61 ;  /* 0x0000003d3c1f723e */ /* 0x000fee00000010ff */
[C---:B------:R-:W-:Y:S07]  /*99a0*/  HMMA.16816.F32.BF16 R176, R28.reuse, R188, R8 ;  /* 0x000000bc1cb0723c */ /* 0x040fee0000041808 */
[----:B------:R-:W-:Y:S01]  /*99b0*/  FADD.FTZ R9, R194, R0 ;  /* 0x00000000c2097221 */ /* 0x000fe20000010000 */
[-C--:B------:R-:W-:Y:S04]  /*99c0*/  HMMA.16816.F32.BF16 R184, R28, R190.reuse, R12 ;  /* 0x000000be1cb8723c */ /* 0x080fe8000004180c */
[----:B------:R-:W-:Y:S02]  /*99d0*/  FADD.FTZ R10, R170, R3 ;  /* 0x00000003aa0a7221 */ /* 0x000fe40000010000 */
[----:B------:R-:W-:Y:S02]  /*99e0*/  FADD.FTZ R8, R218, R65 ;  /* 0x00000041da087221 */ /* 0x000fe40000010000 */
[C---:B------:R-:W-:Y:S04]  /*99f0*/  HMMA.16816.F32.BF16 R188, R200.reuse, R190, R16 ;  /* 0x000000bec8bc723c */ /* 0x040fe80000041810 */
[----:B------:R-:W-:Y:S02]  /*9a00*/  FADD.FTZ R12, R192, R64 ;  /* 0x00000040c00c7221 */ /* 0x000fe40000010000 */
[----:B------:R-:W-:Y:S02]  /*9a10*/  FADD.FTZ R0, R199, R10 ;  /* 0x0000000ac7007221 */ /* 0x000fe40000010000 */
[-C--:B---3--:R-:W-:Y:S04]  /*9a20*/  HMMA.16816.F32.BF16 R68, R200, R36.reuse, R68 ;  /* 0x00000024c844723c */ /* 0x088fe80000041844 */
[----:B------:R-:W-:Y:S02]  /*9a30*/  FADD.FTZ R12, R193, R12 ;  /* 0x0000000cc10c7221 */ /* 0x000fe40000010000 */
[----:B------:R-:W-:Y:S02]  /*9a40*/  FADD.FTZ R8, R216, R8 ;  /* 0x00000008d8087221 */ /* 0x000fe40000010000 */
[C---:B------:R-:W-:Y:S04]  /*9a50*/  HMMA.16816.F32.BF16 R72, R28.reuse, R36, R72 ;  /* 0x000000241c48723c */ /* 0x040fe80000041848 */
[----:B------:R-:W-:Y:S02]  /*9a60*/  FADD.FTZ R11, R169, R8 ;  /* 0x00000008a90b7221 */ /* 0x000fe40000010000 */
[----:B------:R-:W-:Y:S02]  /*9a70*/  FADD.FTZ R8, R197, R12 ;  /* 0x0000000cc5087221 */ /* 0x000fe40000010000 */
[-C--:B------:R-:W-:Y:S04]  /*9a80*/  HMMA.16816.F32.BF16 R76, R28, R38.reuse, R76 ;  /* 0x000000261c4c723c */ /* 0x080fe8000004184c */
[----:B------:R-:W-:Y:S02]  /*9a90*/  FADD.FTZ R10, R196, R8 ;  /* 0x00000008c40a7221 */ /* 0x000fe40000010000 */
[----:B------:R-:W-:Y:S02]  /*9aa0*/  FADD.FTZ R3, R246, R11 ;  /* 0x0000000bf6037221 */ /* 0x000fe40000010000 */
[C---:B------:R-:W-:Y:S04]  /*9ab0*/  HMMA.16816.F32.BF16 R80, R200.reuse, R38, R80 ;  /* 0x00000026c850723c */ /* 0x040fe80000041850 */
[----:B------:R-:W-:Y:S02]  /*9ac0*/  FADD.FTZ R11, R198, R9 ;  /* 0x00000009c60b7221 */ /* 0x000fe40000010000 */
[----:B------:R-:W-:Y:S02]  /*9ad0*/  FADD.FTZ R9, R247, R3 ;  /* 0x00000003f7097221 */ /* 0x000fe40000010000 */
[-C--:B--2---:R-:W-:Y:S04]  /*9ae0*/  HMMA.16816.F32.BF16 R84, R200, R40.reuse, R84 ;  /* 0x00000028c854723c */ /* 0x084fe80000041854 */
[----:B------:R-:W-:Y:S02]  /*9af0*/  FADD.FTZ R3, R204, R10 ;  /* 0x0000000acc037221 */ /* 0x000fe40000010000 */
[----:B------:R-:W-:Y:S02]  /*9b00*/  FADD.FTZ R8, R221, R0 ;  /* 0x00000000dd087221 */ /* 0x000fe40000010000 */
[C---:B------:R-:W-:Y:S04]  /*9b10*/  HMMA.16816.F32.BF16 R88, R28.reuse, R40, R88 ;  /* 0x000000281c58723c */ /* 0x040fe80000041858 */
[----:B------:R-:W-:Y:S02]  /*9b20*/  FADD.FTZ R0, R248, R9 ;  /* 0x00000009f8007221 */ /* 0x000fe40000010000 */
[----:B------:R-:W-:Y:S02]  /*9b30*/  FADD.FTZ R10, R223, R8 ;  /* 0x00000008df0a7221 */ /* 0x000fe40000010000 */
[-C--:B------:R-:W-:Y:S04]  /*9b40*/  HMMA.16816.F32.BF16 R92, R28, R42.reuse, R92 ;  /* 0x0000002a1c5c723c */ /* 0x080fe8000004185c */
[----:B------:R-:W-:Y:S04]  /*9b50*/  FADD.FTZ R9, R245, R0 ;  /* 0x00000000f5097221 */ /* 0x000fe80000010000 */
[C---:B------:R-:W-:Y:S04]  /*9b60*/  HMMA.16816.F32.BF16 R96, R200.reuse, R42, R96 ;  /* 0x0000002ac860723c */ /* 0x040fe80000041860 */
[----:B------:R-:W-:Y:S04]  /*9b70*/  FADD.FTZ R9, R211, R9 ;  /* 0x00000009d3097221 */ /* 0x000fe80000010000 */
[-C--:B------:R-:W-:Y:S08]  /*9b80*/  HMMA.16816.F32.BF16 R100, R200, R44.reuse, R100 ;  /* 0x0000002cc864723c */ /* 0x080ff00000041864 */
[C---:B------:R-:W-:Y:S08]  /*9b90*/  HMMA.16816.F32.BF16 R104, R28.reuse, R44, R104 ;  /* 0x0000002c1c68723c */ /* 0x040ff00000041868 */
[-C--:B------:R-:W-:Y:S08]  /*9ba0*/  HMMA.16816.F32.BF16 R108, R28, R46.reuse, R108 ;  /* 0x0000002e1c6c723c */ /* 0x080ff0000004186c */
[C---:B------:R-:W-:Y:S08]  /*9bb0*/  HMMA.16816.F32.BF16 R112, R200.reuse, R46, R112 ;  /* 0x0000002ec870723c */ /* 0x040ff00000041870 */
[-C--:B------:R-:W-:Y:S08]  /*9bc0*/  HMMA.16816.F32.BF16 R116, R200, R48.reuse, R116 ;  /* 0x00000030c874723c */ /* 0x080ff00000041874 */
[C---:B------:R-:W-:Y:S08]  /*9bd0*/  HMMA.16816.F32.BF16 R120, R28.reuse, R48, R120 ;  /* 0x000000301c78723c */ /* 0x040ff00000041878 */
[-C--:B------:R-:W-:Y:S08]  /*9be0*/  HMMA.16816.F32.BF16 R124, R28, R50.reuse, R124 ;  /* 0x000000321c7c723c */ /* 0x080ff0000004187c */
[C---:B------:R-:W-:Y:S08]  /*9bf0*/  HMMA.16816.F32.BF16 R128, R200.reuse, R50, R128 ;  /* 0x00000032c880723c */ /* 0x040ff00000041880 */
[-C--:B----4-:R-:W-:Y:S08]  /*9c00*/  HMMA.16816.F32.BF16 R132, R200, R52.reuse, R132 ;  /* 0x00000034c884723c */ /* 0x090ff00000041884 */
[C---:B------:R-:W-:Y:S08]  /*9c10*/  HMMA.16816.F32.BF16 R136, R28.reuse, R52, R136 ;  /* 0x000000341c88723c */ /* 0x040ff00000041888 */
[-C--:B------:R-:W-:Y:S08]  /*9c20*/  HMMA.16816.F32.BF16 R140, R28, R54.reuse, R140 ;  /* 0x000000361c8c723c */ /* 0x080ff0000004188c */
[C---:B------:R-:W-:Y:S08]  /*9c30*/  HMMA.16816.F32.BF16 R144, R200.reuse, R54, R144 ;  /* 0x00000036c890723c */ /* 0x040ff00000041890 */
[-C--:B------:R-:W-:Y:S08]  /*9c40*/  HMMA.16816.F32.BF16 R148, R200, R56.reuse, R148 ;  /* 0x00000038c894723c */ /* 0x080ff00000041894 */
[C---:B------:R-:W-:Y:S08]  /*9c50*/  HMMA.16816.F32.BF16 R152, R28.reuse, R56, R152 ;  /* 0x000000381c98723c */ /* 0x040ff00000041898 */
[-C--:B------:R-:W-:Y:S08]  /*9c60*/  HMMA.16816.F32.BF16 R156, R28, R58.reuse, R156 ;  /* 0x0000003a1c9c723c */ /* 0x080ff0000004189c */
[C---:B------:R-:W-:Y:S08]  /*9c70*/  HMMA.16816.F32.BF16 R160, R200.reuse, R58, R160 ;  /* 0x0000003ac8a0723c */ /* 0x040ff000000418a0 */
[-C--:B-1----:R-:W-:Y:S08]  /*9c80*/  HMMA.16816.F32.BF16 R192, R200, R4.reuse, R20 ;  /* 0x00000004c8c0723c */ /* 0x082ff00000041814 */
[C---:B------:R-:W-:Y:S07]  /*9c90*/  HMMA.16816.F32.BF16 R196, R28.reuse, R4, R32 ;  /* 0x000000041cc4723c */ /* 0x040fee0000041820 */
[----:B------:R-:W-:Y:S01]  /*9ca0*/  FADD.FTZ R4, R219, R11 ;  /* 0x0000000bdb047221 */ /* 0x000fe20000010000 */
[-C--:B------:R-:W-:Y:S04]  /*9cb0*/  HMMA.16816.F32.BF16 R164, R28, R6.reuse, R164 ;  /* 0x000000061ca4723c */ /* 0x080fe800000418a4 */
[----:B------:R-:W-:Y:S02]  /*9cc0*/  FADD.FTZ R8, R220, R4 ;  /* 0x00000004dc087221 */ /* 0x000fe40000010000 */
[----:B------:R-:W-:Y:S01]  /*9cd0*/  FADD.FTZ R5, R174, R3 ;  /* 0x00000003ae057221 */ /* 0x000fe20000010000 */
[----:B------:R-:W-:Y:S01]  /*9ce0*/  MOV R174, R2 ;  /* 0x0000000200ae7202 */ /* 0x000fe20000000f00 */
        /* <DEDUP_REMOVED lines=15> */
[----:B------:R-:W-:Y:S01]  /*9de0*/  STL [R1], R5 ;  /* 0x0000000501007387 */ /* 0x000fe20000100800 */
[----:B------:R-:W-:Y:S02]  /*9df0*/  FADD.FTZ R3, R208, R3 ;  /* 0x00000003d0037221 */ /* 0x000fe40000010000 */
[----:B------:R-:W-:Y:S02]  /*9e00*/  FADD.FTZ R4, R209, R4 ;  /* 0x00000004d1047221 */ /* 0x000fe40000010000 */
[----:B------:R-:W-:Y:S03]  /*9e10*/  FADD.FTZ R0, R61, R7 ;  /* 0x000000073d007221 */ /* 0x000fe60000010000 */
[----:B------:R-:W-:Y:S01]  /*9e20*/  STL [R1+0xc], R4 ;  /* 0x00000c0401007387 */ /* 0x000fe20000100800 */
[----:B------:R-:W-:Y:S03]  /*9e30*/  FADD.FTZ R0, R60, R0 ;  /* 0x000000003c007221 */ /* 0x000fe60000010000 */
[----:B------:R1:W-:Y:S04]  /*9e40*/  STL [R1+0x8], R3 ;  /* 0x0000080301007387 */ /* 0x0003e80000100800 */
[----:B------:R2:W-:Y:S01]  /*9e50*/  STL [R1+0x4], R0 ;  /* 0x0000040001007387 */ /* 0x0005e20000100800 */
[----:B-1----:R-:W-:Y:S02]  /*9e60*/  MOV R3, R172 ;  /* 0x000000ac00037202 */ /* 0x002fe40000000f00 */
[----:B--2---:R-:W-:Y:S01]  /*9e70*/  MOV R0, R173 ;  /* 0x000000ad00007202 */ /* 0x004fe20000000f00 */
[----:B------:R-:W-:-:S05]  /*9e80*/  @P1 BRA `(.L_x_112) ;  /* 0xffffc6c000001947 */ /* 0x000fca000383ffff */
.L_x_111:
[----:B-1----:R-:W2:Y:S04]  /*9e90*/  LDL.LU R6, [R1] ;  /* 0x0000000001067983 */ /* 0x002ea80000300800 */
[----:B------:R-:W3:Y:S04]  /*9ea0*/  LDL.LU R4, [R1+0xc] ;  /* 0x00000c0001047983 */ /* 0x000ee80000300800 */
[----:B------:R-:W4:Y:S04]  /*9eb0*/  LDL.LU R8, [R1+0x8] ;  /* 0x0000080001087983 */ /* 0x000f280000300800 */
[----:B------:R-:W4:Y:S01]  /*9ec0*/  LDL.LU R5, [R1+0x4] ;  /* 0x0000040001057983 */ /* 0x000f220000300800 */
[----:B------:R-:W-:-:S02]  /*9ed0*/  MOV R18, 0xff800000 ;  /* 0xff80000000127802 */ /* 0x000fc40000000f00 */
[----:B------:R-:W-:Y:S02]  /*9ee0*/  MOV R19, 0xff800000 ;  /* 0xff80000000137802 */ /* 0x000fe40000000f00 */
[----:B------:R-:W-:Y:S02]  /*9ef0*/  MOV R20, 0xff800000 ;  /* 0xff80000000147802 */ /* 0x000fe40000000f00 */
[----:B------:R-:W-:Y:S02]  /*9f00*/  MOV R21, 0xff800000 ;  /* 0xff80000000157802 */ /* 0x000fe40000000f00 */
[----:B------:R-:W-:Y:S01]  /*9f10*/  PLOP3.LUT P4, PT, PT, PT, PT, 0x8, 0x0 ;  /* 0x000000000000781c */ /* 0x000fe20003f8e170 */
[----:B--2---:R-:W1:Y:S04]  /*9f20*/  SHFL.BFLY PT, R11, R6, 0x2, 0x1f ;  /* 0x0c401f00060b7f89 */ /* 0x004e6800000e0000 */
[----:B---3--:R-:W2:Y:S04]  /*9f30*/  SHFL.BFLY PT, R9, R4, 0x2, 0x1f ;  /* 0x0c401f0004097f89 */ /* 0x008ea800000e0000 */
[----:B----4-:R-:W3:Y:S01]  /*9f40*/  SHFL.BFLY PT, R7, R8, 0x2, 0x1f ;  /* 0x0c401f0008077f89 */ /* 0x010ee200000e0000 */
[----:B-1----:R-:W-:-:S03]  /*9f50*/  FADD.FTZ R11, R11, R6 ;  /* 0x000000060b0b7221 */ /* 0x002fc60000010000 */
[----:B------:R-:W1:Y:S01]  /*9f60*/  SHFL.BFLY PT, R6, R5, 0x2, 0x1f ;  /* 0x0c401f0005067f89 */ /* 0x000e6200000e0000 */
[----:B--2---:R-:W-:-:S03]  /*9f70*/  FADD.FTZ R9, R9, R4 ;  /* 0x0000000409097221 */ /* 0x004fc60000010000 */
[----:B------:R-:W2:Y:S01]  /*9f80*/  SHFL.BFLY PT, R0, R11, 0x1, 0x1f ;  /* 0x0c201f000b007f89 */ /* 0x000ea200000e0000 */
[----:B---3--:R-:W-:-:S03]  /*9f90*/  FADD.FTZ R7, R7, R8 ;  /* 0x0000000807077221 */ /* 0x008fc60000010000 */
[----:B------:R-:W3:Y:S04]  /*9fa0*/  SHFL.BFLY PT, R4, R9, 0x1, 0x1f ;  /* 0x0c201f0009047f89 */ /* 0x000ee800000e0000 */
[----:B------:R-:W4:Y:S01]  /*9fb0*/  SHFL.BFLY PT, R3, R7, 0x1, 0x1f ;  /* 0x0c201f0007037f89 */ /* 0x000f2200000e0000 */
[----:B-1----:R-:W-:Y:S02]  /*9fc0*/  FADD.FTZ R6, R6, R5 ;  /* 0x0000000506067221 */ /* 0x002fe40000010000 */
[----:B--2---:R-:W-:-:S03]  /*9fd0*/  FADD.FTZ R11, R11, R0 ;  /* 0x000000000b0b7221 */ /* 0x004fc60000010000 */
[----:B------:R-:W1:Y:S01]  /*9fe0*/  SHFL.BFLY PT, R5, R6, 0x1, 0x1f ;  /* 0x0c201f0006057f89 */ /* 0x000e6200000e0000 */
[----:B------:R-:W-:Y:S01]  /*9ff0*/  MOV R0, RZ ;  /* 0x000000ff00007202 */ /* 0x000fe20000000f00 */
[----:B---3--:R-:W-:Y:S01]  /*a000*/  FADD.FTZ R9, R9, R4 ;  /* 0x0000000409097221 */ /* 0x008fe20000010000 */
[----:B------:R-:W-:Y:S02]  /*a010*/  FSETP.NE.FTZ.AND P3, PT, R11, RZ, PT ;  /* 0x000000ff0b00720b */ /* 0x000fe40003f75000 */
[----:B------:R-:W-:Y:S01]  /*a020*/  MOV R4, RZ ;  /* 0x000000ff00047202 */ /* 0x000fe20000000f00 */
[----:B----4-:R-:W-:Y:S01]  /*a030*/  FADD.FTZ R7, R7, R3 ;  /* 0x0000000307077221 */ /* 0x010fe20000010000 */
[----:B------:R-:W-:Y:S02]  /*a040*/  FSETP.NE.FTZ.AND P2, PT, R9, RZ, PT ;  /* 0x000000ff0900720b */ /* 0x000fe40003f55000 */
[----:B------:R-:W-:Y:S02]  /*a050*/  MOV R3, RZ ;  /* 0x000000ff00037202 */ /* 0x000fe40000000f00 */
[----:B------:R-:W-:-:S05]  /*a060*/  FSETP.NE.FTZ.AND P1, PT, R7, RZ, PT ;  /* 0x000000ff0700720b */ /* 0x000fca0003f35000 */
[----:B------:R-:W2:Y:S01]  /*a070*/  @P3 MUFU.RCP R0, R11 ;  /* 0x0000000b00003308 */ /* 0x000ea20000001000 */
[----:B-1----:R-:W-:-:S07]  /*a080*/  FADD.FTZ R6, R5, R6 ;  /* 0x0000000605067221 */ /* 0x002fce0000010000 */
[----:B------:R-:W1:Y:S01]  /*a090*/  @P1 MUFU.RCP R3, R7 ;  /* 0x0000000700031308 */ /* 0x000e620000001000 */
[----:B------:R-:W-:Y:S01]  /*a0a0*/  FSETP.NE.FTZ.AND P0, PT, R6, RZ, PT ;  /* 0x000000ff0600720b */ /* 0x000fe20003f15000 */
[----:B--2---:R-:W-:-:S06]  /*a0b0*/  FMUL.FTZ R180, R0, R180 ;  /* 0x000000b400b47220 */ /* 0x004fcc0000410000 */
[----:B------:R-:W2:Y:S01]  /*a0c0*/  @P2 MUFU.RCP R4, R9 ;  /* 0x0000000900042308 */ /* 0x000ea20000001000 */
[C---:B------:R-:W-:Y:S02]  /*a0d0*/  FMUL.FTZ R181, R0.reuse, R181 ;  /* 0x000000b500b57220 */ /* 0x040fe40000410000 */
[C---:B------:R-:W-:Y:S02]  /*a0e0*/  FMUL.FTZ R188, R0.reuse, R188 ;  /* 0x000000bc00bc7220 */ /* 0x040fe40000410000 */
[C---:B------:R-:W-:Y:S02]  /*a0f0*/  FMUL.FTZ R189, R0.reuse, R189 ;  /* 0x000000bd00bd7220 */ /* 0x040fe40000410000 */
[C---:B------:R-:W-:Y:S01]  /*a100*/  FMUL.FTZ R68, R0.reuse, R68 ;  /* 0x0000004400447220 */ /* 0x040fe20000410000 */
[----:B------:R-:W-:Y:S01]  /*a110*/  @P3 MUFU.LG2 R11, R11 ;  /* 0x0000000b000b3308 */ /* 0x000fe20000000c00 */
[C---:B------:R-:W-:Y:S01]  /*a120*/  FMUL.FTZ R69, R0.reuse, R69 ;  /* 0x0000004500457220 */ /* 0x040fe20000410000 */
[----:B------:R-:W-:Y:S01]  /*a130*/  @P0 MOV R8, 0x3f317218 ;  /* 0x3f31721800080802 */ /* 0x000fe20000000f00 */
[----:B------:R-:W-:-:S02]  /*a140*/  FMUL.FTZ R80, R0, R80 ;  /* 0x0000005000507220 */ /* 0x000fc40000410000 */
[C---:B------:R-:W-:Y:S02]  /*a150*/  FMUL.FTZ R81, R0.reuse, R81 ;  /* 0x0000005100517220 */ /* 0x040fe40000410000 */
[C---:B------:R-:W-:Y:S01]  /*a160*/  FMUL.FTZ R84, R0.reuse, R84 ;  /* 0x0000005400547220 */ /* 0x040fe20000410000 */
[----:B------:R-:W-:Y:S01]  /*a170*/  @P2 MUFU.LG2 R9, R9 ;  /* 0x0000000900092308 */ /* 0x000fe20000000c00 */
[C---:B------:R-:W-:Y:S02]  /*a180*/  FMUL.FTZ R85, R0.reuse, R85 ;  /* 0x0000005500557220 */ /* 0x040fe40000410000 */
[C---:B------:R-:W-:Y:S02]  /*a190*/  FMUL.FTZ R96, R0.reuse, R96 ;  /* 0x0000006000607220 */ /* 0x040fe40000410000 */
[C---:B------:R-:W-:Y:S02]  /*a1a0*/  FMUL.FTZ R97, R0.reuse, R97 ;  /* 0x0000006100617220 */ /* 0x040fe40000410000 */
[C---:B------:R-:W-:Y:S01]  /*a1b0*/  FMUL.FTZ R100, R0.reuse, R100 ;  /* 0x0000006400647220 */ /* 0x040fe20000410000 */
[----:B------:R-:W-:Y:S01]  /*a1c0*/  @P1 MUFU.LG2 R7, R7 ;  /* 0x0000000700071308 */ /* 0x000fe20000000c00 */
        /* <DEDUP_REMOVED lines=18> */
[----:B------:R-:W-:Y:S01]  /*a2f0*/  FMUL.FTZ R201, R0, R201 ;  /* 0x000000c900c97220 */ /* 0x000fe20000410000 */
[----:B------:R-:W-:Y:S01]  /*a300*/  MOV R0, RZ ;  /* 0x000000ff00007202 */ /* 0x000fe20000000f00 */
[----:B-1----:R-:W-:-:S02]  /*a310*/  FMUL.FTZ R176, R3, R176 ;  /* 0x000000b003b07220 */ /* 0x002fc40000410000 */
[C---:B------:R-:W-:Y:S02]  /*a320*/  FMUL.FTZ R177, R3.reuse, R177 ;  /* 0x000000b103b17220 */ /* 0x040fe40000410000 */
[C---:B------:R-:W-:Y:S01]  /*a330*/  FMUL.FTZ R184, R3.reuse, R184 ;  /* 0x000000b803b87220 */ /* 0x040fe20000410000 */
[----:B------:R-:W1:Y:S01]  /*a340*/  @P0 MUFU.RCP R0, R6 ;  /* 0x0000000600000308 */ /* 0x000e620000001000 */
[C---:B------:R-:W-:Y:S02]  /*a350*/  FMUL.FTZ R185, R3.reuse, R185 ;  /* 0x000000b903b97220 */ /* 0x040fe40000410000 */
[C---:B------:R-:W-:Y:S02]  /*a360*/  FMUL.FTZ R72, R3.reuse, R72 ;  /* 0x0000004803487220 */ /* 0x040fe40000410000 */
[C---:B------:R-:W-:Y:S02]  /*a370*/  FMUL.FTZ R73, R3.reuse, R73 ;  /* 0x0000004903497220 */ /* 0x040fe40000410000 */
[C---:B------:R-:W-:Y:S01]  /*a380*/  FMUL.FTZ R76, R3.reuse, R76 ;  /* 0x0000004c034c7220 */ /* 0x040fe20000410000 */
[----:B------:R-:W3:Y:S01]  /*a390*/  @P0 MUFU.LG2 R6, R6 ;  /* 0x0000000600060308 */ /* 0x000ee20000000c00 */
        /* <DEDUP_REMOVED lines=25> */
[----:B------:R-:W-:Y:S01]  /*a530*/  @P2 MOV R3, 0x3f317218 ;  /* 0x3f31721800032802 */ /* 0x000fe20000000f00 */
[----:B--2---:R-:W-:-:S02]  /*a540*/  FMUL.FTZ R182, R4, R182 ;  /* 0x000000b604b67220 */ /* 0x004fc40000410000 */
        /* <DEDUP_REMOVED lines=30> */
[----:B------:R-:W-:Y:S01]  /*a730*/  FMUL.FTZ R203, R4, R203 ;  /* 0x000000cb04cb7220 */ /* 0x000fe20000410000 */
[----:B------:R-:W-:Y:S01]  /*a740*/  @P3 MOV R4, 0x3f317218 ;  /* 0x3f31721800043802 */ /* 0x000fe20000000f00 */
[C---:B-1----:R-:W-:Y:S02]  /*a750*/  FMUL.FTZ R178, R0.reuse, R178 ;  /* 0x000000b200b27220 */ /* 0x042fe40000410000 */
        /* <DEDUP_REMOVED lines=30> */
[----:B------:R-:W-:Y:S01]  /*a940*/  FMUL.FTZ R167, R0, R167 ;  /* 0x000000a700a77220 */ /* 0x000fe20000410000 */
[----:B------:R-:W-:Y:S01]  /*a950*/  @P1 MOV R0, 0x3f317218 ;  /* 0x3f31721800001802 */ /* 0x000fe20000000f00 */
[----:B------:R-:W-:Y:S02]  /*a960*/  @P2 FMUL.FTZ R5, R3, c[0x0][0x2d0] ;  /* 0x0000b40003052a20 */ /* 0x000fe40000410000 */
[----:B------:R-:W-:Y:S02]  /*a970*/  @P3 FMUL.FTZ R10, R4, c[0x0][0x2d0] ;  /* 0x0000b400040a3a20 */ /* 0x000fe40000410000 */
[----:B------:R-:W-:-:S02]  /*a980*/  @P1 FMUL.FTZ R3, R0, c[0x0][0x2d0] ;  /* 0x0000b40000031a20 */ /* 0x000fc40000410000 */
[----:B------:R-:W-:Y:S02]  /*a990*/  @P3 FMUL.FTZ R11, R11, 0.69314718246459960938 ;  /* 0x3f3172180b0b3820 */ /* 0x000fe40000410000 */
[----:B------:R-:W-:Y:S02]  /*a9a0*/  @P2 FMUL.FTZ R9, R9, 0.69314718246459960938 ;  /* 0x3f31721809092820 */ /* 0x000fe40000410000 */
[----:B------:R-:W-:Y:S02]  /*a9b0*/  @P1 FMUL.FTZ R7, R7, 0.69314718246459960938 ;  /* 0x3f31721807071820 */ /* 0x000fe40000410000 */
[----:B---3--:R-:W-:Y:S02]  /*a9c0*/  @P0 FMUL.FTZ R4, R6, 0.69314718246459960938 ;  /* 0x3f31721806040820 */ /* 0x008fe40000410000 */
[----:B------:R-:W-:Y:S02]  /*a9d0*/  @P0 FMUL.FTZ R0, R8, c[0x0][0x2d0] ;  /* 0x0000b40008000a20 */ /* 0x000fe40000410000 */
[----:B------:R-:W-:-:S02]  /*a9e0*/  @P3 FFMA.FTZ R18, R10, R173, R11 ;  /* 0x000000ad0a123223 */ /* 0x000fc4000001000b */
[----:B------:R-:W-:Y:S02]  /*a9f0*/  @P2 FFMA.FTZ R19, R5, R172, R9 ;  /* 0x000000ac05132223 */ /* 0x000fe40000010009 */
[----:B------:R-:W-:Y:S02]  /*aa00*/  @P1 FFMA.FTZ R20, R3, R171, R7 ;  /* 0x000000ab03141223 */ /* 0x000fe40000010007 */
[----:B------:R-:W-:Y:S02]  /*aa10*/  @P0 FFMA.FTZ R21, R0, R2, R4 ;  /* 0x0000000200150223 */ /* 0x000fe40000010004 */
.L_x_95:
[----:B------:R-:W-:Y:S05]  /*aa20*/  @P4 BRA `(.L_x_113) ;  /* 0x0000209000004947 */ /* 0x000fea0003800000 */
[----:B------:R-:W1:Y:S01]  /*aa30*/  S2R R16, SR_TID.X ;  /* 0x0000000000107919 */ /* 0x000e620000002100 */
[----:B------:R-:W-:Y:S01]  /*aa40*/  ULDC.64 UR4, c[0x0][0x4d0] ;  /* 0x0001340000047ab9 */ /* 0x000fe20000000a00 */
[----:B------:R-:W-:Y:S01]  /*aa50*/  IMAD R4, RZ, RZ, -UR11 ;  /* 0x8000000bff047e24 */ /* 0x000fe2000f8e02ff */
[----:B------:R-:W-:Y:S01]  /*aa60*/  UIMAD.WIDE.U32 UR8, UR11, UR4, URZ ;  /* 0x000000040b0872a5 */ /* 0x000fe2000f8e003f */
[----:B------:R-:W2:Y:S01]  /*aa70*/  S2R R11, SR_CTAID.Y ;  /* 0x00000000000b7919 */ /* 0x000ea20000002600 */
[----:B------:R-:W-:Y:S01]  /*aa80*/  USHF.R.S32.HI UR6, URZ, 0x1f, UR11 ;  /* 0x0000001f3f067899 */ /* 0x000fe2000801140b */
[----:B------:R-:W-:Y:S01]  /*aa90*/  MOV R24, c[0x0][0x4e8] ;  /* 0x00013a0000187a02 */ /* 0x000fe20000000f00 */
[----:B------:R-:W-:Y:S01]  /*aaa0*/  BSSY B0, `(.L_x_114) ;  /* 0x00000db000007945 */ /* 0x000fe20003800000 */
[----:B------:R-:W3:Y:S01]  /*aab0*/  S2R R9, SR_CTAID.Z ;  /* 0x0000000000097919 */ /* 0x000ee20000002700 */
[----:B------:R-:W-:Y:S01]  /*aac0*/  IMAD.U32 R3, RZ, RZ, UR9 ;  /* 0x00000009ff037e24 */ /* 0x000fe2000f8e00ff */
[----:B------:R-:W-:Y:S01]  /*aad0*/  UIMAD UR7, UR6, UR4, URZ ;  /* 0x00000004060772a4 */ /* 0x000fe2000f8e023f */
[----:B------:R-:W-:Y:S01]  /*aae0*/  IMAD.U32 R2, RZ, RZ, UR8 ;  /* 0x00000008ff027e24 */ /* 0x000fe2000f8e00ff */
[----:B------:R-:W4:Y:S04]  /*aaf0*/  S2R R15, SR_CTAID.X ;  /* 0x00000000000f7919 */ /* 0x000f280000002500 */
[----:B------:R-:W-:Y:S01]  /*ab00*/  BAR.SYNC.DEFER_BLOCKING 0x1, 0x80 ;  /* 0x0042000000007b1d */ /* 0x000fe20000010000 */
[----:B------:R-:W-:Y:S01]  /*ab10*/  UIMAD UR5, UR11, UR5, UR7 ;  /* 0x000000050b0572a4 */ /* 0x000fe2000f8e0207 */
[C---:B------:R-:W-:Y:S01]  /*ab20*/  ISETP.NE.AND P0, PT, R24.reuse, 0x1, PT ;  /* 0x000000011800780c */ /* 0x040fe20003f05270 */
[----:B------:R-:W-:-:S02]  /*ab30*/  IMAD R24, R24, c[0x0][0x388], RZ ;  /* 0x0000e20018187a24 */ /* 0x000fc400078e02ff */
[----:B------:R-:W-:Y:S01]  /*ab40*/  UIADD3 UR5, UR9, UR5, URZ ;  /* 0x0000000509057290 */ /* 0x000fe2000fffe03f */
[----:B-1----:R-:W-:-:S05]  /*ab50*/  SHF.R.S32.HI R6, RZ, 0x1f, R16 ;  /* 0x0000001fff067819 */ /* 0x002fca0000011410 */
[----:B------:R-:W-:Y:S01]  /*ab60*/  IMAD.U32 R5, RZ, RZ, UR5 ;  /* 0x00000005ff057e24 */ /* 0x000fe2000f8e00ff */
[-C--:B------:R-:W-:Y:S01]  /*ab70*/  LEA.HI R0, R6, R16.reuse, RZ, 0x2 ;  /* 0x0000001006007211 */ /* 0x080fe200078f10ff */
[----:B--2---:R-:W-:Y:S01]  /*ab80*/  IMAD R12, R4, c[0x0][0x550], R11 ;  /* 0x00015400040c7a24 */ /* 0x004fe200078e020b */
[-C--:B------:R-:W-:Y:S01]  /*ab90*/  LEA.HI R6, R6, R16.reuse, RZ, 0x5 ;  /* 0x0000001006067211 */ /* 0x080fe200078f28ff */
[----:B------:R-:W-:Y:S01]  /*aba0*/  IMAD.MOV.U32 R4, RZ, RZ, R2 ;  /* 0x000000ffff047224 */ /* 0x000fe200078e0002 */
[----:B------:R-:W-:Y:S01]  /*abb0*/  LOP3.LUT R0, R0, 0xfffffffc, RZ, 0xc0, !PT ;  /* 0xfffffffc00007812 */ /* 0x000fe200078ec0ff */
[----:B------:R-:W-:Y:S01]  /*abc0*/  ULDC.64 UR4, c[0x0][0x438] ;  /* 0x00010e0000047ab9 */ /* 0x000fe20000000a00 */
[----:B------:R-:W-:Y:S01]  /*abd0*/  LOP3.LUT R7, R6, 0xffffffe0, RZ, 0xc0, !PT ;  /* 0xffffffe006077812 */ /* 0x000fe200078ec0ff */
[----:B------:R-:W-:Y:S01]  /*abe0*/  UIMAD UR6, UR6, UR4, URZ ;  /* 0x00000004060672a4 */ /* 0x000fe2000f8e023f */
[----:B------:R-:W-:Y:S01]  /*abf0*/  IADD3 R0, -R0, R16, RZ ;  /* 0x0000001000007210 */ /* 0x000fe20007ffe1ff */
[----:B------:R-:W-:Y:S01]  /*ac00*/  UIMAD.WIDE.U32 UR8, UR11, UR4, URZ ;  /* 0x000000040b0872a5 */ /* 0x000fe2000f8e003f */
[--C-:B------:R-:W-:Y:S01]  /*ac10*/  SHF.R.S32.HI R8, RZ, 0x5, R6.reuse ;  /* 0x00000005ff087819 */ /* 0x100fe20000011406 */
[----:B------:R-:W-:Y:S01]  /*ac20*/  IMAD.IADD R16, R16, 0x1, -R7 ;  /* 0x0000000110107824 */ /* 0x000fe200078e0a07 */
[----:B------:R-:W-:Y:S01]  /*ac30*/  LEA.HI R3, R0, R0, RZ, 0x1 ;  /* 0x0000000000037211 */ /* 0x000fe200078f08ff */
[----:B------:R-:W-:Y:S01]  /*ac40*/  UIMAD UR4, UR11, UR5, UR6 ;  /* 0x000000050b0472a4 */ /* 0x000fe2000f8e0206 */
[----:B------:R-:W-:Y:S01]  /*ac50*/  SHF.R.S32.HI R2, RZ, 0x1f, R6 ;  /* 0x0000001fff027819 */ /* 0x000fe20000011406 */
[----:B---3--:R-:W-:Y:S01]  /*ac60*/  IMAD.WIDE.U32 R4, R9, c[0x0][0x4d8], R4 ;  /* 0x0001360009047a25 */ /* 0x008fe200078e0004 */
[----:B------:R-:W-:Y:S01]  /*ac70*/  LOP3.LUT R7, R3, 0x1ffffffe, RZ, 0xc0, !PT ;  /* 0x1ffffffe03077812 */ /* 0x000fe200078ec0ff */
[----:B------:R-:W-:Y:S01]  /*ac80*/  UIADD3 UR4, UR9, UR4, URZ ;  /* 0x0000000409047290 */ /* 0x000fe2000fffe03f */
[----:B------:R-:W-:-:S02]  /*ac90*/  LEA.HI R2, R2, R8, RZ, 0x2 ;  /* 0x0000000802027211 */ /* 0x000fc400078f10ff */
[----:B------:R-:W-:Y:S01]  /*aca0*/  IADD3 R7, R0, -R7, RZ ;  /* 0x8000000700077210 */ /* 0x000fe20007ffe0ff */
[----:B------:R-:W-:Y:S01]  /*acb0*/  IMAD.SHL.U32 R0, R3, 0x20, RZ ;  /* 0x0000002003007824 */ /* 0x000fe200078e00ff */
[----:B------:R-:W-:Y:S02]  /*acc0*/  SHF.R.S32.HI R3, RZ, 0x1f, R16 ;  /* 0x0000001fff037819 */ /* 0x000fe40000011410 */
[----:B------:R-:W-:Y:S02]  /*acd0*/  LOP3.LUT R2, R2, 0xffffffc, RZ, 0xc0, !PT ;  /* 0x0ffffffc02027812 */ /* 0x000fe400078ec0ff */
[----:B------:R-:W-:Y:S01]  /*ace0*/  LEA.HI R17, R3, R16, RZ, 0x2 ;  /* 0x0000001003117211 */ /* 0x000fe200078f10ff */
[----:B------:R-:W-:Y:S01]  /*acf0*/  IMAD.U32 R3, RZ, RZ, UR9 ;  /* 0x00000009ff037e24 */ /* 0x000fe2000f8e00ff */
[----:B------:R-:W-:Y:S01]  /*ad00*/  LOP3.LUT R0, R0, 0xffffffc0, RZ, 0xc0, !PT ;  /* 0xffffffc000007812 */ /* 0x000fe200078ec0ff */
[----:B------:R-:W-:Y:S01]  /*ad10*/  IMAD.IADD R8, R8, 0x1, -R2 ;  /* 0x0000000108087824 */ /* 0x000fe200078e0a02 */
[----:B------:R-:W-:Y:S01]  /*ad20*/  SHF.R.S32.HI R6, RZ, 0x2, R17 ;  /* 0x00000002ff067819 */ /* 0x000fe20000011411 */
[----:B------:R-:W-:Y:S01]  /*ad30*/  IMAD.U32 R2, RZ, RZ, UR8 ;  /* 0x00000008ff027e24 */ /* 0x000fe2000f8e00ff */
[----:B------:R-:W-:Y:S01]  /*ad40*/  SHF.R.S32.HI R10, RZ, 0x1f, R9 ;  /* 0x0000001fff0a7819 */ /* 0x000fe20000011409 */
[----:B------:R-:W-:Y:S01]  /*ad50*/  IMAD R7, R7, 0x8, R0 ;  /* 0x0000000807077824 */ /* 0x000fe200078e0200 */
[----:B------:R-:W-:Y:S01]  /*ad60*/  MOV R3, UR4 ;  /* 0x0000000400037c02 */ /* 0x000fe20008000f00 */
[----:B------:R-:W-:Y:S01]  /*ad70*/  IMAD R14, R8, 0x10, R6 ;  /* 0x00000010080e7824 */ /* 0x000fe200078e0206 */
[----:B------:R-:W-:Y:S01]  /*ad80*/  LOP3.LUT P1, RZ, R16, 0x3, RZ, 0xc0, !PT ;  /* 0x0000000310ff7812 */ /* 0x000fe2000782c0ff */
[----:B------:R-:W-:-:S02]  /*ad90*/  IMAD R0, R10, c[0x0][0x4d8], RZ ;  /* 0x000136000a007a24 */ /* 0x000fc400078e02ff */
[----:B------:R-:W-:Y:S01]  /*ada0*/  IMAD R6, R10, c[0x0][0x440], RZ ;  /* 0x000110000a067a24 */ /* 0x000fe200078e02ff */
[----:B------:R-:W-:Y:S01]  /*adb0*/  IADD3 R8, R14, R7, RZ ;  /* 0x000000070e087210 */ /* 0x000fe20007ffe0ff */
[C---:B------:R-:W-:Y:S02]  /*adc0*/  IMAD R0, R9.reuse, c[0x0][0x4dc], R0 ;  /* 0x0001370009007a24 */ /* 0x040fe400078e0200 */
[----:B------:R-:W-:Y:S02]  /*add0*/  IMAD R6, R9, c[0x0][0x444], R6 ;  /* 0x0001110009067a24 */ /* 0x000fe400078e0206 */
[----:B----4-:R-:W-:Y:S02]  /*ade0*/  IMAD R8, R15, 0x80, R8 ;  /* 0x000000800f087824 */ /* 0x010fe400078e0208 */
[----:B------:R-:W-:-:S04]  /*adf0*/  IMAD.WIDE.U32 R2, R9, c[0x0][0x440], R2 ;  /* 0x0001100009027a25 */ /* 0x000fc800078e0002 */
[----:B------:R-:W-:-:S04]  /*ae00*/  @P0 IMAD.HI.U32 R11, R8, c[0x0][0x4ec], RZ ;  /* 0x00013b00080b0a27 */ /* 0x000fc800078e00ff */
[----:B------:R-:W-:Y:S01]  /*ae10*/  IMAD.IADD R5, R5, 0x1, R0 ;  /* 0x0000000105057824 */ /* 0x000fe200078e0200 */
[----:B------:R-:W-:Y:S01]  /*ae20*/  SHF.R.S32.HI R0, RZ, 0x1f, R12 ;  /* 0x0000001fff007819 */ /* 0x000fe2000001140c */
[----:B------:R-:W-:Y:S01]  /*ae30*/  IMAD.IADD R3, R3, 0x1, R6 ;  /* 0x0000000103037824 */ /* 0x000fe200078e0206 */
[----:B------:R-:W-:Y:S01]  /*ae40*/  MOV R6, R8 ;  /* 0x0000000800067202 */ /* 0x000fe20000000f00 */
[----:B------:R-:W-:Y:S01]  /*ae50*/  @P0 IMAD.HI.U32 R10, R8, c[0x0][0x4ec], RZ ;  /* 0x00013b00080a0a27 */ /* 0x000fe200078e00ff */
[----:B------:R-:W-:-:S03]  /*ae60*/  @P0 SHF.R.U32.HI R6, RZ, c[0x0][0x4f0], R11 ;  /* 0x00013c00ff060a19 */ /* 0x000fc6000001160b */
[----:B------:R-:W-:Y:S01]  /*ae70*/  IMAD.MOV.U32 R7, RZ, RZ, R8 ;  /* 0x000000ffff077224 */ /* 0x000fe200078e0008 */
[----:B------:R-:W-:Y:S01]  /*ae80*/  @P0 SHF.R.U32.HI R7, RZ, c[0x0][0x4f0], R10 ;  /* 0x00013c00ff070a19 */ /* 0x000fe2000001160a */
[C---:B------:R-:W-:Y:S02]  /*ae90*/  IMAD R9, R0.reuse, c[0x0][0x448], RZ ;  /* 0x0001120000097a24 */ /* 0x040fe400078e02ff */
[----:B------:R-:W-:Y:S02]  /*aea0*/  IMAD R0, R0, c[0x0][0x4e0], RZ ;  /* 0x0001380000007a24 */ /* 0x000fe400078e02ff */
[----:B------:R-:W-:Y:S02]  /*aeb0*/  IMAD.MOV R10, RZ, RZ, -R6 ;  /* 0x000000ffff0a7224 */ /* 0x000fe400078e0a06 */
[C---:B------:R-:W-:Y:S01]  /*aec0*/  IMAD R11, R12.reuse, c[0x0][0x44c], R9 ;  /* 0x000113000c0b7a24 */ /* 0x040fe200078e0209 */
[----:B------:R-:W-:Y:S01]  /*aed0*/  SHF.R.S32.HI R9, RZ, 0x1f, R7 ;  /* 0x0000001fff097819 */ /* 0x000fe20000011407 */
[----:B------:R-:W-:-:S02]  /*aee0*/  IMAD R13, R12, c[0x0][0x4e4], R0 ;  /* 0x000139000c0d7a24 */ /* 0x000fc400078e0200 */
[----:B------:R-:W-:-:S04]  /*aef0*/  IMAD.WIDE.U32 R4, R12, c[0x0][0x4e0], R4 ;  /* 0x000138000c047a25 */ /* 0x000fc800078e0004 */
[----:B------:R-:W-:Y:S01]  /*af00*/  IMAD R0, R10, c[0x0][0x4e8], R8 ;  /* 0x00013a000a007a24 */ /* 0x000fe200078e0208 */
[----:B------:R-:W-:Y:S01]  /*af10*/  SHF.R.S32.HI R10, RZ, 0x1f, R6 ;  /* 0x0000001fff0a7819 */ /* 0x000fe20000011406 */
[----:B------:R-:W-:Y:S01]  /*af20*/  IMAD R9, R9, c[0x0][0x430], RZ ;  /* 0x00010c0009097a24 */ /* 0x000fe200078e02ff */
[----:B------:R-:W-:Y:S01]  /*af30*/  IADD3 R4, P0, R6, R4, RZ ;  /* 0x0000000406047210 */ /* 0x000fe20007f1e0ff */
[----:B------:R-:W-:Y:S01]  /*af40*/  IMAD.WIDE.U32 R2, R12, c[0x0][0x448], R2 ;  /* 0x000112000c027a25 */ /* 0x000fe200078e0002 */
[----:B------:R-:W-:Y:S02]  /*af50*/  SHF.R.S32.HI R6, RZ, 0x1f, R0 ;  /* 0x0000001fff067819 */ /* 0x000fe40000011400 */
[----:B------:R-:W-:Y:S01]  /*af60*/  IADD3.X R5, R10, R5, R13, P0, !PT ;  /* 0x000000050a057210 */ /* 0x000fe200007fe40d */
[----:B------:R-:W-:Y:S01]  /*af70*/  IMAD R10, R7, c[0x0][0x434], R9 ;  /* 0x00010d00070a7a24 */ /* 0x000fe200078e0209 */
[----:B------:R-:W-:Y:S01]  /*af80*/  IADD3 R3, R3, R11, RZ ;  /* 0x0000000b03037210 */ /* 0x000fe20007ffe0ff */
[----:B------:R-:W-:-:S02]  /*af90*/  IMAD R9, R6, c[0x0][0x4c8], RZ ;  /* 0x0001320006097a24 */ /* 0x000fc400078e02ff */
[----:B------:R-:W-:Y:S02]  /*afa0*/  IMAD.MOV R6, RZ, RZ, -R7 ;  /* 0x000000ffff067224 */ /* 0x000fe400078e0a07 */
[----:B------:R-:W-:-:S04]  /*afb0*/  IMAD.WIDE.U32 R4, R0, c[0x0][0x4c8], R4 ;  /* 0x0001320000047a25 */ /* 0x000fc800078e0004 */
[----:B------:R-:W-:Y:S02]  /*afc0*/  IMAD R0, R0, c[0x0][0x4cc], R9 ;  /* 0x0001330000007a24 */ /* 0x000fe400078e0209 */
[----:B------:R-:W-:Y:S01]  /*afd0*/  IMAD R13, R6, c[0x0][0x4e8], R8 ;  /* 0x00013a00060d7a24 */ /* 0x000fe200078e0208 */
[C---:B------:R-:W-:Y:S01]  /*afe0*/  LEA R6, P0, R4.reuse, c[0x0][0x4a8], 0x2 ;  /* 0x00012a0004067a11 */ /* 0x040fe200078010ff */
[----:B------:R-:W-:Y:S01]  /*aff0*/  IMAD.WIDE.U32 R2, R7, c[0x0][0x430], R2 ;  /* 0x00010c0007027a25 */ /* 0x000fe200078e0002 */
[----:B------:R-:W-:Y:S02]  /*b000*/  IADD3 R0, R5, R0, RZ ;  /* 0x0000000005007210 */ /* 0x000fe40007ffe0ff */
[----:B------:R-:W-:Y:S01]  /*b010*/  SHF.R.S32.HI R7, RZ, 0x1f, R13 ;  /* 0x0000001fff077819 */ /* 0x000fe2000001140d */
[----:B------:R-:W-:Y:S01]  /*b020*/  IMAD.IADD R3, R3, 0x1, R10 ;  /* 0x0000000103037824 */ /* 0x000fe200078e020a */
[----:B------:R-:W-:Y:S01]  /*b030*/  LEA.HI.X R0, R4, c[0x0][0x4ac], R0, 0x2, P0 ;  /* 0x00012b0004007a11 */ /* 0x000fe200000f1400 */
[----:B------:R-:W-:Y:S01]  /*b040*/  IMAD R12, R15, 0x80, R14 ;  /* 0x000000800f0c7824 */ /* 0x000fe200078e020e */
[----:B------:R-:W-:Y:S01]  /*b050*/  SHFL.IDX PT, R4, R6, RZ, 0x1c1f ;  /* 0x001c1fff06047589 */ /* 0x000fe200000e0000 */
[----:B------:R-:W-:-:S02]  /*b060*/  IMAD R7, R7, c[0x0][0x428], RZ ;  /* 0x00010a0007077a24 */ /* 0x000fc400078e02ff */
[C---:B------:R-:W-:Y:S01]  /*b070*/  IMAD.WIDE.U32 R2, R13.reuse, c[0x0][0x428], R2 ;  /* 0x00010a000d027a25 */ /* 0x040fe200078e0002 */
[----:B------:R-:W1:Y:S01]  /*b080*/  SHFL.IDX PT, R5, R0, RZ, 0x1c1f ;  /* 0x001c1fff00057589 */ /* 0x000e6200000e0000 */
[C---:B------:R-:W-:Y:S02]  /*b090*/  IADD3 R14, R12.reuse, 0x40, RZ ;  /* 0x000000400c0e7810 */ /* 0x040fe40007ffe0ff */
[----:B------:R-:W-:Y:S01]  /*b0a0*/  IMAD R15, R13, c[0x0][0x42c], R7 ;  /* 0x00010b000d0f7a24 */ /* 0x000fe200078e0207 */
[----:B------:R-:W-:Y:S01]  /*b0b0*/  SHFL.IDX PT, R10, R6, 0x1, 0x1c1f ;  /* 0x003c1f00060a7f89 */ /* 0x000fe200000e0000 */
[C---:B------:R-:W-:Y:S02]  /*b0c0*/  IADD3 R13, R12.reuse, 0x48, RZ ;  /* 0x000000480c0d7810 */ /* 0x040fe40007ffe0ff */
[-C--:B------:R-:W-:Y:S01]  /*b0d0*/  ISETP.GE.OR P4, PT, R12, R24.reuse, P1 ;  /* 0x000000180c00720c */ /* 0x080fe20000f86670 */
[----:B------:R-:W2:Y:S01]  /*b0e0*/  SHFL.IDX PT, R11, R0, 0x1, 0x1c1f ;  /* 0x003c1f00000b7f89 */ /* 0x000ea200000e0000 */
[-C--:B------:R-:W-:Y:S01]  /*b0f0*/  ISETP.GE.OR P2, PT, R14, R24.reuse, P1 ;  /* 0x000000180e00720c */ /* 0x080fe20000f46670 */
[----:B------:R-:W-:Y:S01]  /*b100*/  IMAD.IADD R3, R3, 0x1, R15 ;  /* 0x0000000103037824 */ /* 0x000fe200078e020f */
[----:B------:R-:W-:Y:S01]  /*b110*/  LEA R23, P0, R2, c[0x0][0x400], 0x2 ;  /* 0x0001000002177a11 */ /* 0x000fe200078010ff */
[----:B------:R-:W-:Y:S01]  /*b120*/  SHFL.IDX PT, R8, R6, 0x2, 0x1c1f ;  /* 0x005c1f0006087f89 */ /* 0x000fe200000e0000 */
[----:B------:R-:W-:-:S02]  /*b130*/  ISETP.GE.AND P5, PT, R14, R24, PT ;  /* 0x000000180e00720c */ /* 0x000fc40003fa6270 */
[----:B------:R-:W-:Y:S01]  /*b140*/  LEA.HI.X R22, R2, c[0x0][0x404], R3, 0x2, P0 ;  /* 0x0001010002167a11 */ /* 0x000fe200000f1403 */
[----:B------:R-:W3:Y:S01]  /*b150*/  SHFL.IDX PT, R9, R0, 0x2, 0x1c1f ;  /* 0x005c1f0000097f89 */ /* 0x000ee200000e0000 */
[----:B------:R-:W-:-:S03]  /*b160*/  ISETP.GE.AND P6, PT, R13, R24, PT ;  /* 0x000000180d00720c */ /* 0x000fc60003fc6270 */
[----:B------:R-:W-:Y:S04]  /*b170*/  SHFL.IDX PT, R6, R6, 0x3, 0x1c1f ;  /* 0x007c1f0006067f89 */ /* 0x000fe800000e0000 */
[----:B------:R4:W2:Y:S04]  /*b180*/  SHFL.IDX PT, R7, R0, 0x3, 0x1c1f ;  /* 0x007c1f0000077f89 */ /* 0x0008a800000e0000 */
[----:B-1----:R1:W-:Y:S04]  /*b190*/  @!P4 ST.E [R4.64], R18 ;  /* 0x000000120400c985 */ /* 0x0023e8000c101912 */
[----:B------:R1:W1:Y:S04]  /*b1a0*/  SHFL.IDX PT, R2, R23, RZ, 0x1c1f ;  /* 0x001c1fff17027589 */ /* 0x00026800000e0000 */
[----:B------:R1:W1:Y:S01]  /*b1b0*/  SHFL.IDX PT, R3, R22, RZ, 0x1c1f ;  /* 0x001c1fff16037589 */ /* 0x00026200000e0000 */
[----:B----4-:R-:W-:-:S04]  /*b1c0*/  IADD3 R0, R12, 0x8, RZ ;  /* 0x000000080c007810 */ /* 0x010fc80007ffe0ff */
[CC--:B------:R-:W-:Y:S02]  /*b1d0*/  ISETP.GE.OR P3, PT, R0.reuse, R24.reuse, P1 ;  /* 0x000000180000720c */ /* 0x0c0fe40000f66670 */
[-C--:B------:R-:W-:Y:S02]  /*b1e0*/  ISETP.GE.OR P1, PT, R13, R24.reuse, P1 ;  /* 0x000000180d00720c */ /* 0x080fe40000f26670 */
[----:B------:R-:W-:Y:S02]  /*b1f0*/  ISETP.GE.AND P0, PT, R0, R24, PT ;  /* 0x000000180000720c */ /* 0x000fe40003f06270 */
[----:B------:R-:W-:-:S04]  /*b200*/  LOP3.LUT R0, R17, 0x7ffffffc, RZ, 0xc0, !PT ;  /* 0x7ffffffc11007812 */ /* 0x000fc800078ec0ff */
[----:B------:R-:W-:-:S03]  /*b210*/  IADD3 R0, R16, -R0, RZ ;  /* 0x8000000010007210 */ /* 0x000fc60007ffe0ff */
[----:B--2---:R2:W-:Y:S02]  /*b220*/  @!P3 ST.E [R10.64], R19 ;  /* 0x000000130a00b985 */ /* 0x0045e4000c101912 */
[----:B------:R-:W-:Y:S02]  /*b230*/  IMAD.SHL.U32 R0, R0, 0x2, RZ ;  /* 0x0000000200007824 */ /* 0x000fe400078e00ff */
[----:B---3--:R2:W-:Y:S04]  /*b240*/  @!P2 ST.E [R8.64], R20 ;  /* 0x000000140800a985 */ /* 0x0085e8000c101912 */
[----:B------:R2:W-:Y:S01]  /*b250*/  @!P1 ST.E [R6.64], R21 ;  /* 0x0000001506009985 */ /* 0x0005e2000c101912 */
[----:B------:R-:W-:-:S13]  /*b260*/  ISETP.GE.AND P1, PT, R12, R24, PT ;  /* 0x000000180c00720c */ /* 0x000fda0003f26270 */
[----:B------:R-:W-:Y:S05]  /*b270*/  @P1 BRA `(.L_x_115) ;  /* 0x000005d000001947 */ /* 0x000fea0003800000 */
[C---:B-1----:R-:W-:Y:S02]  /*b280*/  IADD3 R4, R0.reuse, 0x8, RZ ;  /* 0x0000000800047810 */ /* 0x042fe40007ffe0ff */
[----:B------:R-:W-:Y:S02]  /*b290*/  IADD3 R5, R0, 0x10, RZ ;  /* 0x0000001000057810 */ /* 0x000fe40007ffe0ff */
[----:B------:R-:W-:Y:S02]  /*b2a0*/  ISETP.GE.AND P3, PT, R4, c[0x0][0x3c8], PT ;  /* 0x0000f20004007a0c */ /* 0x000fe40003f66270 */
[----:B------:R-:W-:Y:S02]  /*b2b0*/  ISETP.GE.AND P2, PT, R5, c[0x0][0x3c8], PT ;  /* 0x0000f20005007a0c */ /* 0x000fe40003f46270 */
[C---:B------:R-:W-:Y:S02]  /*b2c0*/  ISETP.GE.AND P4, PT, R0.reuse, c[0x0][0x3c8], PT ;  /* 0x0000f20000007a0c */ /* 0x040fe40003f86270 */
[----:B--2---:R-:W-:-:S02]  /*b2d0*/  IADD3 R8, R0, 0x18, RZ ;  /* 0x0000001800087810 */ /* 0x004fc40007ffe0ff */
[----:B------:R-:W-:Y:S02]  /*b2e0*/  IADD3 R10, R0, 0x38, RZ ;  /* 0x00000038000a7810 */ /* 0x000fe40007ffe0ff */
[----:B------:R-:W-:-:S03]  /*b2f0*/  ISETP.GE.AND P1, PT, R8, c[0x0][0x3c8], PT ;  /* 0x0000f20008007a0c */ /* 0x000fc60003f26270 */
[----:B------:R-:W-:Y:S02]  /*b300*/  @!P3 LEA.HI R4, R4, R4, RZ, 0x1 ;  /* 0x000000040404b211 */ /* 0x000fe400078f08ff */
[----:B------:R-:W-:Y:S02]  /*b310*/  @!P2 LEA.HI R9, R5, R5, RZ, 0x1 ;  /* 0x000000050509a211 */ /* 0x000fe400078f08ff */
[----:B------:R-:W-:Y:S01]  /*b320*/  @!P3 LOP3.LUT R4, R4, 0xfffffffe, RZ, 0xc0, !PT ;  /* 0xfffffffe0404b812 */ /* 0x000fe200078ec0ff */
[----:B------:R-:W-:Y:S01]  /*b330*/  @!P4 IMAD.WIDE R6, R0, 0x4, R2 ;  /* 0x000000040006c825 */ /* 0x000fe200078e0202 */
[----:B------:R-:W-:-:S03]  /*b340*/  @!P2 LOP3.LUT R9, R9, 0xfffffffe, RZ, 0xc0, !PT ;  /* 0xfffffffe0909a812 */ /* 0x000fc600078ec0ff */
[----:B------:R-:W-:Y:S01]  /*b350*/  @!P3 IMAD.WIDE R4, R4, 0x4, R2 ;  /* 0x000000040404b825 */ /* 0x000fe200078e0202 */
[----:B------:R1:W-:Y:S01]  /*b360*/  @!P4 ST.E.64 [R6.64], R180 ;  /* 0x000000b40600c985 */ /* 0x0003e2000c101b12 */
[----:B------:R-:W-:-:S03]  /*b370*/  @!P1 LEA.HI R8, R8, R8, RZ, 0x1 ;  /* 0x0000000808089211 */ /* 0x000fc600078f08ff */
[----:B------:R2:W-:Y:S01]  /*b380*/  @!P3 ST.E.64 [R4.64], R188 ;  /* 0x000000bc0400b985 */ /* 0x0005e2000c101b12 */
[----:B------:R-:W-:Y:S02]  /*b390*/  @!P1 LOP3.LUT R8, R8, 0xfffffffe, RZ, 0xc0, !PT ;  /* 0xfffffffe08089812 */ /* 0x000fe400078ec0ff */
[C---:B-1----:R-:W-:Y:S02]  /*b3a0*/  IADD3 R7, R0.reuse, 0x20, RZ ;  /* 0x0000002000077810 */ /* 0x042fe40007ffe0ff */
[C---:B------:R-:W-:Y:S01]  /*b3b0*/  IADD3 R6, R0.reuse, 0x28, RZ ;  /* 0x0000002800067810 */ /* 0x040fe20007ffe0ff */
[----:B--2---:R-:W-:Y:S01]  /*b3c0*/  @!P2 IMAD.WIDE R4, R9, 0x4, R2 ;  /* 0x000000040904a825 */ /* 0x004fe200078e0202 */
[----:B------:R-:W-:Y:S02]  /*b3d0*/  IADD3 R9, R0, 0x30, RZ ;  /* 0x0000003000097810 */ /* 0x000fe40007ffe0ff */
[----:B------:R-:W-:Y:S02]  /*b3e0*/  ISETP.GE.AND P4, PT, R7, c[0x0][0x3c8], PT ;  /* 0x0000f20007007a0c */ /* 0x000fe40003f86270 */
[----:B------:R1:W-:Y:S01]  /*b3f0*/  @!P2 ST.E.64 [R4.64], R68 ;  /* 0x000000440400a985 */ /* 0x0003e2000c101b12 */
[----:B------:R-:W-:-:S02]  /*b400*/  ISETP.GE.AND P3, PT, R6, c[0x0][0x3c8], PT ;  /* 0x0000f20006007a0c */ /* 0x000fc40003f66270 */
[----:B------:R-:W-:Y:S01]  /*b410*/  ISETP.GE.AND P2, PT, R9, c[0x0][0x3c8], PT ;  /* 0x0000f20009007a0c */ /* 0x000fe20003f46270 */
[----:B-1----:R-:W-:-:S07]  /*b420*/  @!P1 IMAD.WIDE R4, R8, 0x4, R2 ;  /* 0x0000000408049825 */ /* 0x002fce00078e0202 */
[----:B------:R-:W-:Y:S01]  /*b430*/  @!P4 LEA.HI R8, R7, R7, RZ, 0x1 ;  /* 0x000000070708c211 */ /* 0x000fe200078f08ff */
[----:B------:R1:W-:Y:S01]  /*b440*/  @!P1 ST.E.64 [R4.64], R80 ;  /* 0x0000005004009985 */ /* 0x0003e2000c101b12 */
[----:B------:R-:W-:Y:S02]  /*b450*/  ISETP.GE.AND P1, PT, R10, c[0x0][0x3c8], PT ;  /* 0x0000f2000a007a0c */ /* 0x000fe40003f26270 */
[----:B------:R-:W-:-:S11]  /*b460*/  @!P4 LOP3.LUT R8, R8, 0xfffffffe, RZ, 0xc0, !PT ;  /* 0xfffffffe0808c812 */ /* 0x000fd600078ec0ff */
[----:B------:R-:W-:Y:S02]  /*b470*/  @!P1 LEA.HI R10, R10, R10, RZ, 0x1 ;  /* 0x0000000a0a0a9211 */ /* 0x000fe400078f08ff */
[----:B-1----:R-:W-:Y:S02]  /*b480*/  @!P3 LEA.HI R5, R6, R6, RZ, 0x1 ;  /* 0x000000060605b211 */ /* 0x002fe400078f08ff */
[----:B------:R-:W-:Y:S01]  /*b490*/  @!P2 LEA.HI R4, R9, R9, RZ, 0x1 ;  /* 0x000000090904a211 */ /* 0x000fe200078f08ff */
[--C-:B------:R-:W-:Y:S01]  /*b4a0*/  @!P4 IMAD.WIDE R8, R8, 0x4, R2.reuse ;  /* 0x000000040808c825 */ /* 0x100fe200078e0202 */
[----:B------:R-:W-:Y:S02]  /*b4b0*/  @!P3 LOP3.LUT R5, R5, 0xfffffffe, RZ, 0xc0, !PT ;  /* 0xfffffffe0505b812 */ /* 0x000fe400078ec0ff */
[----:B------:R-:W-:Y:S02]  /*b4c0*/  @!P2 LOP3.LUT R4, R4, 0xfffffffe, RZ, 0xc0, !PT ;  /* 0xfffffffe0404a812 */ /* 0x000fe400078ec0ff */
[----:B------:R1:W-:Y:S01]  /*b4d0*/  @!P4 ST.E.64 [R8.64], R84 ;  /* 0x000000540800c985 */ /* 0x0003e2000c101b12 */
[----:B------:R-:W-:-:S04]  /*b4e0*/  @!P3 IMAD.WIDE R6, R5, 0x4, R2 ;  /* 0x000000040506b825 */ /* 0x000fc800078e0202 */
[----:B------:R-:W-:Y:S01]  /*b4f0*/  @!P2 IMAD.WIDE R4, R4, 0x4, R2 ;  /* 0x000000040404a825 */ /* 0x000fe200078e0202 */
[----:B------:R2:W-:Y:S04]  /*b500*/  @!P3 ST.E.64 [R6.64], R96 ;  /* 0x000000600600b985 */ /* 0x0005e8000c101b12 */
[----:B------:R3:W-:Y:S01]  /*b510*/  @!P2 ST.E.64 [R4.64], R100 ;  /* 0x000000640400a985 */ /* 0x0007e2000c101b12 */
[----:B-1----:R-:W-:Y:S02]  /*b520*/  @!P1 LOP3.LUT R8, R10, 0xfffffffe, RZ, 0xc0, !PT ;  /* 0xfffffffe0a089812 */ /* 0x002fe400078ec0ff */
[----:B------:R-:W-:-:S03]  /*b530*/  IADD3 R9, R0, 0x40, RZ ;  /* 0x0000004000097810 */ /* 0x000fc60007ffe0ff */
[----:B--2---:R-:W-:Y:S01]  /*b540*/  @!P1 IMAD.WIDE R6, R8, 0x4, R2 ;  /* 0x0000000408069825 */ /* 0x004fe200078e0202 */
[----:B------:R-:W-:Y:S02]  /*b550*/  ISETP.GE.AND P4, PT, R9, c[0x0][0x3c8], PT ;  /* 0x0000f20009007a0c */ /* 0x000fe40003f86270 */
[C---:B------:R-:W-:Y:S02]  /*b560*/  IADD3 R8, R0.reuse, 0x58, RZ ;  /* 0x0000005800087810 */ /* 0x040fe40007ffe0ff */
[C---:B---3--:R-:W-:Y:S01]  /*b570*/  IADD3 R5, R0.reuse, 0x48, RZ ;  /* 0x0000004800057810 */ /* 0x048fe20007ffe0ff */
[----:B------:R1:W-:Y:S01]  /*b580*/  @!P1 ST.E.64 [R6.64], R112 ;  /* 0x0000007006009985 */ /* 0x0003e2000c101b12 */
[----:B------:R-:W-:Y:S02]  /*b590*/  IADD3 R4, R0, 0x50, RZ ;  /* 0x0000005000047810 */ /* 0x000fe40007ffe0ff */
[----:B------:R-:W-:Y:S02]  /*b5a0*/  ISETP.GE.AND P3, PT, R5, c[0x0][0x3c8], PT ;  /* 0x0000f20005007a0c */ /* 0x000fe40003f66270 */
[----:B------:R-:W-:-:S02]  /*b5b0*/  ISETP.GE.AND P2, PT, R4, c[0x0][0x3c8], PT ;  /* 0x0000f20004007a0c */ /* 0x000fc40003f46270 */
[----:B------:R-:W-:Y:S02]  /*b5c0*/  ISETP.GE.AND P1, PT, R8, c[0x0][0x3c8], PT ;  /* 0x0000f20008007a0c */ /* 0x000fe40003f26270 */
[----:B------:R-:W-:-:S09]  /*b5d0*/  @!P4 LEA.HI R9, R9, R9, RZ, 0x1 ;  /* 0x000000090909c211 */ /* 0x000fd200078f08ff */
[----:B------:R-:W-:Y:S02]  /*b5e0*/  @!P2 LEA.HI R4, R4, R4, RZ, 0x1 ;  /* 0x000000040404a211 */ /* 0x000fe400078f08ff */
[----:B------:R-:W-:-:S04]  /*b5f0*/  @!P1 LEA.HI R8, R8, R8, RZ, 0x1 ;  /* 0x0000000808089211 */ /* 0x000fc800078f08ff */
[----:B------:R-:W-:Y:S02]  /*b600*/  @!P1 LOP3.LUT R10, R8, 0xfffffffe, RZ, 0xc0, !PT ;  /* 0xfffffffe080a9812 */ /* 0x000fe400078ec0ff */
[----:B-1----:R-:W-:Y:S02]  /*b610*/  @!P3 LEA.HI R6, R5, R5, RZ, 0x1 ;  /* 0x000000050506b211 */ /* 0x002fe400078f08ff */
[----:B------:R-:W-:Y:S02]  /*b620*/  @!P4 LOP3.LUT R5, R9, 0xfffffffe, RZ, 0xc0, !PT ;  /* 0xfffffffe0905c812 */ /* 0x000fe400078ec0ff */
[----:B------:R-:W-:Y:S02]  /*b630*/  @!P3 LOP3.LUT R9, R6, 0xfffffffe, RZ, 0xc0, !PT ;  /* 0xfffffffe0609b812 */ /* 0x000fe400078ec0ff */
[----:B------:R-:W-:Y:S01]  /*b640*/  @!P2 LOP3.LUT R6, R4, 0xfffffffe, RZ, 0xc0, !PT ;  /* 0xfffffffe0406a812 */ /* 0x000fe200078ec0ff */
[----:B------:R-:W-:-:S04]  /*b650*/  @!P4 IMAD.WIDE R4, R5, 0x4, R2 ;  /* 0x000000040504c825 */ /* 0x000fc800078e0202 */
[--C-:B------:R-:W-:Y:S01]  /*b660*/  @!P3 IMAD.WIDE R8, R9, 0x4, R2.reuse ;  /* 0x000000040908b825 */ /* 0x100fe200078e0202 */
[----:B------:R1:W-:Y:S03]  /*b670*/  @!P4 ST.E.64 [R4.64], R116 ;  /* 0x000000740400c985 */ /* 0x0003e6000c101b12 */
[--C-:B------:R-:W-:Y:S01]  /*b680*/  @!P2 IMAD.WIDE R6, R6, 0x4, R2.reuse ;  /* 0x000000040606a825 */ /* 0x100fe200078e0202 */
[----:B------:R2:W-:Y:S04]  /*b690*/  @!P3 ST.E.64 [R8.64], R128 ;  /* 0x000000800800b985 */ /* 0x0005e8000c101b12 */
[----:B------:R3:W-:Y:S01]  /*b6a0*/  @!P2 ST.E.64 [R6.64], R132 ;  /* 0x000000840600a985 */ /* 0x0007e2000c101b12 */
[----:B-1----:R-:W-:Y:S01]  /*b6b0*/  @!P1 IMAD.WIDE R4, R10, 0x4, R2 ;  /* 0x000000040a049825 */ /* 0x002fe200078e0202 */
[----:B--2---:R-:W-:-:S04]  /*b6c0*/  IADD3 R8, R0, 0x60, RZ ;  /* 0x0000006000087810 */ /* 0x004fc80007ffe0ff */
[----:B------:R1:W-:Y:S01]  /*b6d0*/  @!P1 ST.E.64 [R4.64], R144 ;  /* 0x0000009004009985 */ /* 0x0003e2000c101b12 */
[----:B---3--:R-:W-:Y:S02]  /*b6e0*/  IADD3 R6, R0, 0x68, RZ ;  /* 0x0000006800067810 */ /* 0x008fe40007ffe0ff */
[----:B------:R-:W-:Y:S02]  /*b6f0*/  ISETP.GE.AND P4, PT, R8, c[0x0][0x3c8], PT ;  /* 0x0000f20008007a0c */ /* 0x000fe40003f86270 */
[----:B------:R-:W-:-:S11]  /*b700*/  ISETP.GE.AND P3, PT, R6, c[0x0][0x3c8], PT ;  /* 0x0000f20006007a0c */ /* 0x000fd60003f66270 */
[----:B------:R-:W-:Y:S02]  /*b710*/  @!P4 LEA.HI R8, R8, R8, RZ, 0x1 ;  /* 0x000000080808c211 */ /* 0x000fe400078f08ff */
[----:B------:R-:W-:-:S04]  /*b720*/  @!P3 LEA.HI R7, R6, R6, RZ, 0x1 ;  /* 0x000000060607b211 */ /* 0x000fc800078f08ff */
[----:B------:R-:W-:Y:S02]  /*b730*/  @!P3 LOP3.LUT R7, R7, 0xfffffffe, RZ, 0xc0, !PT ;  /* 0xfffffffe0707b812 */ /* 0x000fe400078ec0ff */
[C---:B-1----:R-:W-:Y:S02]  /*b740*/  IADD3 R5, R0.reuse, 0x70, RZ ;  /* 0x0000007000057810 */ /* 0x042fe40007ffe0ff */
[----:B------:R-:W-:Y:S02]  /*b750*/  IADD3 R4, R0, 0x78, RZ ;  /* 0x0000007800047810 */ /* 0x000fe40007ffe0ff */
[----:B------:R-:W-:Y:S02]  /*b760*/  ISETP.GE.AND P2, PT, R5, c[0x0][0x3c8], PT ;  /* 0x0000f20005007a0c */ /* 0x000fe40003f46270 */
[----:B------:R-:W-:-:S11]  /*b770*/  ISETP.GE.AND P1, PT, R4, c[0x0][0x3c8], PT ;  /* 0x0000f20004007a0c */ /* 0x000fd60003f26270 */
[----:B------:R-:W-:Y:S02]  /*b780*/  @!P2 LEA.HI R6, R5, R5, RZ, 0x1 ;  /* 0x000000050506a211 */ /* 0x000fe400078f08ff */
[----:B------:R-:W-:Y:S02]  /*b790*/  @!P1 LEA.HI R4, R4, R4, RZ, 0x1 ;  /* 0x0000000404049211 */ /* 0x000fe400078f08ff */
[----:B------:R-:W-:Y:S02]  /*b7a0*/  @!P4 LOP3.LUT R5, R8, 0xfffffffe, RZ, 0xc0, !PT ;  /* 0xfffffffe0805c812 */ /* 0x000fe400078ec0ff */
[----:B------:R-:W-:Y:S01]  /*b7b0*/  @!P2 LOP3.LUT R10, R6, 0xfffffffe, RZ, 0xc0, !PT ;  /* 0xfffffffe060aa812 */ /* 0x000fe200078ec0ff */
[----:B------:R-:W-:Y:S01]  /*b7c0*/  @!P3 IMAD.WIDE R6, R7, 0x4, R2 ;  /* 0x000000040706b825 */ /* 0x000fe200078e0202 */
[----:B------:R-:W-:-:S03]  /*b7d0*/  @!P1 LOP3.LUT R11, R4, 0xfffffffe, RZ, 0xc0, !PT ;  /* 0xfffffffe040b9812 */ /* 0x000fc600078ec0ff */
[----:B------:R-:W-:-:S04]  /*b7e0*/  @!P4 IMAD.WIDE R8, R5, 0x4, R2 ;  /* 0x000000040508c825 */ /* 0x000fc800078e0202 */
[--C-:B------:R-:W-:Y:S01]  /*b7f0*/  @!P2 IMAD.WIDE R4, R10, 0x4, R2.reuse ;  /* 0x000000040a04a825 */ /* 0x100fe200078e0202 */
[----:B------:R1:W-:Y:S03]  /*b800*/  @!P4 ST.E.64 [R8.64], R148 ;  /* 0x000000940800c985 */ /* 0x0003e6000c101b12 */
[----:B------:R-:W-:Y:S01]  /*b810*/  @!P1 IMAD.WIDE R2, R11, 0x4, R2 ;  /* 0x000000040b029825 */ /* 0x000fe200078e0202 */
[----:B------:R1:W-:Y:S04]  /*b820*/  @!P3 ST.E.64 [R6.64], R160 ;  /* 0x000000a00600b985 */ /* 0x0003e8000c101b12 */
[----:B------:R1:W-:Y:S04]  /*b830*/  @!P2 ST.E.64 [R4.64], R192 ;  /* 0x000000c00400a985 */ /* 0x0003e8000c101b12 */
[----:B------:R1:W-:Y:S02]  /*b840*/  @!P1 ST.E.64 [R2.64], R200 ;  /* 0x000000c802009985 */ /* 0x0003e4000c101b12 */
.L_x_115:
[----:B-1----:R-:W-:Y:S05]  /*b850*/  BSYNC B0 ;  /* 0x0000000000007941 */ /* 0x002fea0003800000 */
.L_x_114:
[----:B------:R1:W3:Y:S01]  /*b860*/  SHFL.IDX PT, R3, R22, 0x1, 0x1c1f ;  /* 0x003c1f0016037f89 */ /* 0x0002e200000e0000 */
[----:B------:R-:W-:Y:S03]  /*b870*/  BSSY B0, `(.L_x_116) ;  /* 0x0000060000007945 */ /* 0x000fe60003800000 */
[----:B------:R1:W4:Y:S01]  /*b880*/  SHFL.IDX PT, R2, R23, 0x1, 0x1c1f ;  /* 0x003c1f0017027f89 */ /* 0x00032200000e0000 */
[----:B------:R-:W-:Y:S05]  /*b890*/  @P0 BRA `(.L_x_117) ;  /* 0x000005d000000947 */ /* 0x000fea0003800000 */
[C---:B--2---:R-:W-:Y:S02]  /*b8a0*/  IADD3 R6, R0.reuse, 0x8, RZ ;  /* 0x0000000800067810 */ /* 0x044fe40007ffe0ff */
[----:B------:R-:W-:-:S02]  /*b8b0*/  IADD3 R5, R0, 0x10, RZ ;  /* 0x0000001000057810 */ /* 0x000fc40007ffe0ff */
[C---:B------:R-:W-:Y:S02]  /*b8c0*/  ISETP.GE.AND P0, PT, R0.reuse, c[0x0][0x3c8], PT ;  /* 0x0000f20000007a0c */ /* 0x040fe40003f06270 */
[----:B------:R-:W-:Y:S02]  /*b8d0*/  IADD3 R4, R0, 0x18, RZ ;  /* 0x0000001800047810 */ /* 0x000fe40007ffe0ff */
[----:B------:R-:W-:Y:S02]  /*b8e0*/  ISETP.GE.AND P4, PT, R6, c[0x0][0x3c8], PT ;  /* 0x0000f20006007a0c */ /* 0x000fe40003f86270 */
[----:B------:R-:W-:Y:S02]  /*b8f0*/  ISETP.GE.AND P3, PT, R5, c[0x0][0x3c8], PT ;  /* 0x0000f20005007a0c */ /* 0x000fe40003f66270 */
[----:B------:R-:W-:Y:S02]  /*b900*/  ISETP.GE.AND P2, PT, R4, c[0x0][0x3c8], PT ;  /* 0x0000f20004007a0c */ /* 0x000fe40003f46270 */
[----:B------:R-:W-:-:S02]  /*b910*/  IADD3 R10, R0, 0x20, RZ ;  /* 0x00000020000a7810 */ /* 0x000fc40007ffe0ff */
[C---:B------:R-:W-:Y:S01]  /*b920*/  IADD3 R11, R0.reuse, 0x28, RZ ;  /* 0x00000028000b7810 */ /* 0x040fe20007ffe0ff */
[----:B---34-:R-:W-:Y:S01]  /*b930*/  @!P0 IMAD.WIDE R8, R0, 0x4, R2 ;  /* 0x0000000400088825 */ /* 0x018fe200078e0202 */
[----:B------:R-:W-:Y:S02]  /*b940*/  ISETP.GE.AND P1, PT, R10, c[0x0][0x3c8], PT ;  /* 0x0000f2000a007a0c */ /* 0x000fe40003f26270 */
[----:B------:R-:W-:Y:S02]  /*b950*/  IADD3 R12, R0, 0x50, RZ ;  /* 0x00000050000c7810 */ /* 0x000fe40007ffe0ff */
[----:B------:R-:W-:Y:S01]  /*b960*/  @!P4 LEA.HI R7, R6, R6, RZ, 0x1 ;  /* 0x000000060607c211 */ /* 0x000fe200078f08ff */
[----:B------:R2:W-:Y:S01]  /*b970*/  @!P0 ST.E.64 [R8.64], R182 ;  /* 0x000000b608008985 */ /* 0x0005e2000c101b12 */
[----:B------:R-:W-:Y:S02]  /*b980*/  @!P3 LEA.HI R6, R5, R5, RZ, 0x1 ;  /* 0x000000050506b211 */ /* 0x000fe400078f08ff */
[----:B------:R-:W-:-:S02]  /*b990*/  @!P2 LEA.HI R4, R4, R4, RZ, 0x1 ;  /* 0x000000040404a211 */ /* 0x000fc400078f08ff */
[----:B------:R-:W-:Y:S02]  /*b9a0*/  @!P4 LOP3.LUT R5, R7, 0xfffffffe, RZ, 0xc0, !PT ;  /* 0xfffffffe0705c812 */ /* 0x000fe400078ec0ff */
[----:B------:R-:W-:Y:S02]  /*b9b0*/  @!P3 LOP3.LUT R6, R6, 0xfffffffe, RZ, 0xc0, !PT ;  /* 0xfffffffe0606b812 */ /* 0x000fe400078ec0ff */
[----:B------:R-:W-:Y:S02]  /*b9c0*/  ISETP.GE.AND P0, PT, R11, c[0x0][0x3c8], PT ;  /* 0x0000f2000b007a0c */ /* 0x000fe40003f06270 */
[----:B------:R-:W-:Y:S01]  /*b9d0*/  @!P2 LOP3.LUT R4, R4, 0xfffffffe, RZ, 0xc0, !PT ;  /* 0xfffffffe0404a812 */ /* 0x000fe200078ec0ff */
[----:B------:R-:W-:-:S04]  /*b9e0*/  @!P3 IMAD.WIDE R6, R6, 0x4, R2 ;  /* 0x000000040606b825 */ /* 0x000fc800078e0202 */
[----:B--2---:R-:W-:-:S04]  /*b9f0*/  @!P4 IMAD.WIDE R8, R5, 0x4, R2 ;  /* 0x000000040508c825 */ /* 0x004fc800078e0202 */
[----:B------:R-:W-:Y:S01]  /*ba00*/  @!P2 IMAD.WIDE R4, R4, 0x4, R2 ;  /* 0x000000040404a825 */ /* 0x000fe200078e0202 */
[----:B------:R2:W-:Y:S04]  /*ba10*/  @!P4 ST.E.64 [R8.64], R190 ;  /* 0x000000be0800c985 */ /* 0x0005e8000c101b12 */
[----:B------:R3:W-:Y:S04]  /*ba20*/  @!P3 ST.E.64 [R6.64], R70 ;  /* 0x000000460600b985 */ /* 0x0007e8000c101b12 */
[----:B------:R4:W-:Y:S01]  /*ba30*/  @!P2 ST.E.64 [R4.64], R82 ;  /* 0x000000520400a985 */ /* 0x0009e2000c101b12 */
[----:B--2---:R-:W-:-:S02]  /*ba40*/  IADD3 R8, R0, 0x30, RZ ;  /* 0x0000003000087810 */ /* 0x004fc40007ffe0ff */
[----:B------:R-:W-:Y:S02]  /*ba50*/  IADD3 R9, R0, 0x40, RZ ;  /* 0x0000004000097810 */ /* 0x000fe40007ffe0ff */
[----:B---3--:R-:W-:Y:S02]  /*ba60*/  @!P1 LEA.HI R6, R10, R10, RZ, 0x1 ;  /* 0x0000000a0a069211 */ /* 0x008fe400078f08ff */
[----:B------:R-:W-:Y:S02]  /*ba70*/  IADD3 R10, R0, 0x38, RZ ;  /* 0x00000038000a7810 */ /* 0x000fe40007ffe0ff */
[----:B----4-:R-:W-:Y:S02]  /*ba80*/  @!P0 LEA.HI R4, R11, R11, RZ, 0x1 ;  /* 0x0000000b0b048211 */ /* 0x010fe400078f08ff */
[----:B------:R-:W-:Y:S02]  /*ba90*/  @!P1 LOP3.LUT R6, R6, 0xfffffffe, RZ, 0xc0, !PT ;  /* 0xfffffffe06069812 */ /* 0x000fe400078ec0ff */
[----:B------:R-:W-:-:S02]  /*baa0*/  @!P0 LOP3.LUT R4, R4, 0xfffffffe, RZ, 0xc0, !PT ;  /* 0xfffffffe04048812 */ /* 0x000fc400078ec0ff */
[----:B------:R-:W-:Y:S01]  /*bab0*/  IADD3 R11, R0, 0x48, RZ ;  /* 0x00000048000b7810 */ /* 0x000fe20007ffe0ff */
[--C-:B------:R-:W-:Y:S01]  /*bac0*/  @!P1 IMAD.WIDE R6, R6, 0x4, R2.reuse ;  /* 0x0000000406069825 */ /* 0x100fe200078e0202 */
[----:B------:R-:W-:Y:S02]  /*bad0*/  ISETP.GE.AND P4, PT, R8, c[0x0][0x3c8], PT ;  /* 0x0000f20008007a0c */ /* 0x000fe40003f86270 */
[----:B------:R-:W-:Y:S01]  /*bae0*/  ISETP.GE.AND P3, PT, R10, c[0x0][0x3c8], PT ;  /* 0x0000f2000a007a0c */ /* 0x000fe20003f66270 */
[----:B------:R-:W-:Y:S01]  /*baf0*/  @!P0 IMAD.WIDE R4, R4, 0x4, R2 ;  /* 0x0000000404048825 */ /* 0x000fe200078e0202 */
[----:B------:R-:W-:Y:S01]  /*bb00*/  ISETP.GE.AND P2, PT, R9, c[0x0][0x3c8], PT ;  /* 0x0000f20009007a0c */ /* 0x000fe20003f46270 */
[----:B------:R2:W-:Y:S01]  /*bb10*/  @!P1 ST.E.64 [R6.64], R86 ;  /* 0x0000005606009985 */ /* 0x0005e2000c101b12 */
[----:B------:R-:W-:-:S03]  /*bb20*/  ISETP.GE.AND P1, PT, R11, c[0x0][0x3c8], PT ;  /* 0x0000f2000b007a0c */ /* 0x000fc60003f26270 */
[----:B------:R3:W-:Y:S01]  /*bb30*/  @!P0 ST.E.64 [R4.64], R98 ;  /* 0x0000006204008985 */ /* 0x0007e2000c101b12 */
[----:B------:R-:W-:-:S13]  /*bb40*/  ISETP.GE.AND P0, PT, R12, c[0x0][0x3c8], PT ;  /* 0x0000f2000c007a0c */ /* 0x000fda0003f06270 */
[----:B------:R-:W-:-:S04]  /*bb50*/  @!P0 LEA.HI R12, R12, R12, RZ, 0x1 ;  /* 0x0000000c0c0c8211 */ /* 0x000fc800078f08ff */
[----:B------:R-:W-:Y:S02]  /*bb60*/  @!P0 LOP3.LUT R12, R12, 0xfffffffe, RZ, 0xc0, !PT ;  /* 0xfffffffe0c0c8812 */ /* 0x000fe400078ec0ff */
[----:B--2---:R-:W-:Y:S02]  /*bb70*/  @!P3 LEA.HI R6, R10, R10, RZ, 0x1 ;  /* 0x0000000a0a06b211 */ /* 0x004fe400078f08ff */
[----:B------:R-:W-:Y:S02]  /*bb80*/  @!P1 LEA.HI R7, R11, R11, RZ, 0x1 ;  /* 0x0000000b0b079211 */ /* 0x000fe400078f08ff */
[----:B---3--:R-:W-:Y:S02]  /*bb90*/  @!P4 LEA.HI R4, R8, R8, RZ, 0x1 ;  /* 0x000000080804c211 */ /* 0x008fe400078f08ff */
[----:B------:R-:W-:Y:S02]  /*bba0*/  @!P2 LEA.HI R5, R9, R9, RZ, 0x1 ;  /* 0x000000090905a211 */ /* 0x000fe400078f08ff */
[----:B------:R-:W-:-:S02]  /*bbb0*/  @!P4 LOP3.LUT R4, R4, 0xfffffffe, RZ, 0xc0, !PT ;  /* 0xfffffffe0404c812 */ /* 0x000fc400078ec0ff */
[----:B------:R-:W-:Y:S02]  /*bbc0*/  @!P3 LOP3.LUT R6, R6, 0xfffffffe, RZ, 0xc0, !PT ;  /* 0xfffffffe0606b812 */ /* 0x000fe400078ec0ff */
[----:B------:R-:W-:Y:S01]  /*bbd0*/  @!P2 LOP3.LUT R10, R5, 0xfffffffe, RZ, 0xc0, !PT ;  /* 0xfffffffe050aa812 */ /* 0x000fe200078ec0ff */
[----:B------:R-:W-:Y:S01]  /*bbe0*/  @!P4 IMAD.WIDE R4, R4, 0x4, R2 ;  /* 0x000000040404c825 */ /* 0x000fe200078e0202 */
[----:B------:R-:W-:-:S03]  /*bbf0*/  @!P1 LOP3.LUT R7, R7, 0xfffffffe, RZ, 0xc0, !PT ;  /* 0xfffffffe07079812 */ /* 0x000fc600078ec0ff */
[--C-:B------:R-:W-:Y:S01]  /*bc00*/  @!P3 IMAD.WIDE R8, R6, 0x4, R2.reuse ;  /* 0x000000040608b825 */ /* 0x100fe200078e0202 */
[----:B------:R2:W-:Y:S03]  /*bc10*/  @!P4 ST.E.64 [R4.64], R102 ;  /* 0x000000660400c985 */ /* 0x0005e6000c101b12 */
[--C-:B------:R-:W-:Y:S01]  /*bc20*/  @!P2 IMAD.WIDE R10, R10, 0x4, R2.reuse ;  /* 0x000000040a0aa825 */ /* 0x100fe200078e0202 */
[----:B------:R3:W-:Y:S03]  /*bc30*/  @!P3 ST.E.64 [R8.64], R114 ;  /* 0x000000720800b985 */ /* 0x0007e6000c101b12 */
[--C-:B------:R-:W-:Y:S01]  /*bc40*/  @!P1 IMAD.WIDE R6, R7, 0x4, R2.reuse ;  /* 0x0000000407069825 */ /* 0x100fe200078e0202 */
[----:B------:R-:W-:Y:S04]  /*bc50*/  @!P2 ST.E.64 [R10.64], R118 ;  /* 0x000000760a00a985 */ /* 0x000fe8000c101b12 */
[----:B------:R4:W-:Y:S01]  /*bc60*/  @!P1 ST.E.64 [R6.64], R130 ;  /* 0x0000008206009985 */ /* 0x0009e2000c101b12 */
[----:B--2---:R-:W-:Y:S01]  /*bc70*/  @!P0 IMAD.WIDE R4, R12, 0x4, R2 ;  /* 0x000000040c048825 */ /* 0x004fe200078e0202 */
[----:B---3--:R-:W-:-:S04]  /*bc80*/  IADD3 R8, R0, 0x58, RZ ;  /* 0x0000005800087810 */ /* 0x008fc80007ffe0ff */
[----:B------:R2:W-:Y:S01]  /*bc90*/  @!P0 ST.E.64 [R4.64], R134 ;  /* 0x0000008604008985 */ /* 0x0005e2000c101b12 */
[----:B------:R-:W-:Y:S02]  /*bca0*/  ISETP.GE.AND P4, PT, R8, c[0x0][0x3c8], PT ;  /* 0x0000f20008007a0c */ /* 0x000fe40003f86270 */
[C---:B----4-:R-:W-:Y:S02]  /*bcb0*/  IADD3 R7, R0.reuse, 0x60, RZ ;  /* 0x0000006000077810 */ /* 0x050fe40007ffe0ff */
[----:B------:R-:W-:Y:S02]  /*bcc0*/  IADD3 R6, R0, 0x68, RZ ;  /* 0x0000006800067810 */ /* 0x000fe40007ffe0ff */
[----:B------:R-:W-:Y:S02]  /*bcd0*/  ISETP.GE.AND P3, PT, R7, c[0x0][0x3c8], PT ;  /* 0x0000f20007007a0c */ /* 0x000fe40003f66270 */
[----:B------:R-:W-:-:S05]  /*bce0*/  ISETP.GE.AND P2, PT, R6, c[0x0][0x3c8], PT ;  /* 0x0000f20006007a0c */ /* 0x000fca0003f46270 */
[----:B------:R-:W-:-:S06]  /*bcf0*/  @!P4 LEA.HI R9, R8, R8, RZ, 0x1 ;  /* 0x000000080809c211 */ /* 0x000fcc00078f08ff */
[----:B------:R-:W-:Y:S02]  /*bd00*/  @!P3 LEA.HI R8, R7, R7, RZ, 0x1 ;  /* 0x000000070708b211 */ /* 0x000fe400078f08ff */
[----:B------:R-:W-:Y:S02]  /*bd10*/  @!P2 LEA.HI R7, R6, R6, RZ, 0x1 ;  /* 0x000000060607a211 */ /* 0x000fe400078f08ff */
[----:B------:R-:W-:Y:S02]  /*bd20*/  @!P3 LOP3.LUT R8, R8, 0xfffffffe, RZ, 0xc0, !PT ;  /* 0xfffffffe0808b812 */ /* 0x000fe400078ec0ff */
[C---:B--2---:R-:W-:Y:S02]  /*bd30*/  IADD3 R5, R0.reuse, 0x70, RZ ;  /* 0x0000007000057810 */ /* 0x044fe40007ffe0ff */
[----:B------:R-:W-:Y:S02]  /*bd40*/  IADD3 R4, R0, 0x78, RZ ;  /* 0x0000007800047810 */ /* 0x000fe40007ffe0ff */
[----:B------:R-:W-:-:S02]  /*bd50*/  ISETP.GE.AND P1, PT, R5, c[0x0][0x3c8], PT ;  /* 0x0000f20005007a0c */ /* 0x000fc40003f26270 */
[----:B------:R-:W-:Y:S02]  /*bd60*/  ISETP.GE.AND P0, PT, R4, c[0x0][0x3c8], PT ;  /* 0x0000f20004007a0c */ /* 0x000fe40003f06270 */
[----:B------:R-:W-:-:S09]  /*bd70*/  @!P2 LOP3.LUT R7, R7, 0xfffffffe, RZ, 0xc0, !PT ;  /* 0xfffffffe0707a812 */ /* 0x000fd200078ec0ff */
[----:B------:R-:W-:Y:S02]  /*bd80*/  @!P1 LEA.HI R6, R5, R5, RZ, 0x1 ;  /* 0x0000000505069211 */ /* 0x000fe400078f08ff */
[----:B------:R-:W-:Y:S02]  /*bd90*/  @!P0 LEA.HI R4, R4, R4, RZ, 0x1 ;  /* 0x0000000404048211 */ /* 0x000fe400078f08ff */
[----:B------:R-:W-:Y:S01]  /*bda0*/  @!P4 LOP3.LUT R5, R9, 0xfffffffe, RZ, 0xc0, !PT ;  /* 0xfffffffe0905c812 */ /* 0x000fe200078ec0ff */
[--C-:B------:R-:W-:Y:S01]  /*bdb0*/  @!P3 IMAD.WIDE R8, R8, 0x4, R2.reuse ;  /* 0x000000040808b825 */ /* 0x100fe200078e0202 */
[----:B------:R-:W-:Y:S02]  /*bdc0*/  @!P1 LOP3.LUT R12, R6, 0xfffffffe, RZ, 0xc0, !PT ;  /* 0xfffffffe060c9812 */ /* 0x000fe400078ec0ff */
[----:B------:R-:W-:Y:S01]  /*bdd0*/  @!P0 LOP3.LUT R13, R4, 0xfffffffe, RZ, 0xc0, !PT ;  /* 0xfffffffe040d8812 */ /* 0x000fe200078ec0ff */
[----:B------:R-:W-:-:S04]  /*bde0*/  @!P4 IMAD.WIDE R10, R5, 0x4, R2 ;  /* 0x00000004050ac825 */ /* 0x000fc800078e0202 */
[--C-:B------:R-:W-:Y:S01]  /*bdf0*/  @!P2 IMAD.WIDE R6, R7, 0x4, R2.reuse ;  /* 0x000000040706a825 */ /* 0x100fe200078e0202 */
[----:B------:R2:W-:Y:S03]  /*be00*/  @!P4 ST.E.64 [R10.64], R146 ;  /* 0x000000920a00c985 */ /* 0x0005e6000c101b12 */
[--C-:B------:R-:W-:Y:S01]  /*be10*/  @!P1 IMAD.WIDE R4, R12, 0x4, R2.reuse ;  /* 0x000000040c049825 */ /* 0x100fe200078e0202 */
[----:B------:R2:W-:Y:S03]  /*be20*/  @!P3 ST.E.64 [R8.64], R150 ;  /* 0x000000960800b985 */ /* 0x0005e6000c101b12 */
[----:B------:R-:W-:Y:S01]  /*be30*/  @!P0 IMAD.WIDE R2, R13, 0x4, R2 ;  /* 0x000000040d028825 */ /* 0x000fe200078e0202 */
[----:B------:R2:W-:Y:S04]  /*be40*/  @!P2 ST.E.64 [R6.64], R162 ;  /* 0x000000a20600a985 */ /* 0x0005e8000c101b12 */
[----:B------:R2:W-:Y:S04]  /*be50*/  @!P1 ST.E.64 [R4.64], R194 ;  /* 0x000000c204009985 */ /* 0x0005e8000c101b12 */
[----:B------:R2:W-:Y:S02]  /*be60*/  @!P0 ST.E.64 [R2.64], R202 ;  /* 0x000000ca02008985 */ /* 0x0005e4000c101b12 */
.L_x_117:
[----:B------:R-:W-:Y:S05]  /*be70*/  BSYNC B0 ;  /* 0x0000000000007941 */ /* 0x000fea0003800000 */
.L_x_116:
[----:B--23--:R2:W3:Y:S01]  /*be80*/  SHFL.IDX PT, R3, R22, 0x2, 0x1c1f ;  /* 0x005c1f0016037f89 */ /* 0x00c4e200000e0000 */
[----:B------:R-:W-:Y:S03]  /*be90*/  BSSY B0, `(.L_x_118) ;  /* 0x0000060000007945 */ /* 0x000fe60003800000 */
[----:B----4-:R2:W4:Y:S01]  /*bea0*/  SHFL.IDX PT, R2, R23, 0x2, 0x1c1f ;  /* 0x005c1f0017027f89 */ /* 0x01052200000e0000 */
[----:B------:R-:W-:Y:S05]  /*beb0*/  @P5 BRA `(.L_x_119) ;  /* 0x000005d000005947 */ /* 0x000fea0003800000 */
[C---:B------:R-:W-:Y:S02]  /*bec0*/  IADD3 R5, R0.reuse, 0x8, RZ ;  /* 0x0000000800057810 */ /* 0x040fe40007ffe0ff */
[----:B------:R-:W-:-:S02]  /*bed0*/  IADD3 R4, R0, 0x10, RZ ;  /* 0x0000001000047810 */ /* 0x000fc40007ffe0ff */
[----:B------:R-:W-:Y:S02]  /*bee0*/  ISETP.GE.AND P2, PT, R5, c[0x0][0x3c8], PT ;  /* 0x0000f20005007a0c */ /* 0x000fe40003f46270 */
[----:B------:R-:W-:Y:S02]  /*bef0*/  ISETP.GE.AND P1, PT, R4, c[0x0][0x3c8], PT ;  /* 0x0000f20004007a0c */ /* 0x000fe40003f26270 */
[C---:B------:R-:W-:Y:S02]  /*bf00*/  ISETP.GE.AND P3, PT, R0.reuse, c[0x0][0x3c8], PT ;  /* 0x0000f20000007a0c */ /* 0x040fe40003f66270 */
[C---:B------:R-:W-:Y:S02]  /*bf10*/  IADD3 R10, R0.reuse, 0x18, RZ ;  /* 0x00000018000a7810 */ /* 0x040fe40007ffe0ff */
[----:B------:R-:W-:Y:S02]  /*bf20*/  IADD3 R11, R0, 0x20, RZ ;  /* 0x00000020000b7810 */ /* 0x000fe40007ffe0ff */
[----:B------:R-:W-:-:S02]  /*bf30*/  ISETP.GE.AND P0, PT, R10, c[0x0][0x3c8], PT ;  /* 0x0000f2000a007a0c */ /* 0x000fc40003f06270 */
[----:B------:R-:W-:Y:S02]  /*bf40*/  ISETP.GE.AND P5, PT, R11, c[0x0][0x3c8], PT ;  /* 0x0000f2000b007a0c */ /* 0x000fe40003fa6270 */
[----:B------:R-:W-:Y:S02]  /*bf50*/  @!P2 LEA.HI R5, R5, R5, RZ, 0x1 ;  /* 0x000000050505a211 */ /* 0x000fe400078f08ff */
[----:B------:R-:W-:Y:S01]  /*bf60*/  @!P1 LEA.HI R4, R4, R4, RZ, 0x1 ;  /* 0x0000000404049211 */ /* 0x000fe200078f08ff */
[--C-:B---34-:R-:W-:Y:S01]  /*bf70*/  @!P3 IMAD.WIDE R6, R0, 0x4, R2.reuse ;  /* 0x000000040006b825 */ /* 0x118fe200078e0202 */
[----:B------:R-:W-:Y:S02]  /*bf80*/  @!P2 LOP3.LUT R5, R5, 0xfffffffe, RZ, 0xc0, !PT ;  /* 0xfffffffe0505a812 */ /* 0x000fe400078ec0ff */
[----:B------:R-:W-:Y:S02]  /*bf90*/  @!P1 LOP3.LUT R8, R4, 0xfffffffe, RZ, 0xc0, !PT ;  /* 0xfffffffe04089812 */ /* 0x000fe400078ec0ff */
[----:B------:R3:W-:Y:S01]  /*bfa0*/  @!P3 ST.E.64 [R6.64], R176 ;  /* 0x000000b00600b985 */ /* 0x0007e2000c101b12 */
[----:B------:R-:W-:Y:S01]  /*bfb0*/  @!P2 IMAD.WIDE R4, R5, 0x4, R2 ;  /* 0x000000040504a825 */ /* 0x000fe200078e0202 */
[----:B------:R-:W-:-:S03]  /*bfc0*/  IADD3 R12, R0, 0x48, RZ ;  /* 0x00000048000c7810 */ /* 0x000fc60007ffe0ff */
[----:B------:R-:W-:Y:S01]  /*bfd0*/  @!P1 IMAD.WIDE R8, R8, 0x4, R2 ;  /* 0x0000000408089825 */ /* 0x000fe200078e0202 */
[----:B------:R4:W-:Y:S04]  /*bfe0*/  @!P2 ST.E.64 [R4.64], R184 ;  /* 0x000000b80400a985 */ /* 0x0009e8000c101b12 */
[----:B------:R1:W-:Y:S01]  /*bff0*/  @!P1 ST.E.64 [R8.64], R72 ;  /* 0x0000004808009985 */ /* 0x0003e2000c101b12 */
[----:B---3--:R-:W-:Y:S02]  /*c000*/  IADD3 R7, R0, 0x28, RZ ;  /* 0x0000002800077810 */ /* 0x008fe40007ffe0ff */
[----:B------:R-:W-:Y:S02]  /*c010*/  @!P5 LEA.HI R6, R11, R11, RZ, 0x1 ;  /* 0x0000000b0b06d211 */ /* 0x000fe400078f08ff */
[----:B------:R-:W-:-:S02]  /*c020*/  ISETP.GE.AND P4, PT, R7, c[0x0][0x3c8], PT ;  /* 0x0000f20007007a0c */ /* 0x000fc40003f86270 */
[----:B----4-:R-:W-:Y:S02]  /*c030*/  @!P0 LEA.HI R4, R10, R10, RZ, 0x1 ;  /* 0x0000000a0a048211 */ /* 0x010fe400078f08ff */
[----:B------:R-:W-:Y:S02]  /*c040*/  IADD3 R10, R0, 0x40, RZ ;  /* 0x00000040000a7810 */ /* 0x000fe40007ffe0ff */
[----:B------:R-:W-:Y:S02]  /*c050*/  @!P0 LOP3.LUT R4, R4, 0xfffffffe, RZ, 0xc0, !PT ;  /* 0xfffffffe04048812 */ /* 0x000fe400078ec0ff */
[C---:B-1----:R-:W-:Y:S02]  /*c060*/  IADD3 R8, R0.reuse, 0x30, RZ ;  /* 0x0000003000087810 */ /* 0x042fe40007ffe0ff */
[----:B------:R-:W-:Y:S01]  /*c070*/  IADD3 R9, R0, 0x38, RZ ;  /* 0x0000003800097810 */ /* 0x000fe20007ffe0ff */
[----:B------:R-:W-:Y:S01]  /*c080*/  @!P0 IMAD.WIDE R4, R4, 0x4, R2 ;  /* 0x0000000404048825 */ /* 0x000fe200078e0202 */
[----:B------:R-:W-:-:S02]  /*c090*/  ISETP.GE.AND P3, PT, R8, c[0x0][0x3c8], PT ;  /* 0x0000f20008007a0c */ /* 0x000fc40003f66270 */
[----:B------:R-:W-:Y:S02]  /*c0a0*/  ISETP.GE.AND P2, PT, R9, c[0x0][0x3c8], PT ;  /* 0x0000f20009007a0c */ /* 0x000fe40003f46270 */
[----:B------:R-:W-:Y:S01]  /*c0b0*/  @!P5 LOP3.LUT R6, R6, 0xfffffffe, RZ, 0xc0, !PT ;  /* 0xfffffffe0606d812 */ /* 0x000fe200078ec0ff */
[----:B------:R1:W-:Y:S01]  /*c0c0*/  @!P0 ST.E.64 [R4.64], R76 ;  /* 0x0000004c04008985 */ /* 0x0003e2000c101b12 */
[----:B------:R-:W-:Y:S02]  /*c0d0*/  ISETP.GE.AND P1, PT, R10, c[0x0][0x3c8], PT ;  /* 0x0000f2000a007a0c */ /* 0x000fe40003f26270 */
[----:B------:R-:W-:-:S13]  /*c0e0*/  ISETP.GE.AND P0, PT, R12, c[0x0][0x3c8], PT ;  /* 0x0000f2000c007a0c */ /* 0x000fda0003f06270 */
[----:B------:R-:W-:-:S04]  /*c0f0*/  @!P0 LEA.HI R12, R12, R12, RZ, 0x1 ;  /* 0x0000000c0c0c8211 */ /* 0x000fc800078f08ff */
[----:B------:R-:W-:Y:S01]  /*c100*/  @!P0 LOP3.LUT R12, R12, 0xfffffffe, RZ, 0xc0, !PT ;  /* 0xfffffffe0c0c8812 */ /* 0x000fe200078ec0ff */
[----:B-1----:R-:W-:Y:S01]  /*c110*/  @!P5 IMAD.WIDE R4, R6, 0x4, R2 ;  /* 0x000000040604d825 */ /* 0x002fe200078e0202 */
[----:B------:R-:W-:Y:S02]  /*c120*/  @!P4 LEA.HI R6, R7, R7, RZ, 0x1 ;  /* 0x000000070706c211 */ /* 0x000fe400078f08ff */
[----:B------:R-:W-:Y:S02]  /*c130*/  @!P1 LEA.HI R7, R10, R10, RZ, 0x1 ;  /* 0x0000000a0a079211 */ /* 0x000fe400078f08ff */
[----:B------:R1:W-:Y:S01]  /*c140*/  @!P5 ST.E.64 [R4.64], R88 ;  /* 0x000000580400d985 */ /* 0x0003e2000c101b12 */
[----:B------:R-:W-:Y:S02]  /*c150*/  @!P4 LOP3.LUT R6, R6, 0xfffffffe, RZ, 0xc0, !PT ;  /* 0xfffffffe0606c812 */ /* 0x000fe400078ec0ff */
[----:B------:R-:W-:Y:S02]  /*c160*/  @!P1 LOP3.LUT R7, R7, 0xfffffffe, RZ, 0xc0, !PT ;  /* 0xfffffffe07079812 */ /* 0x000fe400078ec0ff */
[----:B-1----:R-:W-:-:S02]  /*c170*/  @!P3 LEA.HI R5, R8, R8, RZ, 0x1 ;  /* 0x000000080805b211 */ /* 0x002fc400078f08ff */
[----:B------:R-:W-:Y:S02]  /*c180*/  @!P2 LEA.HI R4, R9, R9, RZ, 0x1 ;  /* 0x000000090904a211 */ /* 0x000fe400078f08ff */
[----:B------:R-:W-:Y:S02]  /*c190*/  @!P3 LOP3.LUT R8, R5, 0xfffffffe, RZ, 0xc0, !PT ;  /* 0xfffffffe0508b812 */ /* 0x000fe400078ec0ff */
[----:B------:R-:W-:Y:S01]  /*c1a0*/  @!P2 LOP3.LUT R10, R4, 0xfffffffe, RZ, 0xc0, !PT ;  /* 0xfffffffe040aa812 */ /* 0x000fe200078ec0ff */
[----:B------:R-:W-:-:S04]  /*c1b0*/  @!P4 IMAD.WIDE R4, R6, 0x4, R2 ;  /* 0x000000040604c825 */ /* 0x000fc800078e0202 */
[--C-:B------:R-:W-:Y:S01]  /*c1c0*/  @!P3 IMAD.WIDE R8, R8, 0x4, R2.reuse ;  /* 0x000000040808b825 */ /* 0x100fe200078e0202 */
[----:B------:R1:W-:Y:S03]  /*c1d0*/  @!P4 ST.E.64 [R4.64], R92 ;  /* 0x0000005c0400c985 */ /* 0x0003e6000c101b12 */
[--C-:B------:R-:W-:Y:S01]  /*c1e0*/  @!P2 IMAD.WIDE R10, R10, 0x4, R2.reuse ;  /* 0x000000040a0aa825 */ /* 0x100fe200078e0202 */
[----:B------:R3:W-:Y:S03]  /*c1f0*/  @!P3 ST.E.64 [R8.64], R104 ;  /* 0x000000680800b985 */ /* 0x0007e6000c101b12 */
[--C-:B------:R-:W-:Y:S01]  /*c200*/  @!P1 IMAD.WIDE R6, R7, 0x4, R2.reuse ;  /* 0x0000000407069825 */ /* 0x100fe200078e0202 */
[----:B------:R-:W-:Y:S04]  /*c210*/  @!P2 ST.E.64 [R10.64], R108 ;  /* 0x0000006c0a00a985 */ /* 0x000fe8000c101b12 */
[----:B------:R4:W-:Y:S01]  /*c220*/  @!P1 ST.E.64 [R6.64], R120 ;  /* 0x0000007806009985 */ /* 0x0009e2000c101b12 */
[----:B-1----:R-:W-:Y:S01]  /*c230*/  @!P0 IMAD.WIDE R4, R12, 0x4, R2 ;  /* 0x000000040c048825 */ /* 0x002fe200078e0202 */
[----:B---3--:R-:W-:-:S04]  /*c240*/  IADD3 R9, R0, 0x50, RZ ;  /* 0x0000005000097810 */ /* 0x008fc80007ffe0ff */
[----:B------:R1:W-:Y:S01]  /*c250*/  @!P0 ST.E.64 [R4.64], R124 ;  /* 0x0000007c04008985 */ /* 0x0003e2000c101b12 */
[----:B------:R-:W-:Y:S02]  /*c260*/  IADD3 R8, R0, 0x58, RZ ;  /* 0x0000005800087810 */ /* 0x000fe40007ffe0ff */
[----:B------:R-:W-:Y:S02]  /*c270*/  ISETP.GE.AND P5, PT, R9, c[0x0][0x3c8], PT ;  /* 0x0000f20009007a0c */ /* 0x000fe40003fa6270 */
[----:B------:R-:W-:Y:S02]  /*c280*/  ISETP.GE.AND P4, PT, R8, c[0x0][0x3c8], PT ;  /* 0x0000f20008007a0c */ /* 0x000fe40003f86270 */
[C---:B----4-:R-:W-:Y:S02]  /*c290*/  IADD3 R7, R0.reuse, 0x60, RZ ;  /* 0x0000006000077810 */ /* 0x050fe40007ffe0ff */
[----:B------:R-:W-:Y:S02]  /*c2a0*/  IADD3 R6, R0, 0x68, RZ ;  /* 0x0000006800067810 */ /* 0x000fe40007ffe0ff */
[----:B------:R-:W-:-:S02]  /*c2b0*/  ISETP.GE.AND P3, PT, R7, c[0x0][0x3c8], PT ;  /* 0x0000f20007007a0c */ /* 0x000fc40003f66270 */
[----:B------:R-:W-:-:S03]  /*c2c0*/  ISETP.GE.AND P2, PT, R6, c[0x0][0x3c8], PT ;  /* 0x0000f20006007a0c */ /* 0x000fc60003f46270 */
[----:B------:R-:W-:Y:S02]  /*c2d0*/  @!P5 LEA.HI R9, R9, R9, RZ, 0x1 ;  /* 0x000000090909d211 */ /* 0x000fe400078f08ff */
[----:B------:R-:W-:-:S04]  /*c2e0*/  @!P4 LEA.HI R10, R8, R8, RZ, 0x1 ;  /* 0x00000008080ac211 */ /* 0x000fc800078f08ff */
[----:B------:R-:W-:Y:S02]  /*c2f0*/  @!P4 LOP3.LUT R10, R10, 0xfffffffe, RZ, 0xc0, !PT ;  /* 0xfffffffe0a0ac812 */ /* 0x000fe400078ec0ff */
[----:B------:R-:W-:Y:S02]  /*c300*/  @!P3 LEA.HI R8, R7, R7, RZ, 0x1 ;  /* 0x000000070708b211 */ /* 0x000fe400078f08ff */
[----:B------:R-:W-:Y:S01]  /*c310*/  @!P2 LEA.HI R7, R6, R6, RZ, 0x1 ;  /* 0x000000060607a211 */ /* 0x000fe200078f08ff */
[----:B------:R-:W-:Y:S01]  /*c320*/  @!P4 IMAD.WIDE R10, R10, 0x4, R2 ;  /* 0x000000040a0ac825 */ /* 0x000fe200078e0202 */
[----:B------:R-:W-:Y:S02]  /*c330*/  @!P3 LOP3.LUT R8, R8, 0xfffffffe, RZ, 0xc0, !PT ;  /* 0xfffffffe0808b812 */ /* 0x000fe400078ec0ff */
[C---:B-1----:R-:W-:Y:S02]  /*c340*/  IADD3 R5, R0.reuse, 0x70, RZ ;  /* 0x0000007000057810 */ /* 0x042fe40007ffe0ff */
[----:B------:R-:W-:-:S02]  /*c350*/  IADD3 R4, R0, 0x78, RZ ;  /* 0x0000007800047810 */ /* 0x000fc40007ffe0ff */
[----:B------:R-:W-:Y:S02]  /*c360*/  ISETP.GE.AND P1, PT, R5, c[0x0][0x3c8], PT ;  /* 0x0000f20005007a0c */ /* 0x000fe40003f26270 */
[----:B------:R-:W-:Y:S02]  /*c370*/  ISETP.GE.AND P0, PT, R4, c[0x0][0x3c8], PT ;  /* 0x0000f20004007a0c */ /* 0x000fe40003f06270 */
[----:B------:R-:W-:-:S09]  /*c380*/  @!P2 LOP3.LUT R7, R7, 0xfffffffe, RZ, 0xc0, !PT ;  /* 0xfffffffe0707a812 */ /* 0x000fd200078ec0ff */
[----:B------:R-:W-:Y:S02]  /*c390*/  @!P1 LEA.HI R6, R5, R5, RZ, 0x1 ;  /* 0x0000000505069211 */ /* 0x000fe400078f08ff */
[----:B------:R-:W-:Y:S01]  /*c3a0*/  @!P5 LOP3.LUT R5, R9, 0xfffffffe, RZ, 0xc0, !PT ;  /* 0xfffffffe0905d812 */ /* 0x000fe200078ec0ff */
[--C-:B------:R-:W-:Y:S01]  /*c3b0*/  @!P3 IMAD.WIDE R8, R8, 0x4, R2.reuse ;  /* 0x000000040808b825 */ /* 0x100fe200078e0202 */
[----:B------:R-:W-:Y:S02]  /*c3c0*/  @!P0 LEA.HI R4, R4, R4, RZ, 0x1 ;  /* 0x0000000404048211 */ /* 0x000fe400078f08ff */
[----:B------:R-:W-:Y:S01]  /*c3d0*/  @!P1 LOP3.LUT R14, R6, 0xfffffffe, RZ, 0xc0, !PT ;  /* 0xfffffffe060e9812 */ /* 0x000fe200078ec0ff */
[----:B------:R-:W-:Y:S01]  /*c3e0*/  @!P5 IMAD.WIDE R12, R5, 0x4, R2 ;  /* 0x00000004050cd825 */ /* 0x000fe200078e0202 */
[----:B------:R-:W-:-:S03]  /*c3f0*/  @!P0 LOP3.LUT R15, R4, 0xfffffffe, RZ, 0xc0, !PT ;  /* 0xfffffffe040f8812 */ /* 0x000fc600078ec0ff */
[--C-:B------:R-:W-:Y:S01]  /*c400*/  @!P2 IMAD.WIDE R6, R7, 0x4, R2.reuse ;  /* 0x000000040706a825 */ /* 0x100fe200078e0202 */
[----:B------:R1:W-:Y:S03]  /*c410*/  @!P5 ST.E.64 [R12.64], R136 ;  /* 0x000000880c00d985 */ /* 0x0003e6000c101b12 */
[--C-:B------:R-:W-:Y:S01]  /*c420*/  @!P1 IMAD.WIDE R4, R14, 0x4, R2.reuse ;  /* 0x000000040e049825 */ /* 0x100fe200078e0202 */
[----:B------:R1:W-:Y:S03]  /*c430*/  @!P4 ST.E.64 [R10.64], R140 ;  /* 0x0000008c0a00c985 */ /* 0x0003e6000c101b12 */
[----:B------:R-:W-:Y:S01]  /*c440*/  @!P0 IMAD.WIDE R2, R15, 0x4, R2 ;  /* 0x000000040f028825 */ /* 0x000fe200078e0202 */
[----:B------:R1:W-:Y:S04]  /*c450*/  @!P3 ST.E.64 [R8.64], R152 ;  /* 0x000000980800b985 */ /* 0x0003e8000c101b12 */
[----:B------:R1:W-:Y:S04]  /*c460*/  @!P2 ST.E.64 [R6.64], R156 ;  /* 0x0000009c0600a985 */ /* 0x0003e8000c101b12 */
[----:B------:R1:W-:Y:S04]  /*c470*/  @!P1 ST.E.64 [R4.64], R196 ;  /* 0x000000c404009985 */ /* 0x0003e8000c101b12 */
[----:B------:R1:W-:Y:S02]  /*c480*/  @!P0 ST.E.64 [R2.64], R164 ;  /* 0x000000a402008985 */ /* 0x0003e4000c101b12 */
.L_x_119:
[----:B------:R-:W-:Y:S05]  /*c490*/  BSYNC B0 ;  /* 0x0000000000007941 */ /* 0x000fea0003800000 */
.L_x_118:
[----:B-1-3--:R1:W3:Y:S04]  /*c4a0*/  SHFL.IDX PT, R3, R22, 0x3, 0x1c1f ;  /* 0x007c1f0016037f89 */ /* 0x00a2e800000e0000 */
[----:B----4-:R1:W4:Y:S01]  /*c4b0*/  SHFL.IDX PT, R2, R23, 0x3, 0x1c1f ;  /* 0x007c1f0017027f89 */ /* 0x01032200000e0000 */
[----:B------:R-:W-:Y:S05]  /*c4c0*/  @P6 EXIT ;  /* 0x000000000000694d */ /* 0x000fea0003800000 */
[C---:B------:R-:W-:Y:S02]  /*c4d0*/  ISETP.GE.AND P0, PT, R0.reuse, c[0x0][0x3c8], PT ;  /* 0x0000f20000007a0c */ /* 0x040fe40003f06270 */
[----:B------:R-:W-:-:S02]  /*c4e0*/  IADD3 R5, R0, 0x8, RZ ;  /* 0x0000000800057810 */ /* 0x000fc40007ffe0ff */
[----:B------:R-:W-:Y:S02]  /*c4f0*/  IADD3 R4, R0, 0x10, RZ ;  /* 0x0000001000047810 */ /* 0x000fe40007ffe0ff */
[----:B------:R-:W-:Y:S02]  /*c500*/  ISETP.GE.AND P6, PT, R5, c[0x0][0x3c8], PT ;  /* 0x0000f20005007a0c */ /* 0x000fe40003fc6270 */
[----:B------:R-:W-:Y:S02]  /*c510*/  ISETP.GE.AND P5, PT, R4, c[0x0][0x3c8], PT ;  /* 0x0000f20004007a0c */ /* 0x000fe40003fa6270 */
[C---:B------:R-:W-:Y:S02]  /*c520*/  IADD3 R8, R0.reuse, 0x18, RZ ;  /* 0x0000001800087810 */ /* 0x040fe40007ffe0ff */
[C---:B------:R-:W-:Y:S01]  /*c530*/  IADD3 R9, R0.reuse, 0x20, RZ ;  /* 0x0000002000097810 */ /* 0x040fe20007ffe0ff */
[C---:B---34-:R-:W-:Y:S01]  /*c540*/  @!P0 IMAD.WIDE R6, R0.reuse, 0x4, R2 ;  /* 0x0000000400068825 */ /* 0x058fe200078e0202 */
[----:B------:R-:W-:-:S02]  /*c550*/  IADD3 R10, R0, 0x28, RZ ;  /* 0x00000028000a7810 */ /* 0x000fc40007ffe0ff */
[C---:B------:R-:W-:Y:S02]  /*c560*/  IADD3 R11, R0.reuse, 0x30, RZ ;  /* 0x00000030000b7810 */ /* 0x040fe40007ffe0ff */
[----:B------:R3:W-:Y:S01]  /*c570*/  @!P0 ST.E.64 [R6.64], R178 ;  /* 0x000000b206008985 */ /* 0x0007e2000c101b12 */
[----:B------:R-:W-:Y:S02]  /*c580*/  IADD3 R12, R0, 0x38, RZ ;  /* 0x00000038000c7810 */ /* 0x000fe40007ffe0ff */
[----:B------:R-:W-:Y:S02]  /*c590*/  @!P5 LEA.HI R4, R4, R4, RZ, 0x1 ;  /* 0x000000040404d211 */ /* 0x000fe400078f08ff */
[----:B------:R-:W-:Y:S02]  /*c5a0*/  ISETP.GE.AND P4, PT, R8, c[0x0][0x3c8], PT ;  /* 0x0000f20008007a0c */ /* 0x000fe40003f86270 */
[----:B------:R-:W-:Y:S02]  /*c5b0*/  ISETP.GE.AND P3, PT, R9, c[0x0][0x3c8], PT ;  /* 0x0000f20009007a0c */ /* 0x000fe40003f66270 */
[----:B------:R-:W-:-:S02]  /*c5c0*/  @!P5 LOP3.LUT R4, R4, 0xfffffffe, RZ, 0xc0, !PT ;  /* 0xfffffffe0404d812 */ /* 0x000fc400078ec0ff */
[----:B------:R-:W-:Y:S02]  /*c5d0*/  ISETP.GE.AND P2, PT, R10, c[0x0][0x3c8], PT ;  /* 0x0000f2000a007a0c */ /* 0x000fe40003f46270 */
[----:B------:R-:W-:Y:S02]  /*c5e0*/  ISETP.GE.AND P1, PT, R11, c[0x0][0x3c8], PT ;  /* 0x0000f2000b007a0c */ /* 0x000fe40003f26270 */
[----:B------:R-:W-:Y:S02]  /*c5f0*/  ISETP.GE.AND P0, PT, R12, c[0x0][0x3c8], PT ;  /* 0x0000f2000c007a0c */ /* 0x000fe40003f06270 */
[C---:B------:R-:W-:Y:S02]  /*c600*/  IADD3 R14, R0.reuse, 0x40, RZ ;  /* 0x00000040000e7810 */ /* 0x040fe40007ffe0ff */
[----:B------:R-:W-:Y:S02]  /*c610*/  IADD3 R15, R0, 0x48, RZ ;  /* 0x00000048000f7810 */ /* 0x000fe40007ffe0ff */
[----:B---3--:R-:W-:Y:S01]  /*c620*/  @!P6 LEA.HI R6, R5, R5, RZ, 0x1 ;  /* 0x000000050506e211 */ /* 0x008fe200078f08ff */
[----:B------:R-:W-:-:S03]  /*c630*/  @!P5 IMAD.WIDE R4, R4, 0x4, R2 ;  /* 0x000000040404d825 */ /* 0x000fc600078e0202 */
[----:B------:R-:W-:-:S05]  /*c640*/  @!P6 LOP3.LUT R6, R6, 0xfffffffe, RZ, 0xc0, !PT ;  /* 0xfffffffe0606e812 */ /* 0x000fca00078ec0ff */
[----:B------:R-:W-:-:S05]  /*c650*/  @!P6 IMAD.WIDE R6, R6, 0x4, R2 ;  /* 0x000000040606e825 */ /* 0x000fca00078e0202 */
[----:B------:R3:W-:Y:S01]  /*c660*/  @!P6 ST.E.64 [R6.64], R186 ;  /* 0x000000ba0600e985 */ /* 0x0007e2000c101b12 */
[----:B------:R-:W-:-:S03]  /*c670*/  ISETP.GE.AND P6, PT, R14, c[0x0][0x3c8], PT ;  /* 0x0000f2000e007a0c */ /* 0x000fc60003fc6270 */
[----:B------:R4:W-:Y:S01]  /*c680*/  @!P5 ST.E.64 [R4.64], R74 ;  /* 0x0000004a0400d985 */ /* 0x0009e2000c101b12 */
[----:B------:R-:W-:Y:S02]  /*c690*/  ISETP.GE.AND P5, PT, R15, c[0x0][0x3c8], PT ;  /* 0x0000f2000f007a0c */ /* 0x000fe40003fa6270 */
[----:B---3--:R-:W-:Y:S02]  /*c6a0*/  @!P2 LEA.HI R7, R10, R10, RZ, 0x1 ;  /* 0x0000000a0a07a211 */ /* 0x008fe400078f08ff */
[----:B------:R-:W-:Y:S02]  /*c6b0*/  @!P1 LEA.HI R6, R11, R11, RZ, 0x1 ;  /* 0x0000000b0b069211 */ /* 0x000fe400078f08ff */
[----:B----4-:R-:W-:Y:S02]  /*c6c0*/  @!P4 LEA.HI R4, R8, R8, RZ, 0x1 ;  /* 0x000000080804c211 */ /* 0x010fe400078f08ff */
[----:B------:R-:W-:Y:S02]  /*c6d0*/  @!P3 LEA.HI R8, R9, R9, RZ, 0x1 ;  /* 0x000000090908b211 */ /* 0x000fe400078f08ff */
[----:B------:R-:W-:-:S02]  /*c6e0*/  @!P0 LEA.HI R5, R12, R12, RZ, 0x1 ;  /* 0x0000000c0c058211 */ /* 0x000fc400078f08ff */
[----:B------:R-:W-:Y:S02]  /*c6f0*/  @!P4 LOP3.LUT R4, R4, 0xfffffffe, RZ, 0xc0, !PT ;  /* 0xfffffffe0404c812 */ /* 0x000fe400078ec0ff */
[----:B------:R-:W-:Y:S02]  /*c700*/  @!P3 LOP3.LUT R8, R8, 0xfffffffe, RZ, 0xc0, !PT ;  /* 0xfffffffe0808b812 */ /* 0x000fe400078ec0ff */
[----:B------:R-:W-:Y:S01]  /*c710*/  @!P2 LOP3.LUT R7, R7, 0xfffffffe, RZ, 0xc0, !PT ;  /* 0xfffffffe0707a812 */ /* 0x000fe200078ec0ff */
[--C-:B------:R-:W-:Y:S01]  /*c720*/  @!P4 IMAD.WIDE R12, R4, 0x4, R2.reuse ;  /* 0x00000004040cc825 */ /* 0x100fe200078e0202 */
[----:B------:R-:W-:Y:S02]  /*c730*/  @!P1 LOP3.LUT R6, R6, 0xfffffffe, RZ, 0xc0, !PT ;  /* 0xfffffffe06069812 */ /* 0x000fe400078ec0ff */
[----:B------:R-:W-:Y:S01]  /*c740*/  @!P0 LOP3.LUT R5, R5, 0xfffffffe, RZ, 0xc0, !PT ;  /* 0xfffffffe05058812 */ /* 0x000fe200078ec0ff */
[--C-:B------:R-:W-:Y:S01]  /*c750*/  @!P3 IMAD.WIDE R10, R8, 0x4, R2.reuse ;  /* 0x00000004080ab825 */ /* 0x100fe200078e0202 */
[----:B------:R3:W-:Y:S03]  /*c760*/  @!P4 ST.E.64 [R12.64], R78 ;  /* 0x0000004e0c00c985 */ /* 0x0007e6000c101b12 */
[--C-:B------:R-:W-:Y:S01]  /*c770*/  @!P2 IMAD.WIDE R8, R7, 0x4, R2.reuse ;  /* 0x000000040708a825 */ /* 0x100fe200078e0202 */
[----:B------:R4:W-:Y:S03]  /*c780*/  @!P3 ST.E.64 [R10.64], R90 ;  /* 0x0000005a0a00b985 */ /* 0x0009e6000c101b12 */
[--C-:B------:R-:W-:Y:S01]  /*c790*/  @!P1 IMAD.WIDE R6, R6, 0x4, R2.reuse ;  /* 0x0000000406069825 */ /* 0x100fe200078e0202 */
[----:B------:R1:W-:Y:S03]  /*c7a0*/  @!P2 ST.E.64 [R8.64], R94 ;  /* 0x0000005e0800a985 */ /* 0x0003e6000c101b12 */
[----:B------:R-:W-:Y:S01]  /*c7b0*/  @!P0 IMAD.WIDE R4, R5, 0x4, R2 ;  /* 0x0000000405048825 */ /* 0x000fe200078e0202 */
[----:B------:R-:W-:Y:S04]  /*c7c0*/  @!P1 ST.E.64 [R6.64], R106 ;  /* 0x0000006a06009985 */ /* 0x000fe8000c101b12 */
[----:B------:R2:W-:Y:S01]  /*c7d0*/  @!P0 ST.E.64 [R4.64], R110 ;  /* 0x0000006e04008985 */ /* 0x0005e2000c101b12 */
[----:B---3--:R-:W-:-:S02]  /*c7e0*/  IADD3 R12, R0, 0x70, RZ ;  /* 0x00000070000c7810 */ /* 0x008fc40007ffe0ff */
[C---:B----4-:R-:W-:Y:S02]  /*c7f0*/  IADD3 R10, R0.reuse, 0x60, RZ ;  /* 0x00000060000a7810 */ /* 0x050fe40007ffe0ff */
[C---:B------:R-:W-:Y:S02]  /*c800*/  IADD3 R11, R0.reuse, 0x68, RZ ;  /* 0x00000068000b7810 */ /* 0x040fe40007ffe0ff */
[C---:B-1----:R-:W-:Y:S02]  /*c810*/  IADD3 R8, R0.reuse, 0x50, RZ ;  /* 0x0000005000087810 */ /* 0x042fe40007ffe0ff */
[----:B------:R-:W-:Y:S02]  /*c820*/  IADD3 R9, R0, 0x58, RZ ;  /* 0x0000005800097810 */ /* 0x000fe40007ffe0ff */
[----:B------:R-:W-:Y:S02]  /*c830*/  ISETP.GE.AND P4, PT, R8, c[0x0][0x3c8], PT ;  /* 0x0000f20008007a0c */ /* 0x000fe40003f86270 */
[----:B------:R-:W-:-:S02]  /*c840*/  ISETP.GE.AND P3, PT, R9, c[0x0][0x3c8], PT ;  /* 0x0000f20009007a0c */ /* 0x000fc40003f66270 */
[----:B--2---:R-:W-:Y:S02]  /*c850*/  @!P6 LEA.HI R4, R14, R14, RZ, 0x1 ;  /* 0x0000000e0e04e211 */ /* 0x004fe400078f08ff */
[----:B------:R-:W-:Y:S02]  /*c860*/  @!P5 LEA.HI R5, R15, R15, RZ, 0x1 ;  /* 0x0000000f0f05d211 */ /* 0x000fe400078f08ff */
[----:B------:R-:W-:Y:S02]  /*c870*/  @!P6 LOP3.LUT R4, R4, 0xfffffffe, RZ, 0xc0, !PT ;  /* 0xfffffffe0404e812 */ /* 0x000fe400078ec0ff */
[----:B------:R-:W-:Y:S02]  /*c880*/  ISETP.GE.AND P2, PT, R10, c[0x0][0x3c8], PT ;  /* 0x0000f2000a007a0c */ /* 0x000fe40003f46270 */
[----:B------:R-:W-:Y:S01]  /*c890*/  @!P5 LOP3.LUT R5, R5, 0xfffffffe, RZ, 0xc0, !PT ;  /* 0xfffffffe0505d812 */ /* 0x000fe200078ec0ff */
[----:B------:R-:W-:Y:S01]  /*c8a0*/  @!P6 IMAD.WIDE R6, R4, 0x4, R2 ;  /* 0x000000040406e825 */ /* 0x000fe200078e0202 */
[----:B------:R-:W-:-:S02]  /*c8b0*/  ISETP.GE.AND P1, PT, R11, c[0x0][0x3c8], PT ;  /* 0x0000f2000b007a0c */ /* 0x000fc40003f26270 */
[----:B------:R-:W-:Y:S01]  /*c8c0*/  ISETP.GE.AND P0, PT, R12, c[0x0][0x3c8], PT ;  /* 0x0000f2000c007a0c */ /* 0x000fe20003f06270 */
[----:B------:R-:W-:Y:S01]  /*c8d0*/  @!P5 IMAD.WIDE R4, R5, 0x4, R2 ;  /* 0x000000040504d825 */ /* 0x000fe200078e0202 */
[----:B------:R1:W-:Y:S01]  /*c8e0*/  @!P6 ST.E.64 [R6.64], R122 ;  /* 0x0000007a0600e985 */ /* 0x0003e2000c101b12 */
[----:B------:R-:W-:-:S03]  /*c8f0*/  IADD3 R0, R0, 0x78, RZ ;  /* 0x0000007800007810 */ /* 0x000fc60007ffe0ff */
[----:B------:R2:W-:Y:S01]  /*c900*/  @!P5 ST.E.64 [R4.64], R126 ;  /* 0x0000007e0400d985 */ /* 0x0005e2000c101b12 */
[----:B-1----:R-:W-:-:S04]  /*c910*/  @!P2 LEA.HI R7, R10, R10, RZ, 0x1 ;  /* 0x0000000a0a07a211 */ /* 0x002fc800078f08ff */
[----:B------:R-:W-:Y:S02]  /*c920*/  @!P1 LEA.HI R6, R11, R11, RZ, 0x1 ;  /* 0x0000000b0b069211 */ /* 0x000fe400078f08ff */
[----:B--2---:R-:W-:Y:S02]  /*c930*/  @!P4 LEA.HI R4, R8, R8, RZ, 0x1 ;  /* 0x000000080804c211 */ /* 0x004fe400078f08ff */
[----:B------:R-:W-:Y:S02]  /*c940*/  @!P3 LEA.HI R8, R9, R9, RZ, 0x1 ;  /* 0x000000090908b211 */ /* 0x000fe400078f08ff */
[----:B------:R-:W-:Y:S02]  /*c950*/  @!P0 LEA.HI R5, R12, R12, RZ, 0x1 ;  /* 0x0000000c0c058211 */ /* 0x000fe400078f08ff */
[----:B------:R-:W-:Y:S02]  /*c960*/  @!P4 LOP3.LUT R4, R4, 0xfffffffe, RZ, 0xc0, !PT ;  /* 0xfffffffe0404c812 */ /* 0x000fe400078ec0ff */
[----:B------:R-:W-:-:S02]  /*c970*/  @!P3 LOP3.LUT R8, R8, 0xfffffffe, RZ, 0xc0, !PT ;  /* 0xfffffffe0808b812 */ /* 0x000fc400078ec0ff */
        /* <DEDUP_REMOVED lines=11> */
[----:B------:R1:W-:Y:S04]  /*ca30*/  @!P1 ST.E.64 [R6.64], R158 ;  /* 0x0000009e06009985 */ /* 0x0003e8000c101b12 */
[----:B------:R1:W-:Y:S01]  /*ca40*/  @!P0 ST.E.64 [R4.64], R198 ;  /* 0x000000c604008985 */ /* 0x0003e2000c101b12 */
[----:B------:R-:W-:-:S13]  /*ca50*/  ISETP.GE.AND P0, PT, R0, c[0x0][0x3c8], PT ;  /* 0x0000f20000007a0c */ /* 0x000fda0003f06270 */
[----:B------:R-:W-:Y:S05]  /*ca60*/  @P0 EXIT ;  /* 0x000000000000094d */ /* 0x000fea0003800000 */
[----:B------:R-:W-:-:S04]  /*ca70*/  LEA.HI R0, R0, R0, RZ, 0x1 ;  /* 0x0000000000007211 */ /* 0x000fc800078f08ff */
[----:B------:R-:W-:-:S05]  /*ca80*/  LOP3.LUT R0, R0, 0xfffffffe, RZ, 0xc0, !PT ;  /* 0xfffffffe00007812 */ /* 0x000fca00078ec0ff */
[----:B------:R-:W-:-:S05]  /*ca90*/  IMAD.WIDE R2, R0, 0x4, R2 ;  /* 0x0000000400027825 */ /* 0x000fca00078e0202 */
[----:B------:R-:W-:Y:S01]  /*caa0*/  ST.E.64 [R2.64], R166 ;  /* 0x000000a602007985 */ /* 0x000fe2000c101b12 */
[----:B------:R-:W-:Y:S05]  /*cab0*/  EXIT ;  /* 0x000000000000794d */ /* 0x000fea0003800000 */
.L_x_113:
        /* <DEDUP_REMOVED lines=26> */
[----:B------:R-:W-:-:S04]  /*cc60*/  IMAD.WIDE.U32 R2, R7, c[0x0][0x4d8], R2 ;  /* 0x0001360007027a25 */ /* 0x000fc800078e0002 */
[----:B------:R-:W-:Y:S02]  /*cc70*/  IMAD R6, R6, c[0x0][0x4d8], RZ ;  /* 0x0001360006067a24 */ /* 0x000fe400078e02ff */
[----:B--2---:R-:W-:Y:S02]  /*cc80*/  IMAD R4, R4, c[0x0][0x550], R9 ;  /* 0x0001540004047a24 */ /* 0x004fe400078e0209 */
[----:B------:R-:W-:Y:S01]  /*cc90*/  IMAD R5, R7, c[0x0][0x4dc], R6 ;  /* 0x0001370007057a24 */ /* 0x000fe200078e0206 */
[----:B------:R-:W-:Y:S02]  /*cca0*/  IADD3 R7, -R0, RZ, RZ ;  /* 0x000000ff00077210 */ /* 0x000fe40007ffe1ff */
[----:B------:R-:W-:Y:S01]  /*ccb0*/  SHF.R.S32.HI R6, RZ, 0x1f, R4 ;  /* 0x0000001fff067819 */ /* 0x000fe20000011404 */
[----:B------:R-:W-:Y:S02]  /*ccc0*/  IMAD.IADD R3, R5, 0x1, R3 ;  /* 0x0000000105037824 */ /* 0x000fe400078e0203 */
[----:B------:R-:W-:Y:S01]  /*ccd0*/  IMAD R5, R7, c[0x0][0x4e8], R8 ;  /* 0x00013a0007057a24 */ /* 0x000fe200078e0208 */
[----:B------:R-:W-:Y:S01]  /*cce0*/  SHF.R.S32.HI R7, RZ, 0x1f, R0 ;  /* 0x0000001fff077819 */ /* 0x000fe20000011400 */
[----:B------:R-:W-:-:S02]  /*ccf0*/  IMAD R6, R6, c[0x0][0x4e0], RZ ;  /* 0x0001380006067a24 */ /* 0x000fc400078e02ff */
        /* <DEDUP_REMOVED lines=14> */
.L_x_120:
        /* <DEDUP_REMOVED lines=10> */
.L_x_1341:


//--------------------- .text._ZN7cutlass13device_kernelIN5flash19enable_sm80_to_sm89INS1_16FlashAttnFwdSm80INS1_25CollectiveMainloopFwdSm80ILi8ELi1ELb1EN4cute5tupleIJNS5_1CILi128EEENS7_ILi112EEES8_EEELi128ENS_10bfloat16_tEfNS_4arch4Sm80ELb0ELb0ELb0ELb1ELb0ELb0ELb1ELb1EEENS1_21CollectiveEpilogueFwdINS6_IJS8_S8_S9_EEENS6_IJNS7_ILi1EEESH_SH_EEESB_SD_Li256ELb1ELb1ELb1ELb0EEENS1_36VarlenDynamicPersistentTileSchedulerILi128ELi112ELi256ELi256ELb1ELb1ELb0ELb0ELb1ELb1EEEEEEEEEvNT_6ParamsE --------------------------
	.section	.text._ZN7cutlass13device_kernelIN5flash19enable_sm80_to_sm89INS1_16FlashAttnFwdSm80INS1_25CollectiveMainloopFwdSm80ILi8ELi1ELb1EN4cute5tupleIJNS5_1CILi128EEENS7_ILi112EEES8_EEELi128ENS_10bfloat16_tEfNS_4arch4Sm80ELb0ELb0ELb0ELb1ELb0ELb0ELb1ELb1EEENS1_21CollectiveEpilogueFwdINS6_IJS8_S8_S9_EEENS6_IJNS7_ILi1EEESH_SH_EEESB_SD_Li256ELb1ELb1ELb1ELb0EEENS1_36VarlenDynamicPersistentTileSchedulerILi128ELi112ELi256ELi256ELb1ELb1ELb0ELb0ELb1ELb1EEEEEEEEEvNT_6ParamsE,"ax",@progbits
	.sectioninfo	@"SHI_REGISTERS=255"
	.align	128
.text._ZN7cutlass13device_kernelIN5flash19enable_sm80_to_sm89INS1_16FlashAttnFwdSm80INS1_25CollectiveMainloopFwdSm80ILi8ELi1ELb1EN4cute5tupleIJNS5_1CILi128EEENS7_ILi112EEES8_EEELi128ENS_10bfloat16_tEfNS_4arch4Sm80ELb0ELb0ELb0ELb1ELb0ELb0ELb1ELb1EEENS1_21CollectiveEpilogueFwdINS6_IJS8_S8_S9_EEENS6_IJNS7_ILi1EEESH_SH_EEESB_SD_Li256ELb1ELb1ELb1ELb0EEENS1_36VarlenDynamicPersistentTileSchedulerILi128ELi112ELi256ELi256ELb1ELb1ELb0ELb0ELb1ELb1EEEEEEEEEvNT_6ParamsE:
        .type           _ZN7cutlass13device_kernelIN5flash19enable_sm80_to_sm89INS1_16FlashAttnFwdSm80INS1_25CollectiveMainloopFwdSm80ILi8ELi1ELb1EN4cute5tupleIJNS5_1CILi128EEENS7_ILi112EEES8_EEELi128ENS_10bfloat16_tEfNS_4arch4Sm80ELb0ELb0ELb0ELb1ELb0ELb0ELb1ELb1EEENS1_21CollectiveEpilogueFwdINS6_IJS8_S8_S9_EEENS6_IJNS7_ILi1EEESH_SH_EEESB_SD_Li256ELb1ELb1ELb1ELb0EEENS1_36VarlenDynamicPersistentTileSchedulerILi128ELi112ELi256ELi256ELb1ELb1ELb0ELb0ELb1ELb1EEEEEEEEEvNT_6ParamsE,@function
        .size           _ZN7cutlass13device_kernelIN5flash19enable_sm80_to_sm89INS1_16FlashAttnFwdSm80INS1_25CollectiveMainloopFwdSm80ILi8ELi1ELb1EN4cute5tupleIJNS5_1CILi128EEENS7_ILi112EEES8_EEELi128ENS_10bfloat16_tEfNS_4arch4Sm80ELb0ELb0ELb0ELb1ELb0ELb0ELb1ELb1EEENS1_21CollectiveEpilogueFwdINS6_IJS8_S8_S9_EEENS6_IJNS7_ILi1EEESH_SH_EEESB_SD_Li256ELb1ELb1ELb1ELb0EEENS1_36VarlenDynamicPersistentTileSchedulerILi128ELi112ELi256ELi256ELb1ELb1ELb0ELb0ELb1ELb1EEEEEEEEEvNT_6ParamsE,(.L_x_1342 - _ZN7cutlass13device_kernelIN5flash19enable_sm80_to_sm89INS1_16FlashAttnFwdSm80INS1_25CollectiveMainloopFwdSm80ILi8ELi1ELb1EN4cute5tupleIJNS5_1CILi128EEENS7_ILi112EEES8_EEELi128ENS_10bfloat16_tEfNS_4arch4Sm80ELb0ELb0ELb0ELb1ELb0ELb0ELb1ELb1EEENS1_21CollectiveEpilogueFwdINS6_IJS8_S8_S9_EEENS6_IJNS7_ILi1EEESH_SH_EEESB_SD_Li256ELb1ELb1ELb1ELb0EEENS1_36VarlenDynamicPersistentTileSchedulerILi128ELi112ELi256ELi256ELb1ELb1ELb0ELb0ELb1ELb1EEEEEEEEEvNT_6ParamsE)
        .other          _ZN7cutlass13device_kernelIN5flash19enable_sm80_to_sm89INS1_16FlashAttnFwdSm80INS1_25CollectiveMainloopFwdSm80ILi8ELi1ELb1EN4cute5tupleIJNS5_1CILi128EEENS7_ILi112EEES8_EEELi128ENS_10bfloat16_tEfNS_4arch4Sm80ELb0ELb0ELb0ELb1ELb0ELb0ELb1ELb1EEENS1_21CollectiveEpilogueFwdINS6_IJS8_S8_S9_EEENS6_IJNS7_ILi1EEESH_SH_EEESB_SD_Li256ELb1ELb1ELb1ELb0EEENS1_36VarlenDynamicPersistentTileSchedulerILi128ELi112ELi256ELi256ELb1ELb1ELb0ELb0ELb1ELb1EEEEEEEEEvNT_6ParamsE,@"STO_CUDA_ENTRY STV_DEFAULT"
_ZN7cutlass13device_kernelIN5flash19enable_sm80_to_sm89INS1_16FlashAttnFwdSm80INS1_25CollectiveMainloopFwdSm80ILi8ELi1ELb1EN4cute5tupleIJNS5_1CILi128EEENS7_ILi112EEES8_EEELi128ENS_10bfloat16_tEfNS_4arch4Sm80ELb0ELb0ELb0ELb1ELb0ELb0ELb1ELb1EEENS1_21CollectiveEpilogueFwdINS6_IJS8_S8_S9_EEENS6_IJNS7_ILi1EEESH_SH_EEESB_SD_Li256ELb1ELb1ELb1ELb0EEENS1_36VarlenDynamicPersistentTileSchedulerILi128ELi112ELi256ELi256ELb1ELb1ELb0ELb0ELb1ELb1EEEEEEEEEvNT_6ParamsE:
[----:B------:R-:W-:-:S03]  /*0000*/  MOV R1, c[0x0][0x28] ;  /* 0x00000a0000017a02 */ /* 0x000fc60000000f00 */
[----:B------:R-:W1:Y:S01]  /*0010*/  S2R R2, SR_TID.X ;  /* 0x0000000000027919 */ /* 0x000e620000002100 */
[----:B------:R-:W-:Y:S01]  /*0020*/  IADD3 R1, R1, -0x38, RZ ;  /* 0xffffffc801017810 */ /* 0x000fe20007ffe0ff */
[----:B------:R-:W-:Y:S01]  /*0030*/  ULDC.64 UR6, c[0x0][0x118] ;  /* 0x0000460000067ab9 */ /* 0x000fe20000000a00 */
[----:B-1----:R-:W-:-:S05]  /*0040*/  SHF.R.U32.HI R0, RZ, 0x5, R2 ;  /* 0x00000005ff007819 */ /* 0x002fca0000011602 */
[----:B------:R-:W1:Y:S02]  /*0050*/  SHFL.IDX PT, R3, R0, RZ, 0x1f ;  /* 0x00001fff00037589 */ /* 0x000e6400000e0000 */
[----:B-1----:R-:W-:Y:S02]  /*0060*/  ISETP.NE.AND P0, PT, R3, RZ, PT ;  /* 0x000000ff0300720c */ /* 0x002fe40003f05270 */
[----:B------:R1:W-:Y:S11]  /*0070*/  STL [R1+0x28], R3 ;  /* 0x0000280301007387 */ /* 0x0003f60000100800 */
[----:B------:R-:W-:Y:S06]  /*0080*/  @P0 BAR.SYNC.DEFER_BLOCKING 0x5, 0x100 ;  /* 0x0144000000000b1d */ /* 0x000fec0000010000 */
[----:B------:R-:W2:Y:S04]  /*0090*/  @P0 LDS.128 R236, [0xf100] ;  /* 0x00f10000ffec0984 */ /* 0x000ea80000000c00 */
[----:B------:R-:W-:Y:S06]  /*00a0*/  @P0 BAR.ARV 0x4, 0x100 ;  /* 0x0104000000000b1d */ /* 0x000fec0000002000 */
[----:B------:R-:W-:Y:S05]  /*00b0*/  @P0 BRA `(.L_x_121) ;  /* 0x00000a7000000947 */ /* 0x000fea0003800000 */
[----:B-1----:R-:W-:Y:S01]  /*00c0*/  LOP3.LUT R12, R2, 0x1f, RZ, 0xc0, !PT ;  /* 0x0000001f020c7812 */ /* 0x002fe200078ec0ff */
[----:B------:R-:W-:Y:S01]  /*00d0*/  CS2R R8, SRZ ;  /* 0x0000000000087805 */ /* 0x000fe2000001ff00 */
[----:B------:R-:W-:-:S02]  /*00e0*/  IMAD.MOV.U32 R7, RZ, RZ, RZ ;  /* 0x000000ffff077224 */ /* 0x000fc400078e00ff */
[----:B------:R-:W-:-:S04]  /*00f0*/  ISETP.NE.AND P6, PT, R12, 0x1f, PT ;  /* 0x0000001f0c00780c */ /* 0x000fc80003fc5270 */
[----:B------:R-:W-:-:S13]  /*0100*/  ISETP.GE.OR P0, PT, R12, c[0x0][0x53c], !P6 ;  /* 0x00014f000c007a0c */ /* 0x000fda0007706670 */
[----:B------:R-:W-:Y:S02]  /*0110*/  @!P0 IMAD.MOV.U32 R4, RZ, RZ, 0x4 ;  /* 0x00000004ff048424 */ /* 0x000fe400078e00ff */
[----:B------:R-:W-:Y:S02]  /*0120*/  @!P0 IMAD.MOV.U32 R2, RZ, RZ, 0x4 ;  /* 0x00000004ff028424 */ /* 0x000fe400078e00ff */
[----:B------:R-:W-:-:S04]  /*0130*/  @!P0 IMAD.WIDE.U32 R4, R12, R4, c[0x0][0x580] ;  /* 0x000160000c048625 */ /* 0x000fc800078e0004 */
[C---:B------:R-:W-:Y:S01]  /*0140*/  @!P0 IMAD.WIDE.U32 R2, R12.reuse, R2, c[0x0][0x578] ;  /* 0x00015e000c028625 */ /* 0x040fe200078e0002 */
[----:B------:R-:W3:Y:S04]  /*0150*/  @!P0 LDG.E R8, [R4.64] ;  /* 0x0000000604088981 */ /* 0x000ee8000c1e1900 */
[----:B------:R-:W3:Y:S01]  /*0160*/  @!P0 LDG.E R7, [R2.64] ;  /* 0x0000000602078981 */ /* 0x000ee2000c1e1900 */
[C---:B------:R-:W-:Y:S01]  /*0170*/  ISETP.NE.AND P5, PT, R12.reuse, RZ, PT ;  /* 0x000000ff0c00720c */ /* 0x040fe20003fa5270 */
[----:B------:R-:W1:Y:S01]  /*0180*/  S2UR UR4, SR_CTAID.X ;  /* 0x00000000000479c3 */ /* 0x000e620000002500 */
[C---:B------:R-:W-:Y:S02]  /*0190*/  ISETP.GE.U32.AND P4, PT, R12.reuse, 0x2, PT ;  /* 0x000000020c00780c */ /* 0x040fe40003f86070 */
[----:B------:R-:W-:-:S02]  /*01a0*/  ISETP.GE.U32.AND P3, PT, R12, 0x4, PT ;  /* 0x000000040c00780c */ /* 0x000fc40003f66070 */
[C---:B------:R-:W-:Y:S02]  /*01b0*/  ISETP.GE.U32.AND P2, PT, R12.reuse, 0x8, PT ;  /* 0x000000080c00780c */ /* 0x040fe40003f46070 */
[----:B------:R-:W-:Y:S01]  /*01c0*/  ISETP.GE.U32.AND P1, PT, R12, 0x10, PT ;  /* 0x000000100c00780c */ /* 0x000fe20003f26070 */
[----:B---3--:R-:W-:-:S05]  /*01d0*/  IMAD R4, R8, R7, RZ ;  /* 0x0000000708047224 */ /* 0x008fca00078e02ff */
[----:B------:R-:W3:Y:S02]  /*01e0*/  SHFL.UP PT, R0, R4, 0x1, RZ ;  /* 0x0420000004007989 */ /* 0x000ee400000e00ff */
[----:B---3--:R-:W-:-:S05]  /*01f0*/  SEL R0, R0, RZ, P5 ;  /* 0x000000ff00007207 */ /* 0x008fca0002800000 */
[----:B------:R-:W-:-:S05]  /*0200*/  IMAD.IADD R4, R4, 0x1, R0 ;  /* 0x0000000104047824 */ /* 0x000fca00078e0200 */
        /* <DEDUP_REMOVED lines=12> */
[----:B------:R-:W3:Y:S02]  /*02d0*/  SHFL.IDX PT, R6, R4, 0x1f, 0x1f ;  /* 0x03e01f0004067f89 */ /* 0x000ee400000e0000 */
[----:B---3--:R-:W-:-:S04]  /*02e0*/  IMAD R6, R6, c[0x0][0x538], RZ ;  /* 0x00014e0006067a24 */ /* 0x008fc800078e02ff */
[----:B------:R-:W-:Y:S01]  /*02f0*/  IMAD.MOV.U32 R0, RZ, RZ, R6 ;  /* 0x000000ffff007224 */ /* 0x000fe200078e0006 */
[----:B-1----:R-:W-:-:S13]  /*0300*/  ISETP.GT.AND P0, PT, R6, UR4, PT ;  /* 0x0000000406007c0c */ /* 0x002fda000bf04270 */
[----:B------:R-:W-:Y:S05]  /*0310*/  @P0 BRA `(.L_x_122) ;  /* 0x0000027000000947 */ /* 0x000fea0003800000 */
[----:B------:R-:W-:Y:S02]  /*0320*/  MOV R6, R0 ;  /* 0x0000000000067202 */ /* 0x000fe40000000f00 */
[----:B------:R-:W-:-:S04]  /*0330*/  MOV R9, RZ ;  /* 0x000000ff00097202 */ /* 0x000fc80000000f00 */
.L_x_126:
[----:B------:R-:W-:-:S04]  /*0340*/  IADD3 R0, R9, 0x1f, RZ ;  /* 0x0000001f09007810 */ /* 0x000fc80007ffe0ff */
[----:B------:R-:W-:-:S13]  /*0350*/  ISETP.GE.AND P0, PT, R0, c[0x0][0x53c], PT ;  /* 0x00014f0000007a0c */ /* 0x000fda0003f06270 */
[----:B------:R-:W-:Y:S05]  /*0360*/  @P0 BRA `(.L_x_123) ;  /* 0x0000074000000947 */ /* 0x000fea0003800000 */
[----:B------:R-:W-:Y:S01]  /*0370*/  MOV R9, R0 ;  /* 0x0000000000097202 */ /* 0x000fe20000000f00 */
[----:B------:R-:W-:Y:S01]  /*0380*/  IMAD.MOV.U32 R7, RZ, RZ, RZ ;  /* 0x000000ffff077224 */ /* 0x000fe200078e00ff */
[----:B------:R-:W-:Y:S02]  /*0390*/  MOV R8, RZ ;  /* 0x000000ff00087202 */ /* 0x000fe40000000f00 */
[----:B------:R-:W-:-:S04]  /*03a0*/  IADD3 R0, R12, R9, RZ ;  /* 0x000000090c007210 */ /* 0x000fc80007ffe0ff */
[----:B------:R-:W-:-:S13]  /*03b0*/  ISETP.GE.OR P0, PT, R0, c[0x0][0x53c], !P6 ;  /* 0x00014f0000007a0c */ /* 0x000fda0007706670 */
[----:B------:R-:W-:Y:S01]  /*03c0*/  @!P0 MOV R2, 0x4 ;  /* 0x0000000400028802 */ /* 0x000fe20000000f00 */
[----:B------:R-:W-:-:S04]  /*03d0*/  @!P0 IMAD.MOV.U32 R3, RZ, RZ, 0x4 ;  /* 0x00000004ff038424 */ /* 0x000fc800078e00ff */
[----:B------:R-:W-:-:S04]  /*03e0*/  @!P0 IMAD.WIDE R4, R0, R2, c[0x0][0x580] ;  /* 0x0001600000048625 */ /* 0x000fc800078e0202 */
[----:B------:R-:W-:Y:S01]  /*03f0*/  @!P0 IMAD.WIDE R2, R0, R3, c[0x0][0x578] ;  /* 0x00015e0000028625 */ /* 0x000fe200078e0203 */
[----:B------:R-:W3:Y:S04]  /*0400*/  @!P0 LDG.E R8, [R4.64] ;  /* 0x0000000604088981 */ /* 0x000ee8000c1e1900 */
[----:B------:R-:W3:Y:S02]  /*0410*/  @!P0 LDG.E R7, [R2.64] ;  /* 0x0000000602078981 */ /* 0x000ee4000c1e1900 */
[----:B---3--:R-:W-:Y:S01]  /*0420*/  IMAD R5, R8, R7, RZ ;  /* 0x0000000708057224 */ /* 0x008fe200078e02ff */
[----:B------:R-:W-:Y:S05]  /*0430*/  BRA.DIV ~URZ, `(.L_x_124) ;  /* 0x0000c3a27f007947 */ /* 0x000fea000b800000 */
[----:B------:R1:W3:Y:S02]  /*0440*/  SHFL.UP PT, R0, R5, 0x1, RZ ;  /* 0x0420000005007989 */ /* 0x0002e400000e00ff */
.L_x_204:
[----:B---3--:R-:W-:-:S04]  /*0450*/  SEL R0, R0, RZ, P5 ;  /* 0x000000ff00007207 */ /* 0x008fc80002800000 */
[----:B-1----:R-:W-:Y:S01]  /*0460*/  IADD3 R5, R5, R0, RZ ;  /* 0x0000000005057210 */ /* 0x002fe20007ffe0ff */
[----:B------:R-:W-:Y:S05]  /*0470*/  BRA.DIV ~URZ, `(.L_x_125) ;  /* 0x0000c3c27f007947 */ /* 0x000fea000b800000 */
[----:B------:R-:W1:Y:S02]  /*0480*/  SHFL.UP PT, R0, R5, 0x2, RZ ;  /* 0x0440000005007989 */ /* 0x000e6400000e00ff */
[----:B-1----:R-:W-:-:S05]  /*0490*/  SEL R0, R0, RZ, P4 ;  /* 0x000000ff00007207 */ /* 0x002fca0002000000 */
[----:B------:R-:W-:-:S05]  /*04a0*/  IMAD.IADD R0, R5, 0x1, R0 ;  /* 0x0000000105007824 */ /* 0x000fca00078e0200 */
        /* <DEDUP_REMOVED lines=9> */
[----:B------:R1:W3:Y:S02]  /*0540*/  SHFL.IDX PT, R0, R4, 0x1f, 0x1f ;  /* 0x03e01f0004007f89 */ /* 0x0002e400000e0000 */
.L_x_205:
[----:B---3--:R-:W-:-:S05]  /*0550*/  IMAD R0, R0, c[0x0][0x538], RZ ;  /* 0x00014e0000007a24 */ /* 0x008fca00078e02ff */
[----:B------:R-:W-:-:S04]  /*0560*/  IADD3 R6, R0, R6, RZ ;  /* 0x0000000600067210 */ /* 0x000fc80007ffe0ff */
[----:B------:R-:W-:-:S13]  /*0570*/  ISETP.GT.AND P0, PT, R6, UR4, PT ;  /* 0x0000000406007c0c */ /* 0x000fda000bf04270 */
[----:B-12---:R-:W-:Y:S05]  /*0580*/  @!P0 BRA `(.L_x_126) ;  /* 0xfffffdb000008947 */ /* 0x006fea000383ffff */
.L_x_122:
[----:B--2---:R-:W-:-:S05]  /*0590*/  IADD3 R236, -R0, R6, RZ ;  /* 0x0000000600ec7210 */ /* 0x004fca0007ffe1ff */
[----:B------:R-:W-:-:S05]  /*05a0*/  IMAD R0, R4, c[0x0][0x538], R236 ;  /* 0x00014e0004007a24 */ /* 0x000fca00078e02ec */
[----:B------:R-:W-:Y:S01]  /*05b0*/  ISETP.GT.AND P0, PT, R0, UR4, PT ;  /* 0x0000000400007c0c */ /* 0x000fe2000bf04270 */
[----:B------:R-:W-:-:S12]  /*05c0*/  BRA.DIV ~URZ, `(.L_x_127) ;  /* 0x0000c4227f007947 */ /* 0x000fd8000b800000 */
[----:B------:R-:W-:-:S04]  /*05d0*/  VOTE.ANY R6, PT, !P0 ;  /* 0x0000000000067806 */ /* 0x000fc800040e0100 */
.L_x_206:
[----:B------:R1:W2:Y:S01]  /*05e0*/  POPC R239, R6 ;  /* 0x0000000600ef7309 */ /* 0x0002a20000000000 */
[----:B------:R-:W-:Y:S05]  /*05f0*/  BRA.DIV ~URZ, `(.L_x_128) ;  /* 0x0000c4427f007947 */ /* 0x000fea000b800000 */
[----:B--2---:R-:W2:Y:S04]  /*0600*/  SHFL.IDX PT, R11, R8, R239, 0x1f ;  /* 0x00001fef080b7589 */ /* 0x004ea800000e0000 */
[----:B------:R3:W4:Y:S02]  /*0610*/  SHFL.IDX PT, R10, R7, R239, 0x1f ;  /* 0x00001fef070a7589 */ /* 0x00072400000e0000 */
[----:B---3--:R-:W-:Y:S02]  /*0620*/  MOV R7, RZ ;  /* 0x000000ff00077202 */ /* 0x008fe40000000f00 */
.L_x_207:
[----:B--2-4-:R-:W-:Y:S01]  /*0630*/  ISETP.NE.AND P0, PT, R6, RZ, PT ;  /* 0x000000ff0600720c */ /* 0x014fe20003f05270 */
[----:B------:R-:W-:-:S12]  /*0640*/  BSSY B0, `(.L_x_129) ;  /* 0x0000005000007945 */ /* 0x000fd80003800000 */
[----:B------:R-:W-:Y:S05]  /*0650*/  @!P0 BRA `(.L_x_130) ;  /* 0x0000003000008947 */ /* 0x000fea0003800000 */
[----:B------:R-:W-:Y:S01]  /*0660*/  IADD3 R3, R239, -0x1, RZ ;  /* 0xffffffffef037810 */ /* 0x000fe20007ffe0ff */
[----:B------:R-:W-:Y:S05]  /*0670*/  BRA.DIV ~URZ, `(.L_x_131) ;  /* 0x0000c4a27f007947 */ /* 0x000fea000b800000 */
[----:B------:R2:W3:Y:S02]  /*0680*/  SHFL.IDX PT, R7, R4, R3, 0x1f ;  /* 0x00001f0304077589 */ /* 0x0004e400000e0000 */
.L_x_130:
[----:B------:R-:W-:Y:S05]  /*0690*/  BSYNC B0 ;  /* 0x0000000000007941 */ /* 0x000fea0003800000 */
.L_x_129:
[----:B------:R-:W-:Y:S01]  /*06a0*/  IABS R0, R11 ;  /* 0x0000000b00007213 */ /* 0x000fe20000000000 */
[----:B---3--:R-:W-:Y:S02]  /*06b0*/  IMAD R236, R7, c[0x0][0x538], R236 ;  /* 0x00014e0007ec7a24 */ /* 0x008fe400078e02ec */
[----:B------:R-:W-:Y:S02]  /*06c0*/  IMAD.IADD R239, R239, 0x1, R9 ;  /* 0x00000001efef7824 */ /* 0x000fe400078e0209 */
[----:B------:R-:W-:Y:S01]  /*06d0*/  IMAD.MOV.U32 R5, RZ, RZ, R0 ;  /* 0x000000ffff057224 */ /* 0x000fe200078e0000 */
[----:B------:R-:W-:Y:S02]  /*06e0*/  IABS R0, R10 ;  /* 0x0000000a00007213 */ /* 0x000fe40000000000 */
[----:B------:R-:W-:Y:S01]  /*06f0*/  IADD3 R237, -R236, UR4, RZ ;  /* 0x00000004eced7c10 */ /* 0x000fe2000fffe1ff */
[----:B------:R-:W3:Y:S02]  /*0700*/  I2F.RP R2, R5 ;  /* 0x0000000500027306 */ /* 0x000ee40000209400 */
[----:B------:R-:W-:Y:S01]  /*0710*/  IMAD.MOV.U32 R7, RZ, RZ, R0 ;  /* 0x000000ffff077224 */ /* 0x000fe200078e0000 */
[----:B-1----:R-:W-:-:S02]  /*0720*/  IABS R6, R237 ;  /* 0x000000ed00067213 */ /* 0x002fc40000000000 */
[----:B------:R-:W-:-:S03]  /*0730*/  IABS R0, R11 ;  /* 0x0000000b00007213 */ /* 0x000fc60000000000 */
[----:B------:R-:W-:Y:S01]  /*0740*/  I2F.RP R8, R7 ;  /* 0x0000000700087306 */ /* 0x000fe20000209400 */
[----:B------:R-:W-:-:S07]  /*0750*/  IADD3 R0, RZ, -R0, RZ ;  /* 0x80000000ff007210 */ /* 0x000fce0007ffe0ff */
[----:B---3--:R-:W1:Y:S02]  /*0760*/  MUFU.RCP R2, R2 ;  /* 0x0000000200027308 */ /* 0x008e640000001000 */
[----:B-1----:R-:W-:-:S06]  /*0770*/  IADD3 R2, R2, 0xffffffe, RZ ;  /* 0x0ffffffe02027810 */ /* 0x002fcc0007ffe0ff */
[----:B--2---:R-:W1:Y:S02]  /*0780*/  F2I.FTZ.U32.TRUNC.NTZ R3, R2 ;  /* 0x0000000200037305 */ /* 0x004e64000021f000 */
[----:B-1----:R-:W-:-:S04]  /*0790*/  IMAD.MOV R2, RZ, RZ, -R3 ;  /* 0x000000ffff027224 */ /* 0x002fc800078e0a03 */
[----:B------:R-:W-:Y:S02]  /*07a0*/  IMAD R4, R2, R5, RZ ;  /* 0x0000000502047224 */ /* 0x000fe400078e02ff */
[----:B------:R-:W-:-:S04]  /*07b0*/  IMAD.MOV.U32 R2, RZ, RZ, RZ ;  /* 0x000000ffff027224 */ /* 0x000fc800078e00ff */
[----:B------:R-:W-:-:S04]  /*07c0*/  IMAD.HI.U32 R2, R3, R4, R2 ;  /* 0x0000000403027227 */ /* 0x000fc800078e0002 */
[----:B------:R-:W-:-:S04]  /*07d0*/  IMAD.MOV.U32 R3, RZ, RZ, R6 ;  /* 0x000000ffff037224 */ /* 0x000fc800078e0006 */
[----:B------:R-:W-:-:S04]  /*07e0*/  IMAD.HI.U32 R2, R2, R3, RZ ;  /* 0x0000000302027227 */ /* 0x000fc800078e00ff */
[----:B------:R-:W-:Y:S02]  /*07f0*/  IMAD R0, R2, R0, R3 ;  /* 0x0000000002007224 */ /* 0x000fe400078e0203 */
[----:B------:R-:W1:Y:S03]  /*0800*/  MUFU.RCP R3, R8 ;  /* 0x0000000800037308 */ /* 0x000e660000001000 */
[----:B------:R-:W-:-:S13]  /*0810*/  ISETP.GT.U32.AND P1, PT, R5, R0, PT ;  /* 0x000000000500720c */ /* 0x000fda0003f24070 */
[----:B------:R-:W-:Y:S01]  /*0820*/  @!P1 IMAD.IADD R0, R0, 0x1, -R5 ;  /* 0x0000000100009824 */ /* 0x000fe200078e0a05 */
[----:B-1----:R-:W-:Y:S02]  /*0830*/  IADD3 R3, R3, 0xffffffe, RZ ;  /* 0x0ffffffe03037810 */ /* 0x002fe40007ffe0ff */
[----:B------:R-:W-:Y:S02]  /*0840*/  @!P1 IADD3 R2, R2, 0x1, RZ ;  /* 0x0000000102029810 */ /* 0x000fe40007ffe0ff */
[----:B------:R-:W-:Y:S02]  /*0850*/  ISETP.GE.U32.AND P2, PT, R0, R5, PT ;  /* 0x000000050000720c */ /* 0x000fe40003f46070 */
[----:B------:R-:W1:Y:S01]  /*0860*/  F2I.FTZ.U32.TRUNC.NTZ R3, R3 ;  /* 0x0000000300037305 */ /* 0x000e62000021f000 */
[----:B------:R-:W-:Y:S02]  /*0870*/  LOP3.LUT R0, R237, R11, RZ, 0x3c, !PT ;  /* 0x0000000bed007212 */ /* 0x000fe400078e3cff */
[----:B------:R-:W-:-:S02]  /*0880*/  ISETP.NE.AND P1, PT, R11, RZ, PT ;  /* 0x000000ff0b00720c */ /* 0x000fc40003f25270 */
[----:B------:R-:W-:-:S06]  /*0890*/  ISETP.GE.AND P0, PT, R0, RZ, PT ;  /* 0x000000ff0000720c */ /* 0x000fcc0003f06270 */
[----:B------:R-:W-:Y:S02]  /*08a0*/  @P2 IADD3 R2, R2, 0x1, RZ ;  /* 0x0000000102022810 */ /* 0x000fe40007ffe0ff */
[----:B-1----:R-:W-:-:S03]  /*08b0*/  IADD3 R0, RZ, -R3, RZ ;  /* 0x80000003ff007210 */ /* 0x002fc60007ffe0ff */
[----:B------:R-:W-:Y:S01]  /*08c0*/  IMAD.MOV.U32 R4, RZ, RZ, R2 ;  /* 0x000000ffff047224 */ /* 0x000fe200078e0002 */
[----:B------:R-:W-:-:S03]  /*08d0*/  MOV R2, RZ ;  /* 0x000000ff00027202 */ /* 0x000fc60000000f00 */
[----:B------:R-:W-:Y:S01]  /*08e0*/  @!P0 IMAD.MOV R4, RZ, RZ, -R4 ;  /* 0x000000ffff048224 */ /* 0x000fe200078e0a04 */
[----:B------:R-:W-:Y:S01]  /*08f0*/  @!P1 LOP3.LUT R4, RZ, R11, RZ, 0x33, !PT ;  /* 0x0000000bff049212 */ /* 0x000fe200078e33ff */
[----:B------:R-:W-:Y:S01]  /*0900*/  IMAD.MOV.U32 R5, RZ, RZ, R0 ;  /* 0x000000ffff057224 */ /* 0x000fe200078e0000 */
[----:B------:R-:W-:Y:S02]  /*0910*/  IABS R0, R10 ;  /* 0x0000000a00007213 */ /* 0x000fe40000000000 */
[----:B------:R-:W-:Y:S01]  /*0920*/  IABS R8, R4 ;  /* 0x0000000400087213 */ /* 0x000fe20000000000 */
[----:B------:R-:W-:Y:S02]  /*0930*/  IMAD R5, R5, R7, RZ ;  /* 0x0000000705057224 */ /* 0x000fe400078e02ff */
[----:B------:R-:W-:Y:S02]  /*0940*/  IMAD.MOV R6, RZ, RZ, -R0 ;  /* 0x000000ffff067224 */ /* 0x000fe400078e0a00 */
[----:B------:R-:W-:-:S04]  /*0950*/  IMAD.HI.U32 R0, R3, R5, R2 ;  /* 0x0000000503007227 */ /* 0x000fc800078e0002 */
[----:B------:R-:W-:Y:S02]  /*0960*/  IMAD.MOV.U32 R2, RZ, RZ, R8 ;  /* 0x000000ffff027224 */ /* 0x000fe400078e0008 */
[----:B------:R-:W-:Y:S02]  /*0970*/  IMAD.MOV.U32 R3, RZ, RZ, R6 ;  /* 0x000000ffff037224 */ /* 0x000fe400078e0006 */
[----:B------:R-:W-:-:S04]  /*0980*/  IMAD.HI.U32 R0, R0, R2, RZ ;  /* 0x0000000200007227 */ /* 0x000fc800078e00ff */
[----:B------:R-:W-:Y:S02]  /*0990*/  IMAD R2, R0, R3, R2 ;  /* 0x0000000300027224 */ /* 0x000fe400078e0202 */
[----:B------:R-:W-:-:S03]  /*09a0*/  IMAD R3, R4, R11, RZ ;  /* 0x0000000b04037224 */ /* 0x000fc600078e02ff */
[----:B------:R-:W-:Y:S02]  /*09b0*/  ISETP.GT.U32.AND P1, PT, R7, R2, PT ;  /* 0x000000020700720c */ /* 0x000fe40003f24070 */
[----:B------:R-:W-:-:S11]  /*09c0*/  IADD3 R237, R237, -R3, RZ ;  /* 0x80000003eded7210 */ /* 0x000fd60007ffe0ff */
[----:B------:R-:W-:Y:S01]  /*09d0*/  @!P1 IMAD.IADD R2, R2, 0x1, -R7 ;  /* 0x0000000102029824 */ /* 0x000fe200078e0a07 */
[----:B------:R-:W-:Y:S02]  /*09e0*/  @!P1 IADD3 R0, R0, 0x1, RZ ;  /* 0x0000000100009810 */ /* 0x000fe40007ffe0ff */
[----:B------:R-:W-:Y:S02]  /*09f0*/  ISETP.NE.AND P1, PT, R10, RZ, PT ;  /* 0x000000ff0a00720c */ /* 0x000fe40003f25270 */
[----:B------:R-:W-:Y:S02]  /*0a00*/  ISETP.GE.U32.AND P2, PT, R2, R7, PT ;  /* 0x000000070200720c */ /* 0x000fe40003f46070 */
[----:B------:R-:W-:-:S04]  /*0a10*/  LOP3.LUT R2, R4, R10, RZ, 0x3c, !PT ;  /* 0x0000000a04027212 */ /* 0x000fc800078e3cff */
[----:B------:R-:W-:-:S07]  /*0a20*/  ISETP.GE.AND P0, PT, R2, RZ, PT ;  /* 0x000000ff0200720c */ /* 0x000fce0003f06270 */
[----:B------:R-:W-:-:S06]  /*0a30*/  @P2 IADD3 R0, R0, 0x1, RZ ;  /* 0x0000000100002810 */ /* 0x000fcc0007ffe0ff */
[----:B------:R-:W-:Y:S02]  /*0a40*/  @!P0 IADD3 R0, -R0, RZ, RZ ;  /* 0x000000ff00008210 */ /* 0x000fe40007ffe1ff */
[----:B------:R-:W-:-:S05]  /*0a50*/  @!P1 LOP3.LUT R0, RZ, R10, RZ, 0x33, !PT ;  /* 0x0000000aff009212 */ /* 0x000fca00078e33ff */
[--C-:B------:R-:W-:Y:S02]  /*0a60*/  IMAD.MOV R2, RZ, RZ, -R0.reuse ;  /* 0x000000ffff027224 */ /* 0x100fe400078e0a00 */
[C---:B------:R-:W-:Y:S02]  /*0a70*/  IMAD R0, R10.reuse, 0x1000000, R0 ;  /* 0x010000000a007824 */ /* 0x040fe400078e0200 */
[----:B------:R-:W-:-:S04]  /*0a80*/  IMAD R2, R10, R2, R4 ;  /* 0x000000020a027224 */ /* 0x000fc800078e0204 */
[----:B------:R-:W-:Y:S01]  /*0a90*/  IMAD R238, R2, 0x10000, R0 ;  /* 0x0001000002ee7824 */ /* 0x000fe200078e0200 */
[----:B------:R-:W-:Y:S05]  /*0aa0*/  BRA `(.L_x_132) ;  /* 0x0000004000007947 */ /* 0x000fea0003800000 */
.L_x_123:
[----:B--2---:R-:W-:Y:S01]  /*0ab0*/  IMAD.MOV.U32 R237, RZ, RZ, RZ ;  /* 0x000000ffffed7224 */ /* 0x004fe200078e00ff */
[----:B------:R-:W-:Y:S01]  /*0ac0*/  MOV R238, RZ ;  /* 0x000000ff00ee7202 */ /* 0x000fe20000000f00 */
[----:B------:R-:W-:Y:S01]  /*0ad0*/  IMAD.U32 R236, RZ, RZ, UR4 ;  /* 0x00000004ffec7e24 */ /* 0x000fe2000f8e00ff */
[----:B------:R-:W-:Y:S02]  /*0ae0*/  MOV R239, c[0x0][0x53c] ;  /* 0x00014f0000ef7a02 */ /* 0x000fe40000000f00 */
.L_x_132:
[----:B------:R-:W-:Y:S01]  /*0af0*/  ISETP.NE.AND P0, PT, R12, RZ, PT ;  /* 0x000000ff0c00720c */ /* 0x000fe20003f05270 */
[----:B------:R-:W-:-:S12]  /*0b00*/  WARPSYNC 0xffffffff ;  /* 0xffffffff00007948 */ /* 0x000fd80003800000 */
[----:B------:R1:W-:Y:S04]  /*0b10*/  @!P0 STS.128 [0xf100], R236 ;  /* 0x00f100ecff008388 */ /* 0x0003e80000000c00 */
[----:B------:R-:W-:Y:S06]  /*0b20*/  BAR.ARV 0x5, 0x100 ;  /* 0x0144000000007b1d */ /* 0x000fec0000002000 */
.L_x_121:
[----:B-12---:R-:W-:-:S13]  /*0b30*/  ISETP.GE.AND P0, PT, R239, c[0x0][0x53c], PT ;  /* 0x00014f00ef007a0c */ /* 0x006fda0003f06270 */
[----:B------:R-:W-:Y:S05]  /*0b40*/  @P0 EXIT ;  /* 0x000000000000094d */ /* 0x000fea0003800000 */
[----:B------:R-:W1:Y:S02]  /*0b50*/  S2R R15, SR_TID.X ;  /* 0x00000000000f7919 */ /* 0x000e640000002100 */
[----:B-1----:R-:W-:-:S04]  /*0b60*/  SHF.R.S32.HI R7, RZ, 0x1f, R15 ;  /* 0x0000001fff077819 */ /* 0x002fc8000001140f */
[CC--:B------:R-:W-:Y:S02]  /*0b70*/  LEA.HI R2, R7.reuse, R15.reuse, RZ, 0x4 ;  /* 0x0000000f07027211 */ /* 0x0c0fe400078f20ff */
[----:B------:R-:W-:Y:S02]  /*0b80*/  LEA.HI R14, R7, R15, RZ, 0x2 ;  /* 0x0000000f070e7211 */ /* 0x000fe400078f10ff */
[----:B------:R-:W-:Y:S02]  /*0b90*/  SHF.R.S32.HI R3, RZ, 0x4, R2 ;  /* 0x00000004ff037819 */ /* 0x000fe40000011402 */
[--C-:B------:R-:W-:Y:S02]  /*0ba0*/  SHF.R.S32.HI R8, RZ, 0x2, R14.reuse ;  /* 0x00000002ff087819 */ /* 0x100fe4000001140e */
[----:B------:R-:W-:Y:S02]  /*0bb0*/  LEA.HI R0, R2, R3, RZ, 0x1 ;  /* 0x0000000302007211 */ /* 0x000fe400078f08ff */
[----:B------:R-:W-:-:S02]  /*0bc0*/  SHF.R.S32.HI R4, RZ, 0x1f, R14 ;  /* 0x0000001fff047819 */ /* 0x000fc4000001140e */
[----:B------:R-:W-:Y:S02]  /*0bd0*/  LOP3.LUT R0, R0, 0xfffffffe, RZ, 0xc0, !PT ;  /* 0xfffffffe00007812 */ /* 0x000fe400078ec0ff */
[----:B------:R-:W-:Y:S02]  /*0be0*/  LEA.HI R10, R7, R15, RZ, 0x3 ;  /* 0x0000000f070a7211 */ /* 0x000fe400078f18ff */
[----:B------:R-:W-:Y:S01]  /*0bf0*/  LOP3.LUT R2, R2, 0xfffffff0, RZ, 0xc0, !PT ;  /* 0xfffffff002027812 */ /* 0x000fe200078ec0ff */
[----:B------:R-:W-:Y:S01]  /*0c00*/  IMAD.IADD R12, R3, 0x1, -R0 ;  /* 0x00000001030c7824 */ /* 0x000fe200078e0a00 */
[----:B------:R-:W-:Y:S02]  /*0c10*/  LEA.HI R0, R4, R8, RZ, 0x3 ;  /* 0x0000000804007211 */ /* 0x000fe400078f18ff */
[----:B------:R-:W-:Y:S01]  /*0c20*/  SHF.R.S32.HI R230, RZ, 0x3, R10 ;  /* 0x00000003ffe67819 */ /* 0x000fe2000001140a */
[----:B------:R-:W-:Y:S01]  /*0c30*/  IMAD.IADD R3, R15, 0x1, -R2 ;  /* 0x000000010f037824 */ /* 0x000fe200078e0a02 */
[----:B------:R-:W-:-:S02]  /*0c40*/  LOP3.LUT R234, R10, 0xfffffff8, RZ, 0xc0, !PT ;  /* 0xfffffff80aea7812 */ /* 0x000fc400078ec0ff */
[----:B------:R-:W-:Y:S01]  /*0c50*/  LOP3.LUT R0, R0, 0xfffffff8, RZ, 0xc0, !PT ;  /* 0xfffffff800007812 */ /* 0x000fe200078ec0ff */
[----:B------:R-:W-:Y:S01]  /*0c60*/  IMAD.SHL.U32 R2, R230, 0x40, RZ ;  /* 0x00000040e6027824 */ /* 0x000fe200078e00ff */
[----:B------:R-:W-:Y:S01]  /*0c70*/  SHF.R.S32.HI R4, RZ, 0x1f, R3 ;  /* 0x0000001fff047819 */ /* 0x000fe20000011403 */
[----:B------:R-:W-:Y:S01]  /*0c80*/  IMAD.IADD R234, R15, 0x1, -R234 ;  /* 0x000000010fea7824 */ /* 0x000fe200078e0aea */
[----:B------:R-:W-:Y:S01]  /*0c90*/  LEA.HI R9, R7, R15, RZ, 0x5 ;  /* 0x0000000f07097211 */ /* 0x000fe200078f28ff */
[----:B------:R-:W-:Y:S01]  /*0ca0*/  IMAD.IADD R8, R8, 0x1, -R0 ;  /* 0x0000000108087824 */ /* 0x000fe200078e0a00 */
[----:B------:R-:W-:Y:S01]  /*0cb0*/  LOP3.LUT R0, R2, 0x1c0, RZ, 0xc0, !PT ;  /* 0x000001c002007812 */ /* 0x000fe200078ec0ff */
[----:B------:R-:W-:Y:S01]  /*0cc0*/  IMAD.SHL.U32 R228, R234, 0x8, RZ ;  /* 0x00000008eae47824 */ /* 0x000fe200078e00ff */
[----:B------:R-:W-:Y:S01]  /*0cd0*/  LEA.HI R13, R4, R3, RZ, 0x3 ;  /* 0x00000003040d7211 */ /* 0x000fe200078f18ff */
[----:B------:R-:W-:Y:S01]  /*0ce0*/  IMAD.SHL.U32 R4, R234, 0x40, RZ ;  /* 0x00000040ea047824 */ /* 0x000fe200078e00ff */
[----:B------:R-:W-:-:S02]  /*0cf0*/  SHF.R.U32.HI R6, RZ, 0x3, R0 ;  /* 0x00000003ff067819 */ /* 0x000fc40000011600 */
[----:B------:R-:W-:Y:S02]  /*0d00*/  LOP3.LUT R5, R0, 0x38, R228, 0xf8, !PT ;  /* 0x0000003800057812 */ /* 0x000fe400078ef8e4 */
[----:B------:R-:W-:Y:S02]  /*0d10*/  LOP3.LUT R2, R13, 0xfffffff8, RZ, 0xc0, !PT ;  /* 0xfffffff80d027812 */ /* 0x000fe400078ec0ff */
[----:B------:R-:W-:Y:S02]  /*0d20*/  LOP3.LUT R11, R5, R6, RZ, 0x3c, !PT ;  /* 0x00000006050b7212 */ /* 0x000fe400078e3cff */
[----:B------:R-:W-:Y:S01]  /*0d30*/  LOP3.LUT R0, R4, 0x1c0, RZ, 0xc0, !PT ;  /* 0x000001c004007812 */ /* 0x000fe200078ec0ff */
[----:B------:R-:W-:Y:S01]  /*0d40*/  IMAD.IADD R6, R3, 0x1, -R2 ;  /* 0x0000000103067824 */ /* 0x000fe200078e0a02 */
[----:B------:R-:W-:Y:S02]  /*0d50*/  LOP3.LUT R3, R9, 0xffffffe0, RZ, 0xc0, !PT ;  /* 0xffffffe009037812 */ /* 0x000fe400078ec0ff */
[----:B------:R-:W-:-:S02]  /*0d60*/  LOP3.LUT R4, R0, 0x8, R10, 0xf8, !PT ;  /* 0x0000000800047812 */ /* 0x000fc400078ef80a */
[----:B------:R-:W-:Y:S01]  /*0d70*/  SHF.R.U32.HI R2, RZ, 0x3, R0 ;  /* 0x00000003ff027819 */ /* 0x000fe20000011600 */
[----:B------:R-:W-:Y:S01]  /*0d80*/  IMAD.IADD R17, R15, 0x1, -R3 ;  /* 0x000000010f117824 */ /* 0x000fe200078e0a03 */
[--C-:B------:R-:W-:Y:S02]  /*0d90*/  SHF.R.S32.HI R203, RZ, 0x5, R9.reuse ;  /* 0x00000005ffcb7819 */ /* 0x100fe40000011409 */
[----:B------:R-:W-:Y:S02]  /*0da0*/  SHF.R.S32.HI R0, RZ, 0x1f, R9 ;  /* 0x0000001fff007819 */ /* 0x000fe40000011409 */
[----:B------:R-:W-:Y:S02]  /*0db0*/  LOP3.LUT R10, R4, R2, RZ, 0x3c, !PT ;  /* 0x00000002040a7212 */ /* 0x000fe400078e3cff */
[----:B------:R-:W-:Y:S02]  /*0dc0*/  LEA.HI R0, R0, R203, RZ, 0x3 ;  /* 0x000000cb00007211 */ /* 0x000fe400078f18ff */
[----:B------:R-:W-:-:S02]  /*0dd0*/  SHF.R.S32.HI R9, RZ, 0x1f, R17 ;  /* 0x0000001fff097819 */ /* 0x000fc40000011411 */
[----:B------:R-:W-:Y:S01]  /*0de0*/  LOP3.LUT R2, R14, 0xfffffffc, RZ, 0xc0, !PT ;  /* 0xfffffffc0e027812 */ /* 0x000fe200078ec0ff */
[----:B------:R-:W-:Y:S01]  /*0df0*/  IMAD.MOV.U32 R14, RZ, RZ, 0x20 ;  /* 0x00000020ff0e7424 */ /* 0x000fe200078e00ff */
[----:B------:R-:W-:Y:S02]  /*0e00*/  LOP3.LUT R0, R0, 0xffffff8, RZ, 0xc0, !PT ;  /* 0x0ffffff800007812 */ /* 0x000fe400078ec0ff */
[----:B------:R-:W-:Y:S01]  /*0e10*/  LEA.HI R9, R9, R17, RZ, 0x2 ;  /* 0x0000001109097211 */ /* 0x000fe200078f10ff */
[----:B------:R-:W-:Y:S01]  /*0e20*/  IMAD.IADD R5, R15, 0x1, -R2 ;  /* 0x000000010f057824 */ /* 0x000fe200078e0a02 */
[----:B------:R-:W-:Y:S01]  /*0e30*/  LOP3.LUT R4, R8, 0x1, RZ, 0xc0, !PT ;  /* 0x0000000108047812 */ /* 0x000fe200078ec0ff */
[----:B------:R-:W-:Y:S01]  /*0e40*/  IMAD.IADD R3, R203, 0x1, -R0 ;  /* 0x00000001cb037824 */ /* 0x000fe200078e0a00 */
[----:B------:R-:W-:Y:S02]  /*0e50*/  SHF.R.S32.HI R2, RZ, 0x2, R9 ;  /* 0x00000002ff027819 */ /* 0x000fe40000011409 */
[----:B------:R-:W-:-:S02]  /*0e60*/  LEA.HI R0, R5, R5, RZ, 0x1 ;  /* 0x0000000505007211 */ /* 0x000fc400078f08ff */
[----:B------:R-:W-:Y:S01]  /*0e70*/  LEA.HI R7, R7, R15, RZ, 0x6 ;  /* 0x0000000f07077211 */ /* 0x000fe200078f30ff */
[----:B------:R-:W-:Y:S01]  /*0e80*/  IMAD R16, R3, 0x10, R2 ;  /* 0x0000001003107824 */ /* 0x000fe200078e0202 */
[----:B------:R-:W-:Y:S01]  /*0e90*/  ISETP.NE.U32.AND P0, PT, R4, 0x1, PT ;  /* 0x000000010400780c */ /* 0x000fe20003f05070 */
[----:B------:R-:W-:Y:S01]  /*0ea0*/  IMAD.SHL.U32 R2, R6, 0x40, RZ ;  /* 0x0000004006027824 */ /* 0x000fe200078e00ff */
[----:B------:R-:W-:Y:S01]  /*0eb0*/  LOP3.LUT R3, R0, 0x1ffffffe, RZ, 0xc0, !PT ;  /* 0x1ffffffe00037812 */ /* 0x000fe200078ec0ff */
[C---:B------:R-:W-:Y:S01]  /*0ec0*/  IMAD.SHL.U32 R4, R8.reuse, 0x40, RZ ;  /* 0x0000004008047824 */ /* 0x040fe200078e00ff */
[----:B------:R-:W-:Y:S01]  /*0ed0*/  R2P PR, R8, 0x6 ;  /* 0x0000000608007804 */ /* 0x000fe20000000000 */
[----:B------:R-:W-:Y:S01]  /*0ee0*/  IMAD.SHL.U32 R7, R7, 0x8, RZ ;  /* 0x0000000807077824 */ /* 0x000fe200078e00ff */
[C---:B------:R-:W-:Y:S01]  /*0ef0*/  LOP3.LUT P4, RZ, R6.reuse, 0x2, RZ, 0xc0, !PT ;  /* 0x0000000206ff7812 */ /* 0x040fe2000788c0ff */
[----:B------:R-:W-:Y:S01]  /*0f00*/  IMAD.IADD R8, R5, 0x1, -R3 ;  /* 0x0000000105087824 */ /* 0x000fe200078e0a03 */
[----:B------:R-:W-:Y:S01]  /*0f10*/  LOP3.LUT P3, RZ, R6, 0x4, RZ, 0xc0, !PT ;  /* 0x0000000406ff7812 */ /* 0x000fe2000786c0ff */
[----:B------:R-:W-:Y:S01]  /*0f20*/  IMAD.SHL.U32 R6, R12, 0x8, RZ ;  /* 0x000000080c067824 */ /* 0x000fe200078e00ff */
[----:B------:R-:W-:Y:S01]  /*0f30*/  LOP3.LUT R2, R2, 0x1c0, RZ, 0xc0, !PT ;  /* 0x000001c002027812 */ /* 0x000fe200078ec0ff */
[----:B------:R-:W-:Y:S01]  /*0f40*/  IMAD.MOV.U32 R15, RZ, RZ, 0x10 ;  /* 0x00000010ff0f7424 */ /* 0x000fe200078e00ff */
[----:B------:R-:W-:Y:S01]  /*0f50*/  LOP3.LUT R3, R4, 0x1c0, RZ, 0xc0, !PT ;  /* 0x000001c004037812 */ /* 0x000fe200078ec0ff */
[----:B------:R-:W-:Y:S01]  /*0f60*/  IMAD R0, R12, 0x200, R10 ;  /* 0x000002000c007824 */ /* 0x000fe200078e020a */
[----:B------:R-:W-:Y:S01]  /*0f70*/  LOP3.LUT R11, R11, 0x7ffffe00, R7, 0xf8, !PT ;  /* 0x7ffffe000b0b7812 */ /* 0x000fe200078ef807 */
[----:B------:R-:W-:Y:S01]  /*0f80*/  IMAD R7, R203, 0x200, R5 ;  /* 0x00000200cb077824 */ /* 0x000fe200078e0205 */
[----:B------:R-:W-:Y:S01]  /*0f90*/  LOP3.LUT R6, R2, 0x8, R6, 0xf8, !PT ;  /* 0x0000000802067812 */ /* 0x000fe200078ef806 */
[----:B------:R-:W-:Y:S01]  /*0fa0*/  STL [R1+0x2c], R16 ;  /* 0x00002c1001007387 */ /* 0x000fe20000100800 */
[----:B------:R-:W-:Y:S01]  /*0fb0*/  SHF.R.U32.HI R5, RZ, 0x3, R2 ;  /* 0x00000003ff057819 */ /* 0x000fe20000011602 */
[----:B------:R-:W-:Y:S01]  /*0fc0*/  IMAD.SHL.U32 R207, R11, 0x2, RZ ;  /* 0x000000020bcf7824 */ /* 0x000fe200078e00ff */
[----:B------:R-:W-:-:S02]  /*0fd0*/  LEA.HI R2, R3, R3, RZ, 0x1d ;  /* 0x0000000303027211 */ /* 0x000fc400078fe8ff */
[----:B------:R-:W-:Y:S02]  /*0fe0*/  SEL R4, R15, 0xfffffff0, !P4 ;  /* 0xfffffff00f047807 */ /* 0x000fe40006000000 */
[----:B------:R-:W-:Y:S01]  /*0ff0*/  SEL R3, R14, 0xffffffe0, !P3 ;  /* 0xffffffe00e037807 */ /* 0x000fe20005800000 */
[----:B------:R-:W-:Y:S01]  /*1000*/  IMAD.U32 R7, R7, 0x2, R2 ;  /* 0x0000000207077824 */ /* 0x000fe200078e0002 */
[----:B------:R-:W-:Y:S01]  /*1010*/  LOP3.LUT R5, R6, R5, RZ, 0x3c, !PT ;  /* 0x0000000506057212 */ /* 0x000fe200078e3cff */
[----:B------:R-:W-:Y:S01]  /*1020*/  IMAD.SHL.U32 R6, R13, 0x40, RZ ;  /* 0x000000400d067824 */ /* 0x000fe200078e00ff */
[----:B------:R-:W-:Y:S01]  /*1030*/  LOP3.LUT R2, R9, 0x7ffffffc, RZ, 0xc0, !PT ;  /* 0x7ffffffc09027812 */ /* 0x000fe200078ec0ff */
[----:B------:R-:W-:Y:S01]  /*1040*/  IMAD.MOV.U32 R9, RZ, RZ, 0x40 ;  /* 0x00000040ff097424 */ /* 0x000fe200078e00ff */
[----:B------:R-:W-:Y:S01]  /*1050*/  LEA R12, R7, 0x80, 0x1 ;  /* 0x00000080070c7811 */ /* 0x000fe200078e08ff */
[----:B------:R-:W-:Y:S01]  /*1060*/  IMAD.IADD R4, R4, 0x1, R3 ;  /* 0x0000000104047824 */ /* 0x000fe200078e0203 */
[----:B------:R-:W-:Y:S01]  /*1070*/  LOP3.LUT R3, R5, 0x7ffffe00, R6, 0xf8, !PT ;  /* 0x7ffffe0005037812 */ /* 0x000fe200078ef806 */
[----:B------:R-:W-:Y:S01]  /*1080*/  IMAD.IADD R2, R17, 0x1, -R2 ;  /* 0x0000000111027824 */ /* 0x000fe200078e0a02 */
[----:B------:R-:W-:Y:S01]  /*1090*/  SEL R6, R14, 0xffffffe0, !P1 ;  /* 0xffffffe00e067807 */ /* 0x000fe20004800000 */
[----:B------:R-:W-:Y:S01]  /*10a0*/  STL [R1+0x8], R12 ;  /* 0x0000080c01007387 */ /* 0x000fe20000100800 */
[----:B------:R-:W-:Y:S01]  /*10b0*/  SEL R5, R9, 0xffffffc0, !P2 ;  /* 0xffffffc009057807 */ /* 0x000fe20005000000 */
[----:B------:R-:W-:Y:S01]  /*10c0*/  IMAD.SHL.U32 R244, R2, 0x2, RZ ;  /* 0x0000000202f47824 */ /* 0x000fe200078e00ff */
[----:B------:R-:W-:Y:S01]  /*10d0*/  IADD3 R7, R12, -0x10, RZ ;  /* 0xfffffff00c077810 */ /* 0x000fe20007ffe0ff */
[----:B------:R-:W-:Y:S01]  /*10e0*/  IMAD R2, R8, 0x8, R16 ;  /* 0x0000000808027824 */ /* 0x000fe200078e0210 */
[----:B------:R-:W-:Y:S01]  /*10f0*/  LEA R197, R3, 0x100, 0x1 ;  /* 0x0000010003c57811 */ /* 0x000fe200078e08ff */
[C---:B------:R-:W-:Y:S01]  /*1100*/  IMAD.IADD R10, R12.reuse, 0x1, R6 ;  /* 0x000000010c0a7824 */ /* 0x040fe200078e0206 */
[C---:B------:R-:W-:Y:S01]  /*1110*/  @P0 IADD3 R7, R12.reuse, 0x10, RZ ;  /* 0x000000100c070810 */ /* 0x040fe20007ffe0ff */
[----:B------:R-:W-:Y:S01]  /*1120*/  IMAD.IADD R8, R12, 0x1, R5 ;  /* 0x000000010c087824 */ /* 0x000fe200078e0205 */
[----:B------:R1:W-:Y:S01]  /*1130*/  STL [R1+0x30], R2 ;  /* 0x0000300201007387 */ /* 0x0003e20000100800 */
[----:B------:R-:W-:Y:S01]  /*1140*/  LEA R111, R0, 0x8100, 0x1 ;  /* 0x00008100006f7811 */ /* 0x000fe200078e08ff */
[----:B------:R-:W-:Y:S01]  /*1150*/  IMAD R203, R203, 0x800, R197 ;  /* 0x00000800cbcb7824 */ /* 0x000fe200078e02c5 */
[----:B------:R-:W-:Y:S01]  /*1160*/  SEL R0, R9, 0xffffffc0, !P3 ;  /* 0xffffffc009007807 */ /* 0x000fe20005800000 */
[----:B------:R-:W-:Y:S01]  /*1170*/  STL [R1+0x14], R10 ;  /* 0x0000140a01007387 */ /* 0x000fe20000100800 */
[--C-:B------:R-:W-:Y:S01]  /*1180*/  IMAD.IADD R3, R6, 0x1, R7.reuse ;  /* 0x0000000106037824 */ /* 0x100fe200078e0207 */
[----:B------:R-:W-:Y:S01]  /*1190*/  IADD3 R231, R228, 0x40, RZ ;  /* 0x00000040e4e77810 */ /* 0x000fe20007ffe0ff */
[----:B------:R-:W-:Y:S01]  /*11a0*/  IMAD.IADD R6, R5, 0x1, R7 ;  /* 0x0000000105067824 */ /* 0x000fe200078e0207 */
[----:B------:R2:W-:Y:S01]  /*11b0*/  STL [R1+0x24], R8 ;  /* 0x0000240801007387 */ /* 0x0005e20000100800 */
[----:B------:R-:W-:-:S02]  /*11c0*/  IMAD R202, R4, 0x2, R197 ;  /* 0x0000000204ca7824 */ /* 0x000fc400078e02c5 */
[----:B------:R-:W-:Y:S01]  /*11d0*/  IMAD.IADD R198, R197, 0x1, R0 ;  /* 0x00000001c5c67824 */ /* 0x000fe200078e0200 */
[----:B------:R3:W-:Y:S01]  /*11e0*/  STL [R1+0xc], R7 ;  /* 0x00000c0701007387 */ /* 0x0007e20000100800 */
[----:B------:R-:W-:Y:S01]  /*11f0*/  IMAD.IADD R206, R0, 0x1, R203 ;  /* 0x0000000100ce7824 */ /* 0x000fe200078e02cb */
[----:B-1----:R-:W-:-:S04]  /*1200*/  SEL R2, R14, 0xffffffe0, !P4 ;  /* 0xffffffe00e027807 */ /* 0x002fc80006000000 */
[--C-:B------:R-:W-:Y:S01]  /*1210*/  IADD3 R200, R0, R197, R2.reuse ;  /* 0x000000c500c87210 */ /* 0x100fe20007ffe002 */
[----:B------:R-:W-:Y:S02]  /*1220*/  IMAD.IADD R199, R197, 0x1, R2 ;  /* 0x00000001c5c77824 */ /* 0x000fe400078e0202 */
[----:B------:R-:W-:Y:S02]  /*1230*/  IMAD.IADD R204, R2, 0x1, R203 ;  /* 0x0000000102cc7824 */ /* 0x000fe400078e02cb */
[--C-:B--2---:R-:W-:Y:S02]  /*1240*/  IMAD.IADD R8, R10, 0x1, R5.reuse ;  /* 0x000000010a087824 */ /* 0x104fe400078e0205 */
[----:B------:R-:W-:Y:S02]  /*1250*/  IMAD.IADD R2, R3, 0x1, R5 ;  /* 0x0000000103027824 */ /* 0x000fe400078e0205 */
[----:B------:R-:W-:Y:S01]  /*1260*/  IMAD.IADD R205, R0, 0x1, R204 ;  /* 0x0000000100cd7824 */ /* 0x000fe200078e02cc */
[----:B------:R3:W-:Y:S04]  /*1270*/  STL [R1+0x20], R8 ;  /* 0x0000200801007387 */ /* 0x0007e80000100800 */
[----:B------:R3:W-:Y:S04]  /*1280*/  STL [R1+0x1c], R6 ;  /* 0x00001c0601007387 */ /* 0x0007e80000100800 */
[----:B------:R3:W-:Y:S04]  /*1290*/  STL [R1+0x10], R3 ;  /* 0x0000100301007387 */ /* 0x0007e80000100800 */
[----:B------:R3:W-:Y:S02]  /*12a0*/  STL [R1+0x18], R2 ;  /* 0x0000180201007387 */ /* 0x0007e40000100800 */
.L_x_203:
[----:B------:R-:W-:-:S04]  /*12b0*/  IMAD.MOV.U32 R14, RZ, RZ, 0x4 ;  /* 0x00000004ff0e7424 */ /* 0x000fc800078e00ff */
[----:B---3--:R-:W-:-:S05]  /*12c0*/  IMAD.WIDE R2, R239, R14, c[0x0][0x588] ;  /* 0x00016200ef027625 */ /* 0x008fca00078e020e */
[----:B------:R-:W2:Y:S01]  /*12d0*/  LDG.E R235, [R2.64] ;  /* 0x0000000602eb7981 */ /* 0x000ea2000c1e1900 */
[----:B------:R-:W-:Y:S01]  /*12e0*/  ISETP.NE.U32.AND P1, PT, RZ, c[0x0][0x370], PT ;  /* 0x0000dc00ff007a0c */ /* 0x000fe20003f25070 */
[----:B------:R-:W-:Y:S01]  /*12f0*/  CS2R R8, SRZ ;  /* 0x0000000000087805 */ /* 0x000fe2000001ff00 */
[----:B------:R-:W-:Y:S02]  /*1300*/  ISETP.NE.U32.AND P4, PT, RZ, c[0x0][0x360], PT ;  /* 0x0000d800ff007a0c */ /* 0x000fe40003f85070 */
[----:B------:R-:W-:Y:S02]  /*1310*/  ISETP.NE.AND.EX P1, PT, RZ, c[0x0][0x374], PT, P1 ;  /* 0x0000dd00ff007a0c */ /* 0x000fe40003f25310 */
[----:B------:R-:W-:Y:S02]  /*1320*/  ISETP.NE.AND.EX P4, PT, RZ, c[0x0][0x364], PT, P4 ;  /* 0x0000d900ff007a0c */ /* 0x000fe40003f85340 */
[----:B------:R-:W-:-:S04]  /*1330*/  ISETP.NE.U32.AND P6, PT, RZ, c[0x0][0x350], PT ;  /* 0x0000d400ff007a0c */ /* 0x000fc80003fc5070 */
[----:B------:R-:W-:Y:S01]  /*1340*/  ISETP.NE.AND.EX P6, PT, RZ, c[0x0][0x354], PT, P6 ;  /* 0x0000d500ff007a0c */ /* 0x000fe20003fc5360 */
[----:B------:R-:W-:Y:S01]  /*1350*/  IMAD.MOV.U32 R11, RZ, RZ, RZ ;  /* 0x000000ffff0b7224 */ /* 0x000fe200078e00ff */
[----:B--2---:R-:W-:-:S03]  /*1360*/  SHF.R.S32.HI R12, RZ, 0x1f, R235 ;  /* 0x0000001fff0c7819 */ /* 0x004fc600000114eb */
[----:B------:R-:W-:-:S04]  /*1370*/  @P1 LEA R2, P0, R235, c[0x0][0x370], 0x2 ;  /* 0x0000dc00eb021a11 */ /* 0x000fc800078010ff */
[C-C-:B------:R-:W-:Y:S02]  /*1380*/  @P1 LEA.HI.X R3, R235.reuse, c[0x0][0x374], R12.reuse, 0x2, P0 ;  /* 0x0000dd00eb031a11 */ /* 0x140fe400000f140c */
[----:B------:R-:W-:Y:S02]  /*1390*/  ISETP.NE.U32.AND P0, PT, RZ, c[0x0][0x348], PT ;  /* 0x0000d200ff007a0c */ /* 0x000fe40003f05070 */
[C---:B------:R-:W-:Y:S01]  /*13a0*/  LEA R4, P3, R235.reuse, c[0x0][0x348], 0x2 ;  /* 0x0000d200eb047a11 */ /* 0x040fe200078610ff */
[----:B------:R1:W5:Y:S01]  /*13b0*/  @P1 LDG.E R8, [R2.64] ;  /* 0x0000000602081981 */ /* 0x000362000c1e1900 */
[----:B------:R-:W-:Y:S02]  /*13c0*/  ISETP.NE.AND.EX P0, PT, RZ, c[0x0][0x34c], PT, P0 ;  /* 0x0000d300ff007a0c */ /* 0x000fe40003f05300 */
[C---:B------:R-:W-:Y:S02]  /*13d0*/  @P4 LEA R6, P1, R235.reuse, c[0x0][0x360], 0x2 ;  /* 0x0000d800eb064a11 */ /* 0x040fe400078210ff */
[----:B------:R-:W-:-:S02]  /*13e0*/  LEA.HI.X R5, R235, c[0x0][0x34c], R12, 0x2, P3 ;  /* 0x0000d300eb057a11 */ /* 0x000fc400018f140c */
[----:B------:R-:W-:-:S05]  /*13f0*/  @P4 LEA.HI.X R7, R235, c[0x0][0x364], R12, 0x2, P1 ;  /* 0x0000d900eb074a11 */ /* 0x000fca00008f140c */
[----:B------:R2:W5:Y:S04]  /*1400*/  @P4 LDG.E R15, [R6.64] ;  /* 0x00000006060f4981 */ /* 0x000568000c1e1900 */
[----:B------:R2:W5:Y:S01]  /*1410*/  @P0 LDG.E R11, [R4.64] ;  /* 0x00000006040b0981 */ /* 0x000562000c1e1900 */
[----:B-1----:R-:W-:-:S04]  /*1420*/  LEA R2, P2, R235, c[0x0][0x350], 0x2 ;  /* 0x0000d400eb027a11 */ /* 0x002fc800078410ff */
[----:B------:R-:W-:-:S05]  /*1430*/  LEA.HI.X R3, R235, c[0x0][0x354], R12, 0x2, P2 ;  /* 0x0000d500eb037a11 */ /* 0x000fca00010f140c */
[----:B------:R2:W5:Y:S01]  /*1440*/  @P6 LDG.E R9, [R2.64] ;  /* 0x0000000602096981 */ /* 0x000562000c1e1900 */
[----:B------:R-:W-:Y:S01]  /*1450*/  YIELD ;  /* 0x0000000000007946 */ /* 0x000fe20003800000 */
[----:B------:R-:W-:Y:S01]  /*1460*/  LOP3.LUT R245, R238, 0xffff, RZ, 0xc0, !PT ;  /* 0x0000ffffeef57812 */ /* 0x000fe200078ec0ff */
[----:B------:R-:W-:Y:S05]  /*1470*/  @P4 BRA `(.L_x_133) ;  /* 0x0000005000004947 */ /* 0x000fea0003800000 */
[----:B-----5:R-:W-:Y:S01]  /*1480*/  MOV R15, c[0x0][0x168] ;  /* 0x00005a00000f7a02 */ /* 0x020fe20000000f00 */
[----:B------:R-:W-:Y:S05]  /*1490*/  @!P0 BRA `(.L_x_133) ;  /* 0x0000003000008947 */ /* 0x000fea0003800000 */
[----:B--2---:R-:W2:Y:S04]  /*14a0*/  LDG.E R6, [R4.64] ;  /* 0x0000000604067981 */ /* 0x004ea8000c1e1900 */
[----:B------:R-:W2:Y:S02]  /*14b0*/  LDG.E R0, [R4.64+0x4] ;  /* 0x0000040604007981 */ /* 0x000ea4000c1e1900 */
[----:B--2---:R-:W-:-:S02]  /*14c0*/  IADD3 R15, -R6, R0, RZ ;  /* 0x00000000060f7210 */ /* 0x004fc40007ffe1ff */
.L_x_133:
[----:B------:R-:W-:-:S04]  /*14d0*/  ISETP.NE.U32.AND P1, PT, RZ, c[0x0][0x368], PT ;  /* 0x0000da00ff007a0c */ /* 0x000fc80003f25070 */
[----:B------:R-:W-:-:S13]  /*14e0*/  ISETP.NE.AND.EX P1, PT, RZ, c[0x0][0x36c], PT, P1 ;  /* 0x0000db00ff007a0c */ /* 0x000fda0003f25310 */
[----:B------:R-:W-:Y:S05]  /*14f0*/  @!P1 BRA `(.L_x_134) ;  /* 0x0000004000009947 */ /* 0x000fea0003800000 */
[----:B--2---:R-:W-:-:S04]  /*1500*/  LEA R2, P1, R235, c[0x0][0x368], 0x2 ;  /* 0x0000da00eb027a11 */ /* 0x004fc800078210ff */
[----:B------:R-:W-:-:S05]  /*1510*/  LEA.HI.X R3, R235, c[0x0][0x36c], R12, 0x2, P1 ;  /* 0x0000db00eb037a11 */ /* 0x000fca00008f140c */
[----:B------:R1:W5:Y:S01]  /*1520*/  LDG.E R0, [R2.64] ;  /* 0x0000000602007981 */ /* 0x000362000c1e1900 */
[----:B------:R-:W-:Y:S05]  /*1530*/  BRA `(.L_x_135) ;  /* 0x0000005000007947 */ /* 0x000fea0003800000 */
.L_x_134:
[----:B------:R-:W-:Y:S01]  /*1540*/  MOV R0, c[0x0][0x1d0] ;  /* 0x0000740000007a02 */ /* 0x000fe20000000f00 */
[----:B------:R-:W-:Y:S05]  /*1550*/  @!P6 BRA `(.L_x_135) ;  /* 0x000000300000e947 */ /* 0x000fea0003800000 */
[----:B--2---:R-:W2:Y:S04]  /*1560*/  LDG.E R4, [R2.64] ;  /* 0x0000000602047981 */ /* 0x004ea8000c1e1900 */
[----:B------:R-:W2:Y:S02]  /*1570*/  LDG.E R0, [R2.64+0x4] ;  /* 0x0000040602007981 */ /* 0x000ea4000c1e1900 */
[----:B--2---:R-:W-:-:S05]  /*1580*/  IADD3 R0, -R4, R0, RZ ;  /* 0x0000000004007210 */ /* 0x004fca0007ffe1ff */
.L_x_135:
[--C-:B-----5:R-:W-:Y:S01]  /*1590*/  IMAD.IADD R26, R0, 0x1, -R8.reuse ;  /* 0x00000001001a7824 */ /* 0x120fe200078e0a08 */
[----:B------:R-:W-:Y:S01]  /*15a0*/  LOP3.LUT R0, R238, 0xff000000, RZ, 0xc0, !PT ;  /* 0xff000000ee007812 */ /* 0x000fe200078ec0ff */
[----:B-12---:R-:W-:Y:S01]  /*15b0*/  IMAD.MOV.U32 R2, RZ, RZ, RZ ;  /* 0x000000ffff027224 */ /* 0x006fe200078e00ff */
[----:B------:R-:W-:Y:S01]  /*15c0*/  BSSY B0, `(.L_x_136) ;  /* 0x000002e000007945 */ /* 0x000fe20003800000 */
[----:B------:R-:W-:Y:S01]  /*15d0*/  IMAD.IADD R13, R9, 0x1, R8 ;  /* 0x00000001090d7824 */ /* 0x000fe200078e0208 */
[----:B------:R-:W-:-:S02]  /*15e0*/  IADD3 R3, R26, 0x6f, RZ ;  /* 0x0000006f1a037810 */ /* 0x000fc40007ffe0ff */
[----:B------:R-:W-:Y:S02]  /*15f0*/  SHF.R.U32.HI R4, RZ, 0x8, R0 ;  /* 0x00000008ff047819 */ /* 0x000fe40000011600 */
[----:B------:R-:W-:Y:S01]  /*1600*/  ISETP.GE.AND P1, PT, R26, 0x1, PT ;  /* 0x000000011a00780c */ /* 0x000fe20003f26270 */
[----:B------:R-:W-:Y:S01]  /*1610*/  IMAD.HI R2, R3, -0x6db6db6d, R2 ;  /* 0x9249249303027827 */ /* 0x000fe200078e0202 */
[----:B------:R-:W-:-:S04]  /*1620*/  LOP3.LUT R3, R238, 0xff0000, RZ, 0xc0, !PT ;  /* 0x00ff0000ee037812 */ /* 0x000fc800078ec0ff */
[----:B------:R-:W-:Y:S02]  /*1630*/  LEA.HI R3, R3, R4, RZ, 0x10 ;  /* 0x0000000403037211 */ /* 0x000fe400078f80ff */
[----:B------:R-:W-:Y:S02]  /*1640*/  SHF.R.U32.HI R0, RZ, 0x1f, R2 ;  /* 0x0000001fff007819 */ /* 0x000fe40000011602 */
[----:B------:R-:W-:Y:S02]  /*1650*/  LOP3.LUT R16, R3, 0xff, RZ, 0xc0, !PT ;  /* 0x000000ff03107812 */ /* 0x000fe400078ec0ff */
[----:B------:R-:W-:Y:S02]  /*1660*/  SHF.R.U32.HI R5, RZ, 0x10, R3 ;  /* 0x00000010ff057819 */ /* 0x000fe40000011603 */
[----:B------:R-:W-:Y:S01]  /*1670*/  LEA.HI.SX32 R10, R2, R0, 0x1a ;  /* 0x00000000020a7211 */ /* 0x000fe200078fd2ff */
[----:B------:R1:W-:Y:S01]  /*1680*/  STL [R1+0x4], R16 ;  /* 0x0000041001007387 */ /* 0x0003e20000100800 */
[----:B------:R-:W-:-:S03]  /*1690*/  IMAD.MOV.U32 R2, RZ, RZ, RZ ;  /* 0x000000ffff027224 */ /* 0x000fc600078e00ff */
[----:B------:R1:W-:Y:S01]  /*16a0*/  STL [R1], R5 ;  /* 0x0000000501007387 */ /* 0x0003e20000100800 */
[----:B------:R-:W-:Y:S05]  /*16b0*/  @!P1 BRA `(.L_x_137) ;  /* 0x000001e000009947 */ /* 0x000fea0003800000 */
[----:B------:R-:W-:Y:S01]  /*16c0*/  ISETP.NE.AND P1, PT, R5, RZ, PT ;  /* 0x000000ff0500720c */ /* 0x000fe20003f25270 */
[----:B------:R-:W-:-:S03]  /*16d0*/  IMAD.MOV.U32 R4, RZ, RZ, RZ ;  /* 0x000000ffff047224 */ /* 0x000fc600078e00ff */
[----:B------:R-:W-:-:S04]  /*16e0*/  SEL R0, R5, c[0x0][0x338], P1 ;  /* 0x0000ce0005007a07 */ /* 0x000fc80000800000 */
[----:B------:R-:W-:Y:S02]  /*16f0*/  IABS R3, R0 ;  /* 0x0000000000037213 */ /* 0x000fe40000000000 */
[----:B------:R-:W-:Y:S02]  /*1700*/  IADD3 R6, R10, -0x1, R0 ;  /* 0xffffffff0a067810 */ /* 0x000fe40007ffe000 */
[----:B------:R-:W2:Y:S02]  /*1710*/  I2F.RP R2, R3 ;  /* 0x0000000300027306 */ /* 0x000ea40000209400 */
[----:B------:R-:W-:-:S06]  /*1720*/  IABS R9, R6 ;  /* 0x0000000600097213 */ /* 0x000fcc0000000000 */
[----:B--2---:R-:W2:Y:S02]  /*1730*/  MUFU.RCP R2, R2 ;  /* 0x0000000200027308 */ /* 0x004ea40000001000 */
[----:B--2---:R-:W-:-:S06]  /*1740*/  IADD3 R2, R2, 0xffffffe, RZ ;  /* 0x0ffffffe02027810 */ /* 0x004fcc0007ffe0ff */
[----:B-1----:R-:W1:Y:S02]  /*1750*/  F2I.FTZ.U32.TRUNC.NTZ R5, R2 ;  /* 0x0000000200057305 */ /* 0x002e64000021f000 */
[----:B-1----:R-:W-:-:S04]  /*1760*/  IMAD.MOV R2, RZ, RZ, -R5 ;  /* 0x000000ffff027224 */ /* 0x002fc800078e0a05 */
        /* <DEDUP_REMOVED lines=13> */
[----:B------:R-:W-:Y:S02]  /*1840*/  ISETP.GE.U32.AND P3, PT, R4, R3, PT ;  /* 0x000000030400720c */ /* 0x000fe40003f66070 */
[----:B------:R-:W-:-:S04]  /*1850*/  LOP3.LUT R3, R6, R0, RZ, 0x3c, !PT ;  /* 0x0000000006037212 */ /* 0x000fc800078e3cff */
[----:B------:R-:W-:-:S07]  /*1860*/  ISETP.GE.AND P1, PT, R3, RZ, PT ;  /* 0x000000ff0300720c */ /* 0x000fce0003f26270 */
[----:B------:R-:W-:-:S06]  /*1870*/  @P3 IADD3 R2, R2, 0x1, RZ ;  /* 0x0000000102023810 */ /* 0x000fcc0007ffe0ff */
[----:B------:R-:W-:Y:S01]  /*1880*/  @!P1 IMAD.MOV R2, RZ, RZ, -R2 ;  /* 0x000000ffff029224 */ /* 0x000fe200078e0a02 */
[----:B------:R-:W-:Y:S02]  /*1890*/  @!P2 LOP3.LUT R2, RZ, R0, RZ, 0x33, !PT ;  /* 0x00000000ff02a212 */ /* 0x000fe400078e33ff */
.L_x_137:
[----:B------:R-:W-:Y:S05]  /*18a0*/  BSYNC B0 ;  /* 0x0000000000007941 */ /* 0x000fea0003800000 */
.L_x_136:
[----:B------:R-:W-:Y:S01]  /*18b0*/  IMAD R238, R16, R2, RZ ;  /* 0x0000000210ee7224 */ /* 0x000fe200078e02ff */
[----:B------:R-:W-:Y:S01]  /*18c0*/  PRMT R0, RZ, 0x7610, R0 ;  /* 0x00007610ff007816 */ /* 0x000fe20000000000 */
[----:B------:R-:W-:Y:S01]  /*18d0*/  CS2R R20, SRZ ;  /* 0x0000000000147805 */ /* 0x000fe2000001ff00 */
[----:B------:R-:W-:Y:S01]  /*18e0*/  CS2R R46, SRZ ;  /* 0x00000000002e7805 */ /* 0x000fe2000001ff00 */
[----:B------:R-:W-:Y:S01]  /*18f0*/  IMAD.IADD R2, R238, 0x1, R2 ;  /* 0x00000001ee027824 */ /* 0x000fe200078e0202 */
[----:B------:R-:W-:Y:S01]  /*1900*/  CS2R R44, SRZ ;  /* 0x00000000002c7805 */ /* 0x000fe2000001ff00 */
        /* <DEDUP_REMOVED lines=33> */
[----:B------:R-:W-:-:S04]  /*1b20*/  ISETP.NE.U32.AND P1, PT, RZ, c[0x0][0x340], PT ;  /* 0x0000d000ff007a0c */ /* 0x000fc80003f25070 */
[----:B------:R-:W-:-:S13]  /*1b30*/  ISETP.NE.AND.EX P1, PT, RZ, c[0x0][0x344], PT, P1 ;  /* 0x0000d100ff007a0c */ /* 0x000fda0003f25310 */
[----:B------:R-:W-:-:S05]  /*1b40*/  @P1 IMAD.WIDE R2, R235, R14, c[0x0][0x340] ;  /* 0x0000d000eb021625 */ /* 0x000fca00078e020e */
[----:B------:R2:W3:Y:S01]  /*1b50*/  @P1 LDG.E R14, [R2.64] ;  /* 0x00000006020e1981 */ /* 0x0004e2000c1e1900 */
[----:B------:R-:W-:Y:S01]  /*1b60*/  IMAD.MOV.U32 R4, RZ, RZ, c[0x0][0x2c4] ;  /* 0x0000b100ff047624 */ /* 0x000fe200078e00ff */
[----:B------:R-:W-:Y:S01]  /*1b70*/  SHF.R.S32.HI R0, RZ, 0x1f, R11 ;  /* 0x0000001fff007819 */ /* 0x000fe2000001140b */
[--C-:B-1----:R-:W-:Y:S01]  /*1b80*/  IMAD R5, R234, 0x20, R230.reuse ;  /* 0x00000020ea057824 */ /* 0x102fe200078e02e6 */
[----:B------:R-:W-:Y:S01]  /*1b90*/  SEL R6, R12, RZ, !P0 ;  /* 0x000000ff0c067207 */ /* 0x000fe20004000000 */
[----:B------:R-:W-:Y:S01]  /*1ba0*/  IMAD R8, R237, 0x80, R230 ;  /* 0x00000080ed087824 */ /* 0x000fe200078e02e6 */
[----:B------:R-:W-:Y:S01]  /*1bb0*/  ISETP.NE.AND P2, PT, R4, 0x1, PT ;  /* 0x000000010400780c */ /* 0x000fe20003f45270 */
[----:B------:R-:W-:Y:S01]  /*1bc0*/  IMAD R0, R0, c[0x0][0x178], RZ ;  /* 0x00005e0000007a24 */ /* 0x000fe200078e02ff */
[----:B------:R-:W-:Y:S01]  /*1bd0*/  SEL R4, R235, RZ, !P0 ;  /* 0x000000ffeb047207 */ /* 0x000fe20004000000 */
[----:B------:R-:W-:Y:S01]  /*1be0*/  IMAD R5, R237, 0x80, R5 ;  /* 0x00000080ed057824 */ /* 0x000fe200078e0205 */
[----:B------:R-:W-:Y:S01]  /*1bf0*/  IADD3 R22, P0, R230, R13, RZ ;  /* 0x0000000de6167210 */ /* 0x000fe20007f1e0ff */
[----:B------:R-:W-:Y:S01]  /*1c00*/  IMAD R0, R11, c[0x0][0x17c], R0 ;  /* 0x00005f000b007a24 */ /* 0x000fe200078e0200 */
[----:B------:R-:W-:Y:S01]  /*1c10*/  SHF.R.S32.HI R229, RZ, 0x1f, R228 ;  /* 0x0000001fffe57819 */ /* 0x000fe200000114e4 */
[----:B------:R-:W-:Y:S01]  /*1c20*/  IMAD R6, R6, c[0x0][0x1c0], RZ ;  /* 0x0000700006067a24 */ /* 0x000fe200078e02ff */
[----:B------:R-:W-:Y:S01]  /*1c30*/  IADD3 R10, R8, 0x20, RZ ;  /* 0x00000020080a7810 */ /* 0x000fe20007ffe0ff */
[----:B------:R-:W-:Y:S01]  /*1c40*/  WARPSYNC 0xffffffff ;  /* 0xffffffff00007948 */ /* 0x000fe20003800000 */
[----:B------:R-:W-:Y:S01]  /*1c50*/  SHF.R.S32.HI R20, RZ, 0x1f, R231 ;  /* 0x0000001fff147819 */ /* 0x000fe200000114e7 */
[----:B------:R-:W-:Y:S01]  /*1c60*/  BAR.SYNC.DEFER_BLOCKING 0x0 ;  /* 0x0000000000007b1d */ /* 0x000fe20000010000 */
[----:B------:R-:W-:Y:S01]  /*1c70*/  IMAD.MOV.U32 R25, RZ, RZ, 0x70 ;  /* 0x00000070ff197424 */ /* 0x000fe200078e00ff */
[----:B------:R-:W-:Y:S01]  /*1c80*/  IADD3 R109, R162, -0x1, RZ ;  /* 0xffffffffa26d7810 */ /* 0x000fe20007ffe0ff */
[----:B------:R-:W-:Y:S01]  /*1c90*/  @P2 IMAD.HI.U32 R7, R5, c[0x0][0x2c8], RZ ;  /* 0x0000b20005072a27 */ /* 0x000fe200078e00ff */
[----:B------:R-:W-:-:S02]  /*1ca0*/  IADD3 R201, R111, 0x20, RZ ;  /* 0x000000206fc97810 */ /* 0x000fc40007ffe0ff */
[----:B------:R-:W-:Y:S01]  /*1cb0*/  SHF.R.S32.HI R28, RZ, 0x1f, R109 ;  /* 0x0000001fff1c7819 */ /* 0x000fe2000001146d */
[----:B------:R-:W-:Y:S01]  /*1cc0*/  IMAD R25, R162, -0x70, R25 ;  /* 0xffffff90a2197824 */ /* 0x000fe200078e0219 */
[----:B------:R-:W1:Y:S01]  /*1cd0*/  S2R R29, SR_TID.X ;  /* 0x00000000001d7919 */ /* 0x000e620000002100 */
[----:B--2---:R-:W-:Y:S01]  /*1ce0*/  IMAD.WIDE.U32 R2, R11, c[0x0][0x178], RZ ;  /* 0x00005e000b027a25 */ /* 0x004fe200078e00ff */
[----:B------:R-:W-:Y:S03]  /*1cf0*/  BSSY B0, `(.L_x_139) ;  /* 0x00001b7000007945 */ /* 0x000fe60003800000 */
[----:B------:R-:W-:Y:S02]  /*1d00*/  IMAD.IADD R3, R3, 0x1, R0 ;  /* 0x0000000103037824 */ /* 0x000fe400078e0200 */
[----:B------:R-:W-:Y:S01]  /*1d10*/  IMAD.MOV.U32 R0, RZ, RZ, R5 ;  /* 0x000000ffff007224 */ /* 0x000fe200078e0005 */
[----:B------:R-:W-:Y:S01]  /*1d20*/  @P2 SHF.R.U32.HI R0, RZ, c[0x0][0x2cc], R7 ;  /* 0x0000b300ff002a19 */ /* 0x000fe20000011607 */
[----:B------:R-:W-:-:S04]  /*1d30*/  IMAD.WIDE.U32 R2, R245, c[0x0][0x1b8], R2 ;  /* 0x00006e00f5027a25 */ /* 0x000fc800078e0002 */
[----:B------:R-:W-:Y:S02]  /*1d40*/  IMAD R3, R245, c[0x0][0x1bc], R3 ;  /* 0x00006f00f5037a24 */ /* 0x000fe400078e0203 */
[C---:B------:R-:W-:Y:S01]  /*1d50*/  IMAD R7, R4.reuse, c[0x0][0x1c4], R6 ;  /* 0x0000710004077a24 */ /* 0x040fe200078e0206 */
[----:B------:R-:W-:Y:S01]  /*1d60*/  SHF.R.S32.HI R6, RZ, 0x1f, R0 ;  /* 0x0000001fff067819 */ /* 0x000fe20000011400 */
[----:B------:R-:W-:-:S04]  /*1d70*/  IMAD.WIDE.U32 R2, R4, c[0x0][0x1c0], R2 ;  /* 0x0000700004027a25 */ /* 0x000fc800078e0002 */
[----:B------:R-:W-:Y:S02]  /*1d80*/  IMAD.MOV R4, RZ, RZ, -R0 ;  /* 0x000000ffff047224 */ /* 0x000fe400078e0a00 */
[----:B------:R-:W-:Y:S02]  /*1d90*/  IMAD.IADD R3, R3, 0x1, R7 ;  /* 0x0000000103037824 */ /* 0x000fe400078e0207 */
[----:B------:R-:W-:Y:S02]  /*1da0*/  IMAD R6, R6, c[0x0][0x1b0], RZ ;  /* 0x00006c0006067a24 */ /* 0x000fe400078e02ff */
[----:B------:R-:W-:Y:S02]  /*1db0*/  IMAD R4, R4, c[0x0][0x2c4], R5 ;  /* 0x0000b10004047a24 */ /* 0x000fe400078e0205 */
[C---:B------:R-:W-:Y:S01]  /*1dc0*/  IMAD R5, R0.reuse, c[0x0][0x1b4], R6 ;  /* 0x00006d0000057a24 */ /* 0x040fe200078e0206 */
[----:B------:R-:W-:Y:S01]  /*1dd0*/  SHF.R.S32.HI R6, RZ, 0x1f, R13 ;  /* 0x0000001fff067819 */ /* 0x000fe2000001140d */
[----:B------:R-:W-:Y:S01]  /*1de0*/  IMAD.WIDE.U32 R2, R0, c[0x0][0x1b0], R2 ;  /* 0x00006c0000027a25 */ /* 0x000fe200078e0002 */
[----:B------:R-:W-:-:S02]  /*1df0*/  SHF.R.S32.HI R0, RZ, 0x1f, R4 ;  /* 0x0000001fff007819 */ /* 0x000fc40000011404 */
[----:B------:R-:W-:Y:S01]  /*1e00*/  LEA.HI.X.SX32 R27, R230, R6, 0x1, P0 ;  /* 0x00000006e61b7211 */ /* 0x000fe200000f0eff */
[----:B------:R-:W-:Y:S02]  /*1e10*/  IMAD.IADD R3, R3, 0x1, R5 ;  /* 0x0000000103037824 */ /* 0x000fe400078e0205 */
[----:B------:R-:W-:Y:S02]  /*1e20*/  IMAD R0, R0, c[0x0][0x1a8], RZ ;  /* 0x00006a0000007a24 */ /* 0x000fe400078e02ff */
[----:B------:R-:W-:-:S04]  /*1e30*/  IMAD.WIDE.U32 R2, R4, c[0x0][0x1a8], R2 ;  /* 0x00006a0004027a25 */ /* 0x000fc800078e0002 */
[----:B------:R-:W-:Y:S01]  /*1e40*/  IMAD R0, R4, c[0x0][0x1ac], R0 ;  /* 0x00006b0004007a24 */ /* 0x000fe200078e0200 */
[----:B------:R-:W-:Y:S01]  /*1e50*/  LEA R5, P0, R2, c[0x0][0x160], 0x1 ;  /* 0x0000580002057a11 */ /* 0x000fe200078008ff */
[----:B------:R-:W-:Y:S02]  /*1e60*/  IMAD R4, R27, c[0x0][0x1e0], RZ ;  /* 0x000078001b047a24 */ /* 0x000fe400078e02ff */
[----:B------:R-:W-:Y:S02]  /*1e70*/  IMAD.IADD R0, R3, 0x1, R0 ;  /* 0x0000000103007824 */ /* 0x000fe400078e0200 */
[C---:B------:R-:W-:Y:S01]  /*1e80*/  IMAD R9, R22.reuse, c[0x0][0x1e4], R4 ;  /* 0x0000790016097a24 */ /* 0x040fe200078e0204 */
[----:B------:R-:W-:Y:S01]  /*1e90*/  SHFL.IDX PT, R18, R5, 0x3, 0x181f ;  /* 0x00781f0005127f89 */ /* 0x000fe200000e0000 */
[----:B------:R-:W-:Y:S01]  /*1ea0*/  IMAD.WIDE.U32 R6, R22, c[0x0][0x1e0], R228 ;  /* 0x0000780016067a25 */ /* 0x000fe200078e00e4 */
[----:B------:R-:W-:-:S03]  /*1eb0*/  LEA.HI.X R0, R2, c[0x0][0x164], R0, 0x1, P0 ;  /* 0x0000590002007a11 */ /* 0x000fc600000f0c00 */
[----:B------:R-:W-:Y:S02]  /*1ec0*/  IMAD R4, R15, c[0x0][0x2c4], RZ ;  /* 0x0000b1000f047a24 */ /* 0x000fe400078e02ff */
[----:B------:R-:W-:Y:S01]  /*1ed0*/  IMAD.IADD R3, R7, 0x1, R9 ;  /* 0x0000000107037824 */ /* 0x000fe200078e0209 */
[----:B------:R-:W-:Y:S01]  /*1ee0*/  SHFL.IDX PT, R11, R0, RZ, 0x181f ;  /* 0x00181fff000b7589 */ /* 0x000fe200000e0000 */
[----:B------:R-:W-:Y:S01]  /*1ef0*/  IMAD.MOV.U32 R2, RZ, RZ, R6 ;  /* 0x000000ffff027224 */ /* 0x000fe200078e0006 */
[-C--:B------:R-:W-:Y:S01]  /*1f00*/  ISETP.GE.AND P3, PT, R10, R4.reuse, PT ;  /* 0x000000040a00720c */ /* 0x080fe20003f66270 */
[----:B------:R-:W-:Y:S01]  /*1f10*/  IMAD.IADD R108, R26, 0x1, R25 ;  /* 0x000000011a6c7824 */ /* 0x000fe200078e0219 */
[----:B------:R-:W2:Y:S01]  /*1f20*/  SHFL.IDX PT, R9, R5, RZ, 0x181f ;  /* 0x00181fff05097589 */ /* 0x000ea200000e0000 */
[CC--:B------:R-:W-:Y:S01]  /*1f30*/  ISETP.GE.AND P4, PT, R8.reuse, R4.reuse, PT ;  /* 0x000000040800720c */ /* 0x0c0fe20003f86270 */
[C---:B------:R-:W-:Y:S01]  /*1f40*/  IMAD.WIDE.U32 R2, R245.reuse, c[0x0][0x1e8], R2 ;  /* 0x00007a00f5027a25 */ /* 0x040fe200078e0002 */
[C---:B------:R-:W-:Y:S01]  /*1f50*/  IADD3 R7, R8.reuse, 0x40, RZ ;  /* 0x0000004008077810 */ /* 0x040fe20007ffe0ff */
[----:B------:R-:W4:Y:S01]  /*1f60*/  SHFL.IDX PT, R10, R5, 0x1, 0x181f ;  /* 0x00381f00050a7f89 */ /* 0x000f2200000e0000 */
[----:B------:R-:W-:Y:S01]  /*1f70*/  IADD3 R6, R8, 0x60, RZ ;  /* 0x0000006008067810 */ /* 0x000fe20007ffe0ff */
[----:B------:R-:W-:Y:S01]  /*1f80*/  IMAD R3, R245, c[0x0][0x1ec], R3 ;  /* 0x00007b00f5037a24 */ /* 0x000fe200078e0203 */
[-C--:B------:R-:W-:Y:S01]  /*1f90*/  ISETP.GE.AND P0, PT, R7, R4.reuse, PT ;  /* 0x000000040700720c */ /* 0x080fe20003f06270 */
[----:B------:R-:W5:Y:S01]  /*1fa0*/  SHFL.IDX PT, R13, R0, 0x1, 0x181f ;  /* 0x00381f00000d7f89 */ /* 0x000f6200000e0000 */
[----:B------:R-:W-:Y:S01]  /*1fb0*/  ISETP.GE.AND P5, PT, R6, R4, PT ;  /* 0x000000040600720c */ /* 0x000fe20003fa6270 */
[----:B------:R-:W-:-:S02]  /*1fc0*/  IMAD R21, R28, c[0x0][0x1e0], RZ ;  /* 0x000078001c157a24 */ /* 0x000fc400078e02ff */
[----:B------:R1:W1:Y:S01]  /*1fd0*/  SHFL.IDX PT, R8, R5, 0x2, 0x181f ;  /* 0x00581f0005087f89 */ /* 0x00026200000e0000 */
[----:B------:R-:W-:Y:S02]  /*1fe0*/  IMAD.MOV.U32 R72, RZ, RZ, 0x40 ;  /* 0x00000040ff487424 */ /* 0x000fe400078e00ff */
[----:B------:R-:W-:Y:S01]  /*1ff0*/  IMAD R21, R109, c[0x0][0x1e4], R21 ;  /* 0x000079006d157a24 */ /* 0x000fe200078e0215 */
[----:B------:R-:W1:Y:S04]  /*2000*/  SHFL.IDX PT, R19, R0, 0x2, 0x181f ;  /* 0x00581f0000137f89 */ /* 0x000e6800000e0000 */
[----:B------:R-:W1:Y:S01]  /*2010*/  SHFL.IDX PT, R0, R0, 0x3, 0x181f ;  /* 0x00781f0000007f89 */ /* 0x000e6200000e0000 */
[----:B--2---:R-:W-:Y:S02]  /*2020*/  @!P4 LEA R6, P2, R228, R9, 0x1 ;  /* 0x00000009e406c211 */ /* 0x004fe400078408ff */
[----:B---3--:R-:W-:Y:S01]  /*2030*/  @P1 SHF.R.S32.HI R7, RZ, 0x1f, R14 ;  /* 0x0000001fff071819 */ /* 0x008fe2000001140e */
[----:B------:R-:W-:-:S02]  /*2040*/  @!P1 IMAD.MOV.U32 R7, RZ, RZ, R12 ;  /* 0x000000ffff079224 */ /* 0x000fc400078e000c */
[----:B------:R-:W-:Y:S01]  /*2050*/  @!P1 IMAD.MOV.U32 R14, RZ, RZ, R235 ;  /* 0x000000ffff0e9224 */ /* 0x000fe200078e00eb */
[----:B------:R-:W-:Y:S02]  /*2060*/  ISETP.GE.AND P1, PT, R228, c[0x0][0x198], PT ;  /* 0x00006600e4007a0c */ /* 0x000fe40003f26270 */
[----:B------:R-:W-:Y:S02]  /*2070*/  SEL R23, R7, RZ, !P6 ;  /* 0x000000ff07177207 */ /* 0x000fe40007000000 */
[----:B------:R-:W-:Y:S02]  /*2080*/  SEL R24, R14, RZ, !P6 ;  /* 0x000000ff0e187207 */ /* 0x000fe40007000000 */
[----:B------:R-:W-:Y:S01]  /*2090*/  @!P4 LEA R4, P6, R231, R9, 0x1 ;  /* 0x00000009e704c211 */ /* 0x000fe200078c08ff */
[----:B------:R-:W-:Y:S01]  /*20a0*/  IMAD R9, R23, c[0x0][0x1f0], RZ ;  /* 0x00007c0017097a24 */ /* 0x000fe200078e02ff */
[----:B------:R-:W-:Y:S01]  /*20b0*/  @!P4 LEA.HI.X R7, R228, R11, R229, 0x1, P2 ;  /* 0x0000000be407c211 */ /* 0x000fe200010f0ce5 */
[----:B------:R-:W-:Y:S01]  /*20c0*/  IMAD.WIDE.U32 R212, R24, c[0x0][0x1f0], R2 ;  /* 0x00007c0018d47a25 */ /* 0x000fe200078e0002 */
[----:B----4-:R-:W-:-:S02]  /*20d0*/  @!P3 LEA R16, P2, R228, R10, 0x1 ;  /* 0x0000000ae410b211 */ /* 0x010fc400078408ff */
[C---:B-1----:R-:W-:Y:S01]  /*20e0*/  @!P4 LEA.HI.X R5, R231.reuse, R11, R20, 0x1, P6 ;  /* 0x0000000be705c211 */ /* 0x042fe200030f0c14 */
[----:B------:R1:W-:Y:S01]  /*20f0*/  @!P4 LDGSTS.E.BYPASS.LTC128B.128 [R207+0x100], [R6.64], !P1 ;  /* 0x0010000006cfcfae */ /* 0x0003e2000c901d46 */
[----:B------:R-:W-:Y:S01]  /*2100*/  @!P3 LEA R14, P6, R231, R10, 0x1 ;  /* 0x0000000ae70eb211 */ /* 0x000fe200078c08ff */
[----:B------:R-:W-:Y:S01]  /*2110*/  IMAD.WIDE.U32 R2, R109, c[0x0][0x1e0], RZ ;  /* 0x000078006d027a25 */ /* 0x000fe200078e00ff */
[CCC-:B-----5:R-:W-:Y:S02]  /*2120*/  @!P3 LEA.HI.X R17, R228.reuse, R13.reuse, R229.reuse, 0x1, P2 ;  /* 0x0000000de411b211 */ /* 0x1e0fe400010f0ce5 */
[C---:B------:R-:W-:Y:S01]  /*2130*/  @!P0 LEA R12, P2, R228.reuse, R8, 0x1 ;  /* 0x00000008e40c8211 */ /* 0x040fe200078408ff */
[----:B------:R-:W-:Y:S01]  /*2140*/  IMAD.MOV.U32 R210, RZ, RZ, R212 ;  /* 0x000000ffffd27224 */ /* 0x000fe200078e00d4 */
[----:B------:R-:W-:Y:S02]  /*2150*/  @!P3 LEA.HI.X R15, R231, R13, R20, 0x1, P6 ;  /* 0x0000000de70fb211 */ /* 0x000fe400030f0c14 */
[----:B------:R-:W-:-:S02]  /*2160*/  @!P0 LEA.HI.X R13, R228, R19, R229, 0x1, P2 ;  /* 0x00000013e40d8211 */ /* 0x000fc400010f0ce5 */
[C---:B------:R-:W-:Y:S02]  /*2170*/  @!P0 LEA R10, P2, R231.reuse, R8, 0x1 ;  /* 0x00000008e70a8211 */ /* 0x040fe400078408ff */
[C---:B------:R-:W-:Y:S02]  /*2180*/  ISETP.GE.AND P6, PT, R231.reuse, c[0x0][0x198], PT ;  /* 0x00006600e7007a0c */ /* 0x040fe40003fc6270 */
[----:B------:R-:W-:Y:S01]  /*2190*/  @!P0 LEA.HI.X R11, R231, R19, R20, 0x1, P2 ;  /* 0x00000013e70b8211 */ /* 0x000fe200010f0c14 */
[----:B------:R-:W-:Y:S01]  /*21a0*/  IMAD R19, R24, c[0x0][0x1f4], R9 ;  /* 0x00007d0018137a24 */ /* 0x000fe200078e0209 */
[----:B------:R-:W-:-:S03]  /*21b0*/  @!P5 LEA R8, P2, R228, R18, 0x1 ;  /* 0x00000012e408d211 */ /* 0x000fc600078408ff */
[----:B------:R-:W-:Y:S01]  /*21c0*/  IMAD.IADD R211, R213, 0x1, R19 ;  /* 0x00000001d5d37824 */ /* 0x000fe200078e0213 */
[----:B------:R-:W-:Y:S02]  /*21d0*/  @!P5 LEA.HI.X R9, R228, R0, R229, 0x1, P2 ;  /* 0x00000000e409d211 */ /* 0x000fe400010f0ce5 */
[----:B------:R-:W-:-:S03]  /*21e0*/  @!P5 LEA R18, P2, R231, R18, 0x1 ;  /* 0x00000012e712d211 */ /* 0x000fc600078408ff */
[----:B------:R2:W-:Y:S01]  /*21f0*/  @!P4 LDGSTS.E.BYPASS.LTC128B.128 [R207+0x4100], [R4.64], !P6 ;  /* 0x0410000004cfcfae */ /* 0x0005e2000f101d46 */
[----:B------:R-:W-:Y:S01]  /*2200*/  @!P5 LEA.HI.X R19, R231, R0, R20, 0x1, P2 ;  /* 0x00000000e713d211 */ /* 0x000fe200010f0c14 */
[----:B------:R-:W-:Y:S01]  /*2210*/  IMAD.IADD R20, R3, 0x1, R21 ;  /* 0x0000000103147824 */ /* 0x000fe200078e0215 */
[----:B------:R-:W-:Y:S01]  /*2220*/  IMNMX R0, R108, 0x70, PT ;  /* 0x000000706c007817 */ /* 0x000fe20003800200 */
[----:B------:R3:W-:Y:S01]  /*2230*/  @!P3 LDGSTS.E.BYPASS.LTC128B.128 [R207+0x1100], [R16.64], !P1 ;  /* 0x0110000010cfbfae */ /* 0x0007e2000c901d46 */
[----:B------:R-:W-:-:S03]  /*2240*/  IMAD.WIDE.U32 R2, R2, 0x70, R210 ;  /* 0x0000007002027825 */ /* 0x000fc600078e00d2 */
[----:B------:R4:W-:Y:S01]  /*2250*/  @!P3 LDGSTS.E.BYPASS.LTC128B.128 [R207+0x5100], [R14.64], !P6 ;  /* 0x051000000ecfbfae */ /* 0x0009e2000f101d46 */
[----:B------:R-:W-:-:S03]  /*2260*/  IMAD.IADD R0, R0, 0x1, -R230 ;  /* 0x0000000100007824 */ /* 0x000fc600078e0ae6 */
[----:B------:R5:W-:Y:S02]  /*2270*/  @!P0 LDGSTS.E.BYPASS.LTC128B.128 [R207+0x2100], [R12.64], !P1 ;  /* 0x021000000ccf8fae */ /* 0x000be4000c901d46 */
[C---:B------:R-:W-:Y:S02]  /*2280*/  ISETP.GE.AND P4, PT, R0.reuse, 0x1, PT ;  /* 0x000000010000780c */ /* 0x040fe40003f86270 */
[C---:B------:R-:W-:Y:S01]  /*2290*/  ISETP.GE.AND P3, PT, R0.reuse, 0x21, PT ;  /* 0x000000210000780c */ /* 0x040fe20003f66270 */
[----:B------:R3:W-:Y:S01]  /*22a0*/  @!P0 LDGSTS.E.BYPASS.LTC128B.128 [R207+0x6100], [R10.64], !P6 ;  /* 0x061000000acf8fae */ /* 0x0007e2000f101d46 */
[----:B------:R-:W-:-:S03]  /*22b0*/  ISETP.GE.AND P2, PT, R0, 0x41, PT ;  /* 0x000000410000780c */ /* 0x000fc60003f46270 */
[----:B------:R3:W-:Y:S04]  /*22c0*/  @!P5 LDGSTS.E.BYPASS.LTC128B.128 [R207+0x3100], [R8.64], !P1 ;  /* 0x0310000008cfdfae */ /* 0x0007e8000c901d46 */
[----:B------:R3:W-:Y:S01]  /*22d0*/  @!P5 LDGSTS.E.BYPASS.LTC128B.128 [R207+0x7100], [R18.64], !P6 ;  /* 0x0710000012cfdfae */ /* 0x0007e2000f101d46 */
[----:B------:R-:W-:Y:S01]  /*22e0*/  ISETP.GE.AND P6, PT, R228, c[0x0][0x1d4], PT ;  /* 0x00007500e4007a0c */ /* 0x000fe20003fc6270 */
[----:B--2---:R-:W-:Y:S01]  /*22f0*/  IMAD R4, R20, 0x70, RZ ;  /* 0x0000007014047824 */ /* 0x004fe200078e02ff */
[----:B------:R-:W-:Y:S01]  /*2300*/  ISETP.GE.AND P5, PT, R231, c[0x0][0x1d4], PT ;  /* 0x00007500e7007a0c */ /* 0x000fe20003fa6270 */
[----:B------:R-:W-:Y:S01]  /*2310*/  IMAD.MOV.U32 R5, RZ, RZ, 0x20 ;  /* 0x00000020ff057424 */ /* 0x000fe200078e00ff */
[----:B------:R-:W0:Y:S01]  /*2320*/  LDGDEPBAR ;  /* 0x00000000000079af */ /* 0x000e220000000000 */
[----:B------:R-:W-:-:S02]  /*2330*/  IMAD.IADD R3, R3, 0x1, R4 ;  /* 0x0000000103037824 */ /* 0x000fc400078e0204 */
[----:B-1----:R-:W-:-:S04]  /*2340*/  IMAD.WIDE.U32 R6, R5, c[0x0][0x1e0], RZ ;  /* 0x0000780005067a25 */ /* 0x002fc800078e00ff */
[----:B------:R-:W-:Y:S01]  /*2350*/  IMAD R5, R5, c[0x0][0x1e4], RZ ;  /* 0x0000790005057a24 */ /* 0x000fe200078e02ff */
[----:B------:R-:W-:Y:S01]  /*2360*/  @P3 IADD3 R4, P0, R2, R6, RZ ;  /* 0x0000000602043210 */ /* 0x000fe20007f1e0ff */
[----:B-----5:R-:W-:-:S04]  /*2370*/  IMAD.WIDE.U32 R12, R22, c[0x0][0x208], R228 ;  /* 0x00008200160c7a25 */ /* 0x020fc800078e00e4 */
[----:B----4-:R-:W-:Y:S01]  /*2380*/  IMAD.MOV.U32 R15, RZ, RZ, c[0x0][0x208] ;  /* 0x00008200ff0f7624 */ /* 0x010fe200078e00ff */
[----:B---3--:R-:W-:-:S04]  /*2390*/  @P4 LEA R10, P1, R2, c[0x0][0x1c8], 0x1 ;  /* 0x00007200020a4a11 */ /* 0x008fc800078208ff */
[----:B------:R-:W-:Y:S02]  /*23a0*/  @P4 LEA.HI.X R11, R2, c[0x0][0x1cc], R3, 0x1, P1 ;  /* 0x00007300020b4a11 */ /* 0x000fe400008f0c03 */
[----:B------:R-:W-:Y:S02]  /*23b0*/  ISETP.GE.AND P1, PT, R0, 0x61, PT ;  /* 0x000000610000780c */ /* 0x000fe40003f26270 */
[----:B------:R-:W-:Y:S01]  /*23c0*/  @P3 IADD3.X R0, R3, R7, R5, P0, !PT ;  /* 0x0000000703003210 */ /* 0x000fe200007fe405 */
[----:B------:R-:W-:Y:S01]  /*23d0*/  IMAD.WIDE.U32 R6, R72, c[0x0][0x1e0], RZ ;  /* 0x0000780048067a25 */ /* 0x000fe200078e00ff */
[----:B------:R-:W-:Y:S01]  /*23e0*/  @P3 LEA R8, P0, R4, c[0x0][0x1c8], 0x1 ;  /* 0x0000720004083a11 */ /* 0x000fe200078008ff */
[----:B------:R1:W-:Y:S02]  /*23f0*/  @P4 LDGSTS.E.BYPASS.LTC128B.128 [R207+0x8100], [R10.64], !P6 ;  /* 0x081000000acf4fae */ /* 0x0003e4000f101d46 */
[----:B------:R-:W-:Y:S01]  /*2400*/  IMAD R5, R72, c[0x0][0x1e4], RZ ;  /* 0x0000790048057a24 */ /* 0x000fe200078e02ff */
[----:B------:R-:W-:Y:S01]  /*2410*/  @P3 LEA.HI.X R9, R4, c[0x0][0x1cc], R0, 0x1, P0 ;  /* 0x0000730004093a11 */ /* 0x000fe200000f0c00 */
[----:B------:R1:W-:Y:S01]  /*2420*/  @P4 LDGSTS.E.BYPASS.LTC128B.128 [R207+0xb900], [R10.64+0x80], !P5 ;  /* 0x0b9000800acf4fae */ /* 0x0003e2000e901d46 */
[----:B------:R-:W-:-:S02]  /*2430*/  @P2 IADD3 R4, P0, R2, R6, RZ ;  /* 0x0000000602042210 */ /* 0x000fc40007f1e0ff */
[----:B------:R-:W-:Y:S01]  /*2440*/  LOP3.LUT P4, RZ, R234, 0x2, RZ, 0xc0, !PT ;  /* 0x00000002eaff7812 */ /* 0x000fe2000788c0ff */
[----:B------:R-:W-:Y:S01]  /*2450*/  @P1 IMAD.MOV.U32 R0, RZ, RZ, 0x60 ;  /* 0x00000060ff001424 */ /* 0x000fe200078e00ff */
[----:B------:R-:W-:Y:S01]  /*2460*/  @P2 IADD3.X R5, R3, R7, R5, P0, !PT ;  /* 0x0000000703052210 */ /* 0x000fe200007fe405 */
[----:B------:R2:W-:Y:S01]  /*2470*/  @P3 LDGSTS.E.BYPASS.LTC128B.128 [R207+0x9100], [R8.64], !P6 ;  /* 0x0910000008cf3fae */ /* 0x0005e2000f101d46 */
[----:B------:R-:W-:Y:S01]  /*2480*/  @P2 LEA R6, P0, R4, c[0x0][0x1c8], 0x1 ;  /* 0x0000720004062a11 */ /* 0x000fe200078008ff */
[----:B------:R-:W-:Y:S02]  /*2490*/  @P1 IMAD.WIDE.U32 R2, R0, c[0x0][0x1e0], R2 ;  /* 0x0000780000021a25 */ /* 0x000fe400078e0002 */
[----:B------:R2:W-:Y:S01]  /*24a0*/  @P3 LDGSTS.E.BYPASS.LTC128B.128 [R207+0xc900], [R8.64+0x80], !P5 ;  /* 0x0c90008008cf3fae */ /* 0x0005e2000e901d46 */
[----:B------:R-:W-:Y:S01]  /*24b0*/  @P2 LEA.HI.X R7, R4, c[0x0][0x1cc], R5, 0x1, P0 ;  /* 0x0000730004072a11 */ /* 0x000fe200000f0c05 */
[----:B------:R-:W-:Y:S01]  /*24c0*/  @P1 IMAD R0, R0, c[0x0][0x1e4], RZ ;  /* 0x0000790000001a24 */ /* 0x000fe200078e02ff */
[----:B------:R-:W-:Y:S01]  /*24d0*/  @P1 LEA R4, P0, R2, c[0x0][0x1c8], 0x1 ;  /* 0x0000720002041a11 */ /* 0x000fe200078008ff */
[----:B------:R-:W-:Y:S01]  /*24e0*/  IMAD R5, R27, c[0x0][0x208], RZ ;  /* 0x000082001b057a24 */ /* 0x000fe200078e02ff */
[----:B------:R-:W-:Y:S01]  /*24f0*/  ISETP.GT.AND P3, PT, R29, 0x7f, PT ;  /* 0x0000007f1d00780c */ /* 0x000fe20003f64270 */
[----:B------:R-:W-:Y:S01]  /*2500*/  @P1 IMAD.IADD R0, R3, 0x1, R0 ;  /* 0x0000000103001824 */ /* 0x000fe200078e0200 */
[----:B------:R3:W-:Y:S01]  /*2510*/  @P2 LDGSTS.E.BYPASS.LTC128B.128 [R207+0xa100], [R6.64], !P6 ;  /* 0x0a10000006cf2fae */ /* 0x0007e2000f101d46 */
[----:B------:R-:W-:-:S03]  /*2520*/  IMAD R3, R22, c[0x0][0x20c], R5 ;  /* 0x0000830016037a24 */ /* 0x000fc600078e0205 */
[----:B------:R-:W-:Y:S01]  /*2530*/  @P1 LEA.HI.X R5, R2, c[0x0][0x1cc], R0, 0x1, P0 ;  /* 0x0000730002051a11 */ /* 0x000fe200000f0c00 */
[----:B------:R3:W-:Y:S01]  /*2540*/  @P2 LDGSTS.E.BYPASS.LTC128B.128 [R207+0xd900], [R6.64+0x80], !P5 ;  /* 0x0d90008006cf2fae */ /* 0x0007e2000e901d46 */
[----:B------:R-:W-:Y:S02]  /*2550*/  IMAD.IADD R3, R13, 0x1, R3 ;  /* 0x000000010d037824 */ /* 0x000fe400078e0203 */
[----:B------:R-:W-:Y:S01]  /*2560*/  IMAD.MOV.U32 R2, RZ, RZ, R12 ;  /* 0x000000ffff027224 */ /* 0x000fe200078e000c */
[----:B------:R4:W-:Y:S01]  /*2570*/  @P1 LDGSTS.E.BYPASS.LTC128B.128 [R207+0xb100], [R4.64], !P6 ;  /* 0x0b10000004cf1fae */ /* 0x0009e2000f101d46 */
[----:B------:R-:W-:Y:S01]  /*2580*/  IMAD R0, R23, c[0x0][0x218], RZ ;  /* 0x0000860017007a24 */ /* 0x000fe200078e02ff */
[----:B-1----:R-:W-:Y:S01]  /*2590*/  SEL R11, RZ, 0x1, P6 ;  /* 0x00000001ff0b7807 */ /* 0x002fe20003000000 */
[C---:B------:R-:W-:Y:S01]  /*25a0*/  IMAD.WIDE.U32 R2, R245.reuse, c[0x0][0x210], R2 ;  /* 0x00008400f5027a25 */ /* 0x040fe200078e0002 */
[----:B------:R4:W-:Y:S03]  /*25b0*/  @P1 LDGSTS.E.BYPASS.LTC128B.128 [R207+0xe900], [R4.64+0x80], !P5 ;  /* 0x0e90008004cf1fae */ /* 0x0009e6000e901d46 */
[----:B------:R-:W-:Y:S01]  /*25c0*/  IMAD R3, R245, c[0x0][0x214], R3 ;  /* 0x00008500f5037a24 */ /* 0x000fe200078e0203 */
[----:B------:R-:W0:Y:S01]  /*25d0*/  LDGDEPBAR ;  /* 0x00000000000079af */ /* 0x000e220000000000 */
[----:B------:R-:W-:-:S02]  /*25e0*/  IMAD R0, R24, c[0x0][0x21c], R0 ;  /* 0x0000870018007a24 */ /* 0x000fc400078e0200 */
[----:B------:R-:W-:-:S04]  /*25f0*/  IMAD.WIDE.U32 R242, R24, c[0x0][0x218], R2 ;  /* 0x0000860018f27a25 */ /* 0x000fc800078e0002 */
[----:B------:R-:W-:-:S04]  /*2600*/  IMAD.WIDE.U32 R2, R109, c[0x0][0x208], RZ ;  /* 0x000082006d027a25 */ /* 0x000fc800078e00ff */
[----:B------:R-:W-:Y:S02]  /*2610*/  IMAD.IADD R241, R243, 0x1, R0 ;  /* 0x00000001f3f17824 */ /* 0x000fe400078e0200 */
[----:B------:R-:W-:Y:S02]  /*2620*/  IMAD.MOV.U32 R240, RZ, RZ, R242 ;  /* 0x000000fffff07224 */ /* 0x000fe400078e00f2 */
[----:B------:R-:W-:Y:S02]  /*2630*/  IMAD.MOV.U32 R13, RZ, RZ, 0x6 ;  /* 0x00000006ff0d7424 */ /* 0x000fe400078e00ff */
[----:B---3--:R-:W-:-:S03]  /*2640*/  IMAD.WIDE.U32 R6, R2, 0x70, R240 ;  /* 0x0000007002067825 */ /* 0x008fc600078e00f0 */
[C---:B------:R-:W-:Y:S01]  /*2650*/  SHF.L.U64.HI R13, R15.reuse, R13, c[0x0][0x20c] ;  /* 0x000083000f0d7619 */ /* 0x040fe2000001020d */
[----:B------:R-:W-:Y:S02]  /*2660*/  IMAD.SHL.U32 R12, R15, 0x40, RZ ;  /* 0x000000400f0c7824 */ /* 0x000fe400078e00ff */
[----:B----4-:R-:W-:Y:S01]  /*2670*/  IMAD R4, R28, c[0x0][0x208], RZ ;  /* 0x000082001c047a24 */ /* 0x010fe200078e02ff */
[----:B------:R-:W-:-:S04]  /*2680*/  DEPBAR.LE SB0, 0x1 ;  /* 0x000080400000791a */ /* 0x000fc80000000000 */
[----:B------:R-:W-:Y:S01]  /*2690*/  BAR.SYNC.DEFER_BLOCKING 0x0 ;  /* 0x0000000000007b1d */ /* 0x000fe20000010000 */
[----:B------:R-:W-:Y:S02]  /*26a0*/  IMAD R4, R109, c[0x0][0x20c], R4 ;  /* 0x000083006d047a24 */ /* 0x000fe400078e0204 */
[----:B------:R-:W-:Y:S02]  /*26b0*/  @!P3 IMAD.MOV.U32 R14, RZ, RZ, c[0x0][0x20c] ;  /* 0x00008300ff0eb624 */ /* 0x000fe400078e00ff */
[----:B------:R-:W-:Y:S01]  /*26c0*/  IMAD.IADD R0, R3, 0x1, R4 ;  /* 0x0000000103007824 */ /* 0x000fe200078e0204 */
[----:B------:R-:W-:Y:S01]  /*26d0*/  LEA R4, P0, R6, c[0x0][0x1f8], 0x1 ;  /* 0x00007e0006047a11 */ /* 0x000fe200078008ff */
[----:B------:R-:W-:Y:S01]  /*26e0*/  IMAD.MOV.U32 R2, RZ, RZ, R201 ;  /* 0x000000ffff027224 */ /* 0x000fe200078e00c9 */
[----:B------:R-:W-:Y:S01]  /*26f0*/  SEL R3, RZ, 0x2, P5 ;  /* 0x00000002ff037807 */ /* 0x000fe20002800000 */
[----:B------:R-:W-:Y:S01]  /*2700*/  IMAD R0, R0, 0x70, RZ ;  /* 0x0000007000007824 */ /* 0x000fe200078e02ff */
[----:B------:R-:W-:-:S02]  /*2710*/  @P4 IADD3 R2, R111, -0x20, RZ ;  /* 0xffffffe06f024810 */ /* 0x000fc40007ffe0ff */
[----:B------:R-:W-:Y:S01]  /*2720*/  @P4 IADD3 R201, R111, -0x20, RZ ;  /* 0xffffffe06fc94810 */ /* 0x000fe20007ffe0ff */
[----:B------:R-:W-:Y:S02]  /*2730*/  IMAD.IADD R0, R7, 0x1, R0 ;  /* 0x0000000107007824 */ /* 0x000fe400078e0200 */
[----:B------:R-:W-:-:S03]  /*2740*/  IMAD.IADD R3, R11, 0x1, R3 ;  /* 0x000000010b037824 */ /* 0x000fc600078e0203 */
[----:B------:R-:W-:Y:S02]  /*2750*/  LEA.HI.X R5, R6, c[0x0][0x1fc], R0, 0x1, P0 ;  /* 0x00007f0006057a11 */ /* 0x000fe400000f0c00 */
[----:B--2---:R-:W-:Y:S02]  /*2760*/  IADD3 R8, P0, R12, R4, RZ ;  /* 0x000000040c087210 */ /* 0x004fe40007f1e0ff */
[----:B------:R-:W-:Y:S01]  /*2770*/  IADD3 R0, R25, R26, -R230 ;  /* 0x0000001a19007210 */ /* 0x000fe20007ffe8e6 */
[----:B------:R-:W-:Y:S02]  /*2780*/  LDSM.16.M88.4 R128, [R203] ;  /* 0x00000000cb80783b */ /* 0x000fe40000000200 */
[----:B------:R-:W-:Y:S01]  /*2790*/  IMAD.X R9, R13, 0x1, R5, P0 ;  /* 0x000000010d097824 */ /* 0x000fe200000e0605 */
[----:B------:R-:W-:Y:S01]  /*27a0*/  IADD3 R6, P0, R8, R12, RZ ;  /* 0x0000000c08067210 */ /* 0x000fe20007f1e0ff */
[----:B------:R-:W-:Y:S01]  /*27b0*/  LDSM.16.M88.4 R132, [R204] ;  /* 0x00000000cc84783b */ /* 0x000fe20000000200 */
[----:B------:R-:W-:-:S03]  /*27c0*/  IADD3 R12, P2, P1, R12, 0x80, R4 ;  /* 0x000000800c0c7810 */ /* 0x000fc6000795e004 */
[----:B------:R-:W-:Y:S01]  /*27d0*/  IMAD.X R7, R9, 0x1, R13, P0 ;  /* 0x0000000109077824 */ /* 0x000fe200000e060d */
[----:B------:R-:W-:Y:S01]  /*27e0*/  LDSM.16.M88.4 R156, [R206] ;  /* 0x00000000ce9c783b */ /* 0x000fe20000000200 */
[----:B------:R-:W-:Y:S02]  /*27f0*/  @!P3 LEA R10, P0, R15, R6, 0x6 ;  /* 0x000000060f0ab211 */ /* 0x000fe400078030ff */
[----:B------:R-:W-:Y:S01]  /*2800*/  IADD3.X R13, R13, RZ, R5, P2, P1 ;  /* 0x000000ff0d0d7210 */ /* 0x000fe200017e2405 */
[----:B------:R-:W-:Y:S01]  /*2810*/  LDSM.16.M88.4 R172, [R205] ;  /* 0x00000000cdac783b */ /* 0x000fe20000000200 */
[----:B------:R-:W-:Y:S02]  /*2820*/  @!P3 LEA.HI.X R11, R15, R7, R14, 0x6, P0 ;  /* 0x000000070f0bb211 */ /* 0x000fe400000f340e */
[C---:B------:R-:W-:Y:S01]  /*2830*/  LOP3.LUT P0, RZ, R3.reuse, 0x1, RZ, 0xc0, !PT ;  /* 0x0000000103ff7812 */ /* 0x040fe2000780c0ff */
[----:B------:R-:W-:Y:S01]  /*2840*/  LDSM.16.M88.4 R176, [R203+0x4000] ;  /* 0x00400000cbb0783b */ /* 0x000fe20000000200 */
[----:B------:R-:W-:-:S02]  /*2850*/  LOP3.LUT P1, RZ, R3, 0x2, RZ, 0xc0, !PT ;  /* 0x0000000203ff7812 */ /* 0x000fc4000782c0ff */
[----:B------:R-:W-:Y:S01]  /*2860*/  ISETP.LT.OR P2, PT, R0, 0x1, !P0 ;  /* 0x000000010000780c */ /* 0x000fe20004741670 */
[----:B------:R-:W-:Y:S04]  /*2870*/  LDSM.16.M88.4 R184, [R204+0x4000] ;  /* 0x00400000ccb8783b */ /* 0x000fe80000000200 */
[----:B------:R-:W-:Y:S04]  /*2880*/  LDSM.16.M88.4 R188, [R206+0x4000] ;  /* 0x00400000cebc783b */ /* 0x000fe80000000200 */
[----:B------:R-:W-:Y:S04]  /*2890*/  LDSM.16.M88.4 R192, [R205+0x4000] ;  /* 0x00400000cdc0783b */ /* 0x000fe80000000200 */
[----:B------:R-:W-:Y:S06]  /*28a0*/  BAR.SYNC.DEFER_BLOCKING 0x0 ;  /* 0x0000000000007b1d */ /* 0x000fec0000010000 */
[----:B------:R-:W-:-:S04]  /*28b0*/  DEPBAR.LE SB0, 0x0 ;  /* 0x000080000000791a */ /* 0x000fc80000000000 */
[----:B------:R-:W-:Y:S06]  /*28c0*/  BAR.SYNC.DEFER_BLOCKING 0x0 ;  /* 0x0000000000007b1d */ /* 0x000fec0000010000 */
[----:B------:R-:W1:Y:S04]  /*28d0*/  LDSM.16.M88.4 R16, [R111] ;  /* 0x000000006f10783b */ /* 0x000e680000000200 */
[----:B------:R-:W-:Y:S04]  /*28e0*/  LDSM.16.M88.4 R20, [R2] ;  /* 0x000000000214783b */ /* 0x000fe80000000200 */
[----:B------:R-:W-:Y:S04]  /*28f0*/  LDSM.16.M88.4 R40, [R111+0x2000] ;  /* 0x002000006f28783b */ /* 0x000fe80000000200 */
[----:B------:R-:W2:Y:S04]  /*2900*/  LDSM.16.M88.4 R36, [R111+0x800] ;  /* 0x000800006f24783b */ /* 0x000ea80000000200 */
[----:B------:R-:W3:Y:S04]  /*2910*/  LDSM.16.M88.4 R32, [R111+0x1000] ;  /* 0x001000006f20783b */ /* 0x000ee80000000200 */
[----:B------:R-:W4:Y:S04]  /*2920*/  LDSM.16.M88.4 R28, [R111+0x1800] ;  /* 0x001800006f1c783b */ /* 0x000f280000000200 */
[----:B------:R-:W-:Y:S04]  /*2930*/  LDSM.16.M88.4 R64, [R2+0x800] ;  /* 0x000800000240783b */ /* 0x000fe80000000200 */
[----:B------:R-:W-:Y:S04]  /*2940*/  LDSM.16.M88.4 R68, [R2+0x1000] ;  /* 0x001000000244783b */ /* 0x000fe80000000200 */
[----:B------:R-:W-:Y:S04]  /*2950*/  LDSM.16.M88.4 R88, [R2+0x1800] ;  /* 0x001800000258783b */ /* 0x000fe80000000200 */
[----:B------:R-:W-:Y:S04]  /*2960*/  LDSM.16.M88.4 R92, [R2+0x2000] ;  /* 0x00200000025c783b */ /* 0x000fe80000000200 */
[----:B------:R-:W-:Y:S01]  /*2970*/  LDSM.16.M88.4 R96, [R2+0x2800] ;  /* 0x002800000260783b */ /* 0x000fe20000000200 */
[C---:B-1----:R-:W-:Y:S03]  /*2980*/  HMMA.16816.F32.BF16 R24, R128.reuse, R16, RZ ;  /* 0x000000108018723c */ /* 0x042fe600000418ff */
[----:B------:R1:W-:Y:S04]  /*2990*/  LDSM.16.M88.4 R100, [R2+0x3000] ;  /* 0x003000000264783b */ /* 0x0003e80000000200 */
[----:B------:R-:W5:Y:S01]  /*29a0*/  LDSM.16.M88.4 R56, [R111+0x2800] ;  /* 0x002800006f38783b */ /* 0x000f620000000200 */
[C---:B------:R-:W-:Y:S03]  /*29b0*/  HMMA.16816.F32.BF16 R16, R128.reuse, R18, RZ ;  /* 0x000000128010723c */ /* 0x040fe600000418ff */
[----:B------:R-:W1:Y:S04]  /*29c0*/  LDSM.16.M88.4 R60, [R111+0x3000] ;  /* 0x003000006f3c783b */ /* 0x000e680000000200 */
[----:B------:R-:W-:Y:S01]  /*29d0*/  @!PT LDS RZ, [RZ] ;  /* 0x00000000fffff984 */ /* 0x000fe20000000800 */
[----:B------:R-:W-:Y:S01]  /*29e0*/  @!PT LDS RZ, [RZ] ;  /* 0x00000000fffff984 */ /* 0x000fe20000000800 */
[----:B------:R-:W-:Y:S01]  /*29f0*/  @!PT LDS RZ, [RZ] ;  /* 0x00000000fffff984 */ /* 0x000fe20000000800 */
[----:B------:R1:W-:Y:S01]  /*2a00*/  LDGSTS.E.BYPASS.LTC128B.128 [R207+0x100], [R4.64], !P2 ;  /* 0x0010000004cf7fae */ /* 0x0003e2000d101d46 */
[C---:B------:R-:W-:Y:S01]  /*2a10*/  ISETP.LT.OR P2, PT, R0.reuse, 0x1, !P1 ;  /* 0x000000010000780c */ /* 0x040fe20004f41670 */
[----:B--2---:R-:W-:Y:S08]  /*2a20*/  HMMA.16816.F32.BF16 R52, R128, R36, RZ ;  /* 0x000000248034723c */ /* 0x004ff000000418ff */
[----:B------:R-:W-:Y:S04]  /*2a30*/  HMMA.16816.F32.BF16 R112, R132, R20, R24 ;  /* 0x000000148470723c */ /* 0x000fe80000041818 */
[----:B------:R2:W-:Y:S01]  /*2a40*/  LDGSTS.E.BYPASS.LTC128B.128 [R207+0x3900], [R4.64+0x80], !P2 ;  /* 0x0390008004cf7fae */ /* 0x0005e2000d101d46 */
[----:B------:R-:W-:-:S02]  /*2a50*/  ISETP.LT.OR P2, PT, R0, 0x21, !P0 ;  /* 0x000000210000780c */ /* 0x000fc40004741670 */
[C---:B------:R-:W-:Y:S01]  /*2a60*/  ISETP.LT.OR P0, PT, R0.reuse, 0x41, !P0 ;  /* 0x000000410000780c */ /* 0x040fe20004701670 */
[----:B------:R-:W-:Y:S08]  /*2a70*/  HMMA.16816.F32.BF16 R104, R132, R22, R16 ;  /* 0x000000168468723c */ /* 0x000ff00000041810 */
[----:B------:R-:W-:Y:S02]  /*2a80*/  HMMA.16816.F32.BF16 R20, R128, R42, RZ ;  /* 0x0000002a8014723c */ /* 0x000fe400000418ff */
[----:B------:R1:W-:Y:S01]  /*2a90*/  LDGSTS.E.BYPASS.LTC128B.128 [R207+0x1100], [R8.64], !P2 ;  /* 0x0110000008cf7fae */ /* 0x0003e2000d101d46 */
[----:B------:R-:W-:-:S02]  /*2aa0*/  ISETP.LT.OR P2, PT, R0, 0x21, !P1 ;  /* 0x000000210000780c */ /* 0x000fc40004f41670 */
[----:B------:R-:W-:-:S03]  /*2ab0*/  ISETP.LT.OR P1, PT, R0, 0x41, !P1 ;  /* 0x000000410000780c */ /* 0x000fc60004f21670 */
[C---:B------:R-:W-:Y:S08]  /*2ac0*/  HMMA.16816.F32.BF16 R48, R128.reuse, R38, RZ ;  /* 0x000000268030723c */ /* 0x040ff000000418ff */
[----:B------:R2:W-:Y:S01]  /*2ad0*/  LDGSTS.E.BYPASS.LTC128B.128 [R207+0x4900], [R12.64], !P2 ;  /* 0x049000000ccf7fae */ /* 0x0005e2000d101d46 */
[C---:B------:R-:W-:Y:S01]  /*2ae0*/  @!P3 ISETP.LT.OR P2, PT, R0.reuse, 0x61, P6 ;  /* 0x000000610000b80c */ /* 0x040fe20003741670 */
[----:B---3--:R-:W-:Y:S02]  /*2af0*/  HMMA.16816.F32.BF16 R44, R128, R32, RZ ;  /* 0x00000020802c723c */ /* 0x008fe400000418ff */
[----:B------:R3:W-:Y:S01]  /*2b00*/  LDGSTS.E.BYPASS.LTC128B.128 [R207+0x2100], [R6.64], !P0 ;  /* 0x0210000006cf7fae */ /* 0x0007e2000c101d46 */
[----:B------:R-:W-:-:S03]  /*2b10*/  @!P3 ISETP.LT.OR P0, PT, R0, 0x61, P5 ;  /* 0x000000610000b80c */ /* 0x000fc60002f01670 */
[----:B------:R3:W-:Y:S01]  /*2b20*/  LDGSTS.E.BYPASS.LTC128B.128 [R207+0x5900], [R6.64+0x80], !P1 ;  /* 0x0590008006cf7fae */ /* 0x0007e2000c901d46 */
[----:B------:R-:W-:Y:S01]  /*2b30*/  LOP3.LUT P1, RZ, R234, 0x4, RZ, 0xc0, !PT ;  /* 0x00000004eaff7812 */ /* 0x000fe2000782c0ff */
[C---:B------:R-:W-:Y:S03]  /*2b40*/  HMMA.16816.F32.BF16 R36, R128.reuse, R34, RZ ;  /* 0x000000228024723c */ /* 0x040fe600000418ff */
[----:B------:R-:W-:Y:S01]  /*2b50*/  SEL R0, R72, 0xffffffc0, !P1 ;  /* 0xffffffc048007807 */ /* 0x000fe20004800000 */
[----:B------:R2:W-:Y:S04]  /*2b60*/  @!P3 LDGSTS.E.BYPASS.LTC128B.128 [R207+0x3100], [R10.64], !P2 ;  /* 0x031000000acfbfae */ /* 0x0005e8000d101d46 */
[----:B----4-:R-:W-:Y:S01]  /*2b70*/  HMMA.16816.F32.BF16 R32, R128, R28, RZ ;  /* 0x0000001c8020723c */ /* 0x010fe200000418ff */
[----:B-1----:R-:W-:Y:S01]  /*2b80*/  IMAD.IADD R2, R111, 0x1, R0 ;  /* 0x000000016f027824 */ /* 0x002fe200078e0200 */
[----:B------:R1:W-:Y:S01]  /*2b90*/  @!P3 LDGSTS.E.BYPASS.LTC128B.128 [R207+0x6900], [R10.64+0x80], !P0 ;  /* 0x069000800acfbfae */ /* 0x0003e2000c101d46 */
[----:B------:R-:W-:Y:S01]  /*2ba0*/  IMAD.IADD R196, R0, 0x1, R201 ;  /* 0x0000000100c47824 */ /* 0x000fe200078e02c9 */
[----:B------:R-:W-:-:S02]  /*2bb0*/  ISETP.GT.AND P0, PT, R109, R238, PT ;  /* 0x000000ee6d00720c */ /* 0x000fc40003f04270 */
[----:B------:R-:W4:Y:S02]  /*2bc0*/  LDSM.16.M88.4 R76, [R2] ;  /* 0x00000000024c783b */ /* 0x000f240000000200 */
[C---:B------:R-:W-:Y:S02]  /*2bd0*/  HMMA.16816.F32.BF16 R28, R128.reuse, R30, RZ ;  /* 0x0000001e801c723c */ /* 0x040fe400000418ff */
[----:B------:R-:W1:Y:S04]  /*2be0*/  LDSM.16.M88.4 R84, [R2+0x800] ;  /* 0x000800000254783b */ /* 0x000e680000000200 */
[----:B------:R-:W-:Y:S02]  /*2bf0*/  LDSM.16.M88.4 R80, [R2+0x1000] ;  /* 0x001000000250783b */ /* 0x000fe40000000200 */
[C---:B------:R-:W-:Y:S02]  /*2c00*/  HMMA.16816.F32.BF16 R24, R128.reuse, R40, RZ ;  /* 0x000000288018723c */ /* 0x040fe400000418ff */
[----:B------:R-:W-:Y:S04]  /*2c10*/  LDSM.16.M88.4 R120, [R196+0x6000] ;  /* 0x00600000c478783b */ /* 0x000fe80000000200 */
[----:B------:R-:W0:Y:S02]  /*2c20*/  LDGDEPBAR ;  /* 0x00000000000079af */ /* 0x000e240000000000 */
[----:B-----5:R-:W-:Y:S08]  /*2c30*/  HMMA.16816.F32.BF16 R16, R128, R56, RZ ;  /* 0x000000388010723c */ /* 0x020ff000000418ff */
[----:B------:R-:W-:Y:S01]  /*2c40*/  HMMA.16816.F32.BF16 R40, R132, R94, R20 ;  /* 0x0000005e8428723c */ /* 0x000fe20000041814 */
[----:B------:R-:W5:Y:S07]  /*2c50*/  LDSM.16.M88.4 R20, [R2+0x1800] ;  /* 0x001800000214783b */ /* 0x000f6e0000000200 */
[----:B--2---:R-:W-:Y:S08]  /*2c60*/  HMMA.16816.F32.BF16 R12, R128, R58, RZ ;  /* 0x0000003a800c723c */ /* 0x004ff000000418ff */
[----:B------:R-:W-:Y:S08]  /*2c70*/  HMMA.16816.F32.BF16 R72, R132, R64, R52 ;  /* 0x000000408448723c */ /* 0x000ff00000041834 */
[----:B-1----:R-:W-:Y:S08]  /*2c80*/  HMMA.16816.F32.BF16 R8, R128, R60, RZ ;  /* 0x0000003c8008723c */ /* 0x002ff000000418ff */
[C---:B------:R-:W-:Y:S08]  /*2c90*/  HMMA.16816.F32.BF16 R64, R132.reuse, R66, R48 ;  /* 0x000000428440723c */ /* 0x040ff00000041830 */
[C---:B------:R-:W-:Y:S08]  /*2ca0*/  HMMA.16816.F32.BF16 R56, R132.reuse, R88, R32 ;  /* 0x000000588438723c */ /* 0x040ff00000041820 */
[----:B------:R-:W-:Y:S08]  /*2cb0*/  HMMA.16816.F32.BF16 R48, R132, R90, R28 ;  /* 0x0000005a8430723c */ /* 0x000ff0000004181c */
[----:B---3--:R-:W-:Y:S08]  /*2cc0*/  HMMA.16816.F32.BF16 R4, R128, R62, RZ ;  /* 0x0000003e8004723c */ /* 0x008ff000000418ff */
[C---:B------:R-:W-:Y:S08]  /*2cd0*/  HMMA.16816.F32.BF16 R60, R132.reuse, R70, R36 ;  /* 0x00000046843c723c */ /* 0x040ff00000041824 */
[C---:B------:R-:W-:Y:S01]  /*2ce0*/  HMMA.16816.F32.BF16 R36, R132.reuse, R96, R16 ;  /* 0x000000608424723c */ /* 0x040fe20000041810 */
[----:B------:R-:W1:Y:S07]  /*2cf0*/  LDSM.16.M88.4 R16, [R2+0x2000] ;  /* 0x002000000210783b */ /* 0x000e6e0000000200 */
[C---:B------:R-:W-:Y:S01]  /*2d00*/  HMMA.16816.F32.BF16 R32, R132.reuse, R98, R12 ;  /* 0x000000628420723c */ /* 0x040fe2000004180c */
[----:B------:R-:W2:Y:S07]  /*2d10*/  LDSM.16.M88.4 R12, [R2+0x2800] ;  /* 0x00280000020c783b */ /* 0x000eae0000000200 */
[----:B------:R-:W-:Y:S08]  /*2d20*/  HMMA.16816.F32.BF16 R52, R132, R68, R44 ;  /* 0x000000448434723c */ /* 0x000ff0000004182c */
[C---:B----4-:R-:W-:Y:S08]  /*2d30*/  HMMA.16816.F32.BF16 R68, R156.reuse, R76, R112 ;  /* 0x0000004c9c44723c */ /* 0x050ff00000041870 */
[C---:B------:R-:W-:Y:S08]  /*2d40*/  HMMA.16816.F32.BF16 R88, R156.reuse, R78, R104 ;  /* 0x0000004e9c58723c */ /* 0x040ff00000041868 */
[----:B------:R-:W-:Y:S08]  /*2d50*/  HMMA.16816.F32.BF16 R76, R156, R84, R72 ;  /* 0x000000549c4c723c */ /* 0x000ff00000041848 */
[----:B------:R-:W-:Y:S01]  /*2d60*/  HMMA.16816.F32.BF16 R28, R132, R100, R8 ;  /* 0x00000064841c723c */ /* 0x000fe20000041808 */
[----:B------:R-:W3:Y:S07]  /*2d70*/  LDSM.16.M88.4 R8, [R2+0x3000] ;  /* 0x003000000208783b */ /* 0x000eee0000000200 */
[----:B------:R-:W-:Y:S08]  /*2d80*/  HMMA.16816.F32.BF16 R84, R156, R86, R64 ;  /* 0x000000569c54723c */ /* 0x000ff00000041840 */
[----:B------:R-:W-:Y:S01]  /*2d90*/  HMMA.16816.F32.BF16 R44, R132, R92, R24 ;  /* 0x0000005c842c723c */ /* 0x000fe20000041818 */
[----:B------:R-:W-:Y:S07]  /*2da0*/  LDSM.16.M88.4 R24, [R196] ;  /* 0x00000000c418783b */ /* 0x000fee0000000200 */
[C---:B-----5:R-:W-:Y:S08]  /*2db0*/  HMMA.16816.F32.BF16 R72, R156.reuse, R20, R56 ;  /* 0x000000149c48723c */ /* 0x060ff00000041838 */
[----:B------:R-:W-:Y:S01]  /*2dc0*/  HMMA.16816.F32.BF16 R64, R156, R22, R48 ;  /* 0x000000169c40723c */ /* 0x000fe20000041830 */
[----:B------:R-:W4:Y:S07]  /*2dd0*/  LDSM.16.M88.4 R20, [R196+0x800] ;  /* 0x00080000c414783b */ /* 0x000f2e0000000200 */
[----:B------:R-:W-:Y:S08]  /*2de0*/  HMMA.16816.F32.BF16 R4, R132, R102, R4 ;  /* 0x000000668404723c */ /* 0x000ff00000041804 */
[C---:B------:R-:W-:Y:S08]  /*2df0*/  HMMA.16816.F32.BF16 R92, R156.reuse, R80, R52 ;  /* 0x000000509c5c723c */ /* 0x040ff00000041834 */
[C---:B------:R-:W-:Y:S08]  /*2e00*/  HMMA.16816.F32.BF16 R80, R156.reuse, R82, R60 ;  /* 0x000000529c50723c */ /* 0x040ff0000004183c */
[C---:B-1----:R-:W-:Y:S08]  /*2e10*/  HMMA.16816.F32.BF16 R60, R156.reuse, R16, R44 ;  /* 0x000000109c3c723c */ /* 0x042ff0000004182c */
[C---:B------:R-:W-:Y:S01]  /*2e20*/  HMMA.16816.F32.BF16 R48, R156.reuse, R18, R40 ;  /* 0x000000129c30723c */ /* 0x040fe20000041828 */
[----:B------:R-:W1:Y:S07]  /*2e30*/  LDSM.16.M88.4 R16, [R196+0x1000] ;  /* 0x00100000c410783b */ /* 0x000e6e0000000200 */
[C---:B--2---:R-:W-:Y:S01]  /*2e40*/  HMMA.16816.F32.BF16 R44, R156.reuse, R14, R32 ;  /* 0x0000000e9c2c723c */ /* 0x044fe20000041820 */
[----:B------:R-:W2:Y:S07]  /*2e50*/  LDSM.16.M88.4 R32, [R196+0x1800] ;  /* 0x00180000c420783b */ /* 0x000eae0000000200 */
[C---:B------:R-:W-:Y:S08]  /*2e60*/  HMMA.16816.F32.BF16 R52, R156.reuse, R12, R36 ;  /* 0x0000000c9c34723c */ /* 0x040ff00000041824 */
[C---:B---3--:R-:W-:Y:S01]  /*2e70*/  HMMA.16816.F32.BF16 R40, R156.reuse, R8, R28 ;  /* 0x000000089c28723c */ /* 0x048fe2000004181c */
[----:B------:R-:W3:Y:S07]  /*2e80*/  LDSM.16.M88.4 R28, [R196+0x2000] ;  /* 0x00200000c41c783b */ /* 0x000eee0000000200 */
[----:B------:R-:W-:Y:S08]  /*2e90*/  HMMA.16816.F32.BF16 R36, R156, R10, R4 ;  /* 0x0000000a9c24723c */ /* 0x000ff00000041804 */
[C---:B----4-:R-:W-:Y:S08]  /*2ea0*/  HMMA.16816.F32.BF16 R4, R172.reuse, R20, R76 ;  /* 0x00000014ac04723c */ /* 0x050ff0000004184c */
[C---:B------:R-:W-:Y:S01]  /*2eb0*/  HMMA.16816.F32.BF16 R56, R172.reuse, R22, R84 ;  /* 0x00000016ac38723c */ /* 0x040fe20000041854 */
[----:B------:R-:W4:Y:S07]  /*2ec0*/  LDSM.16.M88.4 R20, [R196+0x3000] ;  /* 0x00300000c414783b */ /* 0x000f2e0000000200 */
[C---:B------:R-:W-:Y:S01]  /*2ed0*/  HMMA.16816.F32.BF16 R12, R172.reuse, R24, R68 ;  /* 0x00000018ac0c723c */ /* 0x040fe20000041844 */
[----:B------:R-:W-:Y:S07]  /*2ee0*/  LDSM.16.M88.4 R68, [R111+0x6800] ;  /* 0x006800006f44783b */ /* 0x000fee0000000200 */
[C---:B------:R-:W-:Y:S01]  /*2ef0*/  HMMA.16816.F32.BF16 R8, R172.reuse, R26, R88 ;  /* 0x0000001aac08723c */ /* 0x040fe20000041858 */
[----:B------:R-:W5:Y:S07]  /*2f00*/  LDSM.16.M88.4 R24, [R196+0x2800] ;  /* 0x00280000c418783b */ /* 0x000f6e0000000200 */
[C---:B-1----:R-:W-:Y:S08]  /*2f10*/  HMMA.16816.F32.BF16 R92, R172.reuse, R16, R92 ;  /* 0x00000010ac5c723c */ /* 0x042ff0000004185c */
[C---:B------:R-:W-:Y:S01]  /*2f20*/  HMMA.16816.F32.BF16 R100, R172.reuse, R18, R80 ;  /* 0x00000012ac64723c */ /* 0x040fe20000041850 */
[----:B------:R-:W1:Y:S07]  /*2f30*/  LDSM.16.M88.4 R16, [R111+0x3800] ;  /* 0x003800006f10783b */ /* 0x000e6e0000000200 */
[C---:B--2---:R-:W-:Y:S08]  /*2f40*/  HMMA.16816.F32.BF16 R116, R172.reuse, R32, R72 ;  /* 0x00000020ac74723c */ /* 0x044ff00000041848 */
[C---:B------:R-:W-:Y:S01]  /*2f50*/  HMMA.16816.F32.BF16 R112, R172.reuse, R34, R64 ;  /* 0x00000022ac70723c */ /* 0x040fe20000041840 */
[----:B------:R-:W2:Y:S04]  /*2f60*/  LDSM.16.M88.4 R32, [R111+0x4000] ;  /* 0x004000006f20783b */ /* 0x000ea80000000200 */
[----:B------:R-:W-:Y:S03]  /*2f70*/  LDSM.16.M88.4 R64, [R201+0x3800] ;  /* 0x00380000c940783b */ /* 0x000fe60000000200 */
[C---:B---3--:R-:W-:Y:S01]  /*2f80*/  HMMA.16816.F32.BF16 R96, R172.reuse, R30, R48 ;  /* 0x0000001eac60723c */ /* 0x048fe20000041830 */
[----:B------:R-:W3:Y:S07]  /*2f90*/  LDSM.16.M88.4 R48, [R111+0x4800] ;  /* 0x004800006f30783b */ /* 0x000eee0000000200 */
[C---:B----4-:R-:W-:Y:S01]  /*2fa0*/  HMMA.16816.F32.BF16 R72, R172.reuse, R20, R40 ;  /* 0x00000014ac48723c */ /* 0x050fe20000041828 */
[----:B------:R-:W4:Y:S07]  /*2fb0*/  LDSM.16.M88.4 R40, [R111+0x5000] ;  /* 0x005000006f28783b */ /* 0x000f2e0000000200 */
[C---:B-----5:R-:W-:Y:S01]  /*2fc0*/  HMMA.16816.F32.BF16 R84, R172.reuse, R26, R44 ;  /* 0x0000001aac54723c */ /* 0x060fe2000004182c */
[----:B------:R-:W5:Y:S07]  /*2fd0*/  LDSM.16.M88.4 R44, [R111+0x5800] ;  /* 0x005800006f2c783b */ /* 0x000f6e0000000200 */
[C---:B------:R-:W-:Y:S01]  /*2fe0*/  HMMA.16816.F32.BF16 R104, R172.reuse, R28, R60 ;  /* 0x0000001cac68723c */ /* 0x040fe2000004183c */
[----:B------:R-:W-:Y:S07]  /*2ff0*/  LDSM.16.M88.4 R28, [R201+0x4000] ;  /* 0x00400000c91c783b */ /* 0x000fee0000000200 */
[C---:B------:R-:W-:Y:S01]  /*3000*/  HMMA.16816.F32.BF16 R88, R172.reuse, R24, R52 ;  /* 0x00000018ac58723c */ /* 0x040fe20000041834 */
[----:B------:R-:W3:Y:S04]  /*3010*/  LDSM.16.M88.4 R52, [R111+0x6000] ;  /* 0x006000006f34783b */ /* 0x000ee80000000200 */
[----:B------:R-:W3:Y:S03]  /*3020*/  LDSM.16.M88.4 R24, [R201+0x4800] ;  /* 0x00480000c918783b */ /* 0x000ee60000000200 */
[----:B------:R-:W-:Y:S08]  /*3030*/  HMMA.16816.F32.BF16 R80, R172, R22, R36 ;  /* 0x00000016ac50723c */ /* 0x000ff00000041824 */
[C---:B-1----:R-:W-:Y:S08]  /*3040*/  HMMA.16816.F32.BF16 R76, R176.reuse, R16, R12 ;  /* 0x00000010b04c723c */ /* 0x042ff0000004180c */
[C---:B------:R-:W-:Y:S08]  /*3050*/  HMMA.16816.F32.BF16 R60, R176.reuse, R18, R8 ;  /* 0x00000012b03c723c */ /* 0x040ff00000041808 */
[C---:B--2---:R-:W-:Y:S08]  /*3060*/  HMMA.16816.F32.BF16 R20, R176.reuse, R32, R4 ;  /* 0x00000020b014723c */ /* 0x044ff00000041804 */
[C---:B------:R-:W-:Y:S01]  /*3070*/  HMMA.16816.F32.BF16 R16, R176.reuse, R34, R56 ;  /* 0x00000022b010723c */ /* 0x040fe20000041838 */
[----:B------:R-:W1:Y:S04]  /*3080*/  LDSM.16.M88.4 R32, [R201+0x5000] ;  /* 0x00500000c920783b */ /* 0x000e680000000200 */
[----:B------:R-:W2:Y:S03]  /*3090*/  LDSM.16.M88.4 R56, [R201+0x5800] ;  /* 0x00580000c938783b */ /* 0x000ea60000000200 */
[C---:B---3--:R-:W-:Y:S01]  /*30a0*/  HMMA.16816.F32.BF16 R12, R176.reuse, R48, R92 ;  /* 0x00000030b00c723c */ /* 0x048fe2000004185c */
[----:B------:R-:W3:Y:S07]  /*30b0*/  LDSM.16.M88.4 R92, [R201+0x6000] ;  /* 0x00600000c95c783b */ /* 0x000eee0000000200 */
[C---:B------:R-:W-:Y:S01]  /*30c0*/  HMMA.16816.F32.BF16 R8, R176.reuse, R50, R100 ;  /* 0x00000032b008723c */ /* 0x040fe20000041864 */
[----:B------:R-:W1:Y:S07]  /*30d0*/  LDSM.16.M88.4 R100, [R201+0x6800] ;  /* 0x00680000c964783b */ /* 0x000e6e0000000200 */
[C---:B----4-:R-:W-:Y:S01]  /*30e0*/  HMMA.16816.F32.BF16 R4, R176.reuse, R40, R116 ;  /* 0x00000028b004723c */ /* 0x050fe20000041874 */
[----:B------:R-:W-:Y:S07]  /*30f0*/  LDSM.16.M88.4 R116, [R196+0x5800] ;  /* 0x00580000c474783b */ /* 0x000fee0000000200 */
[C---:B------:R-:W-:Y:S01]  /*3100*/  HMMA.16816.F32.BF16 R36, R176.reuse, R42, R112 ;  /* 0x0000002ab024723c */ /* 0x040fe20000041870 */
[----:B------:R-:W4:Y:S07]  /*3110*/  LDSM.16.M88.4 R112, [R2+0x4000] ;  /* 0x004000000270783b */ /* 0x000f2e0000000200 */
[C---:B-----5:R-:W-:Y:S01]  /*3120*/  HMMA.16816.F32.BF16 R40, R176.reuse, R44, R104 ;  /* 0x0000002cb028723c */ /* 0x060fe20000041868 */
[----:B------:R-:W-:Y:S07]  /*3130*/  LDSM.16.M88.4 R104, [R196+0x5000] ;  /* 0x00500000c468783b */ /* 0x000fee0000000200 */
[C---:B------:R-:W-:Y:S08]  /*3140*/  HMMA.16816.F32.BF16 R44, R176.reuse, R46, R96 ;  /* 0x0000002eb02c723c */ /* 0x040ff00000041860 */
[C---:B------:R-:W-:Y:S08]  /*3150*/  HMMA.16816.F32.BF16 R48, R176.reuse, R52, R88 ;  /* 0x00000034b030723c */ /* 0x040ff00000041858 */
[C---:B------:R-:W-:Y:S08]  /*3160*/  HMMA.16816.F32.BF16 R52, R176.reuse, R54, R84 ;  /* 0x00000036b034723c */ /* 0x040ff00000041854 */
[C---:B------:R-:W-:Y:S08]  /*3170*/  HMMA.16816.F32.BF16 R72, R176.reuse, R68, R72 ;  /* 0x00000044b048723c */ /* 0x040ff00000041848 */
[----:B------:R-:W-:Y:S08]  /*3180*/  HMMA.16816.F32.BF16 R68, R176, R70, R80 ;  /* 0x00000046b044723c */ /* 0x000ff00000041850 */
[C---:B------:R-:W-:Y:S08]  /*3190*/  HMMA.16816.F32.BF16 R88, R184.reuse, R64, R76 ;  /* 0x00000040b858723c */ /* 0x040ff0000004184c */
[C---:B------:R-:W-:Y:S01]  /*31a0*/  HMMA.16816.F32.BF16 R80, R184.reuse, R66, R60 ;  /* 0x00000042b850723c */ /* 0x040fe2000004183c */
[----:B------:R-:W5:Y:S07]  /*31b0*/  LDSM.16.M88.4 R64, [R2+0x3800] ;  /* 0x003800000240783b */ /* 0x000f6e0000000200 */
[C---:B------:R-:W-:Y:S08]  /*31c0*/  HMMA.16816.F32.BF16 R76, R184.reuse, R24, R12 ;  /* 0x00000018b84c723c */ /* 0x040ff0000004180c */
[C---:B------:R-:W-:Y:S01]  /*31d0*/  HMMA.16816.F32.BF16 R84, R184.reuse, R28, R20 ;  /* 0x0000001cb854723c */ /* 0x040fe20000041814 */
[----:B------:R-:W3:Y:S07]  /*31e0*/  LDSM.16.M88.4 R20, [R2+0x4800] ;  /* 0x004800000214783b */ /* 0x000eee0000000200 */
[C---:B------:R-:W-:Y:S08]  /*31f0*/  HMMA.16816.F32.BF16 R24, R184.reuse, R26, R8 ;  /* 0x0000001ab818723c */ /* 0x040ff00000041808 */
[C---:B------:R-:W-:Y:S01]  /*3200*/  HMMA.16816.F32.BF16 R96, R184.reuse, R30, R16 ;  /* 0x0000001eb860723c */ /* 0x040fe20000041810 */
[----:B------:R-:W4:Y:S04]  /*3210*/  LDSM.16.M88.4 R16, [R2+0x5000] ;  /* 0x005000000210783b */ /* 0x000f280000000200 */
[----:B------:R-:W4:Y:S03]  /*3220*/  LDSM.16.M88.4 R28, [R2+0x5800] ;  /* 0x00580000021c783b */ /* 0x000f260000000200 */
[C---:B-1----:R-:W-:Y:S08]  /*3230*/  HMMA.16816.F32.BF16 R12, R184.reuse, R32, R4 ;  /* 0x00000020b80c723c */ /* 0x042ff00000041804 */
[C---:B------:R-:W-:Y:S08]  /*3240*/  HMMA.16816.F32.BF16 R8, R184.reuse, R34, R36 ;  /* 0x00000022b808723c */ /* 0x040ff00000041824 */
[C---:B--2---:R-:W-:Y:S01]  /*3250*/  HMMA.16816.F32.BF16 R32, R184.reuse, R58, R44 ;  /* 0x0000003ab820723c */ /* 0x044fe2000004182c */
[----:B------:R-:W1:Y:S07]  /*3260*/  LDSM.16.M88.4 R44, [R2+0x6000] ;  /* 0x00600000022c783b */ /* 0x000e6e0000000200 */
[C---:B------:R-:W-:Y:S01]  /*3270*/  HMMA.16816.F32.BF16 R4, R184.reuse, R56, R40 ;  /* 0x00000038b804723c */ /* 0x040fe20000041828 */
[----:B------:R-:W2:Y:S07]  /*3280*/  LDSM.16.M88.4 R56, [R2+0x6800] ;  /* 0x006800000238783b */ /* 0x000eae0000000200 */
[C---:B---3--:R-:W-:Y:S08]  /*3290*/  HMMA.16816.F32.BF16 R40, R184.reuse, R92, R48 ;  /* 0x0000005cb828723c */ /* 0x048ff00000041830 */
[C---:B------:R-:W-:Y:S01]  /*32a0*/  HMMA.16816.F32.BF16 R48, R184.reuse, R94, R52 ;  /* 0x0000005eb830723c */ /* 0x040fe20000041834 */
[----:B------:R-:W-:Y:S07]  /*32b0*/  LDSM.16.M88.4 R92, [R196+0x4000] ;  /* 0x00400000c45c783b */ /* 0x000fee0000000200 */
[C---:B------:R-:W-:Y:S01]  /*32c0*/  HMMA.16816.F32.BF16 R52, R184.reuse, R100, R72 ;  /* 0x00000064b834723c */ /* 0x040fe20000041848 */
[----:B------:R-:W3:Y:S07]  /*32d0*/  LDSM.16.M88.4 R72, [R196+0x3800] ;  /* 0x00380000c448783b */ /* 0x000eee0000000200 */
[----:B------:R-:W-:Y:S01]  /*32e0*/  HMMA.16816.F32.BF16 R60, R184, R102, R68 ;  /* 0x00000066b83c723c */ /* 0x000fe20000041844 */
[----:B------:R-:W1:Y:S07]  /*32f0*/  LDSM.16.M88.4 R100, [R196+0x4800] ;  /* 0x00480000c464783b */ /* 0x000e6e0000000200 */
[C---:B----4-:R-:W-:Y:S08]  /*3300*/  HMMA.16816.F32.BF16 R84, R188.reuse, R112, R84 ;  /* 0x00000070bc54723c */ /* 0x050ff00000041854 */
[----:B------:R-:W-:Y:S01]  /*3310*/  HMMA.16816.F32.BF16 R96, R188, R114, R96 ;  /* 0x00000072bc60723c */ /* 0x000fe20000041860 */
[----:B------:R-:W4:Y:S01]  /*3320*/  LDSM.16.M88.4 R112, [R196+0x6800] ;  /* 0x00680000c470783b */ /* 0x000f220000000200 */
        /* <DEDUP_REMOVED lines=10> */
[C---:B------:R-:W-:Y:S08]  /*33d0*/  HMMA.16816.F32.BF16 R16, R188.reuse, R44, R40 ;  /* 0x0000002cbc10723c */ /* 0x040ff00000041828 */
[C---:B--2---:R-:W-:Y:S08]  /*33e0*/  HMMA.16816.F32.BF16 R8, R188.reuse, R56, R52 ;  /* 0x00000038bc08723c */ /* 0x044ff00000041834 */
[----:B------:R-:W-:Y:S08]  /*33f0*/  HMMA.16816.F32.BF16 R4, R188, R58, R60 ;  /* 0x0000003abc04723c */ /* 0x000ff0000004183c */
[C---:B---3--:R-:W-:Y:S08]  /*3400*/  HMMA.16816.F32.BF16 R28, R192.reuse, R74, R64 ;  /* 0x0000004ac01c723c */ /* 0x048ff00000041840 */
        /* <DEDUP_REMOVED lines=12> */
[----:B------:R-:W-:Y:S01]  /*34d0*/  HMMA.16816.F32.BF16 R12, R192, R114, R4 ;  /* 0x00000072c00c723c */ /* 0x000fe20000041804 */
[----:B------:R-:W-:Y:S06]  /*34e0*/  BAR.SYNC.DEFER_BLOCKING 0x0 ;  /* 0x0000000000007b1d */ /* 0x000fec0000010000 */
[----:B------:R-:W-:Y:S01]  /*34f0*/  @!UPT UIADD3 URZ, URZ, URZ, URZ ;  /* 0x0000003f3f3ff290 */ /* 0x000fe2000fffe03f */
[----:B------:R-:W-:Y:S11]  /*3500*/  @!P0 BRA `(.L_x_140) ;  /* 0x0000035000008947 */ /* 0x000ff60003800000 */
[----:B------:R-:W-:Y:S02]  /*3510*/  IADD3 R2, R162, -0x2, RZ ;  /* 0xfffffffea2027810 */ /* 0x000fe40007ffe0ff */
[----:B------:R-:W-:-:S02]  /*3520*/  IADD3 R0, -R230, 0x70, RZ ;  /* 0x00000070e6007810 */ /* 0x000fc40007ffe1ff */
[----:B------:R-:W-:Y:S01]  /*3530*/  SHF.R.S32.HI R3, RZ, 0x1f, R2 ;  /* 0x0000001fff037819 */ /* 0x000fe20000011402 */
[----:B------:R-:W-:Y:S01]  /*3540*/  IMAD.WIDE.U32 R4, R2, c[0x0][0x1e0], RZ ;  /* 0x0000780002047a25 */ /* 0x000fe200078e00ff */
[C---:B------:R-:W-:Y:S02]  /*3550*/  ISETP.GE.AND P3, PT, R0.reuse, 0x21, PT ;  /* 0x000000210000780c */ /* 0x040fe40003f66270 */
[C---:B------:R-:W-:Y:S01]  /*3560*/  ISETP.GE.AND P4, PT, R0.reuse, 0x1, PT ;  /* 0x000000010000780c */ /* 0x040fe20003f86270 */
[----:B------:R-:W-:Y:S01]  /*3570*/  IMAD R3, R3, c[0x0][0x1e0], RZ ;  /* 0x0000780003037a24 */ /* 0x000fe200078e02ff */
[----:B------:R-:W-:-:S03]  /*3580*/  ISETP.GE.AND P2, PT, R0, 0x41, PT ;  /* 0x000000410000780c */ /* 0x000fc60003f46270 */
[----:B------:R-:W-:-:S04]  /*3590*/  IMAD R2, R2, c[0x0][0x1e4], R3 ;  /* 0x0000790002027a24 */ /* 0x000fc800078e0203 */
[----:B------:R-:W-:Y:S02]  /*35a0*/  IMAD.IADD R5, R5, 0x1, R2 ;  /* 0x0000000105057824 */ /* 0x000fe400078e0202 */
[----:B------:R-:W-:-:S04]  /*35b0*/  IMAD.WIDE.U32 R2, R4, 0x70, RZ ;  /* 0x0000007004027825 */ /* 0x000fc800078e00ff */
[----:B------:R-:W-:Y:S01]  /*35c0*/  IMAD R5, R5, 0x70, RZ ;  /* 0x0000007005057824 */ /* 0x000fe200078e02ff */
[-C--:B------:R-:W-:Y:S01]  /*35d0*/  @P4 IADD3 R4, P1, R212, R2.reuse, RZ ;  /* 0x00000002d4044210 */ /* 0x080fe20007f3e0ff */
[----:B------:R-:W-:Y:S02]  /*35e0*/  @P3 IMAD.MOV.U32 R7, RZ, RZ, c[0x0][0x1e0] ;  /* 0x00007800ff073624 */ /* 0x000fe400078e00ff */
[----:B------:R-:W-:Y:S02]  /*35f0*/  IMAD.IADD R3, R3, 0x1, R5 ;  /* 0x0000000103037824 */ /* 0x000fe400078e0205 */
[----:B------:R-:W-:Y:S01]  /*3600*/  @P3 IMAD.MOV.U32 R9, RZ, RZ, c[0x0][0x1e4] ;  /* 0x00007900ff093624 */ /* 0x000fe200078e00ff */
[----:B------:R-:W-:Y:S01]  /*3610*/  @P3 LEA R6, P0, R7, R2, 0x5 ;  /* 0x0000000207063211 */ /* 0x000fe200078028ff */
[----:B------:R-:W-:Y:S01]  /*3620*/  @P4 IMAD.X R5, R3, 0x1, R211, P1 ;  /* 0x0000000103054824 */ /* 0x000fe200008e06d3 */
[----:B------:R-:W-:Y:S02]  /*3630*/  @P4 LEA R8, P1, R4, c[0x0][0x1c8], 0x1 ;  /* 0x0000720004084a11 */ /* 0x000fe400078208ff */
[----:B------:R-:W-:-:S02]  /*3640*/  @P3 LEA.HI.X R7, R7, R3, R9, 0x5, P0 ;  /* 0x0000000307073211 */ /* 0x000fc400000f2c09 */
[----:B------:R-:W-:Y:S01]  /*3650*/  @P4 LEA.HI.X R9, R4, c[0x0][0x1cc], R5, 0x1, P1 ;  /* 0x0000730004094a11 */ /* 0x000fe200008f0c05 */
[----:B------:R-:W-:Y:S01]  /*3660*/  @P2 IMAD.MOV.U32 R5, RZ, RZ, c[0x0][0x1e0] ;  /* 0x00007800ff052624 */ /* 0x000fe200078e00ff */
[----:B------:R-:W-:Y:S02]  /*3670*/  @P3 IADD3 R4, P0, R6, R212, RZ ;  /* 0x000000d406043210 */ /* 0x000fe40007f1e0ff */
[----:B------:R-:W-:Y:S01]  /*3680*/  ISETP.GE.AND P1, PT, R0, 0x61, PT ;  /* 0x000000610000780c */ /* 0x000fe20003f26270 */
[----:B------:R-:W-:Y:S01]  /*3690*/  @!PT LDS RZ, [RZ] ;  /* 0x00000000fffff984 */ /* 0x000fe20000000800 */
[----:B------:R-:W-:Y:S01]  /*36a0*/  @!PT LDS RZ, [RZ] ;  /* 0x00000000fffff984 */ /* 0x000fe20000000800 */
[----:B------:R-:W-:Y:S01]  /*36b0*/  @!PT LDS RZ, [RZ] ;  /* 0x00000000fffff984 */ /* 0x000fe20000000800 */
[----:B------:R1:W-:Y:S02]  /*36c0*/  @P4 LDGSTS.E.BYPASS.LTC128B.128 [R207+0x8100], [R8.64], !P6 ;  /* 0x0810000008cf4fae */ /* 0x0003e4000f101d46 */
[----:B------:R-:W-:Y:S01]  /*36d0*/  @P3 IMAD.X R0, R7, 0x1, R211, P0 ;  /* 0x0000000107003824 */ /* 0x000fe200000e06d3 */
[C---:B------:R-:W-:Y:S01]  /*36e0*/  @P3 LEA R6, P0, R4.reuse, c[0x0][0x1c8], 0x1 ;  /* 0x0000720004063a11 */ /* 0x040fe200078008ff */
[----:B------:R1:W-:Y:S03]  /*36f0*/  @P4 LDGSTS.E.BYPASS.LTC128B.128 [R207+0xb900], [R8.64+0x80], !P5 ;  /* 0x0b90008008cf4fae */ /* 0x0003e6000e901d46 */
[----:B------:R-:W-:Y:S01]  /*3700*/  @P3 LEA.HI.X R7, R4, c[0x0][0x1cc], R0, 0x1, P0 ;  /* 0x0000730004073a11 */ /* 0x000fe200000f0c00 */
[----:B------:R-:W-:Y:S01]  /*3710*/  @P2 IMAD.MOV.U32 R4, RZ, RZ, c[0x0][0x1e4] ;  /* 0x00007900ff042624 */ /* 0x000fe200078e00ff */
[----:B------:R-:W-:-:S03]  /*3720*/  @P2 LEA R0, P0, R5, R2, 0x6 ;  /* 0x0000000205002211 */ /* 0x000fc600078030ff */
[----:B------:R-:W-:Y:S01]  /*3730*/  @P1 IMAD.MOV.U32 R11, RZ, RZ, c[0x0][0x1e0] ;  /* 0x00007800ff0b1624 */ /* 0x000fe200078e00ff */
[----:B------:R-:W-:Y:S01]  /*3740*/  @P2 LEA.HI.X R4, R5, R3, R4, 0x6, P0 ;  /* 0x0000000305042211 */ /* 0x000fe200000f3404 */
[----:B------:R-:W-:Y:S01]  /*3750*/  @P1 IMAD.MOV.U32 R10, RZ, RZ, c[0x0][0x1e4] ;  /* 0x00007900ff0a1624 */ /* 0x000fe200078e00ff */
[----:B------:R-:W-:Y:S01]  /*3760*/  @P2 IADD3 R0, P0, R0, R212, RZ ;  /* 0x000000d400002210 */ /* 0x000fe20007f1e0ff */
[----:B------:R-:W-:Y:S01]  /*3770*/  @P1 IMAD.WIDE.U32 R2, R11, 0x60, R2 ;  /* 0x000000600b021825 */ /* 0x000fe200078e0002 */
[----:B------:R1:W-:Y:S03]  /*3780*/  @P3 LDGSTS.E.BYPASS.LTC128B.128 [R207+0x9100], [R6.64], !P6 ;  /* 0x0910000006cf3fae */ /* 0x0003e6000f101d46 */
[----:B------:R-:W-:Y:S01]  /*3790*/  @P2 IMAD.X R5, R4, 0x1, R211, P0 ;  /* 0x0000000104052824 */ /* 0x000fe200000e06d3 */
[----:B------:R-:W-:Y:S01]  /*37a0*/  @P2 LEA R4, P0, R0, c[0x0][0x1c8], 0x1 ;  /* 0x0000720000042a11 */ /* 0x000fe200078008ff */
[----:B------:R-:W-:Y:S01]  /*37b0*/  @P1 IMAD R10, R10, 0x60, RZ ;  /* 0x000000600a0a1824 */ /* 0x000fe200078e02ff */
[----:B------:R1:W-:Y:S02]  /*37c0*/  @P3 LDGSTS.E.BYPASS.LTC128B.128 [R207+0xc900], [R6.64+0x80], !P5 ;  /* 0x0c90008006cf3fae */ /* 0x0003e4000e901d46 */
[----:B------:R-:W-:-:S02]  /*37d0*/  @P2 LEA.HI.X R5, R0, c[0x0][0x1cc], R5, 0x1, P0 ;  /* 0x0000730000052a11 */ /* 0x000fc400000f0c05 */
[----:B------:R-:W-:-:S03]  /*37e0*/  @P1 IADD3 R0, P0, R212, R2, RZ ;  /* 0x00000002d4001210 */ /* 0x000fc60007f1e0ff */
[----:B------:R1:W-:Y:S01]  /*37f0*/  @P2 LDGSTS.E.BYPASS.LTC128B.128 [R207+0xa100], [R4.64], !P6 ;  /* 0x0a10000004cf2fae */ /* 0x0003e2000f101d46 */
[----:B------:R-:W-:Y:S02]  /*3800*/  @P1 IADD3.X R3, R211, R3, R10, P0, !PT ;  /* 0x00000003d3031210 */ /* 0x000fe400007fe40a */
[C---:B------:R-:W-:Y:S01]  /*3810*/  @P1 LEA R2, P0, R0.reuse, c[0x0][0x1c8], 0x1 ;  /* 0x0000720000021a11 */ /* 0x040fe200078008ff */
[----:B------:R1:W-:Y:S03]  /*3820*/  @P2 LDGSTS.E.BYPASS.LTC128B.128 [R207+0xd900], [R4.64+0x80], !P5 ;  /* 0x0d90008004cf2fae */ /* 0x0003e6000e901d46 */
[----:B------:R-:W-:-:S05]  /*3830*/  @P1 LEA.HI.X R3, R0, c[0x0][0x1cc], R3, 0x1, P0 ;  /* 0x0000730000031a11 */ /* 0x000fca00000f0c03 */
[----:B------:R1:W-:Y:S04]  /*3840*/  @P1 LDGSTS.E.BYPASS.LTC128B.128 [R207+0xb100], [R2.64], !P6 ;  /* 0x0b10000002cf1fae */ /* 0x0003e8000f101d46 */
[----:B------:R1:W-:Y:S02]  /*3850*/  @P1 LDGSTS.E.BYPASS.LTC128B.128 [R207+0xe900], [R2.64+0x80], !P5 ;  /* 0x0e90008002cf1fae */ /* 0x0003e4000e901d46 */
.L_x_140:
[----:B------:R-:W-:Y:S05]  /*3860*/  BSYNC B0 ;  /* 0x0000000000007941 */ /* 0x000fea0003800000 */
.L_x_139:
[----:B------:R-:W-:Y:S01]  /*3870*/  IMAD.IADD R0, R108, 0x1, -R244 ;  /* 0x000000016c007824 */ /* 0x000fe200078e0af4 */
[----:B------:R-:W0:Y:S04]  /*3880*/  LDGDEPBAR ;  /* 0x00000000000079af */ /* 0x000e280000000000 */
[C---:B------:R-:W-:Y:S02]  /*3890*/  ISETP.GT.AND P1, PT, R0.reuse, RZ, PT ;  /* 0x000000ff0000720c */ /* 0x040fe40003f24270 */
[----:B------:R-:W-:-:S02]  /*38a0*/  ISETP.GT.AND P0, PT, R0, 0x1, PT ;  /* 0x000000010000780c */ /* 0x000fc40003f04270 */
[----:B------:R-:W-:Y:S02]  /*38b0*/  ISETP.GT.AND P2, PT, R0, 0x8, PT ;  /* 0x000000080000780c */ /* 0x000fe40003f44270 */
[----:B-1----:R-:W-:Y:S02]  /*38c0*/  FSEL R6, R68, -INF , P1 ;  /* 0xff80000044067808 */ /* 0x002fe40000800000 */
[----:B------:R-:W-:Y:S02]  /*38d0*/  FSEL R7, R69, -INF , P0 ;  /* 0xff80000045077808 */ /* 0x000fe40000000000 */
[----:B------:R-:W-:Y:S02]  /*38e0*/  FSEL R11, R71, -INF , P0 ;  /* 0xff800000470b7808 */ /* 0x000fe40000000000 */
[----:B------:R-:W-:Y:S02]  /*38f0*/  ISETP.GT.AND P0, PT, R0, 0x9, PT ;  /* 0x000000090000780c */ /* 0x000fe40003f04270 */
[----:B------:R-:W-:-:S02]  /*3900*/  FSEL R8, R28, -INF , P2 ;  /* 0xff8000001c087808 */ /* 0x000fc40001000000 */
[----:B------:R-:W-:Y:S02]  /*3910*/  FMNMX.FTZ R2, R6, R7, !PT ;  /* 0x0000000706027209 */ /* 0x000fe40007810000 */
[----:B------:R-:W-:Y:S02]  /*3920*/  FSEL R10, R70, -INF , P1 ;  /* 0xff800000460a7808 */ /* 0x000fe40000800000 */
[----:B------:R-:W-:Y:S02]  /*3930*/  ISETP.GT.AND P1, PT, R0, 0x10, PT ;  /* 0x000000100000780c */ /* 0x000fe40003f24270 */
[----:B------:R-:W-:Y:S02]  /*3940*/  FSEL R9, R29, -INF , P0 ;  /* 0xff8000001d097808 */ /* 0x000fe40000000000 */
[----:B------:R-:W-:Y:S02]  /*3950*/  FMNMX.FTZ R2, R8, R2, !PT ;  /* 0x0000000208027209 */ /* 0x000fe40007810000 */
[----:B------:R-:W-:-:S02]  /*3960*/  FSEL R17, R31, -INF , P0 ;  /* 0xff8000001f117808 */ /* 0x000fc40000000000 */
[----:B------:R-:W-:Y:S02]  /*3970*/  ISETP.GT.AND P0, PT, R0, 0x11, PT ;  /* 0x000000110000780c */ /* 0x000fe40003f04270 */
[----:B------:R-:W-:Y:S02]  /*3980*/  FSEL R24, R32, -INF , P1 ;  /* 0xff80000020187808 */ /* 0x000fe40000800000 */
[----:B------:R-:W-:Y:S02]  /*3990*/  FMNMX.FTZ R2, R9, R2, !PT ;  /* 0x0000000209027209 */ /* 0x000fe40007810000 */
[----:B------:R-:W-:Y:S02]  /*39a0*/  FSEL R16, R30, -INF , P2 ;  /* 0xff8000001e107808 */ /* 0x000fe40001000000 */
[----:B------:R-:W-:Y:S01]  /*39b0*/  ISETP.GT.AND P2, PT, R0, 0x18, PT ;  /* 0x000000180000780c */ /* 0x000fe20003f44270 */
[----:B------:R-:W-:Y:S01]  /*39c0*/  LDSM.16.MT88.4 R28, [R197+0x3800] ;  /* 0x00380000c51c783b */ /* 0x000fe20000004200 */
[----:B------:R-:W-:-:S02]  /*39d0*/  FSEL R25, R33, -INF , P0 ;  /* 0xff80000021197808 */ /* 0x000fc40000000000 */
[----:B------:R-:W-:Y:S02]  /*39e0*/  FMNMX.FTZ R2, R24, R2, !PT ;  /* 0x0000000218027209 */ /* 0x000fe40007810000 */
[----:B------:R-:W-:Y:S02]  /*39f0*/  FSEL R36, R34, -INF , P1 ;  /* 0xff80000022247808 */ /* 0x000fe40000800000 */
[----:B------:R-:W-:Y:S02]  /*3a00*/  ISETP.GT.AND P1, PT, R0, 0x19, PT ;  /* 0x000000190000780c */ /* 0x000fe40003f24270 */
[----:B------:R-:W-:Y:S02]  /*3a10*/  FSEL R26, R40, -INF , P2 ;  /* 0xff800000281a7808 */ /* 0x000fe40001000000 */
[----:B------:R-:W-:Y:S02]  /*3a20*/  FMNMX.FTZ R2, R25, R2, !PT ;  /* 0x0000000219027209 */ /* 0x000fe40007810000 */
[----:B------:R-:W-:-:S02]  /*3a30*/  FSEL R37, R35, -INF , P0 ;  /* 0xff80000023257808 */ /* 0x000fc40000000000 */
[----:B------:R-:W-:Y:S01]  /*3a40*/  ISETP.GT.AND P0, PT, R0, 0x20, PT ;  /* 0x000000200000780c */ /* 0x000fe20003f04270 */
[----:B------:R-:W-:Y:S01]  /*3a50*/  LDSM.16.MT88.4 R32, [R199+0x3800] ;  /* 0x00380000c720783b */ /* 0x000fe20000004200 */
[----:B------:R-:W-:Y:S02]  /*3a60*/  FSEL R27, R41, -INF , P1 ;  /* 0xff800000291b7808 */ /* 0x000fe40000800000 */
        /* <DEDUP_REMOVED lines=13> */
[----:B------:R-:W-:Y:S02]  /*3b40*/  ISETP.GT.AND P1, PT, R0, 0x29, PT ;  /* 0x000000290000780c */ /* 0x000fe40003f24270 */
[----:B------:R-:W-:Y:S02]  /*3b50*/  FSEL R105, R80, -INF , P2 ;  /* 0xff80000050697808 */ /* 0x000fe40001000000 */
[----:B------:R-:W-:-:S02]  /*3b60*/  FMNMX.FTZ R3, R36, R3, !PT ;  /* 0x0000000324037209 */ /* 0x000fc40007810000 */
[----:B------:R-:W-:Y:S02]  /*3b70*/  FMNMX.FTZ R2, R104, R2, !PT ;  /* 0x0000000268027209 */ /* 0x000fe40007810000 */
[----:B------:R-:W-:Y:S02]  /*3b80*/  FSEL R107, R50, -INF , P0 ;  /* 0xff800000326b7808 */ /* 0x000fe40000000000 */
        /* <DEDUP_REMOVED lines=21> */
[----:B------:R-:W-:-:S02]  /*3ce0*/  FSEL R145, R45, -INF , P0 ;  /* 0xff8000002d917808 */ /* 0x000fc40000000000 */
[----:B------:R-:W-:Y:S02]  /*3cf0*/  ISETP.GT.AND P1, PT, R0, 0x40, PT ;  /* 0x000000400000780c */ /* 0x000fe40003f24270 */
[----:B------:R-:W-:Y:S02]  /*3d00*/  FMNMX.FTZ R3, R108, R3, !PT ;  /* 0x000000036c037209 */ /* 0x000fe40007810000 */
[----:B------:R-:W-:Y:S02]  /*3d10*/  FMNMX.FTZ R2, R144, R2, !PT ;  /* 0x0000000290027209 */ /* 0x000fe40007810000 */
[----:B------:R-:W-:Y:S02]  /*3d20*/  FSEL R149, R47, -INF , P0 ;  /* 0xff8000002f957808 */ /* 0x000fe40000000000 */
[----:B------:R-:W-:Y:S02]  /*3d30*/  ISETP.GT.AND P0, PT, R0, 0x41, PT ;  /* 0x000000410000780c */ /* 0x000fe40003f04270 */
[----:B------:R-:W-:-:S02]  /*3d40*/  FSEL R151, R52, -INF , P1 ;  /* 0xff80000034977808 */ /* 0x000fc40000800000 */
[----:B------:R-:W-:Y:S02]  /*3d50*/  FMNMX.FTZ R3, R140, R3, !PT ;  /* 0x000000038c037209 */ /* 0x000fe40007810000 */
[----:B------:R-:W-:Y:S02]  /*3d60*/  FMNMX.FTZ R2, R145, R2, !PT ;  /* 0x0000000291027209 */ /* 0x000fe40007810000 */
[----:B------:R-:W-:Y:S02]  /*3d70*/  FSEL R154, R54, -INF , P1 ;  /* 0xff800000369a7808 */ /* 0x000fe40000800000 */
[----:B------:R-:W-:Y:S02]  /*3d80*/  FSEL R152, R53, -INF , P0 ;  /* 0xff80000035987808 */ /* 0x000fe40000000000 */
[----:B------:R-:W-:Y:S02]  /*3d90*/  ISETP.GT.AND P1, PT, R0, 0x48, PT ;  /* 0x000000480000780c */ /* 0x000fe40003f24270 */
        /* <DEDUP_REMOVED lines=8> */
[----:B------:R-:W-:Y:S02]  /*3e20*/  FSEL R153, R21, -INF , P0 ;  /* 0xff80000015997808 */ /* 0x000fe40000000000 */
[----:B------:R-:W-:Y:S02]  /*3e30*/  ISETP.GT.AND P0, PT, R0, 0x50, PT ;  /* 0x000000500000780c */ /* 0x000fe40003f04270 */
[----:B------:R-:W-:Y:S02]  /*3e40*/  FMNMX.FTZ R3, R148, R3, !PT ;  /* 0x0000000394037209 */ /* 0x000fe40007810000 */
[----:B------:R-:W-:Y:S02]  /*3e50*/  FMNMX.FTZ R2, R150, R2, !PT ;  /* 0x0000000296027209 */ /* 0x000fe40007810000 */
[----:B------:R-:W-:-:S02]  /*3e60*/  ISETP.GT.AND P6, PT, R0, 0x51, PT ;  /* 0x000000510000780c */ /* 0x000fc40003fc4270 */
[----:B------:R-:W-:Y:S02]  /*3e70*/  FSEL R170, R56, -INF , P0 ;  /* 0xff80000038aa7808 */ /* 0x000fe40000000000 */
[----:B------:R-:W-:Y:S02]  /*3e80*/  FMNMX.FTZ R3, R147, R3, !PT ;  /* 0x0000000393037209 */ /* 0x000fe40007810000 */
[----:B------:R-:W-:Y:S02]  /*3e90*/  FMNMX.FTZ R2, R153, R2, !PT ;  /* 0x0000000299027209 */ /* 0x000fe40007810000 */
[----:B------:R-:W-:Y:S02]  /*3ea0*/  ISETP.GT.AND P5, PT, R0, 0x58, PT ;  /* 0x000000580000780c */ /* 0x000fe40003fa4270 */
[----:B------:R-:W-:Y:S02]  /*3eb0*/  FSEL R171, R57, -INF , P6 ;  /* 0xff80000039ab7808 */ /* 0x000fe40003000000 */
[----:B------:R-:W-:-:S02]  /*3ec0*/  FMNMX.FTZ R3, R149, R3, !PT ;  /* 0x0000000395037209 */ /* 0x000fc40007810000 */
[----:B------:R-:W-:Y:S02]  /*3ed0*/  FMNMX.FTZ R2, R170, R2, !PT ;  /* 0x00000002aa027209 */ /* 0x000fe40007810000 */
[----:B------:R-:W-:Y:S02]  /*3ee0*/  ISETP.GT.AND P4, PT, R0, 0x59, PT ;  /* 0x000000590000780c */ /* 0x000fe40003f84270 */
[----:B------:R-:W-:Y:S02]  /*3ef0*/  FSEL R180, R64, -INF , P5 ;  /* 0xff80000040b47808 */ /* 0x000fe40002800000 */
[----:B------:R-:W-:Y:S02]  /*3f00*/  FMNMX.FTZ R3, R154, R3, !PT ;  /* 0x000000039a037209 */ /* 0x000fe40007810000 */
[----:B------:R-:W-:Y:S02]  /*3f10*/  FMNMX.FTZ R2, R171, R2, !PT ;  /* 0x00000002ab027209 */ /* 0x000fe40007810000 */
[----:B------:R-:W-:-:S02]  /*3f20*/  FSEL R160, R22, -INF , P1 ;  /* 0xff80000016a07808 */ /* 0x000fc40000800000 */
[----:B------:R-:W-:Y:S01]  /*3f30*/  ISETP.GT.AND P3, PT, R0, 0x60, PT ;  /* 0x000000600000780c */ /* 0x000fe20003f64270 */
[----:B------:R-:W-:Y:S01]  /*3f40*/  LDSM.16.MT88.4 R20, [R202] ;  /* 0x00000000ca14783b */ /* 0x000fe20000004200 */
[----:B------:R-:W-:Y:S02]  /*3f50*/  FSEL R181, R65, -INF , P4 ;  /* 0xff80000041b57808 */ /* 0x000fe40002000000 */
[----:B------:R-:W-:Y:S02]  /*3f60*/  FMNMX.FTZ R3, R155, R3, !PT ;  /* 0x000000039b037209 */ /* 0x000fe40007810000 */
[----:B------:R-:W-:Y:S02]  /*3f70*/  FMNMX.FTZ R2, R180, R2, !PT ;  /* 0x00000002b4027209 */ /* 0x000fe40007810000 */
[----:B------:R-:W-:Y:S02]  /*3f80*/  ISETP.GT.AND P2, PT, R0, 0x61, PT ;  /* 0x000000610000780c */ /* 0x000fe40003f44270 */
[----:B------:R-:W-:-:S02]  /*3f90*/  FSEL R223, R60, -INF , P3 ;  /* 0xff8000003cdf7808 */ /* 0x000fc40001800000 */
[----:B------:R-:W-:Y:S02]  /*3fa0*/  FMNMX.FTZ R3, R160, R3, !PT ;  /* 0x00000003a0037209 */ /* 0x000fe40007810000 */
[----:B------:R-:W-:Y:S02]  /*3fb0*/  FMNMX.FTZ R2, R181, R2, !PT ;  /* 0x00000002b5027209 */ /* 0x000fe40007810000 */
        /* <DEDUP_REMOVED lines=8> */
[----:B------:R-:W-:Y:S02]  /*4040*/  FMNMX.FTZ R2, R182, R3, !PT ;  /* 0x00000003b6027209 */ /* 0x000fe40007810000 */
[----:B------:R-:W-:-:S02]  /*4050*/  FMNMX.FTZ R0, R224, R0, !PT ;  /* 0x00000000e0007209 */ /* 0x000fc40007810000 */
[----:B------:R-:W-:Y:S02]  /*4060*/  FSEL R214, R66, -INF , P5 ;  /* 0xff80000042d67808 */ /* 0x000fe40002800000 */
[----:B------:R-:W-:Y:S02]  /*4070*/  FSEL R226, R13, -INF , P0 ;  /* 0xff8000000de27808 */ /* 0x000fe40000000000 */
[----:B------:R-:W-:Y:S02]  /*4080*/  FMNMX.FTZ R2, R183, R2, !PT ;  /* 0x00000002b7027209 */ /* 0x000fe40007810000 */
[----:B------:R-:W-:Y:S02]  /*4090*/  FMNMX.FTZ R0, R225, R0, !PT ;  /* 0x00000000e1007209 */ /* 0x000fe40007810000 */
[----:B------:R-:W-:Y:S02]  /*40a0*/  FSEL R208, R67, -INF , P4 ;  /* 0xff80000043d07808 */ /* 0x000fe40002000000 */
[----:B------:R-:W-:-:S02]  /*40b0*/  FMNMX.FTZ R2, R214, R2, !PT ;  /* 0x00000002d6027209 */ /* 0x000fc40007810000 */
[----:B------:R-:W-:Y:S02]  /*40c0*/  FMNMX.FTZ R0, R226, R0, !PT ;  /* 0x00000000e2007209 */ /* 0x000fe40007810000 */
[----:B------:R-:W-:Y:S02]  /*40d0*/  FSEL R227, R62, -INF , P3 ;  /* 0xff8000003ee37808 */ /* 0x000fe40001800000 */
[----:B------:R-:W-:Y:S01]  /*40e0*/  FMNMX.FTZ R2, R208, R2, !PT ;  /* 0x00000002d0027209 */ /* 0x000fe20007810000 */
[----:B------:R-:W1:Y:S01]  /*40f0*/  SHFL.BFLY PT, R4, R0, 0x2, 0x1f ;  /* 0x0c401f0000047f89 */ /* 0x000e6200000e0000 */
[----:B------:R-:W-:Y:S02]  /*4100*/  FSEL R233, R63, -INF , P2 ;  /* 0xff8000003fe97808 */ /* 0x000fe40001000000 */
[----:B------:R-:W-:Y:S02]  /*4110*/  FMNMX.FTZ R2, R227, R2, !PT ;  /* 0x00000002e3027209 */ /* 0x000fe40007810000 */
[----:B------:R-:W-:-:S02]  /*4120*/  FSEL R232, R14, -INF , P1 ;  /* 0xff8000000ee87808 */ /* 0x000fc40000800000 */
[----:B------:R-:W-:Y:S02]  /*4130*/  FMNMX.FTZ R2, R233, R2, !PT ;  /* 0x00000002e9027209 */ /* 0x000fe40007810000 */
[----:B------:R-:W-:Y:S02]  /*4140*/  FSEL R246, R15, -INF , P0 ;  /* 0xff8000000ff67808 */ /* 0x000fe40000000000 */
[----:B------:R-:W-:Y:S01]  /*4150*/  FMNMX.FTZ R2, R232, R2, !PT ;  /* 0x00000002e8027209 */ /* 0x000fe20007810000 */
[----:B------:R-:W-:Y:S03]  /*4160*/  LDSM.16.MT88.4 R12, [R197] ;  /* 0x00000000c50c783b */ /* 0x000fe60000004200 */
        /* <DEDUP_REMOVED lines=15> */
[----:B------:R2:W-:Y:S01]  /*4260*/  MUFU.EX2 R163, R3 ;  /* 0x0000000300a37308 */ /* 0x0005e20000000800 */
[----:B-1----:R-:W-:-:S07]  /*4270*/  FFMA.FTZ R0, R7, c[0x0][0x2d0], -R2 ;  /* 0x0000b40007007a23 */ /* 0x002fce0000010802 */
[----:B------:R1:W3:Y:S01]  /*4280*/  MUFU.EX2 R215, R0 ;  /* 0x0000000000d77308 */ /* 0x0002e20000000800 */
[----:B--2---:R-:W-:-:S07]  /*4290*/  FFMA.FTZ R3, R9, c[0x0][0x2d0], -R2 ;  /* 0x0000b40009037a23 */ /* 0x004fce0000010802 */
[----:B------:R-:W2:Y:S01]  /*42a0*/  MUFU.EX2 R86, R3 ;  /* 0x0000000300567308 */ /* 0x000ea20000000800 */
[----:B-1----:R-:W-:Y:S01]  /*42b0*/  FMUL.FTZ R0, R109, c[0x0][0x2d0] ;  /* 0x0000b4006d007a20 */ /* 0x002fe20000410000 */
[----:B---3--:R-:W-:-:S04]  /*42c0*/  F2FP.BF16.PACK_AB R4, R215, R168 ;  /* 0x000000a8d704723e */ /* 0x008fc800000010ff */
[----:B------:R-:W-:Y:S02]  /*42d0*/  FSEL R0, R0, RZ, P0 ;  /* 0x000000ff00007208 */ /* 0x000fe40000000000 */
[----:B--2---:R-:W-:-:S03]  /*42e0*/  F2FP.BF16.PACK_AB R6, R86, R163 ;  /* 0x000000a35606723e */ /* 0x004fc600000010ff */
[----:B------:R-:W-:-:S04]  /*42f0*/  FFMA.FTZ R3, R10, c[0x0][0x2d0], -R0 ;  /* 0x0000b4000a037a23 */ /* 0x000fc80000010800 */
        /* <DEDUP_REMOVED lines=9> */
[----:B------:R3:W4:Y:S02]  /*4390*/  MUFU.EX2 R169, R3 ;  /* 0x0000000300a97308 */ /* 0x0007240000000800 */
[----:B---3--:R-:W-:Y:S01]  /*43a0*/  FFMA.FTZ R3, R24, c[0x0][0x2d0], -R2 ;  /* 0x0000b40018037a23 */ /* 0x008fe20000010802 */
[----:B----4-:R-:W-:-:S05]  /*43b0*/  F2FP.BF16.PACK_AB R7, R169, R85 ;  /* 0x00000055a907723e */ /* 0x010fca00000010ff */
[----:B------:R3:W-:Y:S02]  /*43c0*/  MUFU.EX2 R252, R3 ;  /* 0x0000000300fc7308 */ /* 0x0007e40000000800 */
[C---:B------:R-:W-:Y:S08]  /*43d0*/  HMMA.16816.F32.BF16 R76, R4.reuse, R12, RZ ;  /* 0x0000000c044c723c */ /* 0x040ff000000418ff */
[----:B------:R-:W-:Y:S01]  /*43e0*/  HMMA.16816.F32.BF16 R72, R4, R14, RZ ;  /* 0x0000000e0448723c */ /* 0x000fe200000418ff */
[----:B------:R-:W4:Y:S01]  /*43f0*/  LDSM.16.MT88.4 R12, [R198+0x3800] ;  /* 0x00380000c60c783b */ /* 0x000f220000004200 */
[----:B---3--:R-:W-:-:S04]  /*4400*/  FFMA.FTZ R3, R25, c[0x0][0x2d0], -R2 ;  /* 0x0000b40019037a23 */ /* 0x008fc80000010802 */
[----:B------:R3:W5:Y:S02]  /*4410*/  MUFU.EX2 R166, R3 ;  /* 0x0000000300a67308 */ /* 0x0007640000000800 */
[C---:B-1----:R-:W-:Y:S08]  /*4420*/  HMMA.16816.F32.BF16 R68, R4.reuse, R8, RZ ;  /* 0x000000080444723c */ /* 0x042ff000000418ff */
[----:B------:R-:W-:Y:S01]  /*4430*/  HMMA.16816.F32.BF16 R64, R4, R10, RZ ;  /* 0x0000000a0440723c */ /* 0x000fe200000418ff */
[----:B------:R-:W1:Y:S01]  /*4440*/  LDSM.16.MT88.4 R8, [R200+0x3800] ;  /* 0x00380000c808783b */ /* 0x000e620000004200 */
[----:B---3--:R-:W-:-:S06]  /*4450*/  FFMA.FTZ R3, R26, c[0x0][0x2d0], -R2 ;  /* 0x0000b4001a037a23 */ /* 0x008fcc0000010802 */
[C---:B--2---:R-:W-:Y:S01]  /*4460*/  HMMA.16816.F32.BF16 R60, R4.reuse, R16, RZ ;  /* 0x00000010043c723c */ /* 0x044fe200000418ff */
[----:B------:R2:W-:Y:S07]  /*4470*/  MUFU.EX2 R251, R3 ;  /* 0x0000000300fb7308 */ /* 0x0005ee0000000800 */
[C---:B------:R-:W-:Y:S01]  /*4480*/  HMMA.16816.F32.BF16 R56, R4.reuse, R18, RZ ;  /* 0x000000120438723c */ /* 0x040fe200000418ff */
[----:B------:R-:W3:Y:S07]  /*4490*/  LDSM.16.MT88.4 R16, [R199+0x800] ;  /* 0x00080000c710783b */ /* 0x000eee0000004200 */
[----:B------:R-:W-:Y:S01]  /*44a0*/  HMMA.16816.F32.BF16 R44, R4, R20, RZ ;  /* 0x00000014042c723c */ /* 0x000fe200000418ff */
[----:B--2---:R-:W-:-:S02]  /*44b0*/  FFMA.FTZ R3, R27, c[0x0][0x2d0], -R2 ;  /* 0x0000b4001b037a23 */ /* 0x004fc40000010802 */
[----:B------:R-:W-:Y:S02]  /*44c0*/  LDSM.16.MT88.4 R24, [R198+0x800] ;  /* 0x00080000c618783b */ /* 0x000fe40000004200 */
[----:B------:R2:W1:Y:S03]  /*44d0*/  MUFU.EX2 R164, R3 ;  /* 0x0000000300a47308 */ /* 0x0004660000000800 */
[C---:B------:R-:W-:Y:S01]  /*44e0*/  HMMA.16816.F32.BF16 R52, R4.reuse, R22, RZ ;  /* 0x000000160434723c */ /* 0x040fe200000418ff */
[----:B------:R-:W3:Y:S07]  /*44f0*/  LDSM.16.MT88.4 R20, [R197+0x800] ;  /* 0x00080000c514783b */ /* 0x000eee0000004200 */
[----:B------:R-:W-:Y:S01]  /*4500*/  HMMA.16816.F32.BF16 R40, R4, R28, RZ ;  /* 0x0000001c0428723c */ /* 0x000fe200000418ff */
[----:B--2---:R-:W-:-:S07]  /*4510*/  FFMA.FTZ R3, R36, c[0x0][0x2d0], -R0 ;  /* 0x0000b40024037a23 */ /* 0x004fce0000010800 */
[C---:B------:R-:W-:Y:S01]  /*4520*/  HMMA.16816.F32.BF16 R48, R4.reuse, R30, RZ ;  /* 0x0000001e0430723c */ /* 0x040fe200000418ff */
[----:B------:R-:W-:Y:S01]  /*4530*/  LDSM.16.MT88.4 R28, [R200+0x800] ;  /* 0x00080000c81c783b */ /* 0x000fe20000004200 */
[----:B------:R2:W-:Y:S06]  /*4540*/  MUFU.EX2 R249, R3 ;  /* 0x0000000300f97308 */ /* 0x0005ec0000000800 */
[C---:B----4-:R-:W-:Y:S08]  /*4550*/  HMMA.16816.F32.BF16 R80, R4.reuse, R12, RZ ;  /* 0x0000000c0450723c */ /* 0x050ff000000418ff */
[----:B------:R-:W-:Y:S01]  /*4560*/  HMMA.16816.F32.BF16 R88, R4, R14, RZ ;  /* 0x0000000e0458723c */ /* 0x000fe200000418ff */
[----:B------:R-:W4:Y:S01]  /*4570*/  LDSM.16.MT88.4 R12, [R199+0x4000] ;  /* 0x00400000c70c783b */ /* 0x000f220000004200 */
[----:B--2---:R-:W-:-:S04]  /*4580*/  FFMA.FTZ R3, R37, c[0x0][0x2d0], -R0 ;  /* 0x0000b40025037a23 */ /* 0x004fc80000010800 */
[----:B------:R2:W2:Y:S02]  /*4590*/  MUFU.EX2 R247, R3 ;  /* 0x0000000300f77308 */ /* 0x0004a40000000800 */
[C---:B-1----:R-:W-:Y:S08]  /*45a0*/  HMMA.16816.F32.BF16 R120, R4.reuse, R8, RZ ;  /* 0x000000080478723c */ /* 0x042ff000000418ff */
[----:B------:R-:W-:Y:S01]  /*45b0*/  HMMA.16816.F32.BF16 R100, R4, R10, RZ ;  /* 0x0000000a0464723c */ /* 0x000fe200000418ff */
[----:B------:R-:W-:Y:S01]  /*45c0*/  LDSM.16.MT88.4 R8, [R197+0x4000] ;  /* 0x00400000c508783b */ /* 0x000fe20000004200 */
[----:B--2---:R-:W-:-:S04]  /*45d0*/  FFMA.FTZ R3, R38, c[0x0][0x2d0], -R0 ;  /* 0x0000b40026037a23 */ /* 0x004fc80000010800 */
[----:B------:R1:W-:Y:S02]  /*45e0*/  MUFU.EX2 R248, R3 ;  /* 0x0000000300f87308 */ /* 0x0003e40000000800 */
[----:B-1----:R-:W-:Y:S02]  /*45f0*/  FFMA.FTZ R3, R39, c[0x0][0x2d0], -R0 ;  /* 0x0000b40027037a23 */ /* 0x002fe40000010800 */
[C---:B------:R-:W-:Y:S04]  /*4600*/  HMMA.16816.F32.BF16 R36, R4.reuse, R32, RZ ;  /* 0x000000200424723c */ /* 0x040fe800000418ff */
[----:B------:R1:W2:Y:S04]  /*4610*/  MUFU.EX2 R250, R3 ;  /* 0x0000000300fa7308 */ /* 0x0002a80000000800 */
[----:B------:R-:W-:Y:S07]  /*4620*/  HMMA.16816.F32.BF16 R32, R4, R34, RZ ;  /* 0x000000220420723c */ /* 0x000fee00000418ff */
[----:B-----5:R-:W-:-:S02]  /*4630*/  F2FP.BF16.PACK_AB R4, R166, R252 ;  /* 0x000000fca604723e */ /* 0x020fc400000010ff */
[----:B------:R-:W-:Y:S01]  /*4640*/  F2FP.BF16.PACK_AB R6, R164, R251 ;  /* 0x000000fba406723e */ /* 0x000fe200000010ff */
[--C-:B-1----:R-:W-:Y:S01]  /*4650*/  FFMA.FTZ R3, R84, c[0x0][0x2d0], -R2.reuse ;  /* 0x0000b40054037a23 */ /* 0x102fe20000010802 */
[----:B------:R-:W-:Y:S02]  /*4660*/  F2FP.BF16.PACK_AB R5, R247, R249 ;  /* 0x000000f9f705723e */ /* 0x000fe400000010ff */
[----:B--2---:R-:W-:Y:S01]  /*4670*/  F2FP.BF16.PACK_AB R7, R250, R248 ;  /* 0x000000f8fa07723e */ /* 0x004fe200000010ff */
[----:B------:R1:W-:Y:S06]  /*4680*/  MUFU.EX2 R221, R3 ;  /* 0x0000000300dd7308 */ /* 0x0003ec0000000800 */
[C---:B---3--:R-:W-:Y:S08]  /*4690*/  HMMA.16816.F32.BF16 R116, R4.reuse, R16, R68 ;  /* 0x000000100474723c */ /* 0x048ff00000041844 */
[----:B------:R-:W-:Y:S01]  /*46a0*/  HMMA.16816.F32.BF16 R96, R4, R18, R64 ;  /* 0x000000120460723c */ /* 0x000fe20000041840 */
[----:B------:R-:W2:Y:S01]  /*46b0*/  LDSM.16.MT88.4 R16, [R198+0x4000] ;  /* 0x00400000c610783b */ /* 0x000ea20000004200 */
[----:B-1----:R-:W-:-:S04]  /*46c0*/  FFMA.FTZ R3, R104, c[0x0][0x2d0], -R2 ;  /* 0x0000b40068037a23 */ /* 0x002fc80000010802 */
[----:B------:R1:W3:Y:S02]  /*46d0*/  MUFU.EX2 R222, R3 ;  /* 0x0000000300de7308 */ /* 0x0002e40000000800 */
[C---:B------:R-:W-:Y:S08]  /*46e0*/  HMMA.16816.F32.BF16 R136, R4.reuse, R20, R76 ;  /* 0x000000140488723c */ /* 0x040ff0000004184c */
[----:B------:R-:W-:Y:S01]  /*46f0*/  HMMA.16816.F32.BF16 R124, R4, R22, R72 ;  /* 0x00000016047c723c */ /* 0x000fe20000041848 */
[----:B------:R-:W5:Y:S01]  /*4700*/  LDSM.16.MT88.4 R20, [R200+0x4000] ;  /* 0x00400000c814783b */ /* 0x000f620000004200 */
[----:B-1----:R-:W-:-:S06]  /*4710*/  FFMA.FTZ R3, R105, c[0x0][0x2d0], -R2 ;  /* 0x0000b40069037a23 */ /* 0x002fcc0000010802 */
[C---:B------:R-:W-:Y:S01]  /*4720*/  HMMA.16816.F32.BF16 R112, R4.reuse, R24, R60 ;  /* 0x000000180470723c */ /* 0x040fe2000004183c */
[----:B------:R1:W-:Y:S06]  /*4730*/  MUFU.EX2 R219, R3 ;  /* 0x0000000300db7308 */ /* 0x0003ec0000000800 */
[----:B------:R-:W-:Y:S01]  /*4740*/  IMAD.MOV.U32 R63, RZ, RZ, R86 ;  /* 0x000000ffff3f7224 */ /* 0x000fe200078e0056 */
[----:B----4-:R-:W-:Y:S01]  /*4750*/  HMMA.16816.F32.BF16 R36, R4, R12, R36 ;  /* 0x0000000c0424723c */ /* 0x010fe20000041824 */
[----:B------:R-:W-:-:S07]  /*4760*/  IMAD.MOV.U32 R62, RZ, RZ, R85 ;  /* 0x000000ffff3e7224 */ /* 0x000fce00078e0055 */
[----:B------:R-:W-:Y:S01]  /*4770*/  HMMA.16816.F32.BF16 R84, R4, R28, R44 ;  /* 0x0000001c0454723c */ /* 0x000fe2000004182c */
[----:B-1----:R-:W-:-:S04]  /*4780*/  FFMA.FTZ R3, R106, c[0x0][0x2d0], -R2 ;  /* 0x0000b4006a037a23 */ /* 0x002fc80000010802 */
[----:B------:R1:W4:Y:S03]  /*4790*/  MUFU.EX2 R220, R3 ;  /* 0x0000000300dc7308 */ /* 0x0003260000000800 */
[C---:B------:R-:W-:Y:S01]  /*47a0*/  HMMA.16816.F32.BF16 R44, R4.reuse, R14, R32 ;  /* 0x0000000e042c723c */ /* 0x040fe20000041820 */
[----:B------:R-:W3:Y:S07]  /*47b0*/  LDSM.16.MT88.4 R12, [R198+0x1000] ;  /* 0x00100000c60c783b */ /* 0x000eee0000004200 */
[----:B------:R-:W-:Y:S01]  /*47c0*/  HMMA.16816.F32.BF16 R92, R4, R26, R56 ;  /* 0x0000001a045c723c */ /* 0x000fe20000041838 */
[----:B------:R-:W3:Y:S01]  /*47d0*/  LDSM.16.MT88.4 R24, [R199+0x1000] ;  /* 0x00100000c718783b */ /* 0x000ee20000004200 */
[----:B-1----:R-:W-:-:S06]  /*47e0*/  FFMA.FTZ R3, R107, c[0x0][0x2d0], -R0 ;  /* 0x0000b4006b037a23 */ /* 0x002fcc0000010800 */
[C---:B--2---:R-:W-:Y:S01]  /*47f0*/  HMMA.16816.F32.BF16 R80, R4.reuse, R16, R80 ;  /* 0x000000100450723c */ /* 0x044fe20000041850 */
[----:B------:R1:W-:Y:S07]  /*4800*/  MUFU.EX2 R218, R3 ;  /* 0x0000000300da7308 */ /* 0x0003ee0000000800 */
[C---:B------:R-:W-:Y:S01]  /*4810*/  HMMA.16816.F32.BF16 R64, R4.reuse, R18, R88 ;  /* 0x000000120440723c */ /* 0x040fe20000041858 */
[----:B------:R-:W2:Y:S07]  /*4820*/  LDSM.16.MT88.4 R16, [R200+0x1000] ;  /* 0x00100000c810783b */ /* 0x000eae0000004200 */
[----:B------:R-:W-:Y:S01]  /*4830*/  HMMA.16816.F32.BF16 R76, R4, R30, R52 ;  /* 0x0000001e044c723c */ /* 0x000fe20000041834 */
[----:B------:R-:W2:Y:S01]  /*4840*/  LDSM.16.MT88.4 R28, [R197+0x1000] ;  /* 0x00100000c51c783b */ /* 0x000ea20000004200 */
[----:B-1----:R-:W-:-:S02]  /*4850*/  FFMA.FTZ R3, R108, c[0x0][0x2d0], -R0 ;  /* 0x0000b4006c037a23 */ /* 0x002fc40000010800 */
[----:B------:R-:W-:Y:S02]  /*4860*/  IMAD.MOV.U32 R108, RZ, RZ, R215 ;  /* 0x000000ffff6c7224 */ /* 0x000fe400078e00d7 */
[----:B------:R1:W1:Y:S02]  /*4870*/  MUFU.EX2 R217, R3 ;  /* 0x0000000300d97308 */ /* 0x0002640000000800 */
[C---:B------:R-:W-:Y:S08]  /*4880*/  HMMA.16816.F32.BF16 R72, R4.reuse, R8, R40 ;  /* 0x000000080448723c */ /* 0x040ff00000041828 */
[----:B------:R-:W-:Y:S01]  /*4890*/  HMMA.16816.F32.BF16 R68, R4, R10, R48 ;  /* 0x0000000a0444723c */ /* 0x000fe20000041830 */
[----:B------:R-:W2:Y:S01]  /*48a0*/  LDSM.16.MT88.4 R8, [R197+0x4800] ;  /* 0x00480000c508783b */ /* 0x000ea20000004200 */
[----:B-1----:R-:W-:-:S06]  /*48b0*/  FFMA.FTZ R3, R140, c[0x0][0x2d0], -R0 ;  /* 0x0000b4008c037a23 */ /* 0x002fcc0000010800 */
[C---:B-----5:R-:W-:Y:S01]  /*48c0*/  HMMA.16816.F32.BF16 R56, R4.reuse, R20, R120 ;  /* 0x000000140438723c */ /* 0x060fe20000041878 */
[----:B------:R-:W-:Y:S01]  /*48d0*/  IMAD.MOV.U32 R140, RZ, RZ, R168 ;  /* 0x000000ffff8c7224 */ /* 0x000fe200078e00a8 */
[----:B------:R1:W-:Y:S06]  /*48e0*/  MUFU.EX2 R216, R3 ;  /* 0x0000000300d87308 */ /* 0x0003ec0000000800 */
[----:B------:R-:W-:Y:S01]  /*48f0*/  HMMA.16816.F32.BF16 R40, R4, R22, R100 ;  /* 0x000000160428723c */ /* 0x000fe20000041864 */
[----:B------:R-:W5:Y:S06]  /*4900*/  LDSM.16.MT88.4 R20, [R199+0x4800] ;  /* 0x00480000c714783b */ /* 0x000f6c0000004200 */
[----:B---3--:R-:W-:-:S02]  /*4910*/  F2FP.BF16.PACK_AB R4, R222, R221 ;  /* 0x000000ddde04723e */ /* 0x008fc400000010ff */
[----:B----4-:R-:W-:Y:S01]  /*4920*/  F2FP.BF16.PACK_AB R6, R220, R219 ;  /* 0x000000dbdc06723e */ /* 0x010fe200000010ff */
[----:B-1----:R-:W-:Y:S01]  /*4930*/  FFMA.FTZ R3, R141, c[0x0][0x2d0], -R0 ;  /* 0x0000b4008d037a23 */ /* 0x002fe20000010800 */
[----:B------:R-:W-:Y:S01]  /*4940*/  F2FP.BF16.PACK_AB R5, R217, R218 ;  /* 0x000000dad905723e */ /* 0x000fe200000010ff */
[----:B------:R-:W-:Y:S02]  /*4950*/  IMAD.MOV.U32 R141, RZ, RZ, R167 ;  /* 0x000000ffff8d7224 */ /* 0x000fe400078e00a7 */
[----:B------:R1:W3:Y:S02]  /*4960*/  MUFU.EX2 R215, R3 ;  /* 0x0000000300d77308 */ /* 0x0002e40000000800 */
[----:B-1----:R-:W-:Y:S01]  /*4970*/  FFMA.FTZ R3, R142, c[0x0][0x2d0], -R2 ;  /* 0x0000b4008e037a23 */ /* 0x002fe20000010802 */
[----:B---3--:R-:W-:Y:S01]  /*4980*/  F2FP.BF16.PACK_AB R7, R215, R216 ;  /* 0x000000d8d707723e */ /* 0x008fe200000010ff */
[----:B------:R-:W-:-:S04]  /*4990*/  IMAD.MOV.U32 R142, RZ, RZ, R169 ;  /* 0x000000ffff8e7224 */ /* 0x000fc800078e00a9 */
[----:B------:R1:W-:Y:S02]  /*49a0*/  MUFU.EX2 R169, R3 ;  /* 0x0000000300a97308 */ /* 0x0003e40000000800 */
[C---:B------:R-:W-:Y:S08]  /*49b0*/  HMMA.16816.F32.BF16 R100, R4.reuse, R14, R92 ;  /* 0x0000000e0464723c */ /* 0x040ff0000004185c */
[----:B------:R-:W-:Y:S01]  /*49c0*/  HMMA.16816.F32.BF16 R48, R4, R24, R116 ;  /* 0x000000180430723c */ /* 0x000fe20000041874 */
[----:B-1----:R-:W-:-:S02]  /*49d0*/  FFMA.FTZ R3, R143, c[0x0][0x2d0], -R2 ;  /* 0x0000b4008f037a23 */ /* 0x002fc40000010802 */
[----:B------:R-:W-:Y:S02]  /*49e0*/  IMAD.MOV.U32 R143, RZ, RZ, R166 ;  /* 0x000000ffff8f7224 */ /* 0x000fe400078e00a6 */
[----:B------:R1:W3:Y:S03]  /*49f0*/  MUFU.EX2 R168, R3 ;  /* 0x0000000300a87308 */ /* 0x0002e60000000800 */
[C---:B------:R-:W-:Y:S01]  /*4a00*/  HMMA.16816.F32.BF16 R32, R4.reuse, R26, R96 ;  /* 0x0000001a0420723c */ /* 0x040fe20000041860 */
[----:B------:R-:W4:Y:S07]  /*4a10*/  LDSM.16.MT88.4 R24, [R198+0x4800] ;  /* 0x00480000c618783b */ /* 0x000f2e0000004200 */
[----:B--2---:R-:W-:Y:S01]  /*4a20*/  HMMA.16816.F32.BF16 R92, R4, R16, R84 ;  /* 0x00000010045c723c */ /* 0x004fe20000041854 */
[----:B-1----:R-:W-:-:S07]  /*4a30*/  FFMA.FTZ R3, R144, c[0x0][0x2d0], -R2 ;  /* 0x0000b40090037a23 */ /* 0x002fce0000010802 */
[C---:B------:R-:W-:Y:S01]  /*4a40*/  HMMA.16816.F32.BF16 R88, R4.reuse, R18, R76 ;  /* 0x000000120458723c */ /* 0x040fe2000004184c */
[----:B------:R-:W1:Y:S01]  /*4a50*/  LDSM.16.MT88.4 R16, [R200+0x4800] ;  /* 0x00480000c810783b */ /* 0x000e620000004200 */
[----:B------:R-:W-:Y:S01]  /*4a60*/  IMAD.MOV.U32 R144, RZ, RZ, R164 ;  /* 0x000000ffff907224 */ /* 0x000fe200078e00a4 */
[----:B------:R2:W-:Y:S05]  /*4a70*/  MUFU.EX2 R167, R3 ;  /* 0x0000000300a77308 */ /* 0x0005ea0000000800 */
[C---:B------:R-:W-:Y:S07]  /*4a80*/  HMMA.16816.F32.BF16 R52, R4.reuse, R28, R136 ;  /* 0x0000001c0434723c */ /* 0x040fee0000041888 */
[----:B------:R-:W-:Y:S01]  /*4a90*/  IMAD.MOV.U32 R137, RZ, RZ, R62 ;  /* 0x000000ffff897224 */ /* 0x000fe200078e003e */
[----:B------:R-:W-:Y:S01]  /*4aa0*/  HMMA.16816.F32.BF16 R104, R4, R8, R72 ;  /* 0x000000080468723c */ /* 0x000fe20000041848 */
[----:B------:R-:W-:-:S02]  /*4ab0*/  IMAD.MOV.U32 R136, RZ, RZ, R63 ;  /* 0x000000ffff887224 */ /* 0x000fc400078e003f */
[----:B--2---:R-:W-:Y:S02]  /*4ac0*/  FFMA.FTZ R3, R145, c[0x0][0x2d0], -R2 ;  /* 0x0000b40091037a23 */ /* 0x004fe40000010802 */
[----:B------:R-:W-:Y:S02]  /*4ad0*/  IMAD.MOV.U32 R139, RZ, RZ, R165 ;  /* 0x000000ffff8b7224 */ /* 0x000fe400078e00a5 */
[----:B------:R2:W1:Y:S01]  /*4ae0*/  MUFU.EX2 R166, R3 ;  /* 0x0000000300a67308 */ /* 0x0004620000000800 */
[----:B------:R-:W-:Y:S01]  /*4af0*/  HMMA.16816.F32.BF16 R60, R4, R30, R124 ;  /* 0x0000001e043c723c */ /* 0x000fe2000004187c */
[----:B------:R-:W-:Y:S02]  /*4b00*/  IMAD.MOV.U32 R138, RZ, RZ, R163 ;  /* 0x000000ffff8a7224 */ /* 0x000fe400078e00a3 */
[----:B------:R-:W-:-:S05]  /*4b10*/  IMAD.MOV.U32 R145, RZ, RZ, R162 ;  /* 0x000000ffff917224 */ /* 0x000fca00078e00a2 */
[----:B------:R-:W-:Y:S01]  /*4b20*/  HMMA.16816.F32.BF16 R28, R4, R12, R112 ;  /* 0x0000000c041c723c */ /* 0x000fe20000041870 */
[----:B------:R-:W1:Y:S01]  /*4b30*/  LDSM.16.MT88.4 R12, [R197+0x1800] ;  /* 0x00180000c50c783b */ /* 0x000e620000004200 */
[----:B--2---:R-:W-:-:S06]  /*4b40*/  FFMA.FTZ R3, R146, c[0x0][0x2d0], -R0 ;  /* 0x0000b40092037a23 */ /* 0x004fcc0000010800 */
[C---:B------:R-:W-:Y:S01]  /*4b50*/  HMMA.16816.F32.BF16 R96, R4.reuse, R10, R68 ;  /* 0x0000000a0460723c */ /* 0x040fe20000041844 */
[----:B------:R-:W2:Y:S01]  /*4b60*/  LDSM.16.MT88.4 R8, [R199+0x1800] ;  /* 0x00180000c708783b */ /* 0x000ea20000004200 */
[----:B------:R3:W-:Y:S06]  /*4b70*/  MUFU.EX2 R165, R3 ;  /* 0x0000000300a57308 */ /* 0x0007ec0000000800 */
[C---:B-----5:R-:W-:Y:S08]  /*4b80*/  HMMA.16816.F32.BF16 R36, R4.reuse, R20, R36 ;  /* 0x000000140424723c */ /* 0x060ff00000041824 */
[----:B------:R-:W-:Y:S01]  /*4b90*/  HMMA.16816.F32.BF16 R112, R4, R22, R44 ;  /* 0x000000160470723c */ /* 0x000fe2000004182c */
[----:B------:R-:W5:Y:S01]  /*4ba0*/  LDSM.16.MT88.4 R20, [R198+0x1800] ;  /* 0x00180000c614783b */ /* 0x000f620000004200 */
[----:B---3--:R-:W-:-:S04]  /*4bb0*/  FFMA.FTZ R3, R148, c[0x0][0x2d0], -R0 ;  /* 0x0000b40094037a23 */ /* 0x008fc80000010800 */
[----:B------:R3:W1:Y:S02]  /*4bc0*/  MUFU.EX2 R164, R3 ;  /* 0x0000000300a47308 */ /* 0x0006640000000800 */
[C---:B----4-:R-:W-:Y:S08]  /*4bd0*/  HMMA.16816.F32.BF16 R124, R4.reuse, R24, R80 ;  /* 0x00000018047c723c */ /* 0x050ff00000041850 */
[----:B------:R-:W-:Y:S01]  /*4be0*/  HMMA.16816.F32.BF16 R120, R4, R26, R64 ;  /* 0x0000001a0478723c */ /* 0x000fe20000041840 */
[----:B------:R-:W4:Y:S01]  /*4bf0*/  LDSM.16.MT88.4 R24, [R200+0x1800] ;  /* 0x00180000c818783b */ /* 0x000f220000004200 */
[----:B---3--:R-:W-:-:S06]  /*4c00*/  FFMA.FTZ R3, R147, c[0x0][0x2d0], -R0 ;  /* 0x0000b40093037a23 */ /* 0x008fcc0000010800 */
[C---:B-1----:R-:W-:Y:S01]  /*4c10*/  HMMA.16816.F32.BF16 R116, R4.reuse, R16, R56 ;  /* 0x000000100474723c */ /* 0x042fe20000041838 */
[----:B------:R1:W-:Y:S07]  /*4c20*/  MUFU.EX2 R163, R3 ;  /* 0x0000000300a37308 */ /* 0x0003ee0000000800 */
[----:B------:R-:W-:Y:S01]  /*4c30*/  HMMA.16816.F32.BF16 R84, R4, R18, R40 ;  /* 0x000000120454723c */ /* 0x000fe20000041828 */
[----:B------:R-:W3:Y:S06]  /*4c40*/  LDSM.16.MT88.4 R16, [R197+0x5000] ;  /* 0x00500000c510783b */ /* 0x000eec0000004200 */
[----:B------:R-:W-:-:S02]  /*4c50*/  F2FP.BF16.PACK_AB R4, R168, R169 ;  /* 0x000000a9a804723e */ /* 0x000fc400000010ff */
[----:B------:R-:W-:Y:S01]  /*4c60*/  F2FP.BF16.PACK_AB R6, R166, R167 ;  /* 0x000000a7a606723e */ /* 0x000fe200000010ff */
[----:B-1----:R-:W-:Y:S01]  /*4c70*/  FFMA.FTZ R3, R149, c[0x0][0x2d0], -R0 ;  /* 0x0000b40095037a23 */ /* 0x002fe20000010800 */
[----:B------:R-:W-:-:S03]  /*4c80*/  F2FP.BF16.PACK_AB R5, R164, R165 ;  /* 0x000000a5a405723e */ /* 0x000fc600000010ff */
[----:B------:R-:W1:Y:S02]  /*4c90*/  MUFU.EX2 R162, R3 ;  /* 0x0000000300a27308 */ /* 0x000e640000000800 */
[----:B-1----:R-:W-:Y:S01]  /*4ca0*/  F2FP.BF16.PACK_AB R7, R162, R163 ;  /* 0x000000a3a207723e */ /* 0x002fe200000010ff */
[----:B------:R-:W-:Y:S02]  /*4cb0*/  FFMA.FTZ R3, R151, c[0x0][0x2d0], -R2 ;  /* 0x0000b40097037a23 */ /* 0x000fe40000010802 */
[----:B------:R-:W-:-:S03]  /*4cc0*/  IMAD.MOV.U32 R151, RZ, RZ, R145 ;  /* 0x000000ffff977224 */ /* 0x000fc600078e0091 */
[----:B------:R1:W-:Y:S01]  /*4cd0*/  MUFU.EX2 R149, R3 ;  /* 0x0000000300957308 */ /* 0x0003e20000000800 */
[C---:B------:R-:W-:Y:S08]  /*4ce0*/  HMMA.16816.F32.BF16 R80, R4.reuse, R12, R52 ;  /* 0x0000000c0450723c */ /* 0x040ff00000041834 */
[----:B------:R-:W-:Y:S01]  /*4cf0*/  HMMA.16816.F32.BF16 R76, R4, R14, R60 ;  /* 0x0000000e044c723c */ /* 0x000fe2000004183c */
[----:B------:R-:W3:Y:S01]  /*4d00*/  LDSM.16.MT88.4 R12, [R199+0x5000] ;  /* 0x00500000c70c783b */ /* 0x000ee20000004200 */
[----:B-1----:R-:W-:-:S06]  /*4d10*/  FFMA.FTZ R3, R152, c[0x0][0x2d0], -R2 ;  /* 0x0000b40098037a23 */ /* 0x002fcc0000010802 */
[C---:B--2---:R-:W-:Y:S01]  /*4d20*/  HMMA.16816.F32.BF16 R72, R4.reuse, R8, R48 ;  /* 0x000000080448723c */ /* 0x044fe20000041830 */
[----:B------:R-:W-:Y:S01]  /*4d30*/  IMAD.MOV.U32 R152, RZ, RZ, R144 ;  /* 0x000000ffff987224 */ /* 0x000fe200078e0090 */
[----:B------:R1:W2:Y:S06]  /*4d40*/  MUFU.EX2 R148, R3 ;  /* 0x0000000300947308 */ /* 0x0002ac0000000800 */
[C---:B------:R-:W-:Y:S01]  /*4d50*/  HMMA.16816.F32.BF16 R68, R4.reuse, R10, R32 ;  /* 0x0000000a0444723c */ /* 0x040fe20000041820 */
[----:B------:R-:W2:Y:S04]  /*4d60*/  LDSM.16.MT88.4 R8, [R198+0x5000] ;  /* 0x00500000c608783b */ /* 0x000ea80000004200 */
[----:B------:R-:W-:Y:S03]  /*4d70*/  LDSM.16.MT88.4 R32, [R197+0x2000] ;  /* 0x00200000c520783b */ /* 0x000fe60000004200 */
[----:B-----5:R-:W-:Y:S01]  /*4d80*/  HMMA.16816.F32.BF16 R64, R4, R20, R28 ;  /* 0x000000140440723c */ /* 0x020fe2000004181c */
[----:B------:R-:W5:Y:S01]  /*4d90*/  LDSM.16.MT88.4 R28, [R200+0x5000] ;  /* 0x00500000c81c783b */ /* 0x000f620000004200 */
[----:B-1----:R-:W-:-:S02]  /*4da0*/  FFMA.FTZ R3, R150, c[0x0][0x2d0], -R2 ;  /* 0x0000b40096037a23 */ /* 0x002fc40000010802 */
[----:B------:R-:W-:Y:S02]  /*4db0*/  IMAD.MOV.U32 R150, RZ, RZ, R143 ;  /* 0x000000ffff967224 */ /* 0x000fe400078e008f */
[----:B------:R1:W-:Y:S02]  /*4dc0*/  MUFU.EX2 R147, R3 ;  /* 0x0000000300937308 */ /* 0x0003e40000000800 */
[C---:B----4-:R-:W-:Y:S08]  /*4dd0*/  HMMA.16816.F32.BF16 R52, R4.reuse, R24, R92 ;  /* 0x000000180434723c */ /* 0x050ff0000004185c */
[----:B------:R-:W-:Y:S01]  /*4de0*/  HMMA.16816.F32.BF16 R56, R4, R26, R88 ;  /* 0x0000001a0438723c */ /* 0x000fe20000041858 */
[----:B------:R-:W4:Y:S01]  /*4df0*/  LDSM.16.MT88.4 R24, [R199+0x2000] ;  /* 0x00200000c718783b */ /* 0x000f220000004200 */
[----:B-1----:R-:W-:-:S06]  /*4e00*/  FFMA.FTZ R3, R153, c[0x0][0x2d0], -R2 ;  /* 0x0000b40099037a23 */ /* 0x002fcc0000010802 */
[C---:B---3--:R-:W-:Y:S01]  /*4e10*/  HMMA.16816.F32.BF16 R48, R4.reuse, R16, R104 ;  /* 0x000000100430723c */ /* 0x048fe20000041868 */
[----:B------:R-:W-:Y:S01]  /*4e20*/  IMAD.MOV.U32 R153, RZ, RZ, R142 ;  /* 0x000000ffff997224 */ /* 0x000fe200078e008e */
[----:B------:R1:W3:Y:S06]  /*4e30*/  MUFU.EX2 R146, R3 ;  /* 0x0000000300927308 */ /* 0x0002ec0000000800 */
[C---:B------:R-:W-:Y:S01]  /*4e40*/  HMMA.16816.F32.BF16 R40, R4.reuse, R18, R96 ;  /* 0x000000120428723c */ /* 0x040fe20000041860 */
[----:B------:R-:W3:Y:S07]  /*4e50*/  LDSM.16.MT88.4 R16, [R198+0x2000] ;  /* 0x00200000c610783b */ /* 0x000eee0000004200 */
[----:B------:R-:W-:Y:S01]  /*4e60*/  HMMA.16816.F32.BF16 R60, R4, R22, R100 ;  /* 0x00000016043c723c */ /* 0x000fe20000041864 */
[----:B------:R-:W3:Y:S01]  /*4e70*/  LDSM.16.MT88.4 R20, [R200+0x2000] ;  /* 0x00200000c814783b */ /* 0x000ee20000004200 */
[----:B-1----:R-:W-:-:S02]  /*4e80*/  FFMA.FTZ R3, R154, c[0x0][0x2d0], -R0 ;  /* 0x0000b4009a037a23 */ /* 0x002fc40000010800 */
[----:B------:R-:W-:Y:S02]  /*4e90*/  IMAD.MOV.U32 R154, RZ, RZ, R136 ;  /* 0x000000ffff9a7224 */ /* 0x000fe400078e0088 */
[----:B------:R1:W-:Y:S02]  /*4ea0*/  MUFU.EX2 R145, R3 ;  /* 0x0000000300917308 */ /* 0x0003e40000000800 */
[C---:B------:R-:W-:Y:S08]  /*4eb0*/  HMMA.16816.F32.BF16 R44, R4.reuse, R12, R36 ;  /* 0x0000000c042c723c */ /* 0x040ff00000041824 */
[----:B------:R-:W-:Y:S01]  /*4ec0*/  HMMA.16816.F32.BF16 R36, R4, R14, R112 ;  /* 0x0000000e0424723c */ /* 0x000fe20000041870 */
[----:B------:R-:W3:Y:S01]  /*4ed0*/  LDSM.16.MT88.4 R12, [R197+0x5800] ;  /* 0x00580000c50c783b */ /* 0x000ee20000004200 */
[----:B-1----:R-:W-:-:S06]  /*4ee0*/  FFMA.FTZ R3, R155, c[0x0][0x2d0], -R0 ;  /* 0x0000b4009b037a23 */ /* 0x002fcc0000010800 */
[C---:B--2---:R-:W-:Y:S01]  /*4ef0*/  HMMA.16816.F32.BF16 R88, R4.reuse, R8, R124 ;  /* 0x000000080458723c */ /* 0x044fe2000004187c */
[----:B------:R-:W-:Y:S01]  /*4f00*/  IMAD.MOV.U32 R155, RZ, RZ, R137 ;  /* 0x000000ffff9b7224 */ /* 0x000fe200078e0089 */
[----:B------:R1:W2:Y:S05]  /*4f10*/  MUFU.EX2 R144, R3 ;  /* 0x0000000300907308 */ /* 0x0002aa0000000800 */
[----:B------:R-:W-:Y:S01]  /*4f20*/  IMAD.MOV.U32 R127, RZ, RZ, R141 ;  /* 0x000000ffff7f7224 */ /* 0x000fe200078e008d */
[----:B------:R-:W-:Y:S01]  /*4f30*/  HMMA.16816.F32.BF16 R104, R4, R10, R120 ;  /* 0x0000000a0468723c */ /* 0x000fe20000041878 */
[----:B------:R-:W4:Y:S01]  /*4f40*/  LDSM.16.MT88.4 R8, [R199+0x5800] ;  /* 0x00580000c708783b */ /* 0x000f220000004200 */
[----:B------:R-:W-:-:S06]  /*4f50*/  IMAD.MOV.U32 R126, RZ, RZ, R140 ;  /* 0x000000ffff7e7224 */ /* 0x000fcc00078e008c */
[C---:B-----5:R-:W-:Y:S01]  /*4f60*/  HMMA.16816.F32.BF16 R116, R4.reuse, R28, R116 ;  /* 0x0000001c0474723c */ /* 0x060fe20000041874 */
[----:B-1----:R-:W-:Y:S02]  /*4f70*/  FFMA.FTZ R3, R160, c[0x0][0x2d0], -R0 ;  /* 0x0000b400a0037a23 */ /* 0x002fe40000010800 */
[----:B------:R-:W-:Y:S02]  /*4f80*/  IMAD.MOV.U32 R160, RZ, RZ, R138 ;  /* 0x000000ffffa07224 */ /* 0x000fe400078e008a */
[----:B------:R1:W-:Y:S03]  /*4f90*/  MUFU.EX2 R143, R3 ;  /* 0x00000003008f7308 */ /* 0x0003e60000000800 */
[----:B------:R-:W-:Y:S01]  /*4fa0*/  HMMA.16816.F32.BF16 R92, R4, R30, R84 ;  /* 0x0000001e045c723c */ /* 0x000fe20000041854 */
[----:B------:R-:W-:Y:S06]  /*4fb0*/  LDSM.16.MT88.4 R28, [R198+0x5800] ;  /* 0x00580000c61c783b */ /* 0x000fec0000004200 */
[----:B------:R-:W-:-:S02]  /*4fc0*/  F2FP.BF16.PACK_AB R4, R148, R149 ;  /* 0x000000959404723e */ /* 0x000fc400000010ff */
[----:B---3--:R-:W-:Y:S02]  /*4fd0*/  F2FP.BF16.PACK_AB R6, R146, R147 ;  /* 0x000000939206723e */ /* 0x008fe400000010ff */
[----:B--2---:R-:W-:Y:S01]  /*4fe0*/  F2FP.BF16.PACK_AB R5, R144, R145 ;  /* 0x000000919005723e */ /* 0x004fe200000010ff */
[----:B-1----:R-:W-:Y:S02]  /*4ff0*/  FFMA.FTZ R3, R161, c[0x0][0x2d0], -R0 ;  /* 0x0000b400a1037a23 */ /* 0x002fe40000010800 */
[----:B------:R-:W-:Y:S02]  /*5000*/  IMAD.MOV.U32 R161, RZ, RZ, R139 ;  /* 0x000000ffffa17224 */ /* 0x000fe400078e008b */
[----:B------:R1:W2:Y:S02]  /*5010*/  MUFU.EX2 R142, R3 ;  /* 0x00000003008e7308 */ /* 0x0002a40000000800 */
[----:B-1----:R-:W-:Y:S01]  /*5020*/  FFMA.FTZ R3, R170, c[0x0][0x2d0], -R2 ;  /* 0x0000b400aa037a23 */ /* 0x002fe20000010802 */
[----:B--2---:R-:W-:Y:S01]  /*5030*/  F2FP.BF16.PACK_AB R7, R142, R143 ;  /* 0x0000008f8e07723e */ /* 0x004fe200000010ff */
[----:B------:R-:W-:-:S04]  /*5040*/  IMAD.MOV.U32 R170, RZ, RZ, R108 ;  /* 0x000000ffffaa7224 */ /* 0x000fc800078e006c */
[----:B------:R1:W-:Y:S02]  /*5050*/  MUFU.EX2 R125, R3 ;  /* 0x00000003007d7308 */ /* 0x0003e40000000800 */
[C---:B----4-:R-:W-:Y:S08]  /*5060*/  HMMA.16816.F32.BF16 R96, R4.reuse, R24, R72 ;  /* 0x000000180460723c */ /* 0x050ff00000041848 */
[----:B------:R-:W-:Y:S01]  /*5070*/  HMMA.16816.F32.BF16 R84, R4, R16, R64 ;  /* 0x000000100454723c */ /* 0x000fe20000041840 */
[----:B-1----:R-:W-:-:S04]  /*5080*/  FFMA.FTZ R3, R171, c[0x0][0x2d0], -R2 ;  /* 0x0000b400ab037a23 */ /* 0x002fc80000010802 */
[----:B------:R1:W2:Y:S03]  /*5090*/  MUFU.EX2 R141, R3 ;  /* 0x00000003008d7308 */ /* 0x0002a60000000800 */
[C---:B------:R-:W-:Y:S08]  /*50a0*/  HMMA.16816.F32.BF16 R72, R4.reuse, R20, R52 ;  /* 0x000000140448723c */ /* 0x040ff00000041834 */
[----:B------:R-:W-:Y:S01]  /*50b0*/  HMMA.16816.F32.BF16 R64, R4, R22, R56 ;  /* 0x000000160440723c */ /* 0x000fe20000041838 */
[----:B------:R-:W3:Y:S01]  /*50c0*/  LDSM.16.MT88.4 R20, [R200+0x5800] ;  /* 0x00580000c814783b */ /* 0x000ee20000004200 */
[----:B-1----:R-:W-:-:S06]  /*50d0*/  FFMA.FTZ R3, R180, c[0x0][0x2d0], -R2 ;  /* 0x0000b400b4037a23 */ /* 0x002fcc0000010802 */
[C---:B------:R-:W-:Y:S01]  /*50e0*/  HMMA.16816.F32.BF16 R112, R4.reuse, R32, R80 ;  /* 0x000000200470723c */ /* 0x040fe20000041850 */
[----:B------:R1:W-:Y:S07]  /*50f0*/  MUFU.EX2 R140, R3 ;  /* 0x00000003008c7308 */ /* 0x0003ee0000000800 */
[C---:B------:R-:W-:Y:S01]  /*5100*/  HMMA.16816.F32.BF16 R80, R4.reuse, R18, R60 ;  /* 0x000000120450723c */ /* 0x040fe2000004183c */
[----:B------:R-:W-:Y:S07]  /*5110*/  LDSM.16.MT88.4 R16, [R197+0x2800] ;  /* 0x00280000c510783b */ /* 0x000fee0000004200 */
[----:B------:R-:W-:Y:S01]  /*5120*/  HMMA.16816.F32.BF16 R60, R4, R12, R48 ;  /* 0x0000000c043c723c */ /* 0x000fe20000041830 */
[----:B-1----:R-:W-:-:S04]  /*5130*/  FFMA.FTZ R3, R181, c[0x0][0x2d0], -R2 ;  /* 0x0000b400b5037a23 */ /* 0x002fc80000010802 */
[----:B------:R1:W4:Y:S03]  /*5140*/  MUFU.EX2 R139, R3 ;  /* 0x00000003008b7308 */ /* 0x0003260000000800 */
[C---:B------:R-:W-:Y:S01]  /*5150*/  HMMA.16816.F32.BF16 R52, R4.reuse, R14, R40 ;  /* 0x0000000e0434723c */ /* 0x040fe20000041828 */
[----:B------:R-:W5:Y:S07]  /*5160*/  LDSM.16.MT88.4 R12, [R199+0x2800] ;  /* 0x00280000c70c783b */ /* 0x000f6e0000004200 */
[----:B------:R-:W-:Y:S01]  /*5170*/  HMMA.16816.F32.BF16 R100, R4, R34, R76 ;  /* 0x000000220464723c */ /* 0x000fe2000004184c */
[----:B-1----:R-:W-:-:S07]  /*5180*/  FFMA.FTZ R3, R182, c[0x0][0x2d0], -R0 ;  /* 0x0000b400b6037a23 */ /* 0x002fce0000010800 */
[C---:B------:R-:W-:Y:S01]  /*5190*/  HMMA.16816.F32.BF16 R76, R4.reuse, R26, R68 ;  /* 0x0000001a044c723c */ /* 0x040fe20000041844 */
[----:B------:R-:W1:Y:S01]  /*51a0*/  LDSM.16.MT88.4 R24, [R200+0x2800] ;  /* 0x00280000c818783b */ /* 0x000e620000004200 */
[----:B------:R2:W-:Y:S06]  /*51b0*/  MUFU.EX2 R124, R3 ;  /* 0x00000003007c7308 */ /* 0x0005ec0000000800 */
[C---:B------:R-:W-:Y:S08]  /*51c0*/  HMMA.16816.F32.BF16 R48, R4.reuse, R8, R44 ;  /* 0x000000080430723c */ /* 0x040ff0000004182c */
[----:B---3--:R-:W-:Y:S01]  /*51d0*/  HMMA.16816.F32.BF16 R44, R4, R20, R116 ;  /* 0x00000014042c723c */ /* 0x008fe20000041874 */
[----:B------:R-:W-:Y:S01]  /*51e0*/  LDSM.16.MT88.4 R116, [R197+0x3000] ;  /* 0x00300000c574783b */ /* 0x000fe20000004200 */
[----:B--2---:R-:W-:-:S04]  /*51f0*/  FFMA.FTZ R3, R183, c[0x0][0x2d0], -R0 ;  /* 0x0000b400b7037a23 */ /* 0x004fc80000010800 */
[----:B------:R2:W3:Y:S02]  /*5200*/  MUFU.EX2 R138, R3 ;  /* 0x00000003008a7308 */ /* 0x0004e40000000800 */
[C---:B------:R-:W-:Y:S01]  /*5210*/  HMMA.16816.F32.BF16 R40, R4.reuse, R22, R92 ;  /* 0x000000160428723c */ /* 0x040fe2000004185c */
[----:B------:R-:W1:Y:S07]  /*5220*/  LDSM.16.MT88.4 R20, [R199+0x6000] ;  /* 0x00600000c714783b */ /* 0x000e6e0000004200 */
[----:B------:R-:W-:Y:S01]  /*5230*/  HMMA.16816.F32.BF16 R36, R4, R10, R36 ;  /* 0x0000000a0424723c */ /* 0x000fe20000041824 */
[----:B------:R-:W-:Y:S01]  /*5240*/  LDSM.16.MT88.4 R8, [R198+0x2800] ;  /* 0x00280000c608783b */ /* 0x000fe20000004200 */
[----:B--2---:R-:W-:-:S06]  /*5250*/  FFMA.FTZ R3, R214, c[0x0][0x2d0], -R0 ;  /* 0x0000b400d6037a23 */ /* 0x004fcc0000010800 */
[C---:B------:R-:W-:Y:S01]  /*5260*/  HMMA.16816.F32.BF16 R32, R4.reuse, R28, R88 ;  /* 0x0000001c0420723c */ /* 0x040fe20000041858 */
[----:B------:R-:W-:Y:S01]  /*5270*/  LDSM.16.MT88.4 R88, [R197+0x6800] ;  /* 0x00680000c558783b */ /* 0x000fe20000004200 */
[----:B------:R2:W-:Y:S06]  /*5280*/  MUFU.EX2 R137, R3 ;  /* 0x0000000300897308 */ /* 0x0005ec0000000800 */
[----:B------:R-:W-:Y:S01]  /*5290*/  HMMA.16816.F32.BF16 R56, R4, R30, R104 ;  /* 0x0000001e0438723c */ /* 0x000fe20000041868 */
[----:B------:R-:W-:Y:S06]  /*52a0*/  LDSM.16.MT88.4 R28, [R197+0x6000] ;  /* 0x00600000c51c783b */ /* 0x000fec0000004200 */
[----:B------:R-:W-:-:S02]  /*52b0*/  F2FP.BF16.PACK_AB R4, R141, R125 ;  /* 0x0000007d8d04723e */ /* 0x000fc400000010ff */
[----:B----4-:R-:W-:Y:S01]  /*52c0*/  F2FP.BF16.PACK_AB R6, R139, R140 ;  /* 0x0000008c8b06723e */ /* 0x010fe200000010ff */
[----:B--2---:R-:W-:Y:S01]  /*52d0*/  FFMA.FTZ R3, R208, c[0x0][0x2d0], -R0 ;  /* 0x0000b400d0037a23 */ /* 0x004fe20000010800 */
[----:B---3--:R-:W-:Y:S02]  /*52e0*/  F2FP.BF16.PACK_AB R5, R138, R124 ;  /* 0x0000007c8a05723e */ /* 0x008fe400000010ff */
[----:B------:R-:W-:Y:S01]  /*52f0*/  IADD3 R208, R151, -0x2, RZ ;  /* 0xfffffffe97d07810 */ /* 0x000fe20007ffe0ff */
[----:B------:R-:W2:Y:S03]  /*5300*/  MUFU.EX2 R136, R3 ;  /* 0x0000000300887308 */ /* 0x000ea60000000800 */
[----:B------:R-:W-:Y:S02]  /*5310*/  ISETP.GE.AND P0, PT, R208, R238, PT ;  /* 0x000000eed000720c */ /* 0x000fe40003f06270 */
[----:B--2---:R-:W-:Y:S01]  /*5320*/  F2FP.BF16.PACK_AB R7, R136, R137 ;  /* 0x000000898807723e */ /* 0x004fe200000010ff */
[----:B------:R-:W-:-:S04]  /*5330*/  FFMA.FTZ R3, R223, c[0x0][0x2d0], -R2 ;  /* 0x0000b400df037a23 */ /* 0x000fc80000010802 */
[----:B------:R2:W-:Y:S02]  /*5340*/  MUFU.EX2 R108, R3 ;  /* 0x00000003006c7308 */ /* 0x0005e40000000800 */
[C---:B-----5:R-:W-:Y:S08]  /*5350*/  HMMA.16816.F32.BF16 R68, R4.reuse, R12, R96 ;  /* 0x0000000c0444723c */ /* 0x060ff00000041860 */
[----:B------:R-:W-:Y:S01]  /*5360*/  HMMA.16816.F32.BF16 R76, R4, R14, R76 ;  /* 0x0000000e044c723c */ /* 0x000fe2000004184c */
[----:B------:R-:W3:Y:S01]  /*5370*/  LDSM.16.MT88.4 R12, [R198+0x6000] ;  /* 0x00600000c60c783b */ /* 0x000ee20000004200 */
[----:B--2---:R-:W-:-:S06]  /*5380*/  FFMA.FTZ R3, R224, c[0x0][0x2d0], -R2 ;  /* 0x0000b400e0037a23 */ /* 0x004fcc0000010802 */
[C---:B------:R-:W-:Y:S08]  /*5390*/  HMMA.16816.F32.BF16 R112, R4.reuse, R16, R112 ;  /* 0x000000100470723c */ /* 0x040ff00000041870 */
[C---:B------:R-:W-:Y:S08]  /*53a0*/  HMMA.16816.F32.BF16 R16, R4.reuse, R18, R100 ;  /* 0x000000120410723c */ /* 0x040ff00000041864 */
[C---:B-1----:R-:W-:Y:S01]  /*53b0*/  HMMA.16816.F32.BF16 R100, R4.reuse, R26, R64 ;  /* 0x0000001a0464723c */ /* 0x042fe20000041840 */
[----:B------:R1:W2:Y:S01]  /*53c0*/  MUFU.EX2 R26, R3 ;  /* 0x00000003001a7308 */ /* 0x0002a20000000800 */
[----:B------:R-:W-:Y:S06]  /*53d0*/  LDSM.16.MT88.4 R64, [R199+0x3000] ;  /* 0x00300000c740783b */ /* 0x000fec0000004200 */
[C---:B------:R-:W-:Y:S01]  /*53e0*/  HMMA.16816.F32.BF16 R96, R4.reuse, R24, R72 ;  /* 0x000000180460723c */ /* 0x040fe20000041848 */
[----:B------:R-:W-:Y:S07]  /*53f0*/  LDSM.16.MT88.4 R72, [R198+0x3000] ;  /* 0x00300000c648783b */ /* 0x000fee0000004200 */
[----:B------:R-:W-:Y:S01]  /*5400*/  HMMA.16816.F32.BF16 R48, R4, R20, R48 ;  /* 0x000000140430723c */ /* 0x000fe20000041830 */
[--C-:B-1----:R-:W-:Y:S01]  /*5410*/  FFMA.FTZ R3, R225, c[0x0][0x2d0], -R2.reuse ;  /* 0x0000b400e1037a23 */ /* 0x102fe20000010802 */
[----:B--2---:R-:W-:Y:S01]  /*5420*/  F2FP.BF16.PACK_AB R104, R26, R108 ;  /* 0x0000006c1a68723e */ /* 0x004fe200000010ff */
[----:B------:R-:W-:-:S02]  /*5430*/  FFMA.FTZ R2, R226, c[0x0][0x2d0], -R2 ;  /* 0x0000b400e2027a23 */ /* 0x000fc40000010802 */
[----:B------:R-:W-:Y:S03]  /*5440*/  MUFU.EX2 R25, R3 ;  /* 0x0000000300197308 */ /* 0x000fe60000000800 */
[C---:B---3--:R-:W-:Y:S05]  /*5450*/  HMMA.16816.F32.BF16 R32, R4.reuse, R12, R32 ;  /* 0x0000000c0420723c */ /* 0x048fea0000041820 */
[----:B------:R1:W2:Y:S03]  /*5460*/  MUFU.EX2 R24, R2 ;  /* 0x0000000200187308 */ /* 0x0002a60000000800 */
[C---:B------:R-:W-:Y:S01]  /*5470*/  HMMA.16816.F32.BF16 R92, R4.reuse, R10, R80 ;  /* 0x0000000a045c723c */ /* 0x040fe20000041850 */
[----:B------:R-:W-:Y:S07]  /*5480*/  LDSM.16.MT88.4 R80, [R200+0x3000] ;  /* 0x00300000c850783b */ /* 0x000fee0000004200 */
[----:B------:R-:W-:Y:S01]  /*5490*/  HMMA.16816.F32.BF16 R84, R4, R8, R84 ;  /* 0x000000080454723c */ /* 0x000fe20000041854 */
[----:B------:R-:W3:Y:S01]  /*54a0*/  LDSM.16.MT88.4 R8, [R200+0x6000] ;  /* 0x00600000c808783b */ /* 0x000ee20000004200 */
[----:B-1----:R-:W-:Y:S01]  /*54b0*/  FFMA.FTZ R2, R227, c[0x0][0x2d0], -R0 ;  /* 0x0000b400e3027a23 */ /* 0x002fe20000010800 */
[----:B--2---:R-:W-:-:S05]  /*54c0*/  F2FP.BF16.PACK_AB R106, R24, R25 ;  /* 0x00000019186a723e */ /* 0x004fca00000010ff */
[C---:B------:R-:W-:Y:S01]  /*54d0*/  HMMA.16816.F32.BF16 R120, R4.reuse, R28, R60 ;  /* 0x0000001c0478723c */ /* 0x040fe2000004183c */
[----:B------:R1:W-:Y:S07]  /*54e0*/  MUFU.EX2 R21, R2 ;  /* 0x0000000200157308 */ /* 0x0003ee0000000800 */
[C---:B------:R-:W-:Y:S08]  /*54f0*/  HMMA.16816.F32.BF16 R52, R4.reuse, R30, R52 ;  /* 0x0000001e0434723c */ /* 0x040ff00000041834 */
[----:B------:R-:W-:Y:S01]  /*5500*/  HMMA.16816.F32.BF16 R36, R4, R22, R36 ;  /* 0x000000160424723c */ /* 0x000fe20000041824 */
[----:B-1----:R-:W-:-:S04]  /*5510*/  FFMA.FTZ R2, R233, c[0x0][0x2d0], -R0 ;  /* 0x0000b400e9027a23 */ /* 0x002fc80000010800 */
[----:B------:R1:W2:Y:S03]  /*5520*/  MUFU.EX2 R20, R2 ;  /* 0x0000000200147308 */ /* 0x0002a60000000800 */
[C---:B------:R-:W-:Y:S08]  /*5530*/  HMMA.16816.F32.BF16 R56, R4.reuse, R14, R56 ;  /* 0x0000000e0438723c */ /* 0x040ff00000041838 */
[----:B---3--:R-:W-:Y:S01]  /*5540*/  HMMA.16816.F32.BF16 R44, R4, R8, R44 ;  /* 0x00000008042c723c */ /* 0x008fe2000004182c */
[--C-:B-1----:R-:W-:Y:S01]  /*5550*/  FFMA.FTZ R2, R232, c[0x0][0x2d0], -R0.reuse ;  /* 0x0000b400e8027a23 */ /* 0x102fe20000010800 */
[----:B--2---:R-:W-:Y:S01]  /*5560*/  F2FP.BF16.PACK_AB R105, R20, R21 ;  /* 0x000000151469723e */ /* 0x004fe200000010ff */
[----:B------:R-:W-:-:S02]  /*5570*/  FFMA.FTZ R0, R246, c[0x0][0x2d0], -R0 ;  /* 0x0000b400f6007a23 */ /* 0x000fc40000010800 */
[----:B------:R1:W-:Y:S03]  /*5580*/  MUFU.EX2 R13, R2 ;  /* 0x00000002000d7308 */ /* 0x0003e60000000800 */
[----:B------:R-:W-:Y:S01]  /*5590*/  HMMA.16816.F32.BF16 R40, R4, R10, R40 ;  /* 0x0000000a0428723c */ /* 0x000fe20000041828 */
[----:B------:R-:W-:Y:S04]  /*55a0*/  LDSM.16.MT88.4 R4, [R200+0x6800] ;  /* 0x00680000c804783b */ /* 0x000fe80000004200 */
[----:B------:R2:W3:Y:S01]  /*55b0*/  MUFU.EX2 R12, R0 ;  /* 0x00000000000c7308 */ /* 0x0004e20000000800 */
[----:B-1----:R-:W-:-:S04]  /*55c0*/  FADD.FTZ R2, R161, R127 ;  /* 0x0000007fa1027221 */ /* 0x002fc80000010000 */
[----:B------:R-:W-:Y:S02]  /*55d0*/  FADD.FTZ R2, R155, R2 ;  /* 0x000000029b027221 */ /* 0x000fe40000010000 */
[----:B--2---:R-:W-:Y:S01]  /*55e0*/  FADD.FTZ R0, R126, R170 ;  /* 0x000000aa7e007221 */ /* 0x004fe20000010000 */
[----:B---3--:R-:W-:Y:S01]  /*55f0*/  F2FP.BF16.PACK_AB R107, R12, R13 ;  /* 0x0000000d0c6b723e */ /* 0x008fe200000010ff */
        /* <DEDUP_REMOVED lines=19> */
[----:B------:R-:W-:Y:S03]  /*5730*/  HMMA.16816.F32.BF16 R76, R104, R80, R96 ;  /* 0x00000050684c723c */ /* 0x000fe60000041860 */
[----:B------:R-:W-:-:S04]  /*5740*/  FADD.FTZ R0, R219, R0 ;  /* 0x00000000db007221 */ /* 0x000fc80000010000 */
[----:B------:R-:W-:Y:S01]  /*5750*/  FADD.FTZ R2, R220, R0 ;  /* 0x00000000dc027221 */ /* 0x000fe20000010000 */
[C---:B------:R-:W-:Y:S01]  /*5760*/  HMMA.16816.F32.BF16 R72, R104.reuse, R74, R92 ;  /* 0x0000004a6848723c */ /* 0x040fe2000004185c */
[----:B------:R-:W-:Y:S01]  /*5770*/  FADD.FTZ R0, R215, R3 ;  /* 0x00000003d7007221 */ /* 0x000fe20000010000 */
[----:B------:R-:W1:Y:S01]  /*5780*/  LDSM.16.MT88.4 R92, [R199+0x6800] ;  /* 0x00680000c75c783b */ /* 0x000e620000004200 */
[----:B------:R-:W-:Y:S02]  /*5790*/  FADD.FTZ R2, R169, R2 ;  /* 0x00000002a9027221 */ /* 0x000fe40000010000 */
[----:B------:R-:W-:Y:S02]  /*57a0*/  FADD.FTZ R0, R165, R0 ;  /* 0x00000000a5007221 */ /* 0x000fe40000010000 */
[----:B------:R-:W-:Y:S01]  /*57b0*/  FADD.FTZ R2, R168, R2 ;  /* 0x00000002a8027221 */ /* 0x000fe20000010000 */
[----:B------:R-:W-:Y:S01]  /*57c0*/  HMMA.16816.F32.BF16 R80, R104, R82, R100 ;  /* 0x000000526850723c */ /* 0x000fe20000041864 */
[----:B------:R-:W-:Y:S01]  /*57d0*/  FADD.FTZ R0, R164, R0 ;  /* 0x00000000a4007221 */ /* 0x000fe20000010000 */
[----:B------:R-:W2:Y:S01]  /*57e0*/  LDSM.16.MT88.4 R100, [R198+0x6800] ;  /* 0x00680000c664783b */ /* 0x000ea20000004200 */
[----:B------:R-:W-:-:S02]  /*57f0*/  FADD.FTZ R2, R167, R2 ;  /* 0x00000002a7027221 */ /* 0x000fc40000010000 */
[----:B------:R-:W-:Y:S02]  /*5800*/  FADD.FTZ R0, R163, R0 ;  /* 0x00000000a3007221 */ /* 0x000fe40000010000 */
        /* <DEDUP_REMOVED lines=21> */
[----:B-1----:R-:W-:Y:S01]  /*5960*/  HMMA.16816.F32.BF16 R120, R104, R92, R48 ;  /* 0x0000005c6878723c */ /* 0x002fe20000041830 */
[----:B------:R-:W-:-:S02]  /*5970*/  FADD.FTZ R0, R136, R0 ;  /* 0x0000000088007221 */ /* 0x000fc40000010000 */
[----:B------:R-:W-:Y:S02]  /*5980*/  FADD.FTZ R2, R108, R2 ;  /* 0x000000026c027221 */ /* 0x000fe40000010000 */
[----:B------:R-:W-:Y:S02]  /*5990*/  FADD.FTZ R0, R21, R0 ;  /* 0x0000000015007221 */ /* 0x000fe40000010000 */
[----:B------:R-:W-:Y:S01]  /*59a0*/  FADD.FTZ R2, R26, R2 ;  /* 0x000000021a027221 */ /* 0x000fe20000010000 */
[----:B--2---:R-:W-:Y:S01]  /*59b0*/  HMMA.16816.F32.BF16 R96, R104, R100, R32 ;  /* 0x000000646860723c */ /* 0x004fe20000041820 */
[----:B------:R-:W-:Y:S02]  /*59c0*/  FADD.FTZ R0, R20, R0 ;  /* 0x0000000014007221 */ /* 0x000fe40000010000 */
[----:B------:R-:W-:Y:S02]  /*59d0*/  FADD.FTZ R2, R25, R2 ;  /* 0x0000000219027221 */ /* 0x000fe40000010000 */
[----:B------:R-:W-:-:S02]  /*59e0*/  FADD.FTZ R0, R13, R0 ;  /* 0x000000000d007221 */ /* 0x000fc40000010000 */
[----:B------:R-:W-:Y:S01]  /*59f0*/  FADD.FTZ R226, R24, R2 ;  /* 0x0000000218e27221 */ /* 0x000fe20000010000 */
[----:B------:R-:W-:Y:S01]  /*5a00*/  HMMA.16816.F32.BF16 R92, R104, R94, R36 ;  /* 0x0000005e685c723c */ /* 0x000fe20000041824 */
[----:B------:R-:W-:-:S07]  /*5a10*/  FADD.FTZ R227, R12, R0 ;  /* 0x000000000ce37221 */ /* 0x000fce0000010000 */
[C---:B------:R-:W-:Y:S08]  /*5a20*/  HMMA.16816.F32.BF16 R100, R104.reuse, R102, R56 ;  /* 0x000000666864723c */ /* 0x040ff00000041838 */
[C---:B------:R-:W-:Y:S08]  /*5a30*/  HMMA.16816.F32.BF16 R124, R104.reuse, R4, R44 ;  /* 0x00000004687c723c */ /* 0x040ff0000004182c */
[----:B------:R-:W-:Y:S01]  /*5a40*/  HMMA.16816.F32.BF16 R104, R104, R6, R40 ;  /* 0x000000066868723c */ /* 0x000fe20000041828 */
[----:B------:R-:W-:Y:S07]  /*5a50*/  @!UPT UIADD3 URZ, URZ, URZ, URZ ;  /* 0x0000003f3f3ff290 */ /* 0x000fee000fffe03f */
[----:B------:R-:W-:Y:S11]  /*5a60*/  @!P0 BRA `(.L_x_141) ;  /* 0x0000320000008947 */ /* 0x000ff60003800000 */
[----:B------:R-:W1:Y:S01]  /*5a70*/  S2R R151, SR_TID.X ;  /* 0x0000000000977919 */ /* 0x000e620000002100 */
[----:B------:R-:W-:Y:S01]  /*5a80*/  LOP3.LUT P1, RZ, R234, 0x2, RZ, 0xc0, !PT ;  /* 0x00000002eaff7812 */ /* 0x000fe2000782c0ff */
[----:B------:R-:W-:Y:S01]  /*5a90*/  IMAD.MOV.U32 R0, RZ, RZ, c[0x0][0x208] ;  /* 0x00008200ff007624 */ /* 0x000fe200078e00ff */
[----:B------:R-:W-:Y:S01]  /*5aa0*/  LOP3.LUT R209, R209, 0xfffffffd, RZ, 0xc0, !PT ;  /* 0xfffffffdd1d17812 */ /* 0x000fe200078ec0ff */
[----:B------:R-:W-:Y:S01]  /*5ab0*/  IMAD.MOV.U32 R214, RZ, RZ, c[0x0][0x20c] ;  /* 0x00008300ffd67624 */ /* 0x000fe200078e00ff */
[----:B------:R-:W-:Y:S01]  /*5ac0*/  ISETP.GE.AND P6, PT, R231, c[0x0][0x1d4], PT ;  /* 0x00007500e7007a0c */ /* 0x000fe20003fc6270 */
[----:B------:R-:W-:Y:S01]  /*5ad0*/  IMAD.SHL.U32 R247, R0, 0x40, RZ ;  /* 0x0000004000f77824 */ /* 0x000fe200078e00ff */
[----:B------:R-:W-:Y:S01]  /*5ae0*/  ISETP.GE.AND P5, PT, R228, c[0x0][0x1d4], PT ;  /* 0x00007500e4007a0c */ /* 0x000fe20003fa6270 */
[----:B------:R-:W-:Y:S01]  /*5af0*/  IMAD.MOV.U32 R232, RZ, RZ, R242 ;  /* 0x000000ffffe87224 */ /* 0x000fe200078e00f2 */
[C-C-:B------:R-:W-:Y:S01]  /*5b00*/  SHF.L.U64.HI R246, R0.reuse, 0x6, R214.reuse ;  /* 0x0000000600f67819 */ /* 0x140fe200000102d6 */
[----:B------:R-:W-:Y:S01]  /*5b10*/  IMAD.MOV.U32 R233, RZ, RZ, R241 ;  /* 0x000000ffffe97224 */ /* 0x000fe200078e00f1 */
[C---:B------:R-:W-:Y:S01]  /*5b20*/  SHF.L.U64.HI R215, R0.reuse, 0x5, R214 ;  /* 0x0000000500d77819 */ /* 0x040fe200000102d6 */
[----:B------:R-:W-:Y:S01]  /*5b30*/  IMAD.SHL.U32 R214, R0, 0x20, RZ ;  /* 0x0000002000d67824 */ /* 0x000fe200078e00ff */
[----:B------:R-:W-:-:S02]  /*5b40*/  LOP3.LUT P4, RZ, R234, 0x4, RZ, 0xc0, !PT ;  /* 0x00000004eaff7812 */ /* 0x000fc4000788c0ff */
[----:B------:R-:W-:-:S04]  /*5b50*/  @P1 LOP3.LUT R209, R209, 0x2, RZ, 0xfc, !PT ;  /* 0x00000002d1d11812 */ /* 0x000fc800078efcff */
[----:B------:R-:W-:Y:S02]  /*5b60*/  LOP3.LUT R209, R209, 0xfffffffe, RZ, 0xc0, !PT ;  /* 0xfffffffed1d17812 */ /* 0x000fe400078ec0ff */
[----:B-1----:R-:W-:-:S13]  /*5b70*/  ISETP.GT.AND P0, PT, R151, 0x7f, PT ;  /* 0x0000007f9700780c */ /* 0x002fda0003f04270 */
[----:B------:R-:W-:Y:S02]  /*5b80*/  @P0 LOP3.LUT R209, R209, 0x1, RZ, 0xfc, !PT ;  /* 0x00000001d1d10812 */ /* 0x000fe400078efcff */
.L_x_144:
[----:B------:R-:W-:Y:S04]  /*5b90*/  DEPBAR.LE SB0, 0x0 ;  /* 0x000080000000791a */ /* 0x000fe80000000000 */
[----:B------:R-:W-:Y:S01]  /*5ba0*/  WARPSYNC 0xffffffff ;  /* 0xffffffff00007948 */ /* 0x000fe20003800000 */
[----:B------:R-:W-:Y:S01]  /*5bb0*/  BAR.SYNC.DEFER_BLOCKING 0x0 ;  /* 0x0000000000007b1d */ /* 0x000fe20000010000 */
[----:B------:R-:W-:Y:S02]  /*5bc0*/  LOP3.LUT P0, RZ, R234, 0x2, RZ, 0xc0, !PT ;  /* 0x00000002eaff7812 */ /* 0x000fe4000780c0ff */
[----:B------:R-:W-:Y:S02]  /*5bd0*/  IADD3 R0, R111, 0x20, RZ ;  /* 0x000000206f007810 */ /* 0x000fe40007ffe0ff */
[----:B------:R-:W-:Y:S02]  /*5be0*/  SHF.R.S32.HI R2, RZ, 0x1f, R208 ;  /* 0x0000001fff027819 */ /* 0x000fe400000114d0 */
[----:B------:R-:W-:Y:S03]  /*5bf0*/  LOP3.LUT R209, R209, 0xfffffffb, RZ, 0xc0, !PT ;  /* 0xfffffffbd1d17812 */ /* 0x000fe600078ec0ff */
[----:B------:R-:W-:Y:S02]  /*5c00*/  IMAD R108, R2, c[0x0][0x208], RZ ;  /* 0x00008200026c7a24 */ /* 0x000fe400078e02ff */
[C---:B------:R-:W-:Y:S02]  /*5c10*/  IMAD.WIDE.U32 R2, R208.reuse, c[0x0][0x208], RZ ;  /* 0x00008200d0027a25 */ /* 0x040fe400078e00ff */
[----:B------:R-:W-:Y:S02]  /*5c20*/  @P0 IADD3 R0, R111, -0x20, RZ ;  /* 0xffffffe06f000810 */ /* 0x000fe40007ffe0ff */
[----:B------:R-:W-:Y:S04]  /*5c30*/  IMAD R108, R208, c[0x0][0x20c], R108 ;  /* 0x00008300d06c7a24 */ /* 0x000fe800078e026c */
[----:B------:R-:W-:Y:S01]  /*5c40*/  IMAD.IADD R3, R3, 0x1, R108 ;  /* 0x0000000103037824 */ /* 0x000fe200078e026c */
[----:B------:R-:W1:Y:S03]  /*5c50*/  LDSM.16.M88.4 R8, [R111] ;  /* 0x000000006f08783b */ /* 0x000e660000000200 */
[----:B------:R-:W-:Y:S01]  /*5c60*/  IMAD R3, R3, 0x70, RZ ;  /* 0x0000007003037824 */ /* 0x000fe200078e02ff */
[----:B------:R-:W-:Y:S02]  /*5c70*/  BSSY B0, `(.L_x_142) ;  /* 0x0000106000007945 */ /* 0x000fe40003800000 */
[----:B------:R-:W2:Y:S06]  /*5c80*/  LDSM.16.M88.4 R16, [R111+0x800] ;  /* 0x000800006f10783b */ /* 0x000eac0000000200 */
[----:B------:R-:W3:Y:S06]  /*5c90*/  LDSM.16.M88.4 R24, [R111+0x1000] ;  /* 0x001000006f18783b */ /* 0x000eec0000000200 */
[----:B------:R-:W4:Y:S06]  /*5ca0*/  LDSM.16.M88.4 R32, [R111+0x1800] ;  /* 0x001800006f20783b */ /* 0x000f2c0000000200 */
[----:B------:R-:W5:Y:S06]  /*5cb0*/  LDSM.16.M88.4 R40, [R111+0x2000] ;  /* 0x002000006f28783b */ /* 0x000f6c0000000200 */
[----:B------:R-:W3:Y:S06]  /*5cc0*/  LDSM.16.M88.4 R48, [R111+0x2800] ;  /* 0x002800006f30783b */ /* 0x000eec0000000200 */
[----:B------:R-:W4:Y:S01]  /*5cd0*/  LDSM.16.M88.4 R56, [R111+0x3000] ;  /* 0x003000006f38783b */ /* 0x000f220000000200 */
[C---:B-1----:R-:W-:Y:S05]  /*5ce0*/  HMMA.16816.F32.BF16 R4, R128.reuse, R8, RZ ;  /* 0x000000088004723c */ /* 0x042fea00000418ff */
[----:B------:R-:W1:Y:S03]  /*5cf0*/  LDSM.16.M88.4 R136, [R0] ;  /* 0x000000000088783b */ /* 0x000e660000000200 */
[C---:B------:R-:W-:Y:S03]  /*5d00*/  HMMA.16816.F32.BF16 R8, R128.reuse, R10, RZ ;  /* 0x0000000a8008723c */ /* 0x040fe600000418ff */
[----:B------:R-:W1:Y:S06]  /*5d10*/  LDSM.16.M88.4 R140, [R0+0x800] ;  /* 0x00080000008c783b */ /* 0x000e6c0000000200 */
[----:B------:R-:W1:Y:S01]  /*5d20*/  LDSM.16.M88.4 R144, [R0+0x1000] ;  /* 0x001000000090783b */ /* 0x000e620000000200 */
[C---:B--2---:R-:W-:Y:S05]  /*5d30*/  HMMA.16816.F32.BF16 R12, R128.reuse, R16, RZ ;  /* 0x00000010800c723c */ /* 0x044fea00000418ff */
[----:B------:R-:W-:Y:S03]  /*5d40*/  LDSM.16.M88.4 R152, [R0+0x3000] ;  /* 0x003000000098783b */ /* 0x000fe60000000200 */
[C---:B------:R-:W-:Y:S03]  /*5d50*/  HMMA.16816.F32.BF16 R16, R128.reuse, R18, RZ ;  /* 0x000000128010723c */ /* 0x040fe600000418ff */
[----:B------:R-:W2:Y:S05]  /*5d60*/  S2R R148, SR_TID.X ;  /* 0x0000000000947919 */ /* 0x000eaa0000002100 */
[C---:B---3--:R-:W-:Y:S08]  /*5d70*/  HMMA.16816.F32.BF16 R20, R128.reuse, R24, RZ ;  /* 0x000000188014723c */ /* 0x048ff000000418ff */
[C---:B------:R-:W-:Y:S08]  /*5d80*/  HMMA.16816.F32.BF16 R24, R128.reuse, R26, RZ ;  /* 0x0000001a8018723c */ /* 0x040ff000000418ff */
[C---:B----4-:R-:W-:Y:S01]  /*5d90*/  HMMA.16816.F32.BF16 R28, R128.reuse, R32, RZ ;  /* 0x00000020801c723c */ /* 0x050fe200000418ff */
[----:B--2---:R-:W-:Y:S03]  /*5da0*/  ISETP.GT.AND P2, PT, R148, 0x7f, PT ;  /* 0x0000007f9400780c */ /* 0x004fe60003f44270 */
[----:B------:R-:W-:Y:S04]  /*5db0*/  IMAD.WIDE.U32 R148, R2, 0x70, R214 ;  /* 0x0000007002947825 */ /* 0x000fe800078e00d6 */
[C---:B------:R-:W-:Y:S01]  /*5dc0*/  HMMA.16816.F32.BF16 R32, R128.reuse, R34, RZ ;  /* 0x000000228020723c */ /* 0x040fe200000418ff */
[----:B------:R-:W-:Y:S07]  /*5dd0*/  IMAD.IADD R108, R3, 0x1, R149 ;  /* 0x00000001036c7824 */ /* 0x000fee00078e0295 */
[C---:B-----5:R-:W-:Y:S01]  /*5de0*/  HMMA.16816.F32.BF16 R36, R128.reuse, R40, RZ ;  /* 0x000000288024723c */ /* 0x060fe200000418ff */
[----:B------:R-:W-:Y:S04]  /*5df0*/  @!P2 IADD3 R148, P1, P0, R214, R148, R214 ;  /* 0x00000094d694a210 */ /* 0x000fe8000783e0d6 */
[----:B------:R-:W-:Y:S02]  /*5e00*/  @!P2 IADD3.X R149, R215, R108, R215, P1, P0 ;  /* 0x0000006cd795a210 */ /* 0x000fe40000fe04d7 */
[----:B------:R-:W-:Y:S01]  /*5e10*/  @!P2 IADD3 R108, P0, R148, R242, RZ ;  /* 0x000000f2946ca210 */ /* 0x000fe20007f1e0ff */
[C---:B------:R-:W-:Y:S08]  /*5e20*/  HMMA.16816.F32.BF16 R40, R128.reuse, R42, RZ ;  /* 0x0000002a8028723c */ /* 0x040ff000000418ff */
[C---:B------:R-:W-:Y:S08]  /*5e30*/  HMMA.16816.F32.BF16 R44, R128.reuse, R48, RZ ;  /* 0x00000030802c723c */ /* 0x040ff000000418ff */
[C---:B------:R-:W-:Y:S08]  /*5e40*/  HMMA.16816.F32.BF16 R48, R128.reuse, R50, RZ ;  /* 0x000000328030723c */ /* 0x040ff000000418ff */
[C---:B------:R-:W-:Y:S08]  /*5e50*/  HMMA.16816.F32.BF16 R52, R128.reuse, R56, RZ ;  /* 0x000000388034723c */ /* 0x040ff000000418ff */
[----:B------:R-:W-:Y:S08]  /*5e60*/  HMMA.16816.F32.BF16 R56, R128, R58, RZ ;  /* 0x0000003a8038723c */ /* 0x000ff000000418ff */
[C---:B-1----:R-:W-:Y:S08]  /*5e70*/  HMMA.16816.F32.BF16 R4, R132.reuse, R136, R4 ;  /* 0x000000888404723c */ /* 0x042ff00000041804 */
[C---:B------:R-:W-:Y:S01]  /*5e80*/  HMMA.16816.F32.BF16 R8, R132.reuse, R138, R8 ;  /* 0x0000008a8408723c */ /* 0x040fe20000041808 */
[----:B------:R-:W1:Y:S07]  /*5e90*/  LDSM.16.M88.4 R136, [R0+0x1800] ;  /* 0x001800000088783b */ /* 0x000e6e0000000200 */
[C---:B------:R-:W-:Y:S07]  /*5ea0*/  HMMA.16816.F32.BF16 R12, R132.reuse, R140, R12 ;  /* 0x0000008c840c723c */ /* 0x040fee000004180c */
[----:B------:R-:W-:Y:S01]  /*5eb0*/  IMAD.WIDE.U32 R140, R2, 0x70, R232 ;  /* 0x00000070028c7825 */ /* 0x000fe200078e00e8 */
[C---:B------:R-:W-:Y:S04]  /*5ec0*/  HMMA.16816.F32.BF16 R16, R132.reuse, R142, R16 ;  /* 0x0000008e8410723c */ /* 0x040fe80000041810 */
[----:B------:R-:W-:Y:S01]  /*5ed0*/  IMAD.IADD R3, R141, 0x1, R3 ;  /* 0x000000018d037824 */ /* 0x000fe200078e0203 */
[----:B------:R-:W-:Y:S01]  /*5ee0*/  LEA R2, P1, R140, c[0x0][0x1f8], 0x1 ;  /* 0x00007e008c027a11 */ /* 0x000fe200078208ff */
[----:B------:R-:W-:Y:S01]  /*5ef0*/  @!P2 IMAD.X R141, R149, 0x1, R241, P0 ;  /* 0x00000001958da824 */ /* 0x000fe200000e06f1 */
[----:B------:R-:W-:Y:S01]  /*5f00*/  @!P2 LEA R162, P0, R108, c[0x0][0x1f8], 0x1 ;  /* 0x00007e006ca2aa11 */ /* 0x000fe200078008ff */
[C---:B------:R-:W-:Y:S01]  /*5f10*/  HMMA.16816.F32.BF16 R20, R132.reuse, R144, R20 ;  /* 0x000000908414723c */ /* 0x040fe20000041814 */
[----:B------:R-:W-:Y:S03]  /*5f20*/  LDSM.16.M88.4 R148, [R0+0x2800] ;  /* 0x002800000094783b */ /* 0x000fe60000000200 */
[----:B------:R-:W-:Y:S02]  /*5f30*/  LEA.HI.X R3, R140, c[0x0][0x1fc], R3, 0x1, P1 ;  /* 0x00007f008c037a11 */ /* 0x000fe400008f0c03 */
[----:B------:R-:W-:Y:S01]  /*5f40*/  @!P2 LEA.HI.X R163, R108, c[0x0][0x1fc], R141, 0x1, P0 ;  /* 0x00007f006ca3aa11 */ /* 0x000fe200000f0c8d */
[----:B------:R-:W-:Y:S01]  /*5f50*/  IMAD.MOV.U32 R108, RZ, RZ, R110 ;  /* 0x000000ffff6c7224 */ /* 0x000fe200078e006e */
[C---:B------:R-:W-:Y:S01]  /*5f60*/  HMMA.16816.F32.BF16 R24, R132.reuse, R146, R24 ;  /* 0x000000928418723c */ /* 0x040fe20000041818 */
[----:B------:R2:W3:Y:S03]  /*5f70*/  LDSM.16.M88.4 R140, [R0+0x2000] ;  /* 0x00200000008c783b */ /* 0x0004e60000000200 */
[-C--:B------:R-:W-:Y:S03]  /*5f80*/  IADD3 R160, P1, R2, R247.reuse, RZ ;  /* 0x000000f702a07210 */ /* 0x080fe60007f3e0ff */
[----:B------:R-:W-:Y:S01]  /*5f90*/  @!PT LDS RZ, [RZ] ;  /* 0x00000000fffff984 */ /* 0x000fe20000000800 */
[----:B------:R-:W-:Y:S01]  /*5fa0*/  @!PT LDS RZ, [RZ] ;  /* 0x00000000fffff984 */ /* 0x000fe20000000800 */
[----:B------:R-:W-:Y:S01]  /*5fb0*/  @!PT LDS RZ, [RZ] ;  /* 0x00000000fffff984 */ /* 0x000fe20000000800 */
[----:B------:R4:W-:Y:S01]  /*5fc0*/  LDGSTS.E.BYPASS.LTC128B.128 [R207+0x100], [R2.64], !P5 ;  /* 0x0010000002cf7fae */ /* 0x0009e2000e901d46 */
[----:B------:R-:W-:Y:S01]  /*5fd0*/  IADD3 R144, P0, R160, R247, RZ ;  /* 0x000000f7a0907210 */ /* 0x000fe20007f1e0ff */
[C---:B-1----:R-:W-:Y:S03]  /*5fe0*/  HMMA.16816.F32.BF16 R28, R132.reuse, R136, R28 ;  /* 0x00000088841c723c */ /* 0x042fe6000004181c */
[--C-:B------:R-:W-:Y:S01]  /*5ff0*/  IMAD.X R161, R3, 0x1, R246.reuse, P1 ;  /* 0x0000000103a17824 */ /* 0x100fe200008e06f6 */
[----:B------:R4:W-:Y:S03]  /*6000*/  LDGSTS.E.BYPASS.LTC128B.128 [R207+0x3900], [R2.64+0x80], !P6 ;  /* 0x0390008002cf7fae */ /* 0x0009e6000f101d46 */
[----:B------:R-:W-:Y:S01]  /*6010*/  IMAD.X R145, R161, 0x1, R246, P0 ;  /* 0x00000001a1917824 */ /* 0x000fe200000e06f6 */
[C---:B------:R-:W-:Y:S02]  /*6020*/  HMMA.16816.F32.BF16 R32, R132.reuse, R138, R32 ;  /* 0x0000008a8420723c */ /* 0x040fe40000041820 */
[----:B------:R1:W-:Y:S01]  /*6030*/  LDGSTS.E.BYPASS.LTC128B.128 [R207+0x1100], [R160.64], !P5 ;  /* 0x01100000a0cf7fae */ /* 0x0003e2000e901d46 */
[----:B------:R-:W-:Y:S02]  /*6040*/  ISETP.GT.AND P0, PT, R208, R238, PT ;  /* 0x000000eed000720c */ /* 0x000fe40003f04270 */
[C---:B--2---:R-:W-:Y:S03]  /*6050*/  IADD3 R0, R111.reuse, 0x40, RZ ;  /* 0x000000406f007810 */ /* 0x044fe60007ffe0ff */
[----:B------:R1:W-:Y:S01]  /*6060*/  LDGSTS.E.BYPASS.LTC128B.128 [R207+0x4900], [R160.64+0x80], !P6 ;  /* 0x04900080a0cf7fae */ /* 0x0003e2000f101d46 */
[----:B------:R-:W-:Y:S05]  /*6070*/  @P4 IADD3 R0, R111, -0x40, RZ ;  /* 0xffffffc06f004810 */ /* 0x000fea0007ffe0ff */
[----:B------:R2:W-:Y:S02]  /*6080*/  LDGSTS.E.BYPASS.LTC128B.128 [R207+0x2100], [R144.64], !P5 ;  /* 0x0210000090cf7fae */ /* 0x0005e4000e901d46 */
[----:B------:R-:W-:Y:S04]  /*6090*/  @P0 LOP3.LUT R209, R209, 0x4, RZ, 0xfc, !PT ;  /* 0x00000004d1d10812 */ /* 0x000fe800078efcff */
[----:B------:R2:W-:Y:S01]  /*60a0*/  LDGSTS.E.BYPASS.LTC128B.128 [R207+0x5900], [R144.64+0x80], !P6 ;  /* 0x0590008090cf7fae */ /* 0x0005e2000f101d46 */
[C---:B---3--:R-:W-:Y:S05]  /*60b0*/  HMMA.16816.F32.BF16 R36, R132.reuse, R140, R36 ;  /* 0x0000008c8424723c */ /* 0x048fea0000041824 */
[----:B------:R1:W-:Y:S03]  /*60c0*/  @!P2 LDGSTS.E.BYPASS.LTC128B.128 [R207+0x3100], [R162.64], !P5 ;  /* 0x03100000a2cfafae */ /* 0x0003e6000e901d46 */
[C---:B------:R-:W-:Y:S03]  /*60d0*/  HMMA.16816.F32.BF16 R40, R132.reuse, R142, R40 ;  /* 0x0000008e8428723c */ /* 0x040fe60000041828 */
[----:B------:R1:W-:Y:S06]  /*60e0*/  @!P2 LDGSTS.E.BYPASS.LTC128B.128 [R207+0x6900], [R162.64+0x80], !P6 ;  /* 0x06900080a2cfafae */ /* 0x0003ec000f101d46 */
[----:B------:R-:W-:Y:S01]  /*60f0*/  LDSM.16.M88.4 R164, [R0+0x1000] ;  /* 0x0010000000a4783b */ /* 0x000fe20000000200 */
[C---:B------:R-:W-:Y:S05]  /*6100*/  HMMA.16816.F32.BF16 R44, R132.reuse, R148, R44 ;  /* 0x00000094842c723c */ /* 0x040fea000004182c */
[----:B------:R-:W0:Y:S03]  /*6110*/  LDGDEPBAR ;  /* 0x00000000000079af */ /* 0x000e260000000000 */
[C---:B------:R-:W-:Y:S03]  /*6120*/  HMMA.16816.F32.BF16 R48, R132.reuse, R150, R48 ;  /* 0x000000968430723c */ /* 0x040fe60000041830 */
[----:B--2---:R-:W2:Y:S05]  /*6130*/  LDSM.16.M88.4 R144, [R0] ;  /* 0x000000000090783b */ /* 0x004eaa0000000200 */
[C---:B------:R-:W-:Y:S01]  /*6140*/  HMMA.16816.F32.BF16 R52, R132.reuse, R152, R52 ;  /* 0x000000988434723c */ /* 0x040fe20000041834 */
[----:B------:R-:W-:Y:S06]  /*6150*/  LDSM.16.M88.4 R168, [R0+0x1800] ;  /* 0x0018000000a8783b */ /* 0x000fec0000000200 */
[----:B-1----:R-:W1:Y:S01]  /*6160*/  LDSM.16.M88.4 R160, [R0+0x800] ;  /* 0x0008000000a0783b */ /* 0x002e620000000200 */
[----:B------:R-:W-:Y:S05]  /*6170*/  HMMA.16816.F32.BF16 R56, R132, R154, R56 ;  /* 0x0000009a8438723c */ /* 0x000fea0000041838 */
[----:B------:R-:W3:Y:S06]  /*6180*/  LDSM.16.M88.4 R136, [R0+0x2000] ;  /* 0x002000000088783b */ /* 0x000eec0000000200 */
[----:B------:R-:W5:Y:S06]  /*6190*/  LDSM.16.M88.4 R140, [R0+0x2800] ;  /* 0x00280000008c783b */ /* 0x000f6c0000000200 */
[----:B------:R-:W3:Y:S06]  /*61a0*/  LDSM.16.M88.4 R148, [R0+0x3000] ;  /* 0x003000000094783b */ /* 0x000eec0000000200 */
[----:B------:R-:W-:Y:S01]  /*61b0*/  LDSM.16.M88.4 R152, [R196+0x800] ;  /* 0x00080000c498783b */ /* 0x000fe20000000200 */
[C---:B--2---:R-:W-:Y:S05]  /*61c0*/  HMMA.16816.F32.BF16 R4, R156.reuse, R144, R4 ;  /* 0x000000909c04723c */ /* 0x044fea0000041804 */
[----:B------:R-:W-:Y:S03]  /*61d0*/  LDSM.16.M88.4 R180, [R111+0x6000] ;  /* 0x006000006fb4783b */ /* 0x000fe60000000200 */
[C---:B------:R-:W-:Y:S03]  /*61e0*/  HMMA.16816.F32.BF16 R8, R156.reuse, R146, R8 ;  /* 0x000000929c08723c */ /* 0x040fe60000041808 */
[----:B------:R-:W2:Y:S05]  /*61f0*/  LDSM.16.M88.4 R144, [R196] ;  /* 0x00000000c490783b */ /* 0x000eaa0000000200 */
[C---:B-1----:R-:W-:Y:S08]  /*6200*/  HMMA.16816.F32.BF16 R12, R156.reuse, R160, R12 ;  /* 0x000000a09c0c723c */ /* 0x042ff0000004180c */
        /* <DEDUP_REMOVED lines=8> */
[C---:B---3--:R-:W-:Y:S08]  /*6290*/  HMMA.16816.F32.BF16 R36, R156.reuse, R136, R36 ;  /* 0x000000889c24723c */ /* 0x048ff00000041824 */
[C---:B------:R-:W-:Y:S01]  /*62a0*/  HMMA.16816.F32.BF16 R40, R156.reuse, R138, R40 ;  /* 0x0000008a9c28723c */ /* 0x040fe20000041828 */
[----:B------:R-:W1:Y:S07]  /*62b0*/  LDSM.16.M88.4 R136, [R196+0x1000] ;  /* 0x00100000c488783b */ /* 0x000e6e0000000200 */
[C---:B-----5:R-:W-:Y:S08]  /*62c0*/  HMMA.16816.F32.BF16 R44, R156.reuse, R140, R44 ;  /* 0x0000008c9c2c723c */ /* 0x060ff0000004182c */
[C---:B------:R-:W-:Y:S01]  /*62d0*/  HMMA.16816.F32.BF16 R48, R156.reuse, R142, R48 ;  /* 0x0000008e9c30723c */ /* 0x040fe20000041830 */
[----:B------:R-:W3:Y:S07]  /*62e0*/  LDSM.16.M88.4 R140, [R196+0x1800] ;  /* 0x00180000c48c783b */ /* 0x000eee0000000200 */
[C---:B------:R-:W-:Y:S08]  /*62f0*/  HMMA.16816.F32.BF16 R52, R156.reuse, R148, R52 ;  /* 0x000000949c34723c */ /* 0x040ff00000041834 */
[----:B------:R-:W-:Y:S01]  /*6300*/  HMMA.16816.F32.BF16 R56, R156, R150, R56 ;  /* 0x000000969c38723c */ /* 0x000fe20000041838 */
[----:B------:R-:W5:Y:S07]  /*6310*/  LDSM.16.M88.4 R148, [R196+0x2000] ;  /* 0x00200000c494783b */ /* 0x000f6e0000000200 */
[C---:B--2---:R-:W-:Y:S08]  /*6320*/  HMMA.16816.F32.BF16 R4, R172.reuse, R144, R4 ;  /* 0x00000090ac04723c */ /* 0x044ff00000041804 */
[C---:B------:R-:W-:Y:S01]  /*6330*/  HMMA.16816.F32.BF16 R8, R172.reuse, R146, R8 ;  /* 0x00000092ac08723c */ /* 0x040fe20000041808 */
[----:B------:R-:W2:Y:S07]  /*6340*/  LDSM.16.M88.4 R144, [R196+0x2800] ;  /* 0x00280000c490783b */ /* 0x000eae0000000200 */
[C---:B------:R-:W-:Y:S08]  /*6350*/  HMMA.16816.F32.BF16 R12, R172.reuse, R152, R12 ;  /* 0x00000098ac0c723c */ /* 0x040ff0000004180c */
[C---:B------:R-:W-:Y:S01]  /*6360*/  HMMA.16816.F32.BF16 R16, R172.reuse, R154, R16 ;  /* 0x0000009aac10723c */ /* 0x040fe20000041810 */
[----:B------:R-:W-:Y:S07]  /*6370*/  LDSM.16.M88.4 R152, [R111+0x4800] ;  /* 0x004800006f98783b */ /* 0x000fee0000000200 */
[C---:B-1----:R-:W-:Y:S08]  /*6380*/  HMMA.16816.F32.BF16 R20, R172.reuse, R136, R20 ;  /* 0x00000088ac14723c */ /* 0x042ff00000041814 */
[C---:B------:R-:W-:Y:S01]  /*6390*/  HMMA.16816.F32.BF16 R24, R172.reuse, R138, R24 ;  /* 0x0000008aac18723c */ /* 0x040fe20000041818 */
[----:B------:R-:W1:Y:S07]  /*63a0*/  LDSM.16.M88.4 R136, [R111+0x3800] ;  /* 0x003800006f88783b */ /* 0x000e6e0000000200 */
[C---:B---3--:R-:W-:Y:S08]  /*63b0*/  HMMA.16816.F32.BF16 R28, R172.reuse, R140, R28 ;  /* 0x0000008cac1c723c */ /* 0x048ff0000004181c */
[C---:B------:R-:W-:Y:S01]  /*63c0*/  HMMA.16816.F32.BF16 R32, R172.reuse, R142, R32 ;  /* 0x0000008eac20723c */ /* 0x040fe20000041820 */
[----:B------:R-:W3:Y:S07]  /*63d0*/  LDSM.16.M88.4 R140, [R111+0x4000] ;  /* 0x004000006f8c783b */ /* 0x000eee0000000200 */
[C---:B-----5:R-:W-:Y:S08]  /*63e0*/  HMMA.16816.F32.BF16 R36, R172.reuse, R148, R36 ;  /* 0x00000094ac24723c */ /* 0x060ff00000041824 */
[C---:B------:R-:W-:Y:S01]  /*63f0*/  HMMA.16816.F32.BF16 R40, R172.reuse, R150, R40 ;  /* 0x00000096ac28723c */ /* 0x040fe20000041828 */
[----:B------:R-:W-:Y:S07]  /*6400*/  LDSM.16.M88.4 R148, [R201+0x3800] ;  /* 0x00380000c994783b */ /* 0x000fee0000000200 */
[C---:B--2---:R-:W-:Y:S08]  /*6410*/  HMMA.16816.F32.BF16 R44, R172.reuse, R144, R44 ;  /* 0x00000090ac2c723c */ /* 0x044ff0000004182c */
[C---:B------:R-:W-:Y:S01]  /*6420*/  HMMA.16816.F32.BF16 R48, R172.reuse, R146, R48 ;  /* 0x00000092ac30723c */ /* 0x040fe20000041830 */
[----:B------:R-:W2:Y:S07]  /*6430*/  LDSM.16.M88.4 R144, [R111+0x6800] ;  /* 0x006800006f90783b */ /* 0x000eae0000000200 */
[C---:B------:R-:W-:Y:S08]  /*6440*/  HMMA.16816.F32.BF16 R52, R172.reuse, R160, R52 ;  /* 0x000000a0ac34723c */ /* 0x040ff00000041834 */
[----:B------:R-:W-:Y:S01]  /*6450*/  HMMA.16816.F32.BF16 R56, R172, R162, R56 ;  /* 0x000000a2ac38723c */ /* 0x000fe20000041838 */
[----:B------:R-:W-:Y:S07]  /*6460*/  LDSM.16.M88.4 R160, [R201+0x6800] ;  /* 0x00680000c9a0783b */ /* 0x000fee0000000200 */
[C---:B-1----:R-:W-:Y:S08]  /*6470*/  HMMA.16816.F32.BF16 R4, R176.reuse, R136, R4 ;  /* 0x00000088b004723c */ /* 0x042ff00000041804 */
[C---:B------:R-:W-:Y:S01]  /*6480*/  HMMA.16816.F32.BF16 R8, R176.reuse, R138, R8 ;  /* 0x0000008ab008723c */ /* 0x040fe20000041808 */
[----:B------:R-:W1:Y:S07]  /*6490*/  LDSM.16.M88.4 R136, [R201+0x4000] ;  /* 0x00400000c988783b */ /* 0x000e6e0000000200 */
[C---:B---3--:R-:W-:Y:S08]  /*64a0*/  HMMA.16816.F32.BF16 R12, R176.reuse, R140, R12 ;  /* 0x0000008cb00c723c */ /* 0x048ff0000004180c */
[C---:B------:R-:W-:Y:S01]  /*64b0*/  HMMA.16816.F32.BF16 R16, R176.reuse, R142, R16 ;  /* 0x0000008eb010723c */ /* 0x040fe20000041810 */
[----:B------:R-:W3:Y:S07]  /*64c0*/  LDSM.16.M88.4 R140, [R201+0x4800] ;  /* 0x00480000c98c783b */ /* 0x000eee0000000200 */
[C---:B------:R-:W-:Y:S08]  /*64d0*/  HMMA.16816.F32.BF16 R20, R176.reuse, R152, R20 ;  /* 0x00000098b014723c */ /* 0x040ff00000041814 */
[C---:B------:R-:W-:Y:S01]  /*64e0*/  HMMA.16816.F32.BF16 R24, R176.reuse, R154, R24 ;  /* 0x0000009ab018723c */ /* 0x040fe20000041818 */
[----:B------:R-:W5:Y:S07]  /*64f0*/  LDSM.16.M88.4 R152, [R201+0x5000] ;  /* 0x00500000c998783b */ /* 0x000f6e0000000200 */
        /* <DEDUP_REMOVED lines=9> */
[C---:B--2---:R-:W-:Y:S08]  /*6590*/  HMMA.16816.F32.BF16 R52, R176.reuse, R144, R52 ;  /* 0x00000090b034723c */ /* 0x044ff00000041834 */
[----:B------:R-:W-:Y:S01]  /*65a0*/  HMMA.16816.F32.BF16 R56, R176, R146, R56 ;  /* 0x00000092b038723c */ /* 0x000fe20000041838 */
[----:B------:R-:W2:Y:S07]  /*65b0*/  LDSM.16.M88.4 R144, [R201+0x5800] ;  /* 0x00580000c990783b */ /* 0x000eae0000000200 */
[C---:B------:R-:W-:Y:S08]  /*65c0*/  HMMA.16816.F32.BF16 R4, R184.reuse, R148, R4 ;  /* 0x00000094b804723c */ /* 0x040ff00000041804 */
        /* <DEDUP_REMOVED lines=34> */
[----:B------:R-:W3:Y:S01]  /*67f0*/  LDSM.16.M88.4 R180, [R196+0x6800] ;  /* 0x00680000c4b4783b */ /* 0x000ee20000000200 */
[----:B------:R-:W-:Y:S05]  /*6800*/  DEPBAR.LE SB0, 0x0 ;  /* 0x000080000000791a */ /* 0x000fea0000000000 */
[----:B------:R-:W-:Y:S01]  /*6810*/  BAR.SYNC.DEFER_BLOCKING 0x0 ;  /* 0x0000000000007b1d */ /* 0x000fe20000010000 */
[C---:B--2---:R-:W-:Y:S08]  /*6820*/  HMMA.16816.F32.BF16 R44, R188.reuse, R144, R44 ;  /* 0x00000090bc2c723c */ /* 0x044ff0000004182c */
[C---:B------:R-:W-:Y:S08]  /*6830*/  HMMA.16816.F32.BF16 R48, R188.reuse, R146, R48 ;  /* 0x00000092bc30723c */ /* 0x040ff00000041830 */
[C---:B-----5:R-:W-:Y:S08]  /*6840*/  HMMA.16816.F32.BF16 R52, R188.reuse, R148, R52 ;  /* 0x00000094bc34723c */ /* 0x060ff00000041834 */
[----:B------:R-:W-:Y:S08]  /*6850*/  HMMA.16816.F32.BF16 R56, R188, R150, R56 ;  /* 0x00000096bc38723c */ /* 0x000ff00000041838 */
[C---:B-1----:R-:W-:Y:S08]  /*6860*/  HMMA.16816.F32.BF16 R4, R192.reuse, R136, R4 ;  /* 0x00000088c004723c */ /* 0x042ff00000041804 */
        /* <DEDUP_REMOVED lines=13> */
[----:B------:R-:W-:Y:S07]  /*6940*/  @!UPT UIADD3 URZ, URZ, URZ, URZ ;  /* 0x0000003f3f3ff290 */ /* 0x000fee000fffe03f */
[----:B------:R-:W-:-:S11]  /*6950*/  @!P0 BRA `(.L_x_143) ;  /* 0x0000037000008947 */ /* 0x000fd60003800000 */
[----:B----4-:R-:W-:Y:S02]  /*6960*/  IADD3 R2, R208, -0x1, RZ ;  /* 0xffffffffd0027810 */ /* 0x010fe40007ffe0ff */
[----:B------:R-:W-:Y:S02]  /*6970*/  IADD3 R0, -R230, 0x70, RZ ;  /* 0x00000070e6007810 */ /* 0x000fe40007ffe1ff */
[----:B------:R-:W-:Y:S01]  /*6980*/  SHF.R.S32.HI R3, RZ, 0x1f, R2 ;  /* 0x0000001fff037819 */ /* 0x000fe20000011402 */
[----:B------:R-:W-:Y:S01]  /*6990*/  IMAD.WIDE.U32 R136, R2, c[0x0][0x1e0], RZ ;  /* 0x0000780002887a25 */ /* 0x000fe200078e00ff */
[C---:B------:R-:W-:Y:S02]  /*69a0*/  ISETP.GE.AND P2, PT, R0.reuse, 0x21, PT ;  /* 0x000000210000780c */ /* 0x040fe40003f46270 */
[C---:B------:R-:W-:Y:S01]  /*69b0*/  ISETP.GE.AND P1, PT, R0.reuse, 0x41, PT ;  /* 0x000000410000780c */ /* 0x040fe20003f26270 */
[----:B------:R-:W-:Y:S01]  /*69c0*/  IMAD R3, R3, c[0x0][0x1e0], RZ ;  /* 0x0000780003037a24 */ /* 0x000fe200078e02ff */
[----:B------:R-:W-:Y:S02]  /*69d0*/  ISETP.GE.AND P3, PT, R0, 0x1, PT ;  /* 0x000000010000780c */ /* 0x000fe40003f66270 */
[----:B------:R-:W-:Y:S01]  /*69e0*/  P2R R144, PR, RZ, 0x10 ;  /* 0x00000010ff907803 */ /* 0x000fe20000000000 */
[----:B------:R-:W-:Y:S04]  /*69f0*/  IMAD R2, R2, c[0x0][0x1e4], R3 ;  /* 0x0000790002027a24 */ /* 0x000fe800078e0203 */
[----:B------:R-:W-:Y:S02]  /*6a00*/  IMAD.IADD R137, R137, 0x1, R2 ;  /* 0x0000000189897824 */ /* 0x000fe400078e0202 */
[----:B------:R-:W-:Y:S04]  /*6a10*/  IMAD.WIDE.U32 R2, R136, 0x70, RZ ;  /* 0x0000007088027825 */ /* 0x000fe800078e00ff */
[----:B------:R-:W-:Y:S02]  /*6a20*/  IMAD R136, R137, 0x70, RZ ;  /* 0x0000007089887824 */ /* 0x000fe400078e02ff */
[----:B------:R-:W-:Y:S02]  /*6a30*/  @P2 IMAD.MOV.U32 R137, RZ, RZ, c[0x0][0x1e0] ;  /* 0x00007800ff892624 */ /* 0x000fe400078e00ff */
[----:B------:R-:W-:Y:S02]  /*6a40*/  @P2 IMAD.MOV.U32 R138, RZ, RZ, c[0x0][0x1e4] ;  /* 0x00007900ff8a2624 */ /* 0x000fe400078e00ff */
[----:B------:R-:W-:Y:S01]  /*6a50*/  IMAD.IADD R3, R3, 0x1, R136 ;  /* 0x0000000103037824 */ /* 0x000fe200078e0288 */
[CC--:B------:R-:W-:Y:S01]  /*6a60*/  @P2 LEA R139, P0, R137.reuse, R2.reuse, 0x5 ;  /* 0x00000002898b2211 */ /* 0x0c0fe200078028ff */
[----:B------:R-:W-:Y:S03]  /*6a70*/  @P1 IMAD.MOV.U32 R136, RZ, RZ, c[0x0][0x1e0] ;  /* 0x00007800ff881624 */ /* 0x000fe600078e00ff */
[-C--:B------:R-:W-:Y:S01]  /*6a80*/  @P2 LEA.HI.X R140, R137, R3.reuse, R138, 0x5, P0 ;  /* 0x00000003898c2211 */ /* 0x080fe200000f2c8a */
[----:B------:R-:W-:Y:S01]  /*6a90*/  @P1 IMAD.MOV.U32 R137, RZ, RZ, c[0x0][0x1e4] ;  /* 0x00007900ff891624 */ /* 0x000fe200078e00ff */
[CC--:B------:R-:W-:Y:S04]  /*6aa0*/  @P1 LEA R142, P0, R136.reuse, R2.reuse, 0x6 ;  /* 0x00000002888e1211 */ /* 0x0c0fe800078030ff */
[----:B------:R-:W-:Y:S02]  /*6ab0*/  @P1 LEA.HI.X R143, R136, R3, R137, 0x6, P0 ;  /* 0x00000003888f1211 */ /* 0x000fe400000f3489 */
[----:B------:R-:W-:Y:S05]  /*6ac0*/  @P3 IADD3 R137, P0, R212, R2, RZ ;  /* 0x00000002d4893210 */ /* 0x000fea0007f1e0ff */
[--C-:B------:R-:W-:Y:S01]  /*6ad0*/  @P3 IMAD.X R138, R3, 0x1, R211.reuse, P0 ;  /* 0x00000001038a3824 */ /* 0x100fe200000e06d3 */
[C---:B------:R-:W-:Y:S04]  /*6ae0*/  @P3 LEA R136, P0, R137.reuse, c[0x0][0x1c8], 0x1 ;  /* 0x0000720089883a11 */ /* 0x040fe800078008ff */
[----:B------:R-:W-:Y:S02]  /*6af0*/  @P3 LEA.HI.X R137, R137, c[0x0][0x1cc], R138, 0x1, P0 ;  /* 0x0000730089893a11 */ /* 0x000fe400000f0c8a */
[-C--:B------:R-:W-:Y:S03]  /*6b00*/  @P2 IADD3 R138, P0, R139, R212.reuse, RZ ;  /* 0x000000d48b8a2210 */ /* 0x080fe60007f1e0ff */
[----:B------:R-:W-:Y:S01]  /*6b10*/  @!PT LDS RZ, [RZ] ;  /* 0x00000000fffff984 */ /* 0x000fe20000000800 */
[----:B------:R-:W-:Y:S01]  /*6b20*/  @!PT LDS RZ, [RZ] ;  /* 0x00000000fffff984 */ /* 0x000fe20000000800 */
[----:B------:R-:W-:Y:S01]  /*6b30*/  @!PT LDS RZ, [RZ] ;  /* 0x00000000fffff984 */ /* 0x000fe20000000800 */
[----:B------:R1:W-:Y:S02]  /*6b40*/  @P3 LDGSTS.E.BYPASS.LTC128B.128 [R207+0x8100], [R136.64], !P5 ;  /* 0x0810000088cf3fae */ /* 0x0003e4000e901d46 */
[--C-:B------:R-:W-:Y:S01]  /*6b50*/  @P2 IMAD.X R141, R140, 0x1, R211.reuse, P0 ;  /* 0x000000018c8d2824 */ /* 0x100fe200000e06d3 */
[----:B------:R-:W-:Y:S02]  /*6b60*/  @P1 IADD3 R139, P0, R142, R212, RZ ;  /* 0x000000d48e8b1210 */ /* 0x000fe40007f1e0ff */
[----:B------:R1:W-:Y:S03]  /*6b70*/  @P3 LDGSTS.E.BYPASS.LTC128B.128 [R207+0xb900], [R136.64+0x80], !P6 ;  /* 0x0b90008088cf3fae */ /* 0x0003e6000f101d46 */
[----:B------:R-:W-:Y:S01]  /*6b80*/  @P1 IMAD.X R142, R143, 0x1, R211, P0 ;  /* 0x000000018f8e1824 */ /* 0x000fe200000e06d3 */
[C---:B------:R-:W-:Y:S04]  /*6b90*/  @P2 LEA R140, P0, R138.reuse, c[0x0][0x1c8], 0x1 ;  /* 0x000072008a8c2a11 */ /* 0x040fe800078008ff */
[----:B------:R-:W-:Y:S02]  /*6ba0*/  @P2 LEA.HI.X R141, R138, c[0x0][0x1cc], R141, 0x1, P0 ;  /* 0x000073008a8d2a11 */ /* 0x000fe400000f0c8d */
[C---:B------:R-:W-:Y:S03]  /*6bb0*/  @P1 LEA R138, P0, R139.reuse, c[0x0][0x1c8], 0x1 ;  /* 0x000072008b8a1a11 */ /* 0x040fe600078008ff */
[----:B------:R1:W-:Y:S01]  /*6bc0*/  @P2 LDGSTS.E.BYPASS.LTC128B.128 [R207+0x9100], [R140.64], !P5 ;  /* 0x091000008ccf2fae */ /* 0x0003e2000e901d46 */
[----:B------:R-:W-:Y:S02]  /*6bd0*/  @P1 LEA.HI.X R139, R139, c[0x0][0x1cc], R142, 0x1, P0 ;  /* 0x000073008b8b1a11 */ /* 0x000fe400000f0c8e */
[----:B------:R-:W-:Y:S02]  /*6be0*/  ISETP.GE.AND P0, PT, R0, 0x61, PT ;  /* 0x000000610000780c */ /* 0x000fe40003f06270 */
[----:B------:R1:W-:Y:S05]  /*6bf0*/  @P2 LDGSTS.E.BYPASS.LTC128B.128 [R207+0xc900], [R140.64+0x80], !P6 ;  /* 0x0c9000808ccf2fae */ /* 0x0003ea000f101d46 */
[----:B------:R1:W-:Y:S05]  /*6c00*/  @P1 LDGSTS.E.BYPASS.LTC128B.128 [R207+0xa100], [R138.64], !P5 ;  /* 0x0a1000008acf1fae */ /* 0x0003ea000e901d46 */
[----:B------:R1:W-:Y:S01]  /*6c10*/  @P1 LDGSTS.E.BYPASS.LTC128B.128 [R207+0xd900], [R138.64+0x80], !P6 ;  /* 0x0d9000808acf1fae */ /* 0x0003e2000f101d46 */
[----:B------:R-:W-:Y:S02]  /*6c20*/  @P0 IMAD.MOV.U32 R142, RZ, RZ, c[0x0][0x1e0] ;  /* 0x00007800ff8e0624 */ /* 0x000fe400078e00ff */
[----:B------:R-:W-:Y:S02]  /*6c30*/  @P0 IMAD.MOV.U32 R0, RZ, RZ, c[0x0][0x1e4] ;  /* 0x00007900ff000624 */ /* 0x000fe400078e00ff */
[----:B------:R-:W-:Y:S04]  /*6c40*/  @P0 IMAD.WIDE.U32 R2, R142, 0x60, R2 ;  /* 0x000000608e020825 */ /* 0x000fe800078e0002 */
[----:B------:R-:W-:Y:S01]  /*6c50*/  @P0 IMAD R142, R0, 0x60, RZ ;  /* 0x00000060008e0824 */ /* 0x000fe200078e02ff */
[----:B------:R-:W-:Y:S04]  /*6c60*/  @P0 IADD3 R0, P4, R212, R2, RZ ;  /* 0x00000002d4000210 */ /* 0x000fe80007f9e0ff */
[----:B------:R-:W-:Y:S02]  /*6c70*/  @P0 LEA R2, P3, R0, c[0x0][0x1c8], 0x1 ;  /* 0x0000720000020a11 */ /* 0x000fe400078608ff */
[----:B------:R-:W-:Y:S02]  /*6c80*/  @P0 IADD3.X R3, R211, R142, R3, P4, !PT ;  /* 0x0000008ed3030210 */ /* 0x000fe400027fe403 */
[----:B------:R-:W-:Y:S02]  /*6c90*/  ISETP.NE.AND P4, PT, R144, RZ, PT ;  /* 0x000000ff9000720c */ /* 0x000fe40003f85270 */
[----:B------:R-:W-:Y:S05]  /*6ca0*/  @P0 LEA.HI.X R3, R0, c[0x0][0x1cc], R3, 0x1, P3 ;  /* 0x0000730000030a11 */ /* 0x000fea00018f0c03 */
[----:B------:R1:W-:Y:S05]  /*6cb0*/  @P0 LDGSTS.E.BYPASS.LTC128B.128 [R207+0xb100], [R2.64], !P5 ;  /* 0x0b10000002cf0fae */ /* 0x0003ea000e901d46 */
[----:B------:R1:W-:Y:S02]  /*6cc0*/  @P0 LDGSTS.E.BYPASS.LTC128B.128 [R207+0xe900], [R2.64+0x80], !P6 ;  /* 0x0e90008002cf0fae */ /* 0x0003e4000f101d46 */
.L_x_143:
[----:B----4-:R-:W-:Y:S05]  /*6cd0*/  BSYNC B0 ;  /* 0x0000000000007941 */ /* 0x010fea0003800000 */
.L_x_142:
[----:B------:R-:W-:Y:S01]  /*6ce0*/  FMNMX.FTZ R0, R4, R110, !PT ;  /* 0x0000006e04007209 */ /* 0x000fe20007810000 */
[----:B-1----:R-:W-:Y:S01]  /*6cf0*/  LDSM.16.MT88.4 R140, [R199] ;  /* 0x00000000c78c783b */ /* 0x002fe20000004200 */
[----:B------:R-:W-:Y:S02]  /*6d00*/  FMNMX.FTZ R2, R6, R109, !PT ;  /* 0x0000006d06027209 */ /* 0x000fe40007810000 */
[----:B------:R-:W-:Y:S02]  /*6d10*/  FMNMX.FTZ R0, R5, R0, !PT ;  /* 0x0000000005007209 */ /* 0x000fe40007810000 */
[----:B------:R-:W-:Y:S02]  /*6d20*/  FMNMX.FTZ R2, R7, R2, !PT ;  /* 0x0000000207027209 */ /* 0x000fe40007810000 */
[----:B------:R-:W-:Y:S01]  /*6d30*/  FMNMX.FTZ R0, R8, R0, !PT ;  /* 0x0000000008007209 */ /* 0x000fe20007810000 */
[----:B------:R-:W-:Y:S01]  /*6d40*/  LDSM.16.MT88.4 R144, [R198] ;  /* 0x00000000c690783b */ /* 0x000fe20000004200 */
[----:B------:R-:W-:Y:S02]  /*6d50*/  FMNMX.FTZ R2, R10, R2, !PT ;  /* 0x000000020a027209 */ /* 0x000fe40007810000 */
[----:B------:R-:W-:Y:S02]  /*6d60*/  FMNMX.FTZ R0, R9, R0, !PT ;  /* 0x0000000009007209 */ /* 0x000fe40007810000 */
[----:B------:R-:W-:Y:S02]  /*6d70*/  FMNMX.FTZ R2, R11, R2, !PT ;  /* 0x000000020b027209 */ /* 0x000fe40007810000 */
[----:B------:R-:W-:Y:S01]  /*6d80*/  FMNMX.FTZ R0, R12, R0, !PT ;  /* 0x000000000c007209 */ /* 0x000fe20007810000 */
[----:B------:R-:W0:Y:S01]  /*6d90*/  LDGDEPBAR ;  /* 0x00000000000079af */ /* 0x000e220000000000 */
        /* <DEDUP_REMOVED lines=42> */
[----:B------:R-:W-:Y:S02]  /*7040*/  LOP3.LUT P0, RZ, R209, 0x4, RZ, 0xc0, !PT ;  /* 0x00000004d1ff7812 */ /* 0x000fe4000780c0ff */
[----:B------:R-:W-:Y:S02]  /*7050*/  FMNMX.FTZ R3, R56, R0, !PT ;  /* 0x0000000038037209 */ /* 0x000fe40007810000 */
[----:B------:R-:W-:Y:S02]  /*7060*/  FMNMX.FTZ R0, R55, R2, !PT ;  /* 0x0000000237007209 */ /* 0x000fe40007810000 */
[----:B------:R-:W-:Y:S02]  /*7070*/  FMNMX.FTZ R3, R57, R3, !PT ;  /* 0x0000000339037209 */ /* 0x000fe40007810000 */
[----:B------:R-:W-:Y:S02]  /*7080*/  FMNMX.FTZ R0, R58, R0, !PT ;  /* 0x000000003a007209 */ /* 0x000fe40007810000 */
[----:B------:R-:W-:Y:S01]  /*7090*/  IADD3 R208, R208, -0x1, RZ ;  /* 0xffffffffd0d07810 */ /* 0x000fe20007ffe0ff */
[----:B------:R-:W-:Y:S01]  /*70a0*/  SHFL.BFLY PT, R110, R3, 0x2, 0x1f ;  /* 0x0c401f00036e7f89 */ /* 0x000fe200000e0000 */
[----:B------:R-:W-:Y:S07]  /*70b0*/  FMNMX.FTZ R0, R59, R0, !PT ;  /* 0x000000003b007209 */ /* 0x000fee0007810000 */
[----:B------:R-:W1:Y:S02]  /*70c0*/  SHFL.BFLY PT, R2, R0, 0x2, 0x1f ;  /* 0x0c401f0000027f89 */ /* 0x000e6400000e0000 */
[----:B-1----:R-:W-:Y:S02]  /*70d0*/  FMNMX.FTZ R0, R0, R2, !PT ;  /* 0x0000000200007209 */ /* 0x002fe40007810000 */
[----:B------:R-:W-:Y:S04]  /*70e0*/  FMNMX.FTZ R110, R3, R110, !PT ;  /* 0x0000006e036e7209 */ /* 0x000fe80007810000 */
[----:B------:R-:W1:Y:S08]  /*70f0*/  SHFL.BFLY PT, R3, R0, 0x1, 0x1f ;  /* 0x0c201f0000037f89 */ /* 0x000e7000000e0000 */
[----:B------:R-:W2:Y:S01]  /*7100*/  SHFL.BFLY PT, R136, R110, 0x1, 0x1f ;  /* 0x0c201f006e887f89 */ /* 0x000ea200000e0000 */
[----:B-1----:R-:W-:Y:S02]  /*7110*/  FMNMX.FTZ R3, R0, R3, !PT ;  /* 0x0000000300037209 */ /* 0x002fe40007810000 */
[----:B--2---:R-:W-:Y:S05]  /*7120*/  FMNMX.FTZ R110, R110, R136, !PT ;  /* 0x000000886e6e7209 */ /* 0x004fea0007810000 */
[----:B------:R-:W1:Y:S01]  /*7130*/  LDSM.16.MT88.4 R136, [R197] ;  /* 0x00000000c588783b */ /* 0x000e620000004200 */
[----:B------:R-:W-:Y:S02]  /*7140*/  FADD.FTZ R2, -R110, R108 ;  /* 0x0000006c6e027221 */ /* 0x000fe40000010100 */
[----:B------:R-:W-:Y:S02]  /*7150*/  FMUL.FTZ R108, R3, c[0x0][0x2d0] ;  /* 0x0000b400036c7a20 */ /* 0x000fe40000410000 */
[----:B------:R-:W-:Y:S02]  /*7160*/  FMUL.FTZ R0, R2, c[0x0][0x2d0] ;  /* 0x0000b40002007a20 */ /* 0x000fe40000410000 */
[--C-:B------:R-:W-:Y:S02]  /*7170*/  FFMA.FTZ R6, R6, c[0x0][0x2d0], -R108.reuse ;  /* 0x0000b40006067a23 */ /* 0x100fe4000001086c */
[----:B------:R2:W3:Y:S01]  /*7180*/  MUFU.EX2 R2, R0 ;  /* 0x0000000000027308 */ /* 0x0004e20000000800 */
        /* <DEDUP_REMOVED lines=14> */
[----:B--2---:R-:W-:Y:S02]  /*7270*/  FADD.FTZ R0, -R3, R109 ;  /* 0x0000006d03007221 */ /* 0x004fe40000010100 */
[----:B------:R-:W-:Y:S02]  /*7280*/  FMUL.FTZ R109, R110, c[0x0][0x2d0] ;  /* 0x0000b4006e6d7a20 */ /* 0x000fe40000410000 */
[----:B------:R-:W-:Y:S01]  /*7290*/  FMUL.FTZ R0, R0, c[0x0][0x2d0] ;  /* 0x0000b40000007a20 */ /* 0x000fe20000410000 */
[----:B------:R-:W-:Y:S01]  /*72a0*/  MUFU.EX2 R183, R14 ;  /* 0x0000000e00b77308 */ /* 0x000fe20000000800 */
[--C-:B------:R-:W-:Y:S02]  /*72b0*/  FFMA.FTZ R4, R4, c[0x0][0x2d0], -R109.reuse ;  /* 0x0000b40004047a23 */ /* 0x100fe4000001086d */
[--C-:B------:R-:W-:Y:S02]  /*72c0*/  FFMA.FTZ R5, R5, c[0x0][0x2d0], -R109.reuse ;  /* 0x0000b40005057a23 */ /* 0x100fe4000001086d */
[C---:B---3--:R-:W-:Y:S02]  /*72d0*/  FMUL.FTZ R60, R2.reuse, R60 ;  /* 0x0000003c023c7220 */ /* 0x048fe40000410000 */
[C---:B------:R-:W-:Y:S02]  /*72e0*/  FMUL.FTZ R61, R2.reuse, R61 ;  /* 0x0000003d023d7220 */ /* 0x040fe40000410000 */
[C---:B------:R-:W-:Y:S01]  /*72f0*/  FMUL.FTZ R64, R2.reuse, R64 ;  /* 0x0000004002407220 */ /* 0x040fe20000410000 */
[----:B------:R2:W-:Y:S01]  /*7300*/  MUFU.EX2 R225, R4 ;  /* 0x0000000400e17308 */ /* 0x0005e20000000800 */
[C---:B------:R-:W-:Y:S02]  /*7310*/  FMUL.FTZ R65, R2.reuse, R65 ;  /* 0x0000004102417220 */ /* 0x040fe40000410000 */
[C---:B------:R-:W-:Y:S02]  /*7320*/  FMUL.FTZ R68, R2.reuse, R68 ;  /* 0x0000004402447220 */ /* 0x040fe40000410000 */
[C---:B------:R-:W-:Y:S02]  /*7330*/  FMUL.FTZ R69, R2.reuse, R69 ;  /* 0x0000004502457220 */ /* 0x040fe40000410000 */
[C---:B------:R-:W-:Y:S02]  /*7340*/  FMUL.FTZ R72, R2.reuse, R72 ;  /* 0x0000004802487220 */ /* 0x040fe40000410000 */
[C---:B------:R-:W-:Y:S01]  /*7350*/  FMUL.FTZ R73, R2.reuse, R73 ;  /* 0x0000004902497220 */ /* 0x040fe20000410000 */
[----:B------:R-:W3:Y:S01]  /*7360*/  MUFU.EX2 R0, R0 ;  /* 0x0000000000007308 */ /* 0x000ee20000000800 */
[C---:B------:R-:W-:Y:S02]  /*7370*/  FMUL.FTZ R76, R2.reuse, R76 ;  /* 0x0000004c024c7220 */ /* 0x040fe40000410000 */
[----:B------:R-:W-:Y:S02]  /*7380*/  FMUL.FTZ R77, R2, R77 ;  /* 0x0000004d024d7220 */ /* 0x000fe40000410000 */
[--C-:B------:R-:W-:Y:S02]  /*7390*/  FFMA.FTZ R12, R12, c[0x0][0x2d0], -R109.reuse ;  /* 0x0000b4000c0c7a23 */ /* 0x100fe4000001086d */
[--C-:B------:R-:W-:Y:S02]  /*73a0*/  FFMA.FTZ R13, R13, c[0x0][0x2d0], -R109.reuse ;  /* 0x0000b4000d0d7a23 */ /* 0x100fe4000001086d */
[C---:B------:R-:W-:Y:S01]  /*73b0*/  FMUL.FTZ R80, R2.reuse, R80 ;  /* 0x0000005002507220 */ /* 0x040fe20000410000 */
[----:B------:R4:W-:Y:S01]  /*73c0*/  MUFU.EX2 R224, R5 ;  /* 0x0000000500e07308 */ /* 0x0009e20000000800 */
[C---:B------:R-:W-:Y:S02]  /*73d0*/  FMUL.FTZ R81, R2.reuse, R81 ;  /* 0x0000005102517220 */ /* 0x040fe40000410000 */
[----:B------:R-:W-:Y:S02]  /*73e0*/  FMUL.FTZ R84, R2, R84 ;  /* 0x0000005402547220 */ /* 0x000fe40000410000 */
[--C-:B--2---:R-:W-:Y:S02]  /*73f0*/  FFMA.FTZ R4, R8, c[0x0][0x2d0], -R109.reuse ;  /* 0x0000b40008047a23 */ /* 0x104fe4000001086d */
[C---:B------:R-:W-:Y:S02]  /*7400*/  FMUL.FTZ R8, R2.reuse, R116 ;  /* 0x0000007402087220 */ /* 0x040fe40000410000 */
[C---:B------:R-:W-:Y:S01]  /*7410*/  FMUL.FTZ R85, R2.reuse, R85 ;  /* 0x0000005502557220 */ /* 0x040fe20000410000 */
[----:B------:R2:W-:Y:S01]  /*7420*/  MUFU.EX2 R223, R4 ;  /* 0x0000000400df7308 */ /* 0x0005e20000000800 */
[C---:B------:R-:W-:Y:S02]  /*7430*/  FMUL.FTZ R88, R2.reuse, R88 ;  /* 0x0000005802587220 */ /* 0x040fe40000410000 */
[----:B------:R-:W-:Y:S02]  /*7440*/  FMUL.FTZ R89, R2, R89 ;  /* 0x0000005902597220 */ /* 0x000fe40000410000 */
[C---:B---3--:R-:W-:Y:S02]  /*7450*/  FMUL.FTZ R6, R0.reuse, R114 ;  /* 0x0000007200067220 */ /* 0x048fe40000410000 */
[C---:B------:R-:W-:Y:S02]  /*7460*/  FMUL.FTZ R7, R0.reuse, R115 ;  /* 0x0000007300077220 */ /* 0x040fe40000410000 */
[C---:B------:R-:W-:Y:S01]  /*7470*/  FMUL.FTZ R62, R0.reuse, R62 ;  /* 0x0000003e003e7220 */ /* 0x040fe20000410000 */
[----:B------:R3:W-:Y:S01]  /*7480*/  MUFU.EX2 R217, R12 ;  /* 0x0000000c00d97308 */ /* 0x0007e20000000800 */
[C---:B------:R-:W-:Y:S02]  /*7490*/  FMUL.FTZ R63, R0.reuse, R63 ;  /* 0x0000003f003f7220 */ /* 0x040fe40000410000 */
[----:B------:R-:W-:Y:S02]  /*74a0*/  FMUL.FTZ R66, R0, R66 ;  /* 0x0000004200427220 */ /* 0x000fe40000410000 */
[----:B----4-:R-:W-:Y:S01]  /*74b0*/  FMUL.FTZ R5, R2, R113 ;  /* 0x0000007102057220 */ /* 0x010fe20000410000 */
[----:B------:R-:W-:Y:S01]  /*74c0*/  F2FP.BF16.PACK_AB R113, R220, R221 ;  /* 0x000000dddc71723e */ /* 0x000fe200000010ff */
[C---:B------:R-:W-:Y:S02]  /*74d0*/  FMUL.FTZ R67, R0.reuse, R67 ;  /* 0x0000004300437220 */ /* 0x040fe40000410000 */
[C---:B------:R-:W-:Y:S01]  /*74e0*/  FMUL.FTZ R70, R0.reuse, R70 ;  /* 0x0000004600467220 */ /* 0x040fe20000410000 */
[----:B------:R4:W-:Y:S01]  /*74f0*/  MUFU.EX2 R216, R13 ;  /* 0x0000000d00d87308 */ /* 0x0009e20000000800 */
[C---:B------:R-:W-:Y:S02]  /*7500*/  FMUL.FTZ R71, R0.reuse, R71 ;  /* 0x0000004700477220 */ /* 0x040fe40000410000 */
[----:B------:R-:W-:Y:S02]  /*7510*/  FMUL.FTZ R74, R0, R74 ;  /* 0x0000004a004a7220 */ /* 0x000fe40000410000 */
[--C-:B--2---:R-:W-:Y:S02]  /*7520*/  FFMA.FTZ R4, R9, c[0x0][0x2d0], -R109.reuse ;  /* 0x0000b40009047a23 */ /* 0x104fe4000001086d */
[----:B------:R-:W-:Y:S02]  /*7530*/  FMUL.FTZ R9, R2, R117 ;  /* 0x0000007502097220 */ /* 0x000fe40000410000 */
        /* <DEDUP_REMOVED lines=10> */
[----:B------:R-:W-:Y:S02]  /*75e0*/  FMUL.FTZ R91, R0, R91 ;  /* 0x0000005b005b7220 */ /* 0x000fe40000410000 */
[C---:B---3--:R-:W-:Y:S02]  /*75f0*/  FMUL.FTZ R12, R2.reuse, R120 ;  /* 0x00000078020c7220 */ /* 0x048fe40000410000 */
[----:B----4-:R-:W-:Y:S01]  /*7600*/  FMUL.FTZ R13, R2, R121 ;  /* 0x00000079020d7220 */ /* 0x010fe20000410000 */
[----:B------:R-:W-:Y:S01]  /*7610*/  MUFU.EX2 R171, R18 ;  /* 0x0000001200ab7308 */ /* 0x000fe20000000800 */
[----:B------:R-:W-:Y:S02]  /*7620*/  FMUL.FTZ R14, R0, R122 ;  /* 0x0000007a000e7220 */ /* 0x000fe40000410000 */
[--C-:B------:R-:W-:Y:S01]  /*7630*/  FFMA.FTZ R16, R16, c[0x0][0x2d0], -R109.reuse ;  /* 0x0000b40010107a23 */ /* 0x100fe2000001086d */
[----:B--2---:R-:W-:Y:S01]  /*7640*/  F2FP.BF16.PACK_AB R114, R222, R223 ;  /* 0x000000dfde72723e */ /* 0x004fe200000010ff */
[--C-:B------:R-:W-:Y:S02]  /*7650*/  FFMA.FTZ R4, R10, c[0x0][0x2d0], -R108.reuse ;  /* 0x0000b4000a047a23 */ /* 0x100fe4000001086c */
[----:B------:R-:W-:Y:S02]  /*7660*/  FMUL.FTZ R10, R0, R118 ;  /* 0x00000076000a7220 */ /* 0x000fe40000410000 */
[--C-:B------:R-:W-:Y:S01]  /*7670*/  FFMA.FTZ R17, R17, c[0x0][0x2d0], -R109.reuse ;  /* 0x0000b40011117a23 */ /* 0x100fe2000001086d */
[----:B------:R2:W-:Y:S01]  /*7680*/  MUFU.EX2 R219, R4 ;  /* 0x0000000400db7308 */ /* 0x0005e20000000800 */
[C---:B------:R-:W-:Y:S02]  /*7690*/  FMUL.FTZ R92, R2.reuse, R92 ;  /* 0x0000005c025c7220 */ /* 0x040fe40000410000 */
[----:B------:R-:W-:Y:S02]  /*76a0*/  FMUL.FTZ R93, R2, R93 ;  /* 0x0000005d025d7220 */ /* 0x000fe40000410000 */
[C---:B-----5:R-:W-:Y:S02]  /*76b0*/  FMUL.FTZ R15, R0.reuse, R123 ;  /* 0x0000007b000f7220 */ /* 0x060fe40000410000 */
[----:B------:R-:W-:Y:S01]  /*76c0*/  LDSM.16.MT88.4 R120, [R200+0x3800] ;  /* 0x00380000c878783b */ /* 0x000fe20000004200 */
[C---:B------:R-:W-:Y:S02]  /*76d0*/  FMUL.FTZ R94, R0.reuse, R94 ;  /* 0x0000005e005e7220 */ /* 0x040fe40000410000 */
[----:B------:R3:W-:Y:S01]  /*76e0*/  MUFU.EX2 R181, R16 ;  /* 0x0000001000b57308 */ /* 0x0007e20000000800 */
[----:B------:R-:W-:Y:S02]  /*76f0*/  FMUL.FTZ R95, R0, R95 ;  /* 0x0000005f005f7220 */ /* 0x000fe40000410000 */
[C---:B------:R-:W-:Y:S02]  /*7700*/  FMUL.FTZ R96, R2.reuse, R96 ;  /* 0x0000006002607220 */ /* 0x040fe40000410000 */
[----:B------:R-:W-:Y:S02]  /*7710*/  FMUL.FTZ R97, R2, R97 ;  /* 0x0000006102617220 */ /* 0x000fe40000410000 */
[C---:B------:R-:W-:Y:S02]  /*7720*/  FMUL.FTZ R98, R0.reuse, R98 ;  /* 0x0000006200627220 */ /* 0x040fe40000410000 */
[----:B------:R-:W-:Y:S01]  /*7730*/  FMUL.FTZ R99, R0, R99 ;  /* 0x0000006300637220 */ /* 0x000fe20000410000 */
[----:B------:R4:W-:Y:S01]  /*7740*/  MUFU.EX2 R180, R17 ;  /* 0x0000001100b47308 */ /* 0x0009e20000000800 */
[C---:B------:R-:W-:Y:S02]  /*7750*/  FMUL.FTZ R100, R2.reuse, R100 ;  /* 0x0000006402647220 */ /* 0x040fe40000410000 */
[----:B------:R-:W-:Y:S02]  /*7760*/  FMUL.FTZ R101, R2, R101 ;  /* 0x0000006502657220 */ /* 0x000fe40000410000 */
[--C-:B--2---:R-:W-:Y:S02]  /*7770*/  FFMA.FTZ R4, R11, c[0x0][0x2d0], -R108.reuse ;  /* 0x0000b4000b047a23 */ /* 0x104fe4000001086c */
[C---:B------:R-:W-:Y:S02]  /*7780*/  FMUL.FTZ R11, R0.reuse, R119 ;  /* 0x00000077000b7220 */ /* 0x040fe40000410000 */
[----:B------:R-:W2:Y:S01]  /*7790*/  LDSM.16.MT88.4 R116, [R202] ;  /* 0x00000000ca74783b */ /* 0x000ea20000004200 */
[----:B------:R-:W5:Y:S01]  /*77a0*/  MUFU.EX2 R218, R4 ;  /* 0x0000000400da7308 */ /* 0x000f620000000800 */
[C---:B------:R-:W-:Y:S02]  /*77b0*/  FMUL.FTZ R102, R0.reuse, R102 ;  /* 0x0000006600667220 */ /* 0x040fe40000410000 */
[----:B------:R-:W-:Y:S02]  /*77c0*/  FMUL.FTZ R103, R0, R103 ;  /* 0x0000006700677220 */ /* 0x000fe40000410000 */
[----:B---3--:R-:W-:Y:S02]  /*77d0*/  FMUL.FTZ R16, R2, R124 ;  /* 0x0000007c02107220 */ /* 0x008fe40000410000 */
[----:B------:R-:W-:Y:S02]  /*77e0*/  FMUL.FTZ R18, R0, R126 ;  /* 0x0000007e00127220 */ /* 0x000fe40000410000 */
[C---:B------:R-:W-:Y:S01]  /*77f0*/  FMUL.FTZ R104, R2.reuse, R104 ;  /* 0x0000006802687220 */ /* 0x040fe20000410000 */
[----:B------:R3:W2:Y:S01]  /*7800*/  MUFU.EX2 R170, R19 ;  /* 0x0000001300aa7308 */ /* 0x0006a20000000800 */
[----:B------:R-:W-:Y:S02]  /*7810*/  FMUL.FTZ R105, R2, R105 ;  /* 0x0000006902697220 */ /* 0x000fe40000410000 */
[----:B------:R-:W-:Y:S02]  /*7820*/  FMUL.FTZ R106, R0, R106 ;  /* 0x0000006a006a7220 */ /* 0x000fe40000410000 */
[----:B----4-:R-:W-:Y:S02]  /*7830*/  FMUL.FTZ R17, R2, R125 ;  /* 0x0000007d02117220 */ /* 0x010fe40000410000 */
[----:B------:R-:W-:Y:S02]  /*7840*/  FMUL.FTZ R107, R0, R107 ;  /* 0x0000006b006b7220 */ /* 0x000fe40000410000 */
[--C-:B------:R-:W-:Y:S01]  /*7850*/  FFMA.FTZ R20, R20, c[0x0][0x2d0], -R109.reuse ;  /* 0x0000b40014147a23 */ /* 0x100fe2000001086d */
[----:B------:R-:W-:Y:S01]  /*7860*/  MUFU.EX2 R167, R22 ;  /* 0x0000001600a77308 */ /* 0x000fe20000000800 */
[--C-:B------:R-:W-:Y:S02]  /*7870*/  FFMA.FTZ R21, R21, c[0x0][0x2d0], -R109.reuse ;  /* 0x0000b40015157a23 */ /* 0x100fe4000001086d */
[--C-:B------:R-:W-:Y:S01]  /*7880*/  FFMA.FTZ R24, R24, c[0x0][0x2d0], -R109.reuse ;  /* 0x0000b40018187a23 */ /* 0x100fe2000001086d */
[----:B-----5:R-:W-:Y:S01]  /*7890*/  F2FP.BF16.PACK_AB R115, R218, R219 ;  /* 0x000000dbda73723e */ /* 0x020fe200000010ff */
[----:B------:R-:W-:Y:S01]  /*78a0*/  FMUL.FTZ R4, R2, R112 ;  /* 0x0000007002047220 */ /* 0x000fe20000410000 */
[----:B------:R-:W-:Y:S01]  /*78b0*/  F2FP.BF16.PACK_AB R112, R224, R225 ;  /* 0x000000e1e070723e */ /* 0x000fe200000010ff */
[--C-:B------:R-:W-:Y:S02]  /*78c0*/  FFMA.FTZ R25, R25, c[0x0][0x2d0], -R109.reuse ;  /* 0x0000b40019197a23 */ /* 0x100fe4000001086d */
[--C-:B------:R-:W-:Y:S01]  /*78d0*/  FFMA.FTZ R29, R29, c[0x0][0x2d0], -R109.reuse ;  /* 0x0000b4001d1d7a23 */ /* 0x100fe2000001086d */
[----:B------:R-:W4:Y:S01]  /*78e0*/  MUFU.EX2 R169, R20 ;  /* 0x0000001400a97308 */ /* 0x000f220000000800 */
[--C-:B------:R-:W-:Y:S02]  /*78f0*/  FFMA.FTZ R33, R33, c[0x0][0x2d0], -R109.reuse ;  /* 0x0000b40021217a23 */ /* 0x100fe4000001086d */
[C---:B-1----:R-:W-:Y:S05]  /*7900*/  HMMA.16816.F32.BF16 R4, R112.reuse, R136, R4 ;  /* 0x000000887004723c */ /* 0x042fea0000041804 */
[----:B---3--:R-:W-:Y:S02]  /*7910*/  FMUL.FTZ R19, R0, R127 ;  /* 0x0000007f00137220 */ /* 0x008fe40000410000 */
[----:B------:R-:W-:Y:S01]  /*7920*/  LDSM.16.MT88.4 R124, [R197+0x4000] ;  /* 0x00400000c57c783b */ /* 0x000fe20000004200 */
[C---:B------:R-:W-:Y:S01]  /*7930*/  HMMA.16816.F32.BF16 R8, R112.reuse, R138, R8 ;  /* 0x0000008a7008723c */ /* 0x040fe20000041808 */
[----:B------:R-:W1:Y:S03]  /*7940*/  MUFU.EX2 R168, R21 ;  /* 0x0000001500a87308 */ /* 0x000e660000000800 */
[--C-:B------:R-:W-:Y:S02]  /*7950*/  FFMA.FTZ R35, R35, c[0x0][0x2d0], -R108.reuse ;  /* 0x0000b40023237a23 */ /* 0x100fe4000001086c */
[----:B------:R-:W-:Y:S01]  /*7960*/  FFMA.FTZ R37, R37, c[0x0][0x2d0], -R109 ;  /* 0x0000b40025257a23 */ /* 0x000fe2000001086d */
[----:B------:R-:W3:Y:S01]  /*7970*/  LDSM.16.MT88.4 R136, [R197+0x3800] ;  /* 0x00380000c588783b */ /* 0x000ee20000004200 */
[C---:B------:R-:W-:Y:S03]  /*7980*/  HMMA.16816.F32.BF16 R60, R112.reuse, R140, R60 ;  /* 0x0000008c703c723c */ /* 0x040fe6000004183c */
[----:B------:R5:W1:Y:S01]  /*7990*/  MUFU.EX2 R166, R23 ;  /* 0x0000001700a67308 */ /* 0x000a620000000800 */
[----:B------:R-:W-:Y:S02]  /*79a0*/  FFMA.FTZ R38, R38, c[0x0][0x2d0], -R108 ;  /* 0x0000b40026267a23 */ /* 0x000fe4000001086c */
[----:B------:R-:W-:Y:S02]  /*79b0*/  FFMA.FTZ R2, R2, R226, R225 ;  /* 0x000000e202027223 */ /* 0x000fe400000100e1 */
[C---:B------:R-:W-:Y:S01]  /*79c0*/  HMMA.16816.F32.BF16 R64, R112.reuse, R142, R64 ;  /* 0x0000008e7040723c */ /* 0x040fe20000041840 */
[----:B------:R-:W1:Y:S03]  /*79d0*/  LDSM.16.MT88.4 R140, [R199+0x3800] ;  /* 0x00380000c78c783b */ /* 0x000e660000004200 */
[----:B------:R-:W-:Y:S01]  /*79e0*/  FFMA.FTZ R0, R0, R227, R221 ;  /* 0x000000e300007223 */ /* 0x000fe200000100dd */
[----:B------:R-:W1:Y:S01]  /*79f0*/  MUFU.EX2 R165, R24 ;  /* 0x0000001800a57308 */ /* 0x000e620000000800 */
[----:B------:R-:W-:Y:S02]  /*7a00*/  FADD.FTZ R2, R224, R2 ;  /* 0x00000002e0027221 */ /* 0x000fe40000010000 */
[C---:B------:R-:W-:Y:S04]  /*7a10*/  HMMA.16816.F32.BF16 R68, R112.reuse, R144, R68 ;  /* 0x000000907044723c */ /* 0x040fe80000041844 */
[----:B------:R-:W-:Y:S02]  /*7a20*/  FADD.FTZ R0, R220, R0 ;  /* 0x00000000dc007221 */ /* 0x000fe40000010000 */
[----:B------:R-:W-:Y:S01]  /*7a30*/  FADD.FTZ R2, R223, R2 ;  /* 0x00000002df027221 */ /* 0x000fe20000010000 */
[----:B------:R-:W-:Y:S01]  /*7a40*/  MUFU.EX2 R164, R25 ;  /* 0x0000001900a47308 */ /* 0x000fe20000000800 */
[C---:B------:R-:W-:Y:S01]  /*7a50*/  HMMA.16816.F32.BF16 R72, R112.reuse, R146, R72 ;  /* 0x000000927048723c */ /* 0x040fe20000041848 */
[----:B-----5:R-:W-:Y:S03]  /*7a60*/  LDSM.16.MT88.4 R20, [R200+0x4000] ;  /* 0x00400000c814783b */ /* 0x020fe60000004200 */
[----:B------:R-:W-:Y:S02]  /*7a70*/  FADD.FTZ R0, R219, R0 ;  /* 0x00000000db007221 */ /* 0x000fe40000010000 */
[----:B------:R-:W-:Y:S02]  /*7a80*/  FADD.FTZ R2, R222, R2 ;  /* 0x00000002de027221 */ /* 0x000fe40000010000 */
[C---:B--2---:R-:W-:Y:S01]  /*7a90*/  HMMA.16816.F32.BF16 R76, R112.reuse, R116, R76 ;  /* 0x00000074704c723c */ /* 0x044fe2000004184c */
[----:B------:R-:W2:Y:S03]  /*7aa0*/  MUFU.EX2 R163, R26 ;  /* 0x0000001a00a37308 */ /* 0x000ea60000000800 */
[----:B------:R-:W-:Y:S02]  /*7ab0*/  FADD.FTZ R0, R218, R0 ;  /* 0x00000000da007221 */ /* 0x000fe40000010000 */
[----:B------:R-:W-:Y:S02]  /*7ac0*/  FADD.FTZ R2, R217, R2 ;  /* 0x00000002d9027221 */ /* 0x000fe40000010000 */
[C---:B------:R-:W-:Y:S01]  /*7ad0*/  HMMA.16816.F32.BF16 R80, R112.reuse, R118, R80 ;  /* 0x000000767050723c */ /* 0x040fe20000041850 */
[----:B------:R-:W5:Y:S02]  /*7ae0*/  LDSM.16.MT88.4 R116, [R198+0x3800] ;  /* 0x00380000c674783b */ /* 0x000f640000004200 */
[----:B------:R2:W2:Y:S01]  /*7af0*/  MUFU.EX2 R162, R27 ;  /* 0x0000001b00a27308 */ /* 0x0004a20000000800 */
[----:B------:R-:W-:Y:S02]  /*7b00*/  FADD.FTZ R0, R183, R0 ;  /* 0x00000000b7007221 */ /* 0x000fe40000010000 */
[----:B------:R-:W-:Y:S02]  /*7b10*/  FADD.FTZ R2, R216, R2 ;  /* 0x00000002d8027221 */ /* 0x000fe40000010000 */
[C---:B---3--:R-:W-:Y:S04]  /*7b20*/  HMMA.16816.F32.BF16 R84, R112.reuse, R136, R84 ;  /* 0x000000887054723c */ /* 0x048fe80000041854 */
[----:B------:R-:W-:Y:S01]  /*7b30*/  FADD.FTZ R0, R182, R0 ;  /* 0x00000000b6007221 */ /* 0x000fe20000010000 */
[----:B------:R-:W-:Y:S01]  /*7b40*/  MUFU.EX2 R160, R29 ;  /* 0x0000001d00a07308 */ /* 0x000fe20000000800 */
[----:B------:R-:W-:Y:S02]  /*7b50*/  FADD.FTZ R2, R181, R2 ;  /* 0x00000002b5027221 */ /* 0x000fe40000010000 */
[C---:B------:R-:W-:Y:S01]  /*7b60*/  HMMA.16816.F32.BF16 R88, R112.reuse, R138, R88 ;  /* 0x0000008a7058723c */ /* 0x040fe20000041858 */
[----:B------:R-:W3:Y:S03]  /*7b70*/  LDSM.16.MT88.4 R136, [R197+0x800] ;  /* 0x00080000c588783b */ /* 0x000ee60000004200 */
[----:B------:R-:W-:Y:S02]  /*7b80*/  FADD.FTZ R0, R171, R0 ;  /* 0x00000000ab007221 */ /* 0x000fe40000010000 */
[----:B------:R-:W-:Y:S01]  /*7b90*/  FADD.FTZ R2, R180, R2 ;  /* 0x00000002b4027221 */ /* 0x000fe20000010000 */
[----:B------:R-:W3:Y:S01]  /*7ba0*/  MUFU.EX2 R155, R30 ;  /* 0x0000001e009b7308 */ /* 0x000ee20000000800 */
[C---:B-1----:R-:W-:Y:S01]  /*7bb0*/  HMMA.16816.F32.BF16 R12, R112.reuse, R140, R12 ;  /* 0x0000008c700c723c */ /* 0x042fe2000004180c */
[----:B--2---:R-:W-:Y:S03]  /*7bc0*/  LDSM.16.MT88.4 R24, [R199+0x1000] ;  /* 0x00100000c718783b */ /* 0x004fe60000004200 */
[----:B------:R-:W-:Y:S02]  /*7bd0*/  FADD.FTZ R0, R170, R0 ;  /* 0x00000000aa007221 */ /* 0x000fe40000010000 */
[----:B----4-:R-:W-:Y:S02]  /*7be0*/  FADD.FTZ R2, R169, R2 ;  /* 0x00000002a9027221 */ /* 0x010fe40000010000 */
[C---:B------:R-:W-:Y:S01]  /*7bf0*/  HMMA.16816.F32.BF16 R92, R112.reuse, R142, R92 ;  /* 0x0000008e705c723c */ /* 0x040fe2000004185c */
[----:B------:R-:W1:Y:S01]  /*7c00*/  MUFU.EX2 R154, R31 ;  /* 0x0000001f009a7308 */ /* 0x000e620000000800 */
[----:B------:R-:W2:Y:S02]  /*7c10*/  LDSM.16.MT88.4 R140, [R199+0x800] ;  /* 0x00080000c78c783b */ /* 0x000ea40000004200 */
[----:B------:R-:W-:Y:S02]  /*7c20*/  FADD.FTZ R0, R167, R0 ;  /* 0x00000000a7007221 */ /* 0x000fe40000010000 */
[----:B------:R-:W-:Y:S02]  /*7c30*/  FADD.FTZ R2, R168, R2 ;  /* 0x00000002a8027221 */ /* 0x000fe40000010000 */
[----:B------:R-:W-:Y:S01]  /*7c40*/  FADD.FTZ R0, R166, R0 ;  /* 0x00000000a6007221 */ /* 0x000fe20000010000 */
[C---:B-----5:R-:W-:Y:S02]  /*7c50*/  HMMA.16816.F32.BF16 R96, R112.reuse, R116, R96 ;  /* 0x000000747060723c */ /* 0x060fe40000041860 */
[----:B------:R-:W-:Y:S01]  /*7c60*/  MUFU.EX2 R152, R33 ;  /* 0x0000002100987308 */ /* 0x000fe20000000800 */
[----:B------:R-:W-:Y:S02]  /*7c70*/  FADD.FTZ R2, R165, R2 ;  /* 0x00000002a5027221 */ /* 0x000fe40000010000 */
[----:B------:R-:W-:Y:S02]  /*7c80*/  FADD.FTZ R0, R163, R0 ;  /* 0x00000000a3007221 */ /* 0x000fe40000010000 */
[----:B------:R-:W-:Y:S01]  /*7c90*/  FADD.FTZ R2, R164, R2 ;  /* 0x00000002a4027221 */ /* 0x000fe20000010000 */
[C---:B------:R-:W-:Y:S01]  /*7ca0*/  HMMA.16816.F32.BF16 R100, R112.reuse, R118, R100 ;  /* 0x000000767064723c */ /* 0x040fe20000041864 */
[----:B------:R-:W4:Y:S03]  /*7cb0*/  LDSM.16.MT88.4 R116, [R198+0x800] ;  /* 0x00080000c674783b */ /* 0x000f260000004200 */
[----:B------:R-:W5:Y:S01]  /*7cc0*/  MUFU.EX2 R151, R34 ;  /* 0x0000002200977308 */ /* 0x000f620000000800 */
[----:B------:R-:W-:Y:S03]  /*7cd0*/  FADD.FTZ R0, R162, R0 ;  /* 0x00000000a2007221 */ /* 0x000fe60000010000 */
[C---:B------:R-:W-:Y:S04]  /*7ce0*/  HMMA.16816.F32.BF16 R16, R112.reuse, R120, R16 ;  /* 0x000000787010723c */ /* 0x040fe80000041810 */
[----:B---3--:R-:W-:Y:S02]  /*7cf0*/  FADD.FTZ R0, R155, R0 ;  /* 0x000000009b007221 */ /* 0x008fe40000010000 */
[----:B------:R-:W3:Y:S02]  /*7d00*/  MUFU.EX2 R150, R35 ;  /* 0x0000002300967308 */ /* 0x000ee40000000800 */
[----:B------:R-:W-:Y:S01]  /*7d10*/  HMMA.16816.F32.BF16 R104, R112, R122, R104 ;  /* 0x0000007a7068723c */ /* 0x000fe20000041868 */
[----:B------:R-:W4:Y:S03]  /*7d20*/  LDSM.16.MT88.4 R120, [R200+0x800] ;  /* 0x00080000c878783b */ /* 0x000f260000004200 */
[----:B-1----:R-:W-:Y:S03]  /*7d30*/  FADD.FTZ R0, R154, R0 ;  /* 0x000000009a007221 */ /* 0x002fe60000010000 */
[----:B------:R-:W-:Y:S01]  /*7d40*/  F2FP.BF16.PACK_AB R112, R216, R217 ;  /* 0x000000d9d870723e */ /* 0x000fe200000010ff */
[----:B------:R-:W-:Y:S01]  /*7d50*/  MUFU.EX2 R148, R37 ;  /* 0x0000002500947308 */ /* 0x000fe20000000800 */
[----:B------:R-:W-:Y:S03]  /*7d60*/  F2FP.BF16.PACK_AB R113, R182, R183 ;  /* 0x000000b7b671723e */ /* 0x000fe600000010ff */
[----:B------:R-:W-:Y:S01]  /*7d70*/  F2FP.BF16.PACK_AB R114, R180, R181 ;  /* 0x000000b5b472723e */ /* 0x000fe200000010ff */
[----:B-----5:R-:W-:Y:S01]  /*7d80*/  FADD.FTZ R0, R151, R0 ;  /* 0x0000000097007221 */ /* 0x020fe20000010000 */
[----:B------:R-:W-:Y:S04]  /*7d90*/  F2FP.BF16.PACK_AB R115, R170, R171 ;  /* 0x000000abaa73723e */ /* 0x000fe800000010ff */
[----:B------:R-:W1:Y:S03]  /*7da0*/  MUFU.EX2 R147, R38 ;  /* 0x0000002600937308 */ /* 0x000e660000000800 */
[C---:B------:R-:W-:Y:S03]  /*7db0*/  HMMA.16816.F32.BF16 R4, R112.reuse, R136, R4 ;  /* 0x000000887004723c */ /* 0x040fe60000041804 */
[----:B---3--:R-:W-:Y:S05]  /*7dc0*/  FADD.FTZ R0, R150, R0 ;  /* 0x0000000096007221 */ /* 0x008fea0000010000 */
[C---:B------:R-:W-:Y:S01]  /*7dd0*/  HMMA.16816.F32.BF16 R8, R112.reuse, R138, R8 ;  /* 0x0000008a7008723c */ /* 0x040fe20000041808 */
[----:B------:R-:W3:Y:S07]  /*7de0*/  LDSM.16.MT88.4 R136, [R199+0x4000] ;  /* 0x00400000c788783b */ /* 0x000eee0000004200 */
[C---:B--2---:R-:W-:Y:S04]  /*7df0*/  HMMA.16816.F32.BF16 R60, R112.reuse, R140, R60 ;  /* 0x0000008c703c723c */ /* 0x044fe8000004183c */
[----:B-1----:R-:W-:Y:S04]  /*7e00*/  FADD.FTZ R0, R147, R0 ;  /* 0x0000000093007221 */ /* 0x002fe80000010000 */
[C---:B------:R-:W-:Y:S08]  /*7e10*/  HMMA.16816.F32.BF16 R64, R112.reuse, R142, R64 ;  /* 0x0000008e7040723c */ /* 0x040ff00000041840 */
[C---:B----4-:R-:W-:Y:S08]  /*7e20*/  HMMA.16816.F32.BF16 R68, R112.reuse, R116, R68 ;  /* 0x000000747044723c */ /* 0x050ff00000041844 */
[C---:B------:R-:W-:Y:S01]  /*7e30*/  HMMA.16816.F32.BF16 R72, R112.reuse, R118, R72 ;  /* 0x000000767048723c */ /* 0x040fe20000041848 */
[----:B------:R-:W1:Y:S07]  /*7e40*/  LDSM.16.MT88.4 R116, [R198+0x4000] ;  /* 0x00400000c674783b */ /* 0x000e6e0000004200 */
[C---:B------:R-:W-:Y:S08]  /*7e50*/  HMMA.16816.F32.BF16 R76, R112.reuse, R120, R76 ;  /* 0x00000078704c723c */ /* 0x040ff0000004184c */
[C---:B------:R-:W-:Y:S01]  /*7e60*/  HMMA.16816.F32.BF16 R80, R112.reuse, R122, R80 ;  /* 0x0000007a7050723c */ /* 0x040fe20000041850 */
[----:B------:R-:W2:Y:S07]  /*7e70*/  LDSM.16.MT88.4 R120, [R197+0x1000] ;  /* 0x00100000c578783b */ /* 0x000eae0000004200 */
[C---:B------:R-:W-:Y:S08]  /*7e80*/  HMMA.16816.F32.BF16 R84, R112.reuse, R124, R84 ;  /* 0x0000007c7054723c */ /* 0x040ff00000041854 */
[C---:B------:R-:W-:Y:S01]  /*7e90*/  HMMA.16816.F32.BF16 R88, R112.reuse, R126, R88 ;  /* 0x0000007e7058723c */ /* 0x040fe20000041858 */
[----:B------:R-:W-:Y:S07]  /*7ea0*/  LDSM.16.MT88.4 R124, [R198+0x4800] ;  /* 0x00480000c67c783b */ /* 0x000fee0000004200 */
[C---:B---3--:R-:W-:Y:S08]  /*7eb0*/  HMMA.16816.F32.BF16 R12, R112.reuse, R136, R12 ;  /* 0x00000088700c723c */ /* 0x048ff0000004180c */
[C---:B------:R-:W-:Y:S08]  /*7ec0*/  HMMA.16816.F32.BF16 R92, R112.reuse, R138, R92 ;  /* 0x0000008a705c723c */ /* 0x040ff0000004185c */
[C---:B-1----:R-:W-:Y:S08]  /*7ed0*/  HMMA.16816.F32.BF16 R96, R112.reuse, R116, R96 ;  /* 0x000000747060723c */ /* 0x042ff00000041860 */
[C---:B------:R-:W-:Y:S01]  /*7ee0*/  HMMA.16816.F32.BF16 R100, R112.reuse, R118, R100 ;  /* 0x000000767064723c */ /* 0x040fe20000041864 */
[----:B------:R-:W1:Y:S07]  /*7ef0*/  LDSM.16.MT88.4 R116, [R198+0x1000] ;  /* 0x00100000c674783b */ /* 0x000e6e0000004200 */
[C---:B------:R-:W-:Y:S07]  /*7f00*/  HMMA.16816.F32.BF16 R16, R112.reuse, R20, R16 ;  /* 0x000000147010723c */ /* 0x040fee0000041810 */
[--C-:B------:R-:W-:Y:S01]  /*7f10*/  FFMA.FTZ R20, R28, c[0x0][0x2d0], -R109.reuse ;  /* 0x0000b4001c147a23 */ /* 0x100fe2000001086d */
[----:B------:R-:W-:Y:S01]  /*7f20*/  HMMA.16816.F32.BF16 R104, R112, R22, R104 ;  /* 0x000000167068723c */ /* 0x000fe20000041868 */
[----:B------:R-:W3:Y:S02]  /*7f30*/  LDSM.16.MT88.4 R112, [R200+0x1000] ;  /* 0x00100000c870783b */ /* 0x000ee40000004200 */
[----:B------:R4:W5:Y:S01]  /*7f40*/  MUFU.EX2 R161, R20 ;  /* 0x0000001400a17308 */ /* 0x0009620000000800 */
[----:B------:R-:W-:Y:S03]  /*7f50*/  F2FP.BF16.PACK_AB R21, R166, R167 ;  /* 0x000000a7a615723e */ /* 0x000fe600000010ff */
[----:B------:R-:W-:Y:S02]  /*7f60*/  F2FP.BF16.PACK_AB R22, R164, R165 ;  /* 0x000000a5a416723e */ /* 0x000fe400000010ff */
[----:B------:R-:W-:Y:S01]  /*7f70*/  F2FP.BF16.PACK_AB R23, R162, R163 ;  /* 0x000000a3a217723e */ /* 0x000fe200000010ff */
[----:B------:R-:W1:Y:S02]  /*7f80*/  LDSM.16.MT88.4 R28, [R197+0x4800] ;  /* 0x00480000c51c783b */ /* 0x000e640000004200 */
[----:B----4-:R-:W-:Y:S01]  /*7f90*/  F2FP.BF16.PACK_AB R20, R168, R169 ;  /* 0x000000a9a814723e */ /* 0x010fe200000010ff */
[----:B-----5:R-:W-:Y:S04]  /*7fa0*/  FADD.FTZ R2, R161, R2 ;  /* 0x00000002a1027221 */ /* 0x020fe80000010000 */
[----:B------:R-:W-:Y:S02]  /*7fb0*/  FADD.FTZ R2, R160, R2 ;  /* 0x00000002a0027221 */ /* 0x000fe40000010000 */
[C---:B--2---:R-:W-:Y:S08]  /*7fc0*/  HMMA.16816.F32.BF16 R4, R20.reuse, R120, R4 ;  /* 0x000000781404723c */ /* 0x044ff00000041804 */
[C---:B------:R-:W-:Y:S01]  /*7fd0*/  HMMA.16816.F32.BF16 R8, R20.reuse, R122, R8 ;  /* 0x0000007a1408723c */ /* 0x040fe20000041808 */
[----:B------:R-:W2:Y:S07]  /*7fe0*/  LDSM.16.MT88.4 R120, [R199+0x4800] ;  /* 0x00480000c778783b */ /* 0x000eae0000004200 */
[C---:B------:R-:W-:Y:S07]  /*7ff0*/  HMMA.16816.F32.BF16 R60, R20.reuse, R24, R60 ;  /* 0x00000018143c723c */ /* 0x040fee000004183c */
[--C-:B------:R-:W-:Y:S01]  /*8000*/  FFMA.FTZ R24, R32, c[0x0][0x2d0], -R109.reuse ;  /* 0x0000b40020187a23 */ /* 0x100fe2000001086d */
[C---:B------:R-:W-:Y:S01]  /*8010*/  HMMA.16816.F32.BF16 R64, R20.reuse, R26, R64 ;  /* 0x0000001a1440723c */ /* 0x040fe20000041840 */
[----:B------:R-:W-:Y:S02]  /*8020*/  LDSM.16.MT88.4 R32, [R199+0x1800] ;  /* 0x00180000c720783b */ /* 0x000fe40000004200 */
[----:B------:R4:W5:Y:S05]  /*8030*/  MUFU.EX2 R153, R24 ;  /* 0x0000001800997308 */ /* 0x00096a0000000800 */
[C---:B-1----:R-:W-:Y:S08]  /*8040*/  HMMA.16816.F32.BF16 R68, R20.reuse, R116, R68 ;  /* 0x000000741444723c */ /* 0x042ff00000041844 */
[C---:B------:R-:W-:Y:S01]  /*8050*/  HMMA.16816.F32.BF16 R72, R20.reuse, R118, R72 ;  /* 0x000000761448723c */ /* 0x040fe20000041848 */
[----:B------:R-:W-:Y:S07]  /*8060*/  LDSM.16.MT88.4 R116, [R197+0x1800] ;  /* 0x00180000c574783b */ /* 0x000fee0000004200 */
[C---:B---3--:R-:W-:Y:S01]  /*8070*/  HMMA.16816.F32.BF16 R76, R20.reuse, R112, R76 ;  /* 0x00000070144c723c */ /* 0x048fe2000004184c */
[----:B----4-:R-:W1:Y:S03]  /*8080*/  LDSM.16.MT88.4 R24, [R200+0x4800] ;  /* 0x00480000c818783b */ /* 0x010e660000004200 */
[----:B-----5:R-:W-:Y:S04]  /*8090*/  FADD.FTZ R2, R153, R2 ;  /* 0x0000000299027221 */ /* 0x020fe80000010000 */
[C---:B------:R-:W-:Y:S01]  /*80a0*/  HMMA.16816.F32.BF16 R80, R20.reuse, R114, R80 ;  /* 0x000000721450723c */ /* 0x040fe20000041850 */
[----:B------:R-:W-:Y:S03]  /*80b0*/  LDSM.16.MT88.4 R112, [R197+0x5000] ;  /* 0x00500000c570783b */ /* 0x000fe60000004200 */
[----:B------:R-:W-:Y:S04]  /*80c0*/  FADD.FTZ R2, R152, R2 ;  /* 0x0000000298027221 */ /* 0x000fe80000010000 */
[C---:B------:R-:W-:Y:S07]  /*80d0*/  HMMA.16816.F32.BF16 R84, R20.reuse, R28, R84 ;  /* 0x0000001c1454723c */ /* 0x040fee0000041854 */
[--C-:B------:R-:W-:Y:S01]  /*80e0*/  FFMA.FTZ R28, R36, c[0x0][0x2d0], -R109.reuse ;  /* 0x0000b400241c7a23 */ /* 0x100fe2000001086d */
[C---:B------:R-:W-:Y:S03]  /*80f0*/  HMMA.16816.F32.BF16 R88, R20.reuse, R30, R88 ;  /* 0x0000001e1458723c */ /* 0x040fe60000041858 */
[----:B------:R3:W4:Y:S01]  /*8100*/  MUFU.EX2 R149, R28 ;  /* 0x0000001c00957308 */ /* 0x0007220000000800 */
[--C-:B------:R-:W-:Y:S02]  /*8110*/  FFMA.FTZ R36, R40, c[0x0][0x2d0], -R109.reuse ;  /* 0x0000b40028247a23 */ /* 0x100fe4000001086d */
[--C-:B------:R-:W-:Y:S02]  /*8120*/  FFMA.FTZ R40, R48, c[0x0][0x2d0], -R109.reuse ;  /* 0x0000b40030287a23 */ /* 0x100fe4000001086d */
[C---:B--2---:R-:W-:Y:S04]  /*8130*/  HMMA.16816.F32.BF16 R12, R20.reuse, R120, R12 ;  /* 0x00000078140c723c */ /* 0x044fe8000004180c */
[--C-:B------:R-:W-:Y:S01]  /*8140*/  FFMA.FTZ R48, R57, c[0x0][0x2d0], -R109.reuse ;  /* 0x0000b40039307a23 */ /* 0x100fe2000001086d */
[----:B------:R-:W2:Y:S03]  /*8150*/  MUFU.EX2 R145, R36 ;  /* 0x0000002400917308 */ /* 0x000ea60000000800 */
[C---:B------:R-:W-:Y:S01]  /*8160*/  HMMA.16816.F32.BF16 R92, R20.reuse, R122, R92 ;  /* 0x0000007a145c723c */ /* 0x040fe2000004185c */
[----:B------:R-:W-:Y:S06]  /*8170*/  LDSM.16.MT88.4 R120, [R199+0x2000] ;  /* 0x00200000c778783b */ /* 0x000fec0000004200 */
[----:B------:R-:W-:Y:S01]  /*8180*/  MUFU.EX2 R141, R40 ;  /* 0x00000028008d7308 */ /* 0x000fe20000000800 */
[C---:B------:R-:W-:Y:S01]  /*8190*/  HMMA.16816.F32.BF16 R96, R20.reuse, R124, R96 ;  /* 0x0000007c1460723c */ /* 0x040fe20000041860 */
[----:B---3--:R-:W-:Y:S03]  /*81a0*/  LDSM.16.MT88.4 R28, [R200+0x1800] ;  /* 0x00180000c81c783b */ /* 0x008fe60000004200 */
[----:B----4-:R-:W-:Y:S04]  /*81b0*/  FADD.FTZ R2, R149, R2 ;  /* 0x0000000295027221 */ /* 0x010fe80000010000 */
[C---:B------:R-:W-:Y:S04]  /*81c0*/  HMMA.16816.F32.BF16 R100, R20.reuse, R126, R100 ;  /* 0x0000007e1464723c */ /* 0x040fe80000041864 */
[----:B------:R-:W-:Y:S04]  /*81d0*/  FADD.FTZ R2, R148, R2 ;  /* 0x0000000294027221 */ /* 0x000fe80000010000 */
[C---:B-1----:R-:W-:Y:S04]  /*81e0*/  HMMA.16816.F32.BF16 R16, R20.reuse, R24, R16 ;  /* 0x000000181410723c */ /* 0x042fe80000041810 */
[----:B--2---:R-:W-:Y:S04]  /*81f0*/  FADD.FTZ R2, R145, R2 ;  /* 0x0000000291027221 */ /* 0x004fe80000010000 */
[----:B------:R-:W-:Y:S01]  /*8200*/  HMMA.16816.F32.BF16 R104, R20, R26, R104 ;  /* 0x0000001a1468723c */ /* 0x000fe20000041868 */
[----:B------:R-:W1:Y:S06]  /*8210*/  LDSM.16.MT88.4 R24, [R198+0x1800] ;  /* 0x00180000c618783b */ /* 0x000e6c0000004200 */
[----:B------:R-:W-:Y:S02]  /*8220*/  F2FP.BF16.PACK_AB R20, R160, R161 ;  /* 0x000000a1a014723e */ /* 0x000fe400000010ff */
[----:B------:R-:W-:Y:S03]  /*8230*/  F2FP.BF16.PACK_AB R21, R154, R155 ;  /* 0x0000009b9a15723e */ /* 0x000fe600000010ff */
[----:B------:R-:W-:Y:S02]  /*8240*/  F2FP.BF16.PACK_AB R22, R152, R153 ;  /* 0x000000999816723e */ /* 0x000fe400000010ff */
[----:B------:R-:W-:Y:S07]  /*8250*/  F2FP.BF16.PACK_AB R23, R150, R151 ;  /* 0x000000979617723e */ /* 0x000fee00000010ff */
[C---:B------:R-:W-:Y:S08]  /*8260*/  HMMA.16816.F32.BF16 R4, R20.reuse, R116, R4 ;  /* 0x000000741404723c */ /* 0x040ff00000041804 */
[C---:B------:R-:W-:Y:S01]  /*8270*/  HMMA.16816.F32.BF16 R8, R20.reuse, R118, R8 ;  /* 0x000000761408723c */ /* 0x040fe20000041808 */
[----:B------:R-:W-:Y:S07]  /*8280*/  LDSM.16.MT88.4 R116, [R200+0x5000] ;  /* 0x00500000c874783b */ /* 0x000fee0000004200 */
[C---:B------:R-:W-:Y:S07]  /*8290*/  HMMA.16816.F32.BF16 R60, R20.reuse, R32, R60 ;  /* 0x00000020143c723c */ /* 0x040fee000004183c */
[----:B------:R-:W-:Y:S01]  /*82a0*/  FFMA.FTZ R32, R39, c[0x0][0x2d0], -R108 ;  /* 0x0000b40027207a23 */ /* 0x000fe2000001086c */
[C---:B------:R-:W-:Y:S01]  /*82b0*/  HMMA.16816.F32.BF16 R64, R20.reuse, R34, R64 ;  /* 0x000000221440723c */ /* 0x040fe20000041840 */
[----:B------:R-:W-:Y:S02]  /*82c0*/  LDSM.16.MT88.4 R36, [R198+0x5000] ;  /* 0x00500000c624783b */ /* 0x000fe40000004200 */
[----:B------:R2:W3:Y:S05]  /*82d0*/  MUFU.EX2 R146, R32 ;  /* 0x0000002000927308 */ /* 0x0004ea0000000800 */
[C---:B-1----:R-:W-:Y:S07]  /*82e0*/  HMMA.16816.F32.BF16 R68, R20.reuse, R24, R68 ;  /* 0x000000181444723c */ /* 0x042fee0000041844 */
[--C-:B------:R-:W-:Y:S01]  /*82f0*/  FFMA.FTZ R24, R41, c[0x0][0x2d0], -R109.reuse ;  /* 0x0000b40029187a23 */ /* 0x100fe2000001086d */
[C---:B------:R-:W-:Y:S03]  /*8300*/  HMMA.16816.F32.BF16 R72, R20.reuse, R26, R72 ;  /* 0x0000001a1448723c */ /* 0x040fe60000041848 */
[----:B------:R1:W4:Y:S05]  /*8310*/  MUFU.EX2 R144, R24 ;  /* 0x0000001800907308 */ /* 0x00032a0000000800 */
[C---:B------:R-:W-:Y:S01]  /*8320*/  HMMA.16816.F32.BF16 R76, R20.reuse, R28, R76 ;  /* 0x0000001c144c723c */ /* 0x040fe2000004184c */
[----:B--2---:R-:W2:Y:S03]  /*8330*/  LDSM.16.MT88.4 R32, [R199+0x5000] ;  /* 0x00500000c720783b */ /* 0x004ea60000004200 */
[----:B---3--:R-:W-:Y:S03]  /*8340*/  FADD.FTZ R0, R146, R0 ;  /* 0x0000000092007221 */ /* 0x008fe60000010000 */
[--C-:B------:R-:W-:Y:S01]  /*8350*/  FFMA.FTZ R28, R43, c[0x0][0x2d0], -R108.reuse ;  /* 0x0000b4002b1c7a23 */ /* 0x100fe2000001086c */
[C---:B------:R-:W-:Y:S03]  /*8360*/  HMMA.16816.F32.BF16 R80, R20.reuse, R30, R80 ;  /* 0x0000001e1450723c */ /* 0x040fe60000041850 */
[----:B------:R3:W-:Y:S05]  /*8370*/  MUFU.EX2 R142, R28 ;  /* 0x0000001c008e7308 */ /* 0x0007ea0000000800 */
[C---:B------:R-:W-:Y:S04]  /*8380*/  HMMA.16816.F32.BF16 R84, R20.reuse, R112, R84 ;  /* 0x000000701454723c */ /* 0x040fe80000041854 */
[----:B-1----:R-:W-:Y:S02]  /*8390*/  FFMA.FTZ R24, R42, c[0x0][0x2d0], -R108 ;  /* 0x0000b4002a187a23 */ /* 0x002fe4000001086c */
[----:B------:R-:W-:Y:S01]  /*83a0*/  LDSM.16.MT88.4 R40, [R199+0x6000] ;  /* 0x00600000c728783b */ /* 0x000fe20000004200 */
[----:B----4-:R-:W-:Y:S01]  /*83b0*/  FADD.FTZ R2, R144, R2 ;  /* 0x0000000290027221 */ /* 0x010fe20000010000 */
[C---:B------:R-:W-:Y:S01]  /*83c0*/  HMMA.16816.F32.BF16 R88, R20.reuse, R114, R88 ;  /* 0x000000721458723c */ /* 0x040fe20000041858 */
[----:B------:R1:W4:Y:S05]  /*83d0*/  MUFU.EX2 R143, R24 ;  /* 0x00000018008f7308 */ /* 0x00032a0000000800 */
[----:B---3--:R-:W-:Y:S02]  /*83e0*/  LDSM.16.MT88.4 R28, [R198+0x2000] ;  /* 0x00200000c61c783b */ /* 0x008fe40000004200 */
[C---:B--2---:R-:W-:Y:S06]  /*83f0*/  HMMA.16816.F32.BF16 R12, R20.reuse, R32, R12 ;  /* 0x00000020140c723c */ /* 0x044fec000004180c */
[----:B-1----:R-:W1:Y:S01]  /*8400*/  LDSM.16.MT88.4 R24, [R197+0x2000] ;  /* 0x00200000c518783b */ /* 0x002e620000004200 */
[----:B----4-:R-:W-:Y:S01]  /*8410*/  FADD.FTZ R0, R143, R0 ;  /* 0x000000008f007221 */ /* 0x010fe20000010000 */
[C---:B------:R-:W-:Y:S04]  /*8420*/  HMMA.16816.F32.BF16 R92, R20.reuse, R34, R92 ;  /* 0x00000022145c723c */ /* 0x040fe8000004185c */
[----:B------:R-:W-:Y:S02]  /*8430*/  FADD.FTZ R0, R142, R0 ;  /* 0x000000008e007221 */ /* 0x000fe40000010000 */
[----:B------:R-:W2:Y:S02]  /*8440*/  LDSM.16.MT88.4 R32, [R200+0x2000] ;  /* 0x00200000c820783b */ /* 0x000ea40000004200 */
[C---:B------:R-:W-:Y:S07]  /*8450*/  HMMA.16816.F32.BF16 R96, R20.reuse, R36, R96 ;  /* 0x000000241460723c */ /* 0x040fee0000041860 */
[--C-:B------:R-:W-:Y:S01]  /*8460*/  FFMA.FTZ R36, R44, c[0x0][0x2d0], -R109.reuse ;  /* 0x0000b4002c247a23 */ /* 0x100fe2000001086d */
[C---:B------:R-:W-:Y:S03]  /*8470*/  HMMA.16816.F32.BF16 R100, R20.reuse, R38, R100 ;  /* 0x000000261464723c */ /* 0x040fe60000041864 */
[----:B------:R3:W4:Y:S05]  /*8480*/  MUFU.EX2 R127, R36 ;  /* 0x00000024007f7308 */ /* 0x00072a0000000800 */
[C---:B------:R-:W-:Y:S08]  /*8490*/  HMMA.16816.F32.BF16 R16, R20.reuse, R116, R16 ;  /* 0x000000741410723c */ /* 0x040ff00000041810 */
[----:B------:R-:W-:Y:S01]  /*84a0*/  HMMA.16816.F32.BF16 R104, R20, R118, R104 ;  /* 0x000000761468723c */ /* 0x000fe20000041868 */
[----:B------:R-:W-:Y:S06]  /*84b0*/  LDSM.16.MT88.4 R116, [R197+0x3000] ;  /* 0x00300000c574783b */ /* 0x000fec0000004200 */
[----:B------:R-:W-:Y:S02]  /*84c0*/  F2FP.BF16.PACK_AB R20, R148, R149 ;  /* 0x000000959414723e */ /* 0x000fe400000010ff */
[----:B------:R-:W-:Y:S01]  /*84d0*/  F2FP.BF16.PACK_AB R21, R146, R147 ;  /* 0x000000939215723e */ /* 0x000fe200000010ff */
[----:B---3--:R-:W-:Y:S02]  /*84e0*/  LDSM.16.MT88.4 R36, [R199+0x5800] ;  /* 0x00580000c724783b */ /* 0x008fe40000004200 */
[----:B------:R-:W-:Y:S01]  /*84f0*/  F2FP.BF16.PACK_AB R22, R144, R145 ;  /* 0x000000919016723e */ /* 0x000fe200000010ff */
[----:B----4-:R-:W-:Y:S01]  /*8500*/  FADD.FTZ R2, R127, R2 ;  /* 0x000000027f027221 */ /* 0x010fe20000010000 */
[----:B------:R-:W-:Y:S07]  /*8510*/  F2FP.BF16.PACK_AB R23, R142, R143 ;  /* 0x0000008f8e17723e */ /* 0x000fee00000010ff */
[C---:B-1----:R-:W-:Y:S08]  /*8520*/  HMMA.16816.F32.BF16 R4, R20.reuse, R24, R4 ;  /* 0x000000181404723c */ /* 0x042ff00000041804 */
[C---:B------:R-:W-:Y:S01]  /*8530*/  HMMA.16816.F32.BF16 R8, R20.reuse, R26, R8 ;  /* 0x0000001a1408723c */ /* 0x040fe20000041808 */
[----:B------:R-:W1:Y:S07]  /*8540*/  LDSM.16.MT88.4 R24, [R197+0x5800] ;  /* 0x00580000c518783b */ /* 0x000e6e0000004200 */
[C---:B------:R-:W-:Y:S08]  /*8550*/  HMMA.16816.F32.BF16 R60, R20.reuse, R120, R60 ;  /* 0x00000078143c723c */ /* 0x040ff0000004183c */
[C---:B------:R-:W-:Y:S08]  /*8560*/  HMMA.16816.F32.BF16 R64, R20.reuse, R122, R64 ;  /* 0x0000007a1440723c */ /* 0x040ff00000041840 */
[C---:B------:R-:W-:Y:S07]  /*8570*/  HMMA.16816.F32.BF16 R68, R20.reuse, R28, R68 ;  /* 0x0000001c1444723c */ /* 0x040fee0000041844 */
[--C-:B------:R-:W-:Y:S01]  /*8580*/  FFMA.FTZ R28, R45, c[0x0][0x2d0], -R109.reuse ;  /* 0x0000b4002d1c7a23 */ /* 0x100fe2000001086d */
[C---:B------:R-:W-:Y:S03]  /*8590*/  HMMA.16816.F32.BF16 R72, R20.reuse, R30, R72 ;  /* 0x0000001e1448723c */ /* 0x040fe60000041848 */
[----:B------:R3:W4:Y:S05]  /*85a0*/  MUFU.EX2 R126, R28 ;  /* 0x0000001c007e7308 */ /* 0x00072a0000000800 */
[C---:B--2---:R-:W-:Y:S07]  /*85b0*/  HMMA.16816.F32.BF16 R76, R20.reuse, R32, R76 ;  /* 0x00000020144c723c */ /* 0x044fee000004184c */
[--C-:B------:R-:W-:Y:S01]  /*85c0*/  FFMA.FTZ R32, R47, c[0x0][0x2d0], -R108.reuse ;  /* 0x0000b4002f207a23 */ /* 0x100fe2000001086c */
[C---:B------:R-:W-:Y:S03]  /*85d0*/  HMMA.16816.F32.BF16 R80, R20.reuse, R34, R80 ;  /* 0x000000221450723c */ /* 0x040fe60000041850 */
[----:B------:R2:W-:Y:S05]  /*85e0*/  MUFU.EX2 R124, R32 ;  /* 0x00000020007c7308 */ /* 0x0005ea0000000800 */
[C---:B-1----:R-:W-:Y:S04]  /*85f0*/  HMMA.16816.F32.BF16 R84, R20.reuse, R24, R84 ;  /* 0x000000181454723c */ /* 0x042fe80000041854 */
[----:B---3--:R-:W-:Y:S02]  /*8600*/  FFMA.FTZ R28, R46, c[0x0][0x2d0], -R108 ;  /* 0x0000b4002e1c7a23 */ /* 0x008fe4000001086c */
[----:B------:R-:W-:Y:S01]  /*8610*/  LDSM.16.MT88.4 R44, [R198+0x6000] ;  /* 0x00600000c62c783b */ /* 0x000fe20000004200 */
[--C-:B------:R-:W-:Y:S01]  /*8620*/  FFMA.FTZ R24, R49, c[0x0][0x2d0], -R109.reuse ;  /* 0x0000b40031187a23 */ /* 0x100fe2000001086d */
[C---:B------:R-:W-:Y:S01]  /*8630*/  HMMA.16816.F32.BF16 R88, R20.reuse, R26, R88 ;  /* 0x0000001a1458723c */ /* 0x040fe20000041858 */
[----:B------:R1:W3:Y:S03]  /*8640*/  MUFU.EX2 R125, R28 ;  /* 0x0000001c007d7308 */ /* 0x0002e60000000800 */
[----:B----4-:R-:W-:Y:S04]  /*8650*/  FADD.FTZ R2, R126, R2 ;  /* 0x000000027e027221 */ /* 0x010fe80000010000 */
[C---:B------:R-:W-:Y:S03]  /*8660*/  HMMA.16816.F32.BF16 R12, R20.reuse, R36, R12 ;  /* 0x00000024140c723c */ /* 0x040fe6000004180c */
[----:B------:R4:W-:Y:S01]  /*8670*/  MUFU.EX2 R140, R24 ;  /* 0x00000018008c7308 */ /* 0x0009e20000000800 */
[----:B--2---:R-:W-:Y:S01]  /*8680*/  LDSM.16.MT88.4 R32, [R200+0x5800] ;  /* 0x00580000c820783b */ /* 0x004fe20000004200 */
[----:B------:R-:W-:Y:S02]  /*8690*/  FADD.FTZ R2, R141, R2 ;  /* 0x000000028d027221 */ /* 0x000fe40000010000 */
[----:B------:R-:W-:Y:S01]  /*86a0*/  FFMA.FTZ R36, R51, c[0x0][0x2d0], -R108 ;  /* 0x0000b40033247a23 */ /* 0x000fe2000001086c */
[C---:B------:R-:W-:Y:S05]  /*86b0*/  HMMA.16816.F32.BF16 R92, R20.reuse, R38, R92 ;  /* 0x00000026145c723c */ /* 0x040fea000004185c */
[----:B------:R2:W-:Y:S01]  /*86c0*/  MUFU.EX2 R138, R36 ;  /* 0x00000024008a7308 */ /* 0x0005e20000000800 */
[----:B-1----:R-:W1:Y:S01]  /*86d0*/  LDSM.16.MT88.4 R28, [R198+0x5800] ;  /* 0x00580000c61c783b */ /* 0x002e620000004200 */
[----:B---3--:R-:W-:Y:S05]  /*86e0*/  FADD.FTZ R0, R125, R0 ;  /* 0x000000007d007221 */ /* 0x008fea0000010000 */
[----:B------:R-:W-:Y:S02]  /*86f0*/  FADD.FTZ R0, R124, R0 ;  /* 0x000000007c007221 */ /* 0x000fe40000010000 */
[----:B----4-:R-:W-:Y:S02]  /*8700*/  FFMA.FTZ R24, R50, c[0x0][0x2d0], -R108 ;  /* 0x0000b40032187a23 */ /* 0x010fe4000001086c */
[----:B------:R-:W-:Y:S01]  /*8710*/  MUFU.EX2 R50, R48 ;  /* 0x0000003000327308 */ /* 0x000fe20000000800 */
[----:B--2---:R-:W-:Y:S09]  /*8720*/  LDSM.16.MT88.4 R36, [R199+0x2800] ;  /* 0x00280000c724783b */ /* 0x004ff20000004200 */
[----:B------:R2:W3:Y:S01]  /*8730*/  MUFU.EX2 R139, R24 ;  /* 0x00000018008b7308 */ /* 0x0004e20000000800 */
[C---:B-1----:R-:W-:Y:S01]  /*8740*/  HMMA.16816.F32.BF16 R96, R20.reuse, R28, R96 ;  /* 0x0000001c1460723c */ /* 0x042fe20000041860 */
[----:B--2---:R-:W1:Y:S06]  /*8750*/  LDSM.16.MT88.4 R24, [R197+0x2800] ;  /* 0x00280000c518783b */ /* 0x004e6c0000004200 */
[--C-:B------:R-:W-:Y:S01]  /*8760*/  FFMA.FTZ R28, R52, c[0x0][0x2d0], -R109.reuse ;  /* 0x0000b400341c7a23 */ /* 0x100fe2000001086d */
[C---:B------:R-:W-:Y:S03]  /*8770*/  HMMA.16816.F32.BF16 R100, R20.reuse, R30, R100 ;  /* 0x0000001e1464723c */ /* 0x040fe60000041864 */
[----:B------:R2:W-:Y:S01]  /*8780*/  MUFU.EX2 R137, R28 ;  /* 0x0000001c00897308 */ /* 0x0005e20000000800 */
[----:B---3--:R-:W-:Y:S04]  /*8790*/  FADD.FTZ R0, R139, R0 ;  /* 0x000000008b007221 */ /* 0x008fe80000010000 */
[C---:B------:R-:W-:Y:S07]  /*87a0*/  HMMA.16816.F32.BF16 R16, R20.reuse, R32, R16 ;  /* 0x000000201410723c */ /* 0x040fee0000041810 */
[--C-:B------:R-:W-:Y:S01]  /*87b0*/  FFMA.FTZ R32, R53, c[0x0][0x2d0], -R109.reuse ;  /* 0x0000b40035207a23 */ /* 0x100fe2000001086d */
[----:B------:R-:W-:Y:S03]  /*87c0*/  HMMA.16816.F32.BF16 R104, R20, R34, R104 ;  /* 0x000000221468723c */ /* 0x000fe60000041868 */
[----:B------:R3:W4:Y:S04]  /*87d0*/  MUFU.EX2 R136, R32 ;  /* 0x0000002000887308 */ /* 0x0007280000000800 */
[----:B------:R-:W-:Y:S02]  /*87e0*/  F2FP.BF16.PACK_AB R20, R126, R127 ;  /* 0x0000007f7e14723e */ /* 0x000fe400000010ff */
[----:B------:R-:W-:Y:S01]  /*87f0*/  F2FP.BF16.PACK_AB R21, R124, R125 ;  /* 0x0000007d7c15723e */ /* 0x000fe200000010ff */
[----:B--2---:R-:W2:Y:S02]  /*8800*/  LDSM.16.MT88.4 R28, [R198+0x2800] ;  /* 0x00280000c61c783b */ /* 0x004ea40000004200 */
[----:B------:R-:W-:Y:S02]  /*8810*/  F2FP.BF16.PACK_AB R22, R140, R141 ;  /* 0x0000008d8c16723e */ /* 0x000fe400000010ff */
[----:B------:R-:W-:Y:S07]  /*8820*/  F2FP.BF16.PACK_AB R23, R138, R139 ;  /* 0x0000008b8a17723e */ /* 0x000fee00000010ff */
[C---:B-1----:R-:W-:Y:S01]  /*8830*/  HMMA.16816.F32.BF16 R4, R20.reuse, R24, R4 ;  /* 0x000000181404723c */ /* 0x042fe20000041804 */
[----:B---3--:R-:W1:Y:S06]  /*8840*/  LDSM.16.MT88.4 R32, [R200+0x2800] ;  /* 0x00280000c820783b */ /* 0x008e6c0000004200 */
[--C-:B------:R-:W-:Y:S01]  /*8850*/  FFMA.FTZ R24, R54, c[0x0][0x2d0], -R108.reuse ;  /* 0x0000b40036187a23 */ /* 0x100fe2000001086c */
[C---:B------:R-:W-:Y:S03]  /*8860*/  HMMA.16816.F32.BF16 R8, R20.reuse, R26, R8 ;  /* 0x0000001a1408723c */ /* 0x040fe60000041808 */
[----:B------:R3:W-:Y:S05]  /*8870*/  MUFU.EX2 R53, R24 ;  /* 0x0000001800357308 */ /* 0x0007ea0000000800 */
[C---:B------:R-:W-:Y:S07]  /*8880*/  HMMA.16816.F32.BF16 R60, R20.reuse, R36, R60 ;  /* 0x00000024143c723c */ /* 0x040fee000004183c */
[----:B------:R-:W-:Y:S01]  /*8890*/  FFMA.FTZ R36, R56, c[0x0][0x2d0], -R109 ;  /* 0x0000b40038247a23 */ /* 0x000fe2000001086d */
[C---:B------:R-:W-:Y:S03]  /*88a0*/  HMMA.16816.F32.BF16 R64, R20.reuse, R38, R64 ;  /* 0x000000261440723c */ /* 0x040fe60000041840 */
[----:B------:R5:W-:Y:S01]  /*88b0*/  MUFU.EX2 R51, R36 ;  /* 0x0000002400337308 */ /* 0x000be20000000800 */
[----:B------:R-:W-:Y:S04]  /*88c0*/  MOV R109, R3 ;  /* 0x00000003006d7202 */ /* 0x000fe80000000f00 */
[C---:B--2---:R-:W-:Y:S04]  /*88d0*/  HMMA.16816.F32.BF16 R68, R20.reuse, R28, R68 ;  /* 0x0000001c1444723c */ /* 0x044fe80000041844 */
[--C-:B---3--:R-:W-:Y:S03]  /*88e0*/  FFMA.FTZ R24, R55, c[0x0][0x2d0], -R108.reuse ;  /* 0x0000b40037187a23 */ /* 0x108fe6000001086c */
[--C-:B------:R-:W-:Y:S01]  /*88f0*/  FFMA.FTZ R28, R58, c[0x0][0x2d0], -R108.reuse ;  /* 0x0000b4003a1c7a23 */ /* 0x100fe2000001086c */
[C---:B------:R-:W-:Y:S01]  /*8900*/  HMMA.16816.F32.BF16 R72, R20.reuse, R30, R72 ;  /* 0x0000001e1448723c */ /* 0x040fe20000041848 */
[----:B------:R2:W3:Y:S03]  /*8910*/  MUFU.EX2 R52, R24 ;  /* 0x0000001800347308 */ /* 0x0004e60000000800 */
[----:B------:R-:W-:Y:S04]  /*8920*/  FFMA.FTZ R108, R59, c[0x0][0x2d0], -R108 ;  /* 0x0000b4003b6c7a23 */ /* 0x000fe8000001086c */
[C---:B-1----:R-:W-:Y:S01]  /*8930*/  HMMA.16816.F32.BF16 R76, R20.reuse, R32, R76 ;  /* 0x00000020144c723c */ /* 0x042fe2000004184c */
[----:B-----5:R-:W-:Y:S02]  /*8940*/  LDSM.16.MT88.4 R36, [R200+0x6000] ;  /* 0x00600000c824783b */ /* 0x020fe40000004200 */
[----:B------:R1:W-:Y:S05]  /*8950*/  MUFU.EX2 R49, R28 ;  /* 0x0000001c00317308 */ /* 0x0003ea0000000800 */
[C---:B------:R-:W-:Y:S01]  /*8960*/  HMMA.16816.F32.BF16 R80, R20.reuse, R34, R80 ;  /* 0x000000221450723c */ /* 0x040fe20000041850 */
[----:B------:R-:W-:Y:S04]  /*8970*/  LDSM.16.MT88.4 R32, [R198+0x3000] ;  /* 0x00300000c620783b */ /* 0x000fe80000004200 */
[----:B------:R-:W5:Y:S04]  /*8980*/  MUFU.EX2 R48, R108 ;  /* 0x0000006c00307308 */ /* 0x000f680000000800 */
[----:B--2---:R-:W2:Y:S08]  /*8990*/  LDSM.16.MT88.4 R24, [R197+0x6000] ;  /* 0x00600000c518783b */ /* 0x004eb00000004200 */
[----:B-1----:R-:W1:Y:S01]  /*89a0*/  LDSM.16.MT88.4 R28, [R199+0x3000] ;  /* 0x00300000c71c783b */ /* 0x002e620000004200 */
[C---:B--2---:R-:W-:Y:S08]  /*89b0*/  HMMA.16816.F32.BF16 R84, R20.reuse, R24, R84 ;  /* 0x000000181454723c */ /* 0x044ff00000041854 */
[C---:B------:R-:W-:Y:S01]  /*89c0*/  HMMA.16816.F32.BF16 R88, R20.reuse, R26, R88 ;  /* 0x0000001a1458723c */ /* 0x040fe20000041858 */
[----:B------:R-:W2:Y:S07]  /*89d0*/  LDSM.16.MT88.4 R24, [R200+0x3000] ;  /* 0x00300000c818783b */ /* 0x000eae0000004200 */
[C---:B------:R-:W-:Y:S08]  /*89e0*/  HMMA.16816.F32.BF16 R12, R20.reuse, R40, R12 ;  /* 0x00000028140c723c */ /* 0x040ff0000004180c */
[C---:B------:R-:W-:Y:S08]  /*89f0*/  HMMA.16816.F32.BF16 R92, R20.reuse, R42, R92 ;  /* 0x0000002a145c723c */ /* 0x040ff0000004185c */
[C---:B------:R-:W-:Y:S08]  /*8a00*/  HMMA.16816.F32.BF16 R96, R20.reuse, R44, R96 ;  /* 0x0000002c1460723c */ /* 0x040ff00000041860 */
[C---:B------:R-:W-:Y:S08]  /*8a10*/  HMMA.16816.F32.BF16 R100, R20.reuse, R46, R100 ;  /* 0x0000002e1464723c */ /* 0x040ff00000041864 */
[C---:B------:R-:W-:Y:S08]  /*8a20*/  HMMA.16816.F32.BF16 R16, R20.reuse, R36, R16 ;  /* 0x000000241410723c */ /* 0x040ff00000041810 */
[----:B------:R-:W-:Y:S07]  /*8a30*/  HMMA.16816.F32.BF16 R104, R20, R38, R104 ;  /* 0x000000261468723c */ /* 0x000fee0000041868 */
[----:B----4-:R-:W-:Y:S02]  /*8a40*/  F2FP.BF16.PACK_AB R20, R136, R137 ;  /* 0x000000898814723e */ /* 0x010fe400000010ff */
[----:B---3--:R-:W-:Y:S03]  /*8a50*/  F2FP.BF16.PACK_AB R21, R52, R53 ;  /* 0x000000353415723e */ /* 0x008fe600000010ff */
[----:B------:R-:W-:Y:S02]  /*8a60*/  F2FP.BF16.PACK_AB R22, R50, R51 ;  /* 0x000000333216723e */ /* 0x000fe400000010ff */
[----:B-----5:R-:W-:Y:S07]  /*8a70*/  F2FP.BF16.PACK_AB R23, R48, R49 ;  /* 0x000000313017723e */ /* 0x020fee00000010ff */
[C---:B------:R-:W-:Y:S01]  /*8a80*/  HMMA.16816.F32.BF16 R112, R20.reuse, R116, R4 ;  /* 0x000000741470723c */ /* 0x040fe20000041804 */
[----:B------:R-:W3:Y:S07]  /*8a90*/  LDSM.16.MT88.4 R4, [R197+0x6800] ;  /* 0x00680000c504783b */ /* 0x000eee0000004200 */
[C---:B------:R-:W-:Y:S01]  /*8aa0*/  HMMA.16816.F32.BF16 R116, R20.reuse, R118, R8 ;  /* 0x000000761474723c */ /* 0x040fe20000041808 */
[----:B------:R-:W4:Y:S07]  /*8ab0*/  LDSM.16.MT88.4 R8, [R199+0x6800] ;  /* 0x00680000c708783b */ /* 0x000f2e0000004200 */
[C---:B-1----:R-:W-:Y:S08]  /*8ac0*/  HMMA.16816.F32.BF16 R60, R20.reuse, R28, R60 ;  /* 0x0000001c143c723c */ /* 0x042ff0000004183c */
[C---:B------:R-:W-:Y:S08]  /*8ad0*/  HMMA.16816.F32.BF16 R64, R20.reuse, R30, R64 ;  /* 0x0000001e1440723c */ /* 0x040ff00000041840 */
[C---:B------:R-:W-:Y:S08]  /*8ae0*/  HMMA.16816.F32.BF16 R68, R20.reuse, R32, R68 ;  /* 0x000000201444723c */ /* 0x040ff00000041844 */
[C---:B------:R-:W-:Y:S08]  /*8af0*/  HMMA.16816.F32.BF16 R72, R20.reuse, R34, R72 ;  /* 0x000000221448723c */ /* 0x040ff00000041848 */
[C---:B--2---:R-:W-:Y:S08]  /*8b00*/  HMMA.16816.F32.BF16 R76, R20.reuse, R24, R76 ;  /* 0x00000018144c723c */ /* 0x044ff0000004184c */
[C---:B------:R-:W-:Y:S01]  /*8b10*/  HMMA.16816.F32.BF16 R80, R20.reuse, R26, R80 ;  /* 0x0000001a1450723c */ /* 0x040fe20000041850 */
[----:B------:R-:W1:Y:S07]  /*8b20*/  LDSM.16.MT88.4 R24, [R198+0x6800] ;  /* 0x00680000c618783b */ /* 0x000e6e0000004200 */
[C---:B---3--:R-:W-:Y:S08]  /*8b30*/  HMMA.16816.F32.BF16 R84, R20.reuse, R4, R84 ;  /* 0x000000041454723c */ /* 0x048ff00000041854 */
[C---:B------:R-:W-:Y:S01]  /*8b40*/  HMMA.16816.F32.BF16 R88, R20.reuse, R6, R88 ;  /* 0x000000061458723c */ /* 0x040fe20000041858 */
[----:B------:R-:W2:Y:S07]  /*8b50*/  LDSM.16.MT88.4 R4, [R200+0x6800] ;  /* 0x00680000c804783b */ /* 0x000eae0000004200 */
[C---:B----4-:R-:W-:Y:S08]  /*8b60*/  HMMA.16816.F32.BF16 R120, R20.reuse, R8, R12 ;  /* 0x000000081478723c */ /* 0x050ff0000004180c */
[C---:B------:R-:W-:Y:S08]  /*8b70*/  HMMA.16816.F32.BF16 R92, R20.reuse, R10, R92 ;  /* 0x0000000a145c723c */ /* 0x040ff0000004185c */
[C---:B-1----:R-:W-:Y:S08]  /*8b80*/  HMMA.16816.F32.BF16 R96, R20.reuse, R24, R96 ;  /* 0x000000181460723c */ /* 0x042ff00000041860 */
[C---:B------:R-:W-:Y:S08]  /*8b90*/  HMMA.16816.F32.BF16 R100, R20.reuse, R26, R100 ;  /* 0x0000001a1464723c */ /* 0x040ff00000041864 */
[C---:B--2---:R-:W-:Y:S07]  /*8ba0*/  HMMA.16816.F32.BF16 R124, R20.reuse, R4, R16 ;  /* 0x00000004147c723c */ /* 0x044fee0000041810 */
        /* <DEDUP_REMOVED lines=10> */
[----:B------:R-:W-:Y:S01]  /*8c50*/  FADD.FTZ R227, R48, R0 ;  /* 0x0000000030e37221 */ /* 0x000fe20000010000 */
[----:B------:R-:W-:-:S05]  /*8c60*/  @P0 BRA `(.L_x_144) ;  /* 0xffffcf2000000947 */ /* 0x000fca000383ffff */
.L_x_141:
[----:B------:R-:W-:Y:S05]  /*8c70*/  BRA.DIV ~URZ, `(.L_x_145) ;  /* 0x00003f027f007947 */ /* 0x000fea000b800000 */
[----:B------:R-:W1:Y:S04]  /*8c80*/  SHFL.BFLY PT, R0, R226, 0x2, 0x1f ;  /* 0x0c401f00e2007f89 */ /* 0x000e6800000e0000 */
[----:B------:R-:W2:Y:S01]  /*8c90*/  SHFL.BFLY PT, R3, R227, 0x2, 0x1f ;  /* 0x0c401f00e3037f89 */ /* 0x000ea200000e0000 */
[----:B-1----:R-:W-:-:S02]  /*8ca0*/  FADD.FTZ R0, R0, R226 ;  /* 0x000000e200007221 */ /* 0x002fc40000010000 */
[----:B--2---:R-:W-:-:S03]  /*8cb0*/  FADD.FTZ R3, R3, R227 ;  /* 0x000000e303037221 */ /* 0x004fc60000010000 */
[----:B------:R-:W1:Y:S04]  /*8cc0*/  SHFL.BFLY PT, R2, R0, 0x1, 0x1f ;  /* 0x0c201f0000027f89 */ /* 0x000e6800000e0000 */
[----:B------:R2:W3:Y:S01]  /*8cd0*/  SHFL.BFLY PT, R4, R3, 0x1, 0x1f ;  /* 0x0c201f0003047f89 */ /* 0x0004e200000e0000 */
[----:B-1----:R-:W-:-:S05]  /*8ce0*/  FADD.FTZ R0, R0, R2 ;  /* 0x0000000200007221 */ /* 0x002fca0000010000 */
.L_x_208:
[----:B------:R-:W-:Y:S01]  /*8cf0*/  FSETP.NE.FTZ.AND P1, PT, R0, RZ, PT ;  /* 0x000000ff0000720b */ /* 0x000fe20003f35000 */
[----:B--23--:R-:W-:Y:S01]  /*8d00*/  FADD.FTZ R3, R4, R3 ;  /* 0x0000000304037221 */ /* 0x00cfe20000010000 */
[----:B------:R-:W-:Y:S02]  /*8d10*/  MOV R2, RZ ;  /* 0x000000ff00027202 */ /* 0x000fe40000000f00 */
[----:B------:R-:W-:Y:S02]  /*8d20*/  MOV R21, 0xff800000 ;  /* 0xff80000000157802 */ /* 0x000fe40000000f00 */
[----:B------:R-:W-:-:S02]  /*8d30*/  FSETP.NE.FTZ.AND P0, PT, R3, RZ, PT ;  /* 0x000000ff0300720b */ /* 0x000fc40003f15000 */
        /* <DEDUP_REMOVED lines=80> */
.L_x_138:
[----:B------:R-:W2:Y:S01]  /*9240*/  S2R R2, SR_TID.X ;  /* 0x0000000000027919 */ /* 0x000ea20000002100 */
[----:B------:R-:W-:Y:S01]  /*9250*/  BSSY B0, `(.L_x_146) ;  /* 0x0000010000007945 */ /* 0x000fe20003800000 */
[----:B--2---:R-:W-:-:S13]  /*9260*/  LOP3.LUT P0, RZ, R2, 0xff, RZ, 0xc0, !PT ;  /* 0x000000ff02ff7812 */ /* 0x004fda000780c0ff */
[----:B------:R-:W-:Y:S05]  /*9270*/  @P0 BRA `(.L_x_147) ;  /* 0x000000d000000947 */ /* 0x000fea0003800000 */
[----:B------:R-:W2:Y:S01]  /*9280*/  S2R R4, SR_LANEID ;  /* 0x0000000000047919 */ /* 0x000ea20000000000 */
[----:B------:R-:W-:Y:S01]  /*9290*/  VOTEU.ANY UR4, UPT, PT ;  /* 0x0000000000047886 */ /* 0x000fe200038e0100 */
[----:B-1----:R-:W-:Y:S01]  /*92a0*/  IMAD.MOV.U32 R5, RZ, RZ, c[0x0][0x564] ;  /* 0x00015900ff057624 */ /* 0x002fe200078e00ff */
[----:B------:R-:W2:Y:S08]  /*92b0*/  FLO.U32 R3, UR4 ;  /* 0x0000000400037d00 */ /* 0x000eb000080e0000 */
[----:B------:R-:W1:Y:S01]  /*92c0*/  POPC R2, UR4 ;  /* 0x0000000400027d09 */ /* 0x000e620008000000 */
[----:B--2---:R-:W-:Y:S01]  /*92d0*/  ISETP.EQ.U32.AND P0, PT, R3, R4, PT ;  /* 0x000000040300720c */ /* 0x004fe20003f02070 */
[----:B------:R-:W-:-:S12]  /*92e0*/  IMAD.MOV.U32 R4, RZ, RZ, c[0x0][0x560] ;  /* 0x00015800ff047624 */ /* 0x000fd800078e00ff */
[----:B-1----:R1:W2:Y:S04]  /*92f0*/  @P0 ATOMG.E.ADD.STRONG.GPU PT, R2, [R4.64], R2 ;  /* 0x00000002040209a8 */ /* 0x0022a800081ee1c6 */
[----:B-1----:R-:W1:Y:S04]  /*9300*/  S2R R4, SR_LTMASK ;  /* 0x0000000000047919 */ /* 0x002e680000003900 */
[----:B--2---:R1:W2:Y:S02]  /*9310*/  SHFL.IDX PT, R3, R2, R3, 0x1f ;  /* 0x00001f0302037589 */ /* 0x0042a400000e0000 */
[----:B-1----:R-:W-:-:S06]  /*9320*/  LOP3.LUT R2, R4, UR4, RZ, 0xc0, !PT ;  /* 0x0000000404027c12 */ /* 0x002fcc000f8ec0ff */
[----:B------:R-:W2:Y:S02]  /*9330*/  POPC R2, R2 ;  /* 0x0000000200027309 */ /* 0x000ea40000000000 */
[----:B--2---:R-:W-:-:S06]  /*9340*/  IADD3 R236, R3, c[0x0][0xc], R2 ;  /* 0x0000030003ec7a10 */ /* 0x004fcc0007ffe002 */
.L_x_147:
[----:B------:R-:W-:Y:S05]  /*9350*/  BSYNC B0 ;  /* 0x0000000000007941 */ /* 0x000fea0003800000 */
.L_x_146:
[----:B------:R-:W-:Y:S01]  /*9360*/  PRMT R0, R0, 0x9910, RZ ;  /* 0x0000991000007816 */ /* 0x000fe200000000ff */
[----:B------:R-:W-:Y:S01]  /*9370*/  BSSY B1, `(.L_x_148) ;  /* 0x000028e000017945 */ /* 0x000fe20003800000 */
[----:B------:R-:W-:Y:S01]  /*9380*/  IMAD.MOV.U32 R94, RZ, RZ, R236 ;  /* 0x000000ffff5e7224 */ /* 0x000fe200078e00ec */
[----:B------:R-:W-:Y:S02]  /*9390*/  SHF.R.S32.HI R7, RZ, 0x1f, R235 ;  /* 0x0000001fff077819 */ /* 0x000fe400000114eb */
[----:B------:R-:W-:Y:S02]  /*93a0*/  ISETP.NE.AND P0, PT, R0, RZ, PT ;  /* 0x000000ff0000720c */ /* 0x000fe40003f05270 */
[----:B------:R-:W-:Y:S02]  /*93b0*/  SHF.R.S32.HI R40, RZ, 0x1f, R228 ;  /* 0x0000001fff287819 */ /* 0x000fe400000114e4 */
[----:B------:R-:W-:-:S09]  /*93c0*/  SHF.R.S32.HI R41, RZ, 0x1f, R231 ;  /* 0x0000001fff297819 */ /* 0x000fd200000114e7 */
[----:B------:R-:W-:Y:S05]  /*93d0*/  @!P0 BRA `(.L_x_149) ;  /* 0x00001d9000008947 */ /* 0x000fea0003800000 */
[----:B------:R-:W2:Y:S04]  /*93e0*/  LDL R13, [R1+0x8] ;  /* 0x00000800010d7983 */ /* 0x000ea80000100800 */
[----:B------:R-:W3:Y:S04]  /*93f0*/  LDL R12, [R1+0xc] ;  /* 0x00000c00010c7983 */ /* 0x000ee80000100800 */
[----:B------:R-:W4:Y:S04]  /*9400*/  LDL R8, [R1+0x14] ;  /* 0x0000140001087983 */ /* 0x000f280000100800 */
[----:B------:R-:W4:Y:S04]  /*9410*/  LDL R11, [R1+0x10] ;  /* 0x00001000010b7983 */ /* 0x000f280000100800 */
[----:B------:R-:W4:Y:S04]  /*9420*/  LDL R10, [R1+0x24] ;  /* 0x00002400010a7983 */ /* 0x000f280000100800 */
[----:B------:R-:W4:Y:S04]  /*9430*/  LDL R6, [R1+0x1c] ;  /* 0x00001c0001067983 */ /* 0x000f280000100800 */
[----:B-1----:R-:W4:Y:S04]  /*9440*/  LDL R5, [R1+0x20] ;  /* 0x0000200001057983 */ /* 0x002f280000100800 */
[----:B------:R-:W4:Y:S01]  /*9450*/  LDL R9, [R1+0x18] ;  /* 0x0000180001097983 */ /* 0x000f220000100800 */
[----:B------:R-:W-:Y:S01]  /*9460*/  WARPSYNC 0xffffffff ;  /* 0xffffffff00007948 */ /* 0x000fe20003800000 */
[----:B------:R-:W-:-:S02]  /*9470*/  F2FP.BF16.PACK_AB R0, R113, R112 ;  /* 0x000000707100723e */ /* 0x000fc400000010ff */
[----:B------:R-:W-:Y:S01]  /*9480*/  BAR.SYNC.DEFER_BLOCKING 0x1, 0x100 ;  /* 0x0044000000007b1d */ /* 0x000fe20000010000 */
[----:B------:R-:W-:Y:S02]  /*9490*/  F2FP.BF16.PACK_AB R2, R101, R100 ;  /* 0x000000646502723e */ /* 0x000fe400000010ff */
[----:B------:R-:W-:Y:S02]  /*94a0*/  F2FP.BF16.PACK_AB R3, R49, R48 ;  /* 0x000000303103723e */ /* 0x000fe400000010ff */
[----:B------:R-:W-:Y:S02]  /*94b0*/  F2FP.BF16.PACK_AB R4, R61, R60 ;  /* 0x0000003c3d04723e */ /* 0x000fe400000010ff */
[----:B------:R-:W-:-:S04]  /*94c0*/  ISETP.NE.U32.AND P1, PT, RZ, c[0x0][0x500], PT ;  /* 0x00014000ff007a0c */ /* 0x000fc80003f25070 */
[----:B------:R-:W-:Y:S01]  /*94d0*/  ISETP.NE.AND.EX P1, PT, RZ, c[0x0][0x504], PT, P1 ;  /* 0x00014100ff007a0c */ /* 0x000fe20003f25310 */
[----:B--2---:R1:W-:Y:S04]  /*94e0*/  STS [R13], R0 ;  /* 0x000000000d007388 */ /* 0x0043e80000000800 */
[----:B------:R2:W-:Y:S04]  /*94f0*/  STS [R13+0x400], R2 ;  /* 0x000400020d007388 */ /* 0x0005e80000000800 */
[----:B---3--:R3:W-:Y:S01]  /*9500*/  STS [R12], R3 ;  /* 0x000000030c007388 */ /* 0x0087e20000000800 */
[----:B-1----:R-:W-:-:S02]  /*9510*/  F2FP.BF16.PACK_AB R0, R93, R92 ;  /* 0x0000005c5d00723e */ /* 0x002fc400000010ff */
[----:B--2---:R-:W-:-:S03]  /*9520*/  F2FP.BF16.PACK_AB R2, R51, R50 ;  /* 0x000000323302723e */ /* 0x004fc600000010ff */
[----:B------:R1:W-:Y:S01]  /*9530*/  STS [R12+0x400], R0 ;  /* 0x000400000c007388 */ /* 0x0003e20000000800 */
[----:B---3--:R-:W-:-:S03]  /*9540*/  F2FP.BF16.PACK_AB R3, R81, R80 ;  /* 0x000000505103723e */ /* 0x008fc600000010ff */
[----:B----4-:R2:W-:Y:S04]  /*9550*/  STS [R8], R2 ;  /* 0x0000000208007388 */ /* 0x0105e80000000800 */
[----:B------:R3:W-:Y:S01]  /*9560*/  STS [R8+0x400], R3 ;  /* 0x0004000308007388 */ /* 0x0007e20000000800 */
[----:B-1----:R-:W-:Y:S02]  /*9570*/  F2FP.BF16.PACK_AB R0, R53, R52 ;  /* 0x000000343500723e */ /* 0x002fe400000010ff */
[----:B--2---:R-:W-:-:S03]  /*9580*/  F2FP.BF16.PACK_AB R2, R119, R118 ;  /* 0x000000767702723e */ /* 0x004fc600000010ff */
[----:B------:R1:W-:Y:S01]  /*9590*/  STS [R11], R0 ;  /* 0x000000000b007388 */ /* 0x0003e20000000800 */
[----:B---3--:R-:W-:-:S03]  /*95a0*/  F2FP.BF16.PACK_AB R3, R55, R54 ;  /* 0x000000363703723e */ /* 0x008fc600000010ff */
[----:B------:R2:W-:Y:S04]  /*95b0*/  STS [R11+0x400], R2 ;  /* 0x000400020b007388 */ /* 0x0005e80000000800 */
[----:B------:R3:W-:Y:S01]  /*95c0*/  STS [R10], R3 ;  /* 0x000000030a007388 */ /* 0x0007e20000000800 */
[----:B-1----:R-:W-:Y:S02]  /*95d0*/  F2FP.BF16.PACK_AB R0, R117, R116 ;  /* 0x000000747500723e */ /* 0x002fe400000010ff */
[----:B--2---:R-:W-:-:S03]  /*95e0*/  F2FP.BF16.PACK_AB R2, R57, R56 ;  /* 0x000000383902723e */ /* 0x004fc600000010ff */
[----:B------:R1:W-:Y:S01]  /*95f0*/  STS [R10+0x400], R0 ;  /* 0x000400000a007388 */ /* 0x0003e20000000800 */
[----:B---3--:R-:W-:-:S03]  /*9600*/  F2FP.BF16.PACK_AB R3, R115, R114 ;  /* 0x000000727303723e */ /* 0x008fc600000010ff */
[----:B------:R2:W-:Y:S04]  /*9610*/  STS [R6], R2 ;  /* 0x0000000206007388 */ /* 0x0005e80000000800 */
        /* <DEDUP_REMOVED lines=11> */
[----:B------:R2:W-:Y:S04]  /*96d0*/  STS [R13+0x4000], R3 ;  /* 0x004000030d007388 */ /* 0x0005e80000000800 */
[----:B------:R3:W-:Y:S04]  /*96e0*/  STS [R13+0x4400], R4 ;  /* 0x004400040d007388 */ /* 0x0007e80000000800 */
[----:B------:R4:W-:Y:S01]  /*96f0*/  STS [R12+0x4000], R2 ;  /* 0x004000020c007388 */ /* 0x0009e20000000800 */
[----:B-1----:R-:W-:Y:S02]  /*9700*/  F2FP.BF16.PACK_AB R0, R91, R90 ;  /* 0x0000005a5b00723e */ /* 0x002fe400000010ff */
[----:B--2---:R-:W-:-:S03]  /*9710*/  F2FP.BF16.PACK_AB R3, R87, R86 ;  /* 0x000000565703723e */ /* 0x004fc600000010ff */
[----:B------:R1:W-:Y:S01]  /*9720*/  STS [R12+0x4400], R0 ;  /* 0x004400000c007388 */ /* 0x0003e20000000800 */
[----:B---3--:R-:W-:Y:S02]  /*9730*/  F2FP.BF16.PACK_AB R4, R69, R68 ;  /* 0x000000444504723e */ /* 0x008fe400000010ff */
[----:B----4-:R-:W-:-:S03]  /*9740*/  F2FP.BF16.PACK_AB R2, R73, R72 ;  /* 0x000000484902723e */ /* 0x010fc600000010ff */
[----:B------:R-:W-:Y:S04]  /*9750*/  STS [R8+0x4000], R4 ;  /* 0x0040000408007388 */ /* 0x000fe80000000800 */
[----:B------:R2:W-:Y:S04]  /*9760*/  STS [R8+0x4400], R3 ;  /* 0x0044000308007388 */ /* 0x0005e80000000800 */
[----:B------:R3:W-:Y:S01]  /*9770*/  STS [R11+0x4000], R2 ;  /* 0x004000020b007388 */ /* 0x0007e20000000800 */
[----:B-1----:R-:W-:-:S05]  /*9780*/  F2FP.BF16.PACK_AB R0, R83, R82 ;  /* 0x000000525300723e */ /* 0x002fca00000010ff */
[----:B------:R1:W-:Y:S01]  /*9790*/  STS [R11+0x4400], R0 ;  /* 0x004400000b007388 */ /* 0x0003e20000000800 */
[----:B--2---:R-:W-:Y:S01]  /*97a0*/  F2FP.BF16.PACK_AB R3, R97, R96 ;  /* 0x000000606103723e */ /* 0x004fe200000010ff */
[----:B------:R-:W-:Y:S02]  /*97b0*/  IMAD.MOV.U32 R4, RZ, RZ, 0x4 ;  /* 0x00000004ff047424 */ /* 0x000fe400078e00ff */
[----:B------:R-:W2:Y:S01]  /*97c0*/  LDL.LU R8, [R1] ;  /* 0x0000000001087983 */ /* 0x000ea20000300800 */
[----:B------:R-:W-:Y:S01]  /*97d0*/  ISETP.NE.U32.AND P2, PT, RZ, c[0x0][0x508], PT ;  /* 0x00014200ff007a0c */ /* 0x000fe20003f45070 */
[----:B------:R-:W-:Y:S01]  /*97e0*/  IMAD.MOV.U32 R14, RZ, RZ, c[0x0][0x388] ;  /* 0x0000e200ff0e7624 */ /* 0x000fe200078e00ff */
[----:B---3--:R-:W-:Y:S01]  /*97f0*/  F2FP.BF16.PACK_AB R2, R79, R78 ;  /* 0x0000004e4f02723e */ /* 0x008fe200000010ff */
[----:B------:R3:W-:Y:S01]  /*9800*/  STS [R10+0x4000], R3 ;  /* 0x004000030a007388 */ /* 0x0007e20000000800 */
[----:B------:R-:W-:-:S03]  /*9810*/  ISETP.NE.AND.EX P2, PT, RZ, c[0x0][0x50c], PT, P2 ;  /* 0x00014300ff007a0c */ /* 0x000fc60003f45320 */
[----:B------:R4:W-:Y:S01]  /*9820*/  STS [R10+0x4400], R2 ;  /* 0x004400020a007388 */ /* 0x0009e20000000800 */
[----:B-1----:R-:W-:-:S05]  /*9830*/  F2FP.BF16.PACK_AB R0, R89, R88 ;  /* 0x000000585900723e */ /* 0x002fca00000010ff */
[----:B------:R1:W-:Y:S01]  /*9840*/  STS [R6+0x4000], R0 ;  /* 0x0040000006007388 */ /* 0x0003e20000000800 */
[----:B---3--:R-:W-:Y:S02]  /*9850*/  F2FP.BF16.PACK_AB R3, R71, R70 ;  /* 0x000000464703723e */ /* 0x008fe400000010ff */
[----:B----4-:R-:W-:-:S03]  /*9860*/  F2FP.BF16.PACK_AB R2, R77, R76 ;  /* 0x0000004c4d02723e */ /* 0x010fc600000010ff */
[----:B------:R3:W-:Y:S04]  /*9870*/  STS [R6+0x4400], R3 ;  /* 0x0044000306007388 */ /* 0x0007e80000000800 */
[----:B------:R4:W-:Y:S01]  /*9880*/  STS [R5+0x4000], R2 ;  /* 0x0040000205007388 */ /* 0x0009e20000000800 */
[----:B-1----:R-:W-:-:S05]  /*9890*/  F2FP.BF16.PACK_AB R0, R67, R66 ;  /* 0x000000424300723e */ /* 0x002fca00000010ff */
[----:B------:R1:W-:Y:S01]  /*98a0*/  STS [R5+0x4400], R0 ;  /* 0x0044000005007388 */ /* 0x0003e20000000800 */
[----:B---3--:R-:W-:Y:S02]  /*98b0*/  F2FP.BF16.PACK_AB R3, R45, R44 ;  /* 0x0000002c2d03723e */ /* 0x008fe400000010ff */
[----:B------:R-:W-:Y:S02]  /*98c0*/  F2FP.BF16.PACK_AB R6, R47, R46 ;  /* 0x0000002e2f06723e */ /* 0x000fe400000010ff */
[----:B----4-:R-:W-:Y:S01]  /*98d0*/  @P2 LEA R2, P0, R235, c[0x0][0x508], 0x2 ;  /* 0x00014200eb022a11 */ /* 0x010fe200078010ff */
[----:B------:R3:W-:Y:S04]  /*98e0*/  STS [R9+0x4000], R3 ;  /* 0x0040000309007388 */ /* 0x0007e80000000800 */
[----:B------:R4:W-:Y:S01]  /*98f0*/  STS [R9+0x4400], R6 ;  /* 0x0044000609007388 */ /* 0x0009e20000000800 */
[----:B-1----:R-:W-:-:S02]  /*9900*/  IMAD.MOV.U32 R0, RZ, RZ, RZ ;  /* 0x000000ffff007224 */ /* 0x002fc400078e00ff */
[C---:B------:R-:W-:Y:S01]  /*9910*/  IMAD.WIDE R4, R235.reuse, R4, c[0x0][0x500] ;  /* 0x00014000eb047625 */ /* 0x040fe200078e0204 */
[----:B------:R-:W-:Y:S01]  /*9920*/  BAR.SYNC.DEFER_BLOCKING 0x1, 0x100 ;  /* 0x0044000000007b1d */ /* 0x000fe20000010000 */
[----:B---3--:R-:W-:-:S05]  /*9930*/  @P2 LEA.HI.X R3, R235, c[0x0][0x50c], R7, 0x2, P0 ;  /* 0x00014300eb032a11 */ /* 0x008fca00000f1407 */
[----:B------:R4:W5:Y:S04]  /*9940*/  @P1 LDG.E R0, [R4.64] ;  /* 0x0000000604001981 */ /* 0x000968000c1e1900 */
[----:B------:R1:W5:Y:S01]  /*9950*/  @P2 LDG.E R14, [R2.64] ;  /* 0x00000006020e2981 */ /* 0x000362000c1e1900 */
[----:B--2---:R-:W-:-:S04]  /*9960*/  ISETP.NE.AND P0, PT, R8, RZ, PT ;  /* 0x000000ff0800720c */ /* 0x004fc80003f05270 */
[----:B-1----:R-:W-:Y:S01]  /*9970*/  SEL R3, R8, c[0x0][0x3d4], P0 ;  /* 0x0000f50008037a07 */ /* 0x002fe20000000000 */
[----:B------:R-:W-:Y:S05]  /*9980*/  @P2 BRA `(.L_x_150) ;  /* 0x0000004000002947 */ /* 0x000fea0003800000 */
[----:B----4-:R-:W-:Y:S05]  /*9990*/  @!P1 BRA `(.L_x_150) ;  /* 0x0000003000009947 */ /* 0x010fea0003800000 */
[----:B------:R1:W2:Y:S04]  /*99a0*/  LDG.E R2, [R4.64] ;  /* 0x0000000604027981 */ /* 0x0002a8000c1e1900 */
[----:B-1----:R-:W2:Y:S02]  /*99b0*/  LDG.E R4, [R4.64+0x4] ;  /* 0x0000040604047981 */ /* 0x002ea4000c1e1900 */
[----:B--2--5:R-:W-:Y:S02]  /*99c0*/  IADD3 R14, -R2, R4, RZ ;  /* 0x00000004020e7210 */ /* 0x024fe40007ffe1ff */
.L_x_150:
[----:B----4-:R-:W2:Y:S04]  /*99d0*/  LDL R6, [R1+0x30] ;  /* 0x0000300001067983 */ /* 0x010ea80000100800 */
[----:B------:R-:W3:Y:S01]  /*99e0*/  LDL R15, [R1+0x4] ;  /* 0x00000400010f7983 */ /* 0x000ee20000100800 */
[----:B------:R-:W-:Y:S01]  /*99f0*/  IMAD.MOV.U32 R9, RZ, RZ, 0x368 ;  /* 0x00000368ff097424 */ /* 0x000fe200078e00ff */
[----:B------:R-:W-:Y:S01]  /*9a00*/  ISETP.GT.AND P3, PT, R3, 0x1, PT ;  /* 0x000000010300780c */ /* 0x000fe20003f64270 */
[----:B------:R-:W-:Y:S01]  /*9a10*/  IMAD.MOV.U32 R2, RZ, RZ, c[0x0][0x4e8] ;  /* 0x00013a00ff027624 */ /* 0x000fe200078e00ff */
[----:B------:R-:W4:Y:S01]  /*9a20*/  LDL R22, [R1+0x2c] ;  /* 0x00002c0001167983 */ /* 0x000f220000100800 */
[----:B------:R-:W-:-:S02]  /*9a30*/  ISETP.NE.U32.AND P0, PT, RZ, c[0x0][0x500], PT ;  /* 0x00014000ff007a0c */ /* 0x000fc40003f05070 */
[----:B------:R-:W-:Y:S02]  /*9a40*/  SEL R9, R9, 0x328, P3 ;  /* 0x0000032809097807 */ /* 0x000fe40001800000 */
[----:B------:R-:W-:Y:S02]  /*9a50*/  ISETP.NE.AND.EX P0, PT, RZ, c[0x0][0x504], PT, P0 ;  /* 0x00014100ff007a0c */ /* 0x000fe40003f05300 */
[----:B------:R-:W1:Y:S01]  /*9a60*/  LDC.64 R4, c[0x0][R9+0x170] ;  /* 0x00005c0009047b82 */ /* 0x000e620000000a00 */
[----:B------:R-:W-:Y:S02]  /*9a70*/  ISETP.NE.AND P2, PT, R2, 0x1, PT ;  /* 0x000000010200780c */ /* 0x000fe40003f45270 */
[----:B------:R-:W-:Y:S02]  /*9a80*/  SEL R8, R235, RZ, !P0 ;  /* 0x000000ffeb087207 */ /* 0x000fe40004000000 */
[----:B------:R-:W-:-:S03]  /*9a90*/  SEL R3, R7, RZ, !P0 ;  /* 0x000000ff07037207 */ /* 0x000fc60004000000 */
[----:B------:R-:W1:Y:S08]  /*9aa0*/  LDC.64 R12, c[0x0][R9+0x168] ;  /* 0x00005a00090c7b82 */ /* 0x000e700000000a00 */
[----:B------:R2:W2:Y:S08]  /*9ab0*/  LDC.64 R16, c[0x0][R9+0x178] ;  /* 0x00005e0009107b82 */ /* 0x0004b00000000a00 */
[----:B------:R2:W2:Y:S01]  /*9ac0*/  LDC.64 R18, c[0x0][R9+0x160] ;  /* 0x0000580009127b82 */ /* 0x0004a20000000a00 */
[----:B------:R-:W1:Y:S02]  /*9ad0*/  S2R R23, SR_TID.X ;  /* 0x0000000000177919 */ /* 0x000e640000002100 */
[----:B-1----:R-:W-:-:S04]  /*9ae0*/  IMAD R2, R5, R8, RZ ;  /* 0x0000000805027224 */ /* 0x002fc800078e02ff */
[C---:B------:R-:W-:Y:S02]  /*9af0*/  IMAD R11, R4.reuse, R3, R2 ;  /* 0x00000003040b7224 */ /* 0x040fe400078e0202 */
[----:B------:R-:W-:-:S04]  /*9b00*/  IMAD.WIDE.U32 R4, R4, R8, RZ ;  /* 0x0000000804047225 */ /* 0x000fc800078e00ff */
[-C--:B------:R-:W-:Y:S02]  /*9b10*/  IMAD R10, R13, R245.reuse, RZ ;  /* 0x000000f50d0a7224 */ /* 0x080fe400078e02ff */
[----:B--2---:R-:W-:Y:S02]  /*9b20*/  IMAD R9, R237, 0x80, R6 ;  /* 0x00000080ed097824 */ /* 0x004fe400078e0206 */
[----:B------:R-:W-:-:S04]  /*9b30*/  IMAD.WIDE.U32 R6, R12, R245, RZ ;  /* 0x000000f50c067225 */ /* 0x000fc800078e00ff */
[----:B------:R-:W-:-:S04]  /*9b40*/  @P2 IMAD.HI.U32 R3, R9, c[0x0][0x4ec], RZ ;  /* 0x00013b0009032a27 */ /* 0x000fc800078e00ff */
[----:B------:R-:W-:Y:S01]  /*9b50*/  IMAD.MOV.U32 R2, RZ, RZ, R9 ;  /* 0x000000ffff027224 */ /* 0x000fe200078e0009 */
[----:B------:R-:W-:Y:S02]  /*9b60*/  @P2 SHF.R.U32.HI R2, RZ, c[0x0][0x4f0], R3 ;  /* 0x00013c00ff022a19 */ /* 0x000fe40000011603 */
[----:B---3--:R-:W-:Y:S02]  /*9b70*/  SEL R3, R15, RZ, P3 ;  /* 0x000000ff0f037207 */ /* 0x008fe40001800000 */
[----:B-----5:R-:W-:Y:S01]  /*9b80*/  IADD3 R13, P1, P0, R4, R6, R0 ;  /* 0x00000006040d7210 */ /* 0x020fe2000783e000 */
[----:B------:R-:W-:Y:S01]  /*9b90*/  IMAD.IADD R6, R7, 0x1, R10 ;  /* 0x0000000107067824 */ /* 0x000fe200078e020a */
[----:B------:R-:W-:Y:S01]  /*9ba0*/  SHF.R.S32.HI R10, RZ, 0x1f, R0 ;  /* 0x0000001fff0a7819 */ /* 0x000fe20000011400 */
[----:B------:R-:W-:Y:S02]  /*9bb0*/  IMAD.IADD R12, R5, 0x1, R11 ;  /* 0x00000001050c7824 */ /* 0x000fe400078e020b */
[----:B------:R-:W-:-:S02]  /*9bc0*/  IMAD.MOV R7, RZ, RZ, -R2 ;  /* 0x000000ffff077224 */ /* 0x000fc400078e0a02 */
[-C--:B------:R-:W-:Y:S02]  /*9bd0*/  IMAD R11, R17, R3.reuse, RZ ;  /* 0x00000003110b7224 */ /* 0x080fe400078e02ff */
[----:B------:R-:W-:Y:S01]  /*9be0*/  IMAD.WIDE.U32 R4, R16, R3, RZ ;  /* 0x0000000310047225 */ /* 0x000fe200078e00ff */
[----:B------:R-:W-:-:S03]  /*9bf0*/  IADD3.X R12, R12, R6, R10, P1, P0 ;  /* 0x000000060c0c7210 */ /* 0x000fc60000fe040a */
[----:B------:R-:W-:Y:S01]  /*9c00*/  IMAD R3, R7, c[0x0][0x4e8], R9 ;  /* 0x00013a0007037a24 */ /* 0x000fe200078e0209 */
[----:B------:R-:W-:Y:S01]  /*9c10*/  IADD3 R4, P1, P0, R2, R13, R4 ;  /* 0x0000000d02047210 */ /* 0x000fe2000783e004 */
[----:B------:R-:W-:Y:S01]  /*9c20*/  IMAD.IADD R11, R5, 0x1, R11 ;  /* 0x00000001050b7824 */ /* 0x000fe200078e020b */
[----:B------:R-:W-:Y:S01]  /*9c30*/  SHF.R.S32.HI R5, RZ, 0x1f, R2 ;  /* 0x0000001fff057819 */ /* 0x000fe20000011402 */
[----:B------:R-:W-:Y:S01]  /*9c40*/  IMAD R2, R19, R3, RZ ;  /* 0x0000000313027224 */ /* 0x000fe200078e02ff */
[----:B------:R-:W-:Y:S02]  /*9c50*/  SHF.R.S32.HI R6, RZ, 0x1f, R3 ;  /* 0x0000001fff067819 */ /* 0x000fe40000011403 */
[----:B------:R-:W-:Y:S01]  /*9c60*/  IADD3.X R5, R5, R12, R11, P1, P0 ;  /* 0x0000000c05057210 */ /* 0x000fe20000fe040b */
[----:B------:R-:W-:Y:S02]  /*9c70*/  IMAD.MOV.U32 R7, RZ, RZ, c[0x0][0x4a8] ;  /* 0x00012a00ff077624 */ /* 0x000fe400078e00ff */
[----:B------:R-:W-:-:S02]  /*9c80*/  IMAD R6, R18, R6, R2 ;  /* 0x0000000612067224 */ /* 0x000fc400078e0202 */
[----:B------:R-:W-:Y:S01]  /*9c90*/  IMAD.WIDE.U32 R2, R18, R3, R4 ;  /* 0x0000000312027225 */ /* 0x000fe200078e0004 */
[----:B------:R-:W-:-:S03]  /*9ca0*/  SEL R4, R7, c[0x0][0x450], P3 ;  /* 0x0001140007047a07 */ /* 0x000fc60001800000 */
[----:B------:R-:W-:Y:S01]  /*9cb0*/  IMAD.MOV.U32 R5, RZ, RZ, c[0x0][0x4ac] ;  /* 0x00012b00ff057624 */ /* 0x000fe200078e00ff */
[----:B------:R-:W-:Y:S01]  /*9cc0*/  SHF.R.S32.HI R15, RZ, 0x1f, R23 ;  /* 0x0000001fff0f7819 */ /* 0x000fe20000011417 */
[----:B------:R-:W-:Y:S01]  /*9cd0*/  IMAD.IADD R3, R3, 0x1, R6 ;  /* 0x0000000103037824 */ /* 0x000fe200078e0206 */
[C---:B------:R-:W-:Y:S02]  /*9ce0*/  LEA R4, P0, R2.reuse, R4, 0x2 ;  /* 0x0000000402047211 */ /* 0x040fe400078010ff */
[----:B------:R-:W-:Y:S02]  /*9cf0*/  SEL R5, R5, c[0x0][0x454], P3 ;  /* 0x0001150005057a07 */ /* 0x000fe40001800000 */
[----:B------:R-:W-:Y:S02]  /*9d00*/  LEA.HI R15, R15, R23, RZ, 0x5 ;  /* 0x000000170f0f7211 */ /* 0x000fe400078f28ff */
[----:B------:R-:W-:Y:S02]  /*9d10*/  LEA.HI.X R2, R2, R5, R3, 0x2, P0 ;  /* 0x0000000502027211 */ /* 0x000fe400000f1403 */
[----:B------:R-:W-:Y:S01]  /*9d20*/  LOP3.LUT R15, R15, 0xffffffe0, RZ, 0xc0, !PT ;  /* 0xffffffe00f0f7812 */ /* 0x000fe200078ec0ff */
[----:B------:R-:W-:Y:S04]  /*9d30*/  SHFL.IDX PT, R6, R4, RZ, 0x1c1f ;  /* 0x001c1fff04067589 */ /* 0x000fe800000e0000 */
[----:B------:R-:W1:Y:S01]  /*9d40*/  SHFL.IDX PT, R7, R2, RZ, 0x1c1f ;  /* 0x001c1fff02077589 */ /* 0x000e6200000e0000 */
[----:B------:R-:W-:-:S03]  /*9d50*/  IMAD.IADD R15, R23, 0x1, -R15 ;  /* 0x00000001170f7824 */ /* 0x000fc600078e0a0f */
[----:B------:R-:W-:Y:S04]  /*9d60*/  SHFL.IDX PT, R4, R4, 0x1, 0x1c1f ;  /* 0x003c1f0004047f89 */ /* 0x000fe800000e0000 */
[----:B------:R4:W2:Y:S01]  /*9d70*/  SHFL.IDX PT, R5, R2, 0x1, 0x1c1f ;  /* 0x003c1f0002057f89 */ /* 0x0008a200000e0000 */
[----:B------:R-:W-:Y:S01]  /*9d80*/  IMAD R11, R14, c[0x0][0x4e8], RZ ;  /* 0x00013a000e0b7a24 */ /* 0x000fe200078e02ff */
[----:B------:R-:W-:Y:S01]  /*9d90*/  LOP3.LUT P0, RZ, R15, 0x3, RZ, 0xc0, !PT ;  /* 0x000000030fff7812 */ /* 0x000fe2000780c0ff */
[----:B----4-:R-:W-:-:S05]  /*9da0*/  IMAD R2, R237, 0x80, R22 ;  /* 0x00000080ed027824 */ /* 0x010fca00078e0216 */
[C---:B------:R-:W-:Y:S02]  /*9db0*/  IADD3 R3, R2.reuse, 0x8, RZ ;  /* 0x0000000802037810 */ /* 0x040fe40007ffe0ff */
[-C--:B------:R-:W-:Y:S02]  /*9dc0*/  ISETP.GE.OR P1, PT, R2, R11.reuse, P0 ;  /* 0x0000000b0200720c */ /* 0x080fe40000726670 */
[----:B------:R-:W-:-:S11]  /*9dd0*/  ISETP.GE.OR P0, PT, R3, R11, P0 ;  /* 0x0000000b0300720c */ /* 0x000fd60000706670 */
[----:B-1----:R1:W-:Y:S01]  /*9de0*/  @!P1 ST.E [R6.64], R21 ;  /* 0x0000001506009985 */ /* 0x0023e2000c101906 */
[----:B------:R-:W-:-:S03]  /*9df0*/  ISETP.GE.AND P1, PT, R2, R11, PT ;  /* 0x0000000b0200720c */ /* 0x000fc60003f26270 */
[----:B--2---:R1:W-:Y:S01]  /*9e00*/  @!P0 ST.E [R4.64], R20 ;  /* 0x0000001404008985 */ /* 0x0043e2000c101906 */
[----:B------:R-:W-:Y:S01]  /*9e10*/  ISETP.GE.AND P0, PT, R3, R11, PT ;  /* 0x0000000b0300720c */ /* 0x000fe20003f06270 */
[----:B------:R-:W-:Y:S05]  /*9e20*/  @P3 BRA `(.L_x_151) ;  /* 0x0000068000003947 */ /* 0x000fea0003800000 */
[----:B------:R-:W-:Y:S01]  /*9e30*/  IMAD R10, R10, c[0x0][0x3a0], RZ ;  /* 0x0000e8000a0a7a24 */ /* 0x000fe200078e02ff */
[----:B-1----:R-:W-:Y:S01]  /*9e40*/  LEA R4, R234, R230, 0x5 ;  /* 0x000000e6ea047211 */ /* 0x002fe200078e28ff */
[C---:B------:R-:W-:Y:S01]  /*9e50*/  IMAD.WIDE.U32 R2, R0.reuse, c[0x0][0x3a0], RZ ;  /* 0x0000e80000027a25 */ /* 0x040fe200078e00ff */
[----:B------:R-:W-:Y:S01]  /*9e60*/  SHF.R.S32.HI R5, RZ, 0x1f, R8 ;  /* 0x0000001fff057819 */ /* 0x000fe20000011408 */
[----:B------:R1:W2:Y:S01]  /*9e70*/  LDS.128 R16, [R207+0x80] ;  /* 0x00008000cf107984 */ /* 0x0002a20000000c00 */
[----:B------:R-:W-:Y:S01]  /*9e80*/  LEA R4, R237, R4, 0x7 ;  /* 0x00000004ed047211 */ /* 0x000fe200078e38ff */
[----:B------:R-:W-:Y:S02]  /*9e90*/  IMAD R0, R0, c[0x0][0x3a4], R10 ;  /* 0x0000e90000007a24 */ /* 0x000fe400078e020a */
[----:B------:R1:W3:Y:S01]  /*9ea0*/  LDS.128 R24, [R207+0x1080] ;  /* 0x00108000cf187984 */ /* 0x0002e20000000c00 */
[----:B------:R-:W-:-:S02]  /*9eb0*/  IMAD R5, R5, c[0x0][0x3f0], RZ ;  /* 0x0000fc0005057a24 */ /* 0x000fc400078e02ff */
[----:B------:R-:W-:Y:S01]  /*9ec0*/  IADD3 R3, R3, R0, RZ ;  /* 0x0000000003037210 */ /* 0x000fe20007ffe0ff */
[----:B------:R-:W-:Y:S01]  /*9ed0*/  @P2 IMAD.HI.U32 R6, R4, c[0x0][0x4ec], RZ ;  /* 0x00013b0004062a27 */ /* 0x000fe200078e00ff */
[----:B------:R1:W4:Y:S01]  /*9ee0*/  LDS.128 R32, [R207+0x2080] ;  /* 0x00208000cf207984 */ /* 0x0003220000000c00 */
[----:B------:R-:W-:Y:S02]  /*9ef0*/  MOV R0, R4 ;  /* 0x0000000400007202 */ /* 0x000fe40000000f00 */
[C---:B------:R-:W-:Y:S01]  /*9f00*/  IMAD.WIDE.U32 R2, R245.reuse, c[0x0][0x3e8], R2 ;  /* 0x0000fa00f5027a25 */ /* 0x040fe200078e0002 */
[----:B------:R1:W1:Y:S01]  /*9f10*/  LDS.128 R36, [R207+0x3080] ;  /* 0x00308000cf247984 */ /* 0x0002620000000c00 */
[----:B------:R-:W-:Y:S02]  /*9f20*/  @P2 SHF.R.U32.HI R0, RZ, c[0x0][0x4f0], R6 ;  /* 0x00013c00ff002a19 */ /* 0x000fe40000011606 */
[----:B------:R-:W-:Y:S01]  /*9f30*/  IMAD R3, R245, c[0x0][0x3ec], R3 ;  /* 0x0000fb00f5037a24 */ /* 0x000fe200078e0203 */
[----:B------:R1:W1:Y:S01]  /*9f40*/  LDS.128 R12, [R207+0x4080] ;  /* 0x00408000cf0c7984 */ /* 0x0002620000000c00 */
[C---:B------:R-:W-:Y:S01]  /*9f50*/  IMAD R7, R8.reuse, c[0x0][0x3f4], R5 ;  /* 0x0000fd0008077a24 */ /* 0x040fe200078e0205 */
[----:B------:R-:W-:Y:S01]  /*9f60*/  SHF.R.S32.HI R6, RZ, 0x1f, R0 ;  /* 0x0000001fff067819 */ /* 0x000fe20000011400 */
[----:B------:R-:W-:Y:S01]  /*9f70*/  IMAD.WIDE.U32 R2, R8, c[0x0][0x3f0], R2 ;  /* 0x0000fc0008027a25 */ /* 0x000fe200078e0002 */
[----:B------:R1:W1:Y:S01]  /*9f80*/  LDS.128 R20, [R207+0x5080] ;  /* 0x00508000cf147984 */ /* 0x0002620000000c00 */
[----:B------:R-:W-:-:S02]  /*9f90*/  IADD3 R5, -R0, RZ, RZ ;  /* 0x000000ff00057210 */ /* 0x000fc40007ffe1ff */
[----:B------:R-:W-:Y:S01]  /*9fa0*/  IMAD R6, R6, c[0x0][0x3e0], RZ ;  /* 0x0000f80006067a24 */ /* 0x000fe200078e02ff */
[----:B------:R1:W1:Y:S01]  /*9fb0*/  LDS.128 R28, [R207+0x6080] ;  /* 0x00608000cf1c7984 */ /* 0x0002620000000c00 */
[----:B------:R-:W-:Y:S01]  /*9fc0*/  IADD3 R3, R3, R7, RZ ;  /* 0x0000000703037210 */ /* 0x000fe20007ffe0ff */
[----:B------:R-:W-:Y:S02]  /*9fd0*/  IMAD R4, R5, c[0x0][0x4e8], R4 ;  /* 0x00013a0005047a24 */ /* 0x000fe400078e0204 */
[----:B------:R1:W1:Y:S01]  /*9fe0*/  LDS.128 R44, [R207+0x7080] ;  /* 0x00708000cf2c7984 */ /* 0x0002620000000c00 */
[C---:B------:R-:W-:Y:S01]  /*9ff0*/  IMAD R5, R0.reuse, c[0x0][0x3e4], R6 ;  /* 0x0000f90000057a24 */ /* 0x040fe200078e0206 */
[----:B------:R-:W-:Y:S01]  /*a000*/  LEA R6, R237, R230, 0x7 ;  /* 0x000000e6ed067211 */ /* 0x000fe200078e38ff */
[----:B------:R-:W-:Y:S01]  /*a010*/  IMAD.WIDE.U32 R2, R0, c[0x0][0x3e0], R2 ;  /* 0x0000f80000027a25 */ /* 0x000fe200078e0002 */
[----:B------:R-:W-:-:S04]  /*a020*/  SHF.R.S32.HI R0, RZ, 0x1f, R4 ;  /* 0x0000001fff007819 */ /* 0x000fc80000011404 */
[----:B------:R-:W-:Y:S01]  /*a030*/  IADD3 R3, R3, R5, RZ ;  /* 0x0000000503037210 */ /* 0x000fe20007ffe0ff */
[----:B------:R-:W-:-:S04]  /*a040*/  IMAD R0, R0, c[0x0][0x3d8], RZ ;  /* 0x0000f60000007a24 */ /* 0x000fc800078e02ff */
[----:B------:R-:W-:-:S04]  /*a050*/  IMAD.WIDE.U32 R2, R4, c[0x0][0x3d8], R2 ;  /* 0x0000f60004027a25 */ /* 0x000fc800078e0002 */
[----:B------:R-:W-:Y:S01]  /*a060*/  IMAD R0, R4, c[0x0][0x3dc], R0 ;  /* 0x0000f70004007a24 */ /* 0x000fe200078e0200 */
[----:B------:R-:W-:-:S04]  /*a070*/  LEA R8, P0, R2, c[0x0][0x380], 0x1 ;  /* 0x0000e00002087a11 */ /* 0x000fc800078008ff */
[----:B------:R-:W-:-:S04]  /*a080*/  IADD3 R0, R3, R0, RZ ;  /* 0x0000000003007210 */ /* 0x000fc80007ffe0ff */
[----:B------:R-:W-:Y:S01]  /*a090*/  LEA.HI.X R7, R2, c[0x0][0x384], R0, 0x1, P0 ;  /* 0x0000e10002077a11 */ /* 0x000fe200000f0c00 */
[----:B------:R-:W-:Y:S05]  /*a0a0*/  BRA.DIV ~URZ, `(.L_x_152) ;  /* 0x00002c427f007947 */ /* 0x000fea000b800000 */
[----:B--234-:R2:W3:Y:S02]  /*a0b0*/  SHFL.IDX PT, R9, R7, RZ, 0x181f ;  /* 0x00181fff07097589 */ /* 0x01c4e400000e0000 */
.L_x_209:
[----:B------:R-:W-:Y:S05]  /*a0c0*/  BRA.DIV ~URZ, `(.L_x_153) ;  /* 0x00002c927f007947 */ /* 0x000fea000b800000 */
[----:B------:R4:W2:Y:S02]  /*a0d0*/  SHFL.IDX PT, R0, R8, RZ, 0x181f ;  /* 0x00181fff08007589 */ /* 0x0008a400000e0000 */
.L_x_210:
[----:B------:R-:W-:Y:S01]  /*a0e0*/  ISETP.GE.AND P0, PT, R6, R11, PT ;  /* 0x0000000b0600720c */ /* 0x000fe20003f06270 */
[----:B------:R-:W-:-:S12]  /*a0f0*/  BSSY B0, `(.L_x_154) ;  /* 0x000000a000007945 */ /* 0x000fd80003800000 */
[----:B------:R-:W-:Y:S05]  /*a100*/  @P0 BRA `(.L_x_155) ;  /* 0x0000008000000947 */ /* 0x000fea0003800000 */
[----:B------:R-:W-:Y:S02]  /*a110*/  ISETP.GE.AND P3, PT, R228, c[0x0][0x3c8], PT ;  /* 0x0000f200e4007a0c */ /* 0x000fe40003f66270 */
[----:B------:R-:W-:-:S11]  /*a120*/  ISETP.GE.AND P2, PT, R231, c[0x0][0x3c8], PT ;  /* 0x0000f200e7007a0c */ /* 0x000fd60003f46270 */
[CC--:B--2---:R-:W-:Y:S02]  /*a130*/  @!P3 LEA R4, P1, R228.reuse, R0.reuse, 0x1 ;  /* 0x00000000e404b211 */ /* 0x0c4fe400078208ff */
[C---:B------:R-:W-:Y:S02]  /*a140*/  @!P2 LEA R2, P0, R231.reuse, R0, 0x1 ;  /* 0x00000000e702a211 */ /* 0x040fe400078008ff */
[-C--:B---3--:R-:W-:Y:S02]  /*a150*/  @!P3 LEA.HI.X R5, R228, R9.reuse, R40, 0x1, P1 ;  /* 0x00000009e405b211 */ /* 0x088fe400008f0c28 */
[----:B------:R-:W-:-:S03]  /*a160*/  @!P2 LEA.HI.X R3, R231, R9, R41, 0x1, P0 ;  /* 0x00000009e703a211 */ /* 0x000fc600000f0c29 */
[----:B------:R2:W-:Y:S04]  /*a170*/  @!P3 ST.E.128 [R4.64], R16 ;  /* 0x000000100400b985 */ /* 0x0005e8000c101d06 */
[----:B-1----:R2:W-:Y:S02]  /*a180*/  @!P2 ST.E.128 [R2.64], R12 ;  /* 0x0000000c0200a985 */ /* 0x0025e4000c101d06 */
.L_x_155:
[----:B------:R-:W-:Y:S05]  /*a190*/  BSYNC B0 ;  /* 0x0000000000007941 */ /* 0x000fea0003800000 */
.L_x_154:
[----:B------:R-:W-:Y:S05]  /*a1a0*/  BRA.DIV ~URZ, `(.L_x_156) ;  /* 0x00002c127f007947 */ /* 0x000fea000b800000 */
[----:B---3--:R3:W4:Y:S04]  /*a1b0*/  SHFL.IDX PT, R9, R7, 0x1, 0x181f ;  /* 0x00381f0007097f89 */ /* 0x00872800000e0000 */
[----:B--2---:R3:W2:Y:S02]  /*a1c0*/  SHFL.IDX PT, R0, R8, 0x1, 0x181f ;  /* 0x00381f0008007f89 */ /* 0x0046a400000e0000 */
.L_x_211:
[----:B------:R-:W-:Y:S01]  /*a1d0*/  IADD3 R2, R6, 0x20, RZ ;  /* 0x0000002006027810 */ /* 0x000fe20007ffe0ff */
[----:B------:R-:W-:Y:S03]  /*a1e0*/  BSSY B0, `(.L_x_157) ;  /* 0x000000b000007945 */ /* 0x000fe60003800000 */
[----:B------:R-:W-:-:S13]  /*a1f0*/  ISETP.GE.AND P0, PT, R2, R11, PT ;  /* 0x0000000b0200720c */ /* 0x000fda0003f06270 */
[----:B------:R-:W-:Y:S05]  /*a200*/  @P0 BRA `(.L_x_158) ;  /* 0x0000008000000947 */ /* 0x000fea0003800000 */
[----:B------:R-:W-:Y:S02]  /*a210*/  ISETP.GE.AND P1, PT, R228, c[0x0][0x3c8], PT ;  /* 0x0000f200e4007a0c */ /* 0x000fe40003f26270 */
[----:B------:R-:W-:-:S11]  /*a220*/  ISETP.GE.AND P0, PT, R231, c[0x0][0x3c8], PT ;  /* 0x0000f200e7007a0c */ /* 0x000fd60003f06270 */
[CC--:B--2---:R-:W-:Y:S02]  /*a230*/  @!P1 LEA R4, P3, R228.reuse, R0.reuse, 0x1 ;  /* 0x00000000e4049211 */ /* 0x0c4fe400078608ff */
[C---:B------:R-:W-:Y:S02]  /*a240*/  @!P0 LEA R2, P2, R231.reuse, R0, 0x1 ;  /* 0x00000000e7028211 */ /* 0x040fe400078408ff */
[-C--:B----4-:R-:W-:Y:S02]  /*a250*/  @!P1 LEA.HI.X R5, R228, R9.reuse, R40, 0x1, P3 ;  /* 0x00000009e4059211 */ /* 0x090fe400018f0c28 */
[----:B------:R-:W-:-:S03]  /*a260*/  @!P0 LEA.HI.X R3, R231, R9, R41, 0x1, P2 ;  /* 0x00000009e7038211 */ /* 0x000fc600010f0c29 */
[----:B------:R2:W-:Y:S04]  /*a270*/  @!P1 ST.E.128 [R4.64], R24 ;  /* 0x0000001804009985 */ /* 0x0005e8000c101d06 */
[----:B-1----:R2:W-:Y:S02]  /*a280*/  @!P0 ST.E.128 [R2.64], R20 ;  /* 0x0000001402008985 */ /* 0x0025e4000c101d06 */
.L_x_158:
[----:B------:R-:W-:Y:S05]  /*a290*/  BSYNC B0 ;  /* 0x0000000000007941 */ /* 0x000fea0003800000 */
.L_x_157:
[----:B------:R-:W-:Y:S05]  /*a2a0*/  BRA.DIV ~URZ, `(.L_x_159) ;  /* 0x00002bd27f007947 */ /* 0x000fea000b800000 */
[----:B----4-:R4:W3:Y:S02]  /*a2b0*/  SHFL.IDX PT, R9, R7, 0x2, 0x181f ;  /* 0x00581f0007097f89 */ /* 0x0108e400000e0000 */
.L_x_212:
[----:B------:R-:W-:Y:S05]  /*a2c0*/  BRA.DIV ~URZ, `(.L_x_160) ;  /* 0x00002c227f007947 */ /* 0x000fea000b800000 */
[----:B--2---:R2:W4:Y:S02]  /*a2d0*/  SHFL.IDX PT, R0, R8, 0x2, 0x181f ;  /* 0x00581f0008007f89 */ /* 0x00452400000e0000 */
.L_x_213:
[----:B------:R-:W-:Y:S01]  /*a2e0*/  IADD3 R2, R6, 0x40, RZ ;  /* 0x0000004006027810 */ /* 0x000fe20007ffe0ff */
[----:B------:R-:W-:Y:S03]  /*a2f0*/  BSSY B0, `(.L_x_161) ;  /* 0x000000b000007945 */ /* 0x000fe60003800000 */
[----:B------:R-:W-:-:S13]  /*a300*/  ISETP.GE.AND P0, PT, R2, R11, PT ;  /* 0x0000000b0200720c */ /* 0x000fda0003f06270 */
[----:B------:R-:W-:Y:S05]  /*a310*/  @P0 BRA `(.L_x_162) ;  /* 0x0000008000000947 */ /* 0x000fea0003800000 */
[----:B------:R-:W-:Y:S02]  /*a320*/  ISETP.GE.AND P1, PT, R228, c[0x0][0x3c8], PT ;  /* 0x0000f200e4007a0c */ /* 0x000fe40003f26270 */
[----:B------:R-:W-:-:S11]  /*a330*/  ISETP.GE.AND P0, PT, R231, c[0x0][0x3c8], PT ;  /* 0x0000f200e7007a0c */ /* 0x000fd60003f06270 */
[CC--:B----4-:R-:W-:Y:S02]  /*a340*/  @!P1 LEA R4, P3, R228.reuse, R0.reuse, 0x1 ;  /* 0x00000000e4049211 */ /* 0x0d0fe400078608ff */
[C---:B------:R-:W-:Y:S02]  /*a350*/  @!P0 LEA R2, P2, R231.reuse, R0, 0x1 ;  /* 0x00000000e7028211 */ /* 0x040fe400078408ff */
[-C--:B---3--:R-:W-:Y:S02]  /*a360*/  @!P1 LEA.HI.X R5, R228, R9.reuse, R40, 0x1, P3 ;  /* 0x00000009e4059211 */ /* 0x088fe400018f0c28 */
[----:B------:R-:W-:-:S03]  /*a370*/  @!P0 LEA.HI.X R3, R231, R9, R41, 0x1, P2 ;  /* 0x00000009e7038211 */ /* 0x000fc600010f0c29 */
[----:B------:R3:W-:Y:S04]  /*a380*/  @!P1 ST.E.128 [R4.64], R32 ;  /* 0x0000002004009985 */ /* 0x0007e8000c101d06 */
[----:B-1----:R3:W-:Y:S02]  /*a390*/  @!P0 ST.E.128 [R2.64], R28 ;  /* 0x0000001c02008985 */ /* 0x0027e4000c101d06 */
.L_x_162:
[----:B------:R-:W-:Y:S05]  /*a3a0*/  BSYNC B0 ;  /* 0x0000000000007941 */ /* 0x000fea0003800000 */
.L_x_161:
[----:B------:R-:W-:Y:S05]  /*a3b0*/  BRA.DIV ~URZ, `(.L_x_163) ;  /* 0x00002b927f007947 */ /* 0x000fea000b800000 */
[----:B---34-:R-:W3:Y:S04]  /*a3c0*/  SHFL.IDX PT, R7, R7, 0x3, 0x181f ;  /* 0x00781f0007077f89 */ /* 0x018ee800000e0000 */
[----:B------:R4:W2:Y:S02]  /*a3d0*/  SHFL.IDX PT, R0, R8, 0x3, 0x181f ;  /* 0x00781f0008007f89 */ /* 0x0008a400000e0000 */
.L_x_214:
[----:B------:R-:W-:-:S04]  /*a3e0*/  IADD3 R2, R6, 0x60, RZ ;  /* 0x0000006006027810 */ /* 0x000fc80007ffe0ff */
[----:B------:R-:W-:-:S13]  /*a3f0*/  ISETP.GE.AND P0, PT, R2, R11, PT ;  /* 0x0000000b0200720c */ /* 0x000fda0003f06270 */
[----:B------:R-:W-:Y:S05]  /*a400*/  @P0 BRA `(.L_x_164) ;  /* 0x0000184000000947 */ /* 0x000fea0003800000 */
[----:B------:R-:W-:-:S13]  /*a410*/  ISETP.GE.AND P0, PT, R228, c[0x0][0x3c8], PT ;  /* 0x0000f200e4007a0c */ /* 0x000fda0003f06270 */
[----:B--2---:R-:W-:-:S04]  /*a420*/  @!P0 LEA R2, P1, R228, R0, 0x1 ;  /* 0x00000000e4028211 */ /* 0x004fc800078208ff */
[----:B---3--:R-:W-:-:S05]  /*a430*/  @!P0 LEA.HI.X R3, R228, R7, R40, 0x1, P1 ;  /* 0x00000007e4038211 */ /* 0x008fca00008f0c28 */
[----:B-1----:R1:W-:Y:S01]  /*a440*/  @!P0 ST.E.128 [R2.64], R36 ;  /* 0x0000002402008985 */ /* 0x0023e2000c101d06 */
[----:B------:R-:W-:-:S13]  /*a450*/  ISETP.GE.AND P0, PT, R231, c[0x0][0x3c8], PT ;  /* 0x0000f200e7007a0c */ /* 0x000fda0003f06270 */
[----:B------:R-:W-:Y:S05]  /*a460*/  @P0 BRA `(.L_x_164) ;  /* 0x000017e000000947 */ /* 0x000fea0003800000 */
[----:B-1----:R-:W-:-:S04]  /*a470*/  LEA R2, P0, R231, R0, 0x1 ;  /* 0x00000000e7027211 */ /* 0x002fc800078008ff */
[----:B------:R-:W-:-:S05]  /*a480*/  LEA.HI.X R3, R231, R7, R41, 0x1, P0 ;  /* 0x00000007e7037211 */ /* 0x000fca00000f0c29 */
[----:B------:R1:W-:Y:S01]  /*a490*/  ST.E.128 [R2.64], R44 ;  /* 0x0000002c02007985 */ /* 0x0003e2000c101d06 */
[----:B------:R-:W-:Y:S05]  /*a4a0*/  BRA `(.L_x_164) ;  /* 0x000017a000007947 */ /* 0x000fea0003800000 */
.L_x_151:
[----:B-1----:R-:W2:Y:S01]  /*a4b0*/  LDL.LU R6, [R1+0x4] ;  /* 0x0000040001067983 */ /* 0x002ea20000300800 */
[----:B------:R-:W-:Y:S02]  /*a4c0*/  IMAD R10, R10, c[0x0][0x408], RZ ;  /* 0x000102000a0a7a24 */ /* 0x000fe400078e02ff */
[----:B------:R-:W-:-:S04]  /*a4d0*/  IMAD.WIDE.U32 R2, R0, c[0x0][0x408], RZ ;  /* 0x0001020000027a25 */ /* 0x000fc800078e00ff */
[----:B------:R-:W-:Y:S02]  /*a4e0*/  IMAD R0, R0, c[0x0][0x40c], R10 ;  /* 0x0001030000007a24 */ /* 0x000fe400078e020a */
[----:B------:R-:W-:-:S03]  /*a4f0*/  @P2 IMAD.HI.U32 R5, R9, c[0x0][0x4ec], RZ ;  /* 0x00013b0009052a27 */ /* 0x000fc600078e00ff */
[----:B------:R-:W-:Y:S02]  /*a500*/  IADD3 R3, R3, R0, RZ ;  /* 0x0000000003037210 */ /* 0x000fe40007ffe0ff */
[----:B------:R-:W-:-:S03]  /*a510*/  SHF.R.S32.HI R0, RZ, 0x1f, R8 ;  /* 0x0000001fff007819 */ /* 0x000fc60000011408 */
[----:B------:R-:W-:-:S04]  /*a520*/  IMAD.WIDE.U32 R2, R245, c[0x0][0x438], R2 ;  /* 0x00010e00f5027a25 */ /* 0x000fc800078e0002 */
[----:B------:R-:W-:Y:S02]  /*a530*/  IMAD R0, R0, c[0x0][0x440], RZ ;  /* 0x0001100000007a24 */ /* 0x000fe400078e02ff */
[----:B------:R-:W-:Y:S02]  /*a540*/  IMAD R3, R245, c[0x0][0x43c], R3 ;  /* 0x00010f00f5037a24 */ /* 0x000fe400078e0203 */
[C---:B------:R-:W-:Y:S01]  /*a550*/  IMAD R4, R8.reuse, c[0x0][0x444], R0 ;  /* 0x0001110008047a24 */ /* 0x040fe200078e0200 */
[----:B------:R-:W-:Y:S01]  /*a560*/  MOV R0, R9 ;  /* 0x0000000900007202 */ /* 0x000fe20000000f00 */
[----:B------:R-:W-:Y:S01]  /*a570*/  IMAD.WIDE.U32 R2, R8, c[0x0][0x440], R2 ;  /* 0x0001100008027a25 */ /* 0x000fe200078e0002 */
[----:B------:R-:W-:-:S04]  /*a580*/  @P2 SHF.R.U32.HI R0, RZ, c[0x0][0x4f0], R5 ;  /* 0x00013c00ff002a19 */ /* 0x000fc80000011605 */
[----:B------:R-:W-:Y:S02]  /*a590*/  IADD3 R3, R3, R4, RZ ;  /* 0x0000000403037210 */ /* 0x000fe40007ffe0ff */
[----:B------:R-:W-:Y:S02]  /*a5a0*/  SHF.R.S32.HI R5, RZ, 0x1f, R0 ;  /* 0x0000001fff057819 */ /* 0x000fe40000011400 */
[----:B------:R-:W-:-:S03]  /*a5b0*/  IADD3 R4, -R0, RZ, RZ ;  /* 0x000000ff00047210 */ /* 0x000fc60007ffe1ff */
[----:B------:R-:W-:Y:S02]  /*a5c0*/  IMAD R5, R5, c[0x0][0x430], RZ ;  /* 0x00010c0005057a24 */ /* 0x000fe400078e02ff */
[----:B------:R-:W-:Y:S02]  /*a5d0*/  IMAD R4, R4, c[0x0][0x4e8], R9 ;  /* 0x00013a0004047a24 */ /* 0x000fe400078e0209 */
[----:B------:R-:W-:Y:S02]  /*a5e0*/  IMAD R5, R0, c[0x0][0x434], R5 ;  /* 0x00010d0000057a24 */ /* 0x000fe400078e0205 */
[----:B--2---:R-:W-:-:S04]  /*a5f0*/  IMAD.WIDE.U32 R2, R6, c[0x0][0x448], R2 ;  /* 0x0001120006027a25 */ /* 0x004fc800078e0002 */
[----:B------:R-:W-:-:S04]  /*a600*/  IMAD R3, R6, c[0x0][0x44c], R3 ;  /* 0x0001130006037a24 */ /* 0x000fc800078e0203 */
        /* <DEDUP_REMOVED lines=10> */
[----:B------:R1:W2:Y:S02]  /*a6b0*/  SHFL.IDX PT, R4, R14, RZ, 0x1c1f ;  /* 0x001c1fff0e047589 */ /* 0x0002a400000e0000 */
.L_x_215:
[----:B------:R-:W-:Y:S05]  /*a6c0*/  BRA.DIV ~URZ, `(.L_x_166) ;  /* 0x000029b27f007947 */ /* 0x000fea000b800000 */
[----:B------:R3:W4:Y:S02]  /*a6d0*/  SHFL.IDX PT, R0, R28, RZ, 0x1c1f ;  /* 0x001c1fff1c007589 */ /* 0x00072400000e0000 */
.L_x_216:
[C---:B------:R-:W-:Y:S01]  /*a6e0*/  IADD3 R15, R244.reuse, 0x18, RZ ;  /* 0x00000018f40f7810 */ /* 0x040fe20007ffe0ff */
[----:B------:R-:W-:Y:S01]  /*a6f0*/  BSSY B0, `(.L_x_167) ;  /* 0x0000060000007945 */ /* 0x000fe20003800000 */
[C---:B------:R-:W-:Y:S02]  /*a700*/  IADD3 R17, R244.reuse, 0x20, RZ ;  /* 0x00000020f4117810 */ /* 0x040fe40007ffe0ff */
[C---:B------:R-:W-:Y:S02]  /*a710*/  IADD3 R16, R244.reuse, 0x28, RZ ;  /* 0x00000028f4107810 */ /* 0x040fe40007ffe0ff */
[C---:B------:R-:W-:Y:S02]  /*a720*/  IADD3 R18, R244.reuse, 0x30, RZ ;  /* 0x00000030f4127810 */ /* 0x040fe40007ffe0ff */
[C---:B------:R-:W-:Y:S02]  /*a730*/  IADD3 R19, R244.reuse, 0x38, RZ ;  /* 0x00000038f4137810 */ /* 0x040fe40007ffe0ff */
[----:B------:R-:W-:-:S02]  /*a740*/  IADD3 R20, R244, 0x40, RZ ;  /* 0x00000040f4147810 */ /* 0x000fc40007ffe0ff */
[C---:B------:R-:W-:Y:S02]  /*a750*/  IADD3 R21, R244.reuse, 0x48, RZ ;  /* 0x00000048f4157810 */ /* 0x040fe40007ffe0ff */
[C---:B------:R-:W-:Y:S02]  /*a760*/  IADD3 R23, R244.reuse, 0x50, RZ ;  /* 0x00000050f4177810 */ /* 0x040fe40007ffe0ff */
[C---:B------:R-:W-:Y:S02]  /*a770*/  IADD3 R22, R244.reuse, 0x58, RZ ;  /* 0x00000058f4167810 */ /* 0x040fe40007ffe0ff */
[C---:B------:R-:W-:Y:S02]  /*a780*/  IADD3 R24, R244.reuse, 0x60, RZ ;  /* 0x00000060f4187810 */ /* 0x040fe40007ffe0ff */
[C---:B------:R-:W-:Y:S02]  /*a790*/  IADD3 R25, R244.reuse, 0x68, RZ ;  /* 0x00000068f4197810 */ /* 0x040fe40007ffe0ff */
[----:B------:R-:W-:-:S02]  /*a7a0*/  IADD3 R26, R244, 0x70, RZ ;  /* 0x00000070f41a7810 */ /* 0x000fc40007ffe0ff */
[C---:B------:R-:W-:Y:S02]  /*a7b0*/  IADD3 R27, R244.reuse, 0x78, RZ ;  /* 0x00000078f41b7810 */ /* 0x040fe40007ffe0ff */
[C---:B------:R-:W-:Y:S02]  /*a7c0*/  IADD3 R13, R244.reuse, 0x8, RZ ;  /* 0x00000008f40d7810 */ /* 0x040fe40007ffe0ff */
[----:B------:R-:W-:Y:S02]  /*a7d0*/  IADD3 R12, R244, 0x10, RZ ;  /* 0x00000010f40c7810 */ /* 0x000fe40007ffe0ff */
        /* <DEDUP_REMOVED lines=16> */
[----:B------:R-:W-:Y:S02]  /*a8e0*/  ISETP.GE.AND P4, PT, R244, c[0x0][0x3c8], PT ;  /* 0x0000f200f4007a0c */ /* 0x000fe40003f86270 */
[----:B------:R-:W-:-:S02]  /*a8f0*/  ISETP.GE.AND P2, PT, R13, c[0x0][0x3c8], PT ;  /* 0x0000f2000d007a0c */ /* 0x000fc40003f46270 */
[----:B------:R-:W-:Y:S02]  /*a900*/  ISETP.GE.AND P5, PT, R12, c[0x0][0x3c8], PT ;  /* 0x0000f2000c007a0c */ /* 0x000fe40003fa6270 */
[----:B------:R-:W-:Y:S02]  /*a910*/  ISETP.GE.AND P1, PT, R15, c[0x0][0x3c8], PT ;  /* 0x0000f2000f007a0c */ /* 0x000fe40003f26270 */
[----:B------:R-:W-:-:S05]  /*a920*/  ISETP.GE.AND P6, PT, R17, c[0x0][0x3c8], PT ;  /* 0x0000f20011007a0c */ /* 0x000fca0003fc6270 */
[----:B----4-:R-:W-:Y:S02]  /*a930*/  @!P4 IMAD.MOV.U32 R6, RZ, RZ, R0 ;  /* 0x000000ffff06c224 */ /* 0x010fe400078e0000 */
[----:B--2---:R-:W-:Y:S01]  /*a940*/  @!P4 IMAD.MOV.U32 R7, RZ, RZ, R4 ;  /* 0x000000ffff07c224 */ /* 0x004fe200078e0004 */
[----:B------:R-:W-:-:S03]  /*a950*/  @!P2 LEA R2, P3, R13, R0, 0x2 ;  /* 0x000000000d02a211 */ /* 0x000fc600078610ff */
[----:B------:R-:W-:Y:S01]  /*a960*/  @!P4 IMAD.WIDE R6, R244, 0x4, R6 ;  /* 0x00000004f406c825 */ /* 0x000fe200078e0206 */
[----:B------:R-:W-:-:S04]  /*a970*/  @!P2 LEA.HI.X R3, R13, R4, R29, 0x2, P3 ;  /* 0x000000040d03a211 */ /* 0x000fc800018f141d */
[----:B------:R2:W-:Y:S04]  /*a980*/  @!P4 ST.E.64 [R6.64], R112 ;  /* 0x000000700600c985 */ /* 0x0005e8000c101b06 */
[----:B------:R4:W-:Y:S01]  /*a990*/  @!P2 ST.E.64 [R2.64], R48 ;  /* 0x000000300200a985 */ /* 0x0009e2000c101b06 */
[----:B------:R-:W-:Y:S02]  /*a9a0*/  ISETP.GE.AND P2, PT, R16, c[0x0][0x3c8], PT ;  /* 0x0000f20010007a0c */ /* 0x000fe40003f46270 */
[CC--:B--2---:R-:W-:Y:S02]  /*a9b0*/  @!P5 LEA R6, P4, R12.reuse, R0.reuse, 0x2 ;  /* 0x000000000c06d211 */ /* 0x0c4fe400078810ff */
[----:B----4-:R-:W-:Y:S02]  /*a9c0*/  @!P1 LEA R2, P3, R15, R0, 0x2 ;  /* 0x000000000f029211 */ /* 0x010fe400078610ff */
[----:B------:R-:W-:-:S02]  /*a9d0*/  @!P5 LEA.HI.X R7, R12, R4, R30, 0x2, P4 ;  /* 0x000000040c07d211 */ /* 0x000fc400020f141e */
[----:B------:R-:W-:-:S03]  /*a9e0*/  @!P1 LEA.HI.X R3, R15, R4, R31, 0x2, P3 ;  /* 0x000000040f039211 */ /* 0x000fc600018f141f */
[----:B------:R2:W-:Y:S01]  /*a9f0*/  @!P5 ST.E.64 [R6.64], R50 ;  /* 0x000000320600d985 */ /* 0x0005e2000c101b06 */
[----:B------:R-:W-:-:S03]  /*aa00*/  ISETP.GE.AND P5, PT, R18, c[0x0][0x3c8], PT ;  /* 0x0000f20012007a0c */ /* 0x000fc60003fa6270 */
[----:B------:R4:W-:Y:S01]  /*aa10*/  @!P1 ST.E.64 [R2.64], R52 ;  /* 0x0000003402009985 */ /* 0x0009e2000c101b06 */
[----:B------:R-:W-:Y:S02]  /*aa20*/  ISETP.GE.AND P1, PT, R19, c[0x0][0x3c8], PT ;  /* 0x0000f20013007a0c */ /* 0x000fe40003f26270 */
[CC--:B--2---:R-:W-:Y:S02]  /*aa30*/  @!P6 LEA R6, P4, R17.reuse, R0.reuse, 0x2 ;  /* 0x000000001106e211 */ /* 0x0c4fe400078810ff */
[C---:B----4-:R-:W-:Y:S02]  /*aa40*/  @!P2 LEA R2, P3, R16.reuse, R0, 0x2 ;  /* 0x000000001002a211 */ /* 0x050fe400078610ff */
[-C--:B------:R-:W-:Y:S02]  /*aa50*/  @!P6 LEA.HI.X R7, R17, R4.reuse, R33, 0x2, P4 ;  /* 0x000000041107e211 */ /* 0x080fe400020f1421 */
[----:B------:R-:W-:Y:S02]  /*aa60*/  @!P2 LEA.HI.X R3, R16, R4, R32, 0x2, P3 ;  /* 0x000000041003a211 */ /* 0x000fe400018f1420 */
[----:B------:R-:W-:Y:S01]  /*aa70*/  ISETP.GE.AND P4, PT, R21, c[0x0][0x3c8], PT ;  /* 0x0000f20015007a0c */ /* 0x000fe20003f86270 */
[----:B------:R2:W-:Y:S01]  /*aa80*/  @!P6 ST.E.64 [R6.64], R54 ;  /* 0x000000360600e985 */ /* 0x0005e2000c101b06 */
[----:B------:R-:W-:-:S03]  /*aa90*/  ISETP.GE.AND P6, PT, R20, c[0x0][0x3c8], PT ;  /* 0x0000f20014007a0c */ /* 0x000fc60003fc6270 */
[----:B------:R4:W-:Y:S01]  /*aaa0*/  @!P2 ST.E.64 [R2.64], R56 ;  /* 0x000000380200a985 */ /* 0x0009e2000c101b06 */
[CC--:B--2---:R-:W-:Y:S02]  /*aab0*/  @!P5 LEA R6, P3, R18.reuse, R0.reuse, 0x2 ;  /* 0x000000001206d211 */ /* 0x0c4fe400078610ff */
[----:B----4-:R-:W-:Y:S02]  /*aac0*/  @!P1 LEA R2, P2, R19, R0, 0x2 ;  /* 0x0000000013029211 */ /* 0x010fe400078410ff */
[-C--:B------:R-:W-:Y:S02]  /*aad0*/  @!P5 LEA.HI.X R7, R18, R4.reuse, R34, 0x2, P3 ;  /* 0x000000041207d211 */ /* 0x080fe400018f1422 */
[----:B------:R-:W-:Y:S02]  /*aae0*/  ISETP.GE.AND P3, PT, R23, c[0x0][0x3c8], PT ;  /* 0x0000f20017007a0c */ /* 0x000fe40003f66270 */
[----:B------:R-:W-:Y:S01]  /*aaf0*/  @!P1 LEA.HI.X R3, R19, R4, R35, 0x2, P2 ;  /* 0x0000000413039211 */ /* 0x000fe200010f1423 */
[----:B------:R2:W-:Y:S01]  /*ab00*/  @!P5 ST.E.64 [R6.64], R58 ;  /* 0x0000003a0600d985 */ /* 0x0005e2000c101b06 */
[----:B------:R-:W-:-:S03]  /*ab10*/  @!P6 LEA R8, P2, R20, R0, 0x2 ;  /* 0x000000001408e211 */ /* 0x000fc600078410ff */
[----:B------:R4:W-:Y:S01]  /*ab20*/  @!P1 ST.E.64 [R2.64], R60 ;  /* 0x0000003c02009985 */ /* 0x0009e2000c101b06 */
[----:B------:R-:W-:Y:S02]  /*ab30*/  ISETP.GE.AND P1, PT, R22, c[0x0][0x3c8], PT ;  /* 0x0000f20016007a0c */ /* 0x000fe40003f26270 */
[----:B------:R-:W-:-:S05]  /*ab40*/  @!P6 LEA.HI.X R9, R20, R4, R36, 0x2, P2 ;  /* 0x000000041409e211 */ /* 0x000fca00010f1424 */
[----:B------:R-:W-:Y:S01]  /*ab50*/  @!P6 ST.E.64 [R8.64], R84 ;  /* 0x000000540800e985 */ /* 0x000fe2000c101b06 */
[----:B------:R-:W-:Y:S02]  /*ab60*/  ISETP.GE.AND P6, PT, R24, c[0x0][0x3c8], PT ;  /* 0x0000f20018007a0c */ /* 0x000fe40003fc6270 */
[-C--:B--2---:R-:W-:Y:S02]  /*ab70*/  @!P3 LEA R6, P2, R23, R0.reuse, 0x2 ;  /* 0x000000001706b211 */ /* 0x084fe400078410ff */
[----:B----4-:R-:W-:Y:S02]  /*ab80*/  @!P4 LEA R2, P5, R21, R0, 0x2 ;  /* 0x000000001502c211 */ /* 0x010fe400078a10ff */
[-C--:B------:R-:W-:Y:S02]  /*ab90*/  @!P3 LEA.HI.X R7, R23, R4.reuse, R39, 0x2, P2 ;  /* 0x000000041707b211 */ /* 0x080fe400010f1427 */
[----:B------:R-:W-:Y:S02]  /*aba0*/  @!P4 LEA.HI.X R3, R21, R4, R37, 0x2, P5 ;  /* 0x000000041503c211 */ /* 0x000fe400028f1425 */
[----:B------:R-:W-:-:S03]  /*abb0*/  ISETP.GE.AND P5, PT, R25, c[0x0][0x3c8], PT ;  /* 0x0000f20019007a0c */ /* 0x000fc60003fa6270 */
[----:B------:R2:W-:Y:S01]  /*abc0*/  @!P4 ST.E.64 [R2.64], R64 ;  /* 0x000000400200c985 */ /* 0x0005e2000c101b06 */
[----:B------:R-:W-:-:S03]  /*abd0*/  ISETP.GE.AND P4, PT, R26, c[0x0][0x3c8], PT ;  /* 0x0000f2001a007a0c */ /* 0x000fc60003f86270 */
[----:B------:R4:W-:Y:S01]  /*abe0*/  @!P3 ST.E.64 [R6.64], R68 ;  /* 0x000000440600b985 */ /* 0x0009e2000c101b06 */
[----:B------:R-:W-:Y:S02]  /*abf0*/  ISETP.GE.AND P3, PT, R27, c[0x0][0x3c8], PT ;  /* 0x0000f2001b007a0c */ /* 0x000fe40003f66270 */
[----:B--2---:R-:W-:-:S04]  /*ac00*/  @!P1 LEA R2, P2, R22, R0, 0x2 ;  /* 0x0000000016029211 */ /* 0x004fc800078410ff */
[----:B------:R-:W-:Y:S02]  /*ac10*/  @!P1 LEA.HI.X R3, R22, R4, R38, 0x2, P2 ;  /* 0x0000000416039211 */ /* 0x000fe400010f1426 */
[----:B------:R-:W-:-:S03]  /*ac20*/  @!P6 LEA R10, P2, R24, R0, 0x2 ;  /* 0x00000000180ae211 */ /* 0x000fc600078410ff */
[----:B------:R2:W-:Y:S01]  /*ac30*/  @!P1 ST.E.64 [R2.64], R72 ;  /* 0x0000004802009985 */ /* 0x0005e2000c101b06 */
[C---:B------:R-:W-:Y:S02]  /*ac40*/  @!P5 LEA R8, P1, R25.reuse, R0, 0x2 ;  /* 0x000000001908d211 */ /* 0x040fe400078210ff */
[----:B------:R-:W-:Y:S02]  /*ac50*/  @!P6 LEA.HI.X R11, R24, R4, R40, 0x2, P2 ;  /* 0x00000004180be211 */ /* 0x000fe400010f1428 */
[C---:B----4-:R-:W-:Y:S02]  /*ac60*/  @!P4 LEA R6, P2, R26.reuse, R0, 0x2 ;  /* 0x000000001a06c211 */ /* 0x050fe400078410ff */
[-C--:B------:R-:W-:Y:S01]  /*ac70*/  @!P5 LEA.HI.X R9, R25, R4.reuse, R41, 0x2, P1 ;  /* 0x000000041909d211 */ /* 0x080fe200008f1429 */
[----:B------:R4:W-:Y:S01]  /*ac80*/  @!P6 ST.E.64 [R10.64], R96 ;  /* 0x000000600a00e985 */ /* 0x0009e2000c101b06 */
[----:B------:R-:W-:-:S03]  /*ac90*/  @!P4 LEA.HI.X R7, R26, R4, R42, 0x2, P2 ;  /* 0x000000041a07c211 */ /* 0x000fc600010f142a */
[----:B------:R4:W-:Y:S04]  /*aca0*/  @!P5 ST.E.64 [R8.64], R88 ;  /* 0x000000580800d985 */ /* 0x0009e8000c101b06 */
[----:B------:R4:W-:Y:S01]  /*acb0*/  @!P4 ST.E.64 [R6.64], R76 ;  /* 0x0000004c0600c985 */ /* 0x0009e2000c101b06 */
[----:B--2---:R-:W-:-:S04]  /*acc0*/  @!P3 LEA R2, P1, R27, R0, 0x2 ;  /* 0x000000001b02b211 */ /* 0x004fc800078210ff */
[----:B------:R-:W-:-:S05]  /*acd0*/  @!P3 LEA.HI.X R3, R27, R4, R43, 0x2, P1 ;  /* 0x000000041b03b211 */ /* 0x000fca00008f142b */
[----:B------:R4:W-:Y:S04]  /*ace0*/  @!P3 ST.E.64 [R2.64], R44 ;  /* 0x0000002c0200b985 */ /* 0x0009e8000c101b06 */
.L_x_168:
[----:B------:R-:W-:Y:S05]  /*acf0*/  BSYNC B0 ;  /* 0x0000000000007941 */ /* 0x000fea0003800000 */
.L_x_167:
[----:B------:R-:W-:Y:S05]  /*ad00*/  BRA.DIV ~URZ, `(.L_x_169) ;  /* 0x000023d27f007947 */ /* 0x000fea000b800000 */
[----:B--2---:R2:W1:Y:S04]  /*ad10*/  SHFL.IDX PT, R4, R14, 0x1, 0x1c1f ;  /* 0x003c1f000e047f89 */ /* 0x00446800000e0000 */
[----:B----4-:R2:W4:Y:S02]  /*ad20*/  SHFL.IDX PT, R0, R28, 0x1, 0x1c1f ;  /* 0x003c1f001c007f89 */ /* 0x01052400000e0000 */
.L_x_217:
[----:B------:R-:W-:Y:S05]  /*ad30*/  @P0 BRA `(.L_x_164) ;  /* 0x00000f1000000947 */ /* 0x000fea0003800000 */
[----:B------:R-:W-:Y:S02]  /*ad40*/  ISETP.GE.AND P1, PT, R13, c[0x0][0x3c8], PT ;  /* 0x0000f2000d007a0c */ /* 0x000fe40003f26270 */
[----:B------:R-:W-:Y:S02]  /*ad50*/  ISETP.GE.AND P2, PT, R244, c[0x0][0x3c8], PT ;  /* 0x0000f200f4007a0c */ /* 0x000fe40003f46270 */
[----:B------:R-:W-:Y:S02]  /*ad60*/  ISETP.GE.AND P0, PT, R12, c[0x0][0x3c8], PT ;  /* 0x0000f2000c007a0c */ /* 0x000fe40003f06270 */
[----:B------:R-:W-:-:S02]  /*ad70*/  ISETP.GE.AND P5, PT, R15, c[0x0][0x3c8], PT ;  /* 0x0000f2000f007a0c */ /* 0x000fc40003fa6270 */
[----:B------:R-:W-:-:S05]  /*ad80*/  ISETP.GE.AND P4, PT, R17, c[0x0][0x3c8], PT ;  /* 0x0000f20011007a0c */ /* 0x000fca0003f86270 */
[C---:B----4-:R-:W-:Y:S02]  /*ad90*/  @!P1 LEA R6, P3, R13.reuse, R0, 0x2 ;  /* 0x000000000d069211 */ /* 0x050fe400078610ff */
[----:B------:R-:W-:Y:S02]  /*ada0*/  @!P2 IMAD.MOV.U32 R8, RZ, RZ, R0 ;  /* 0x000000ffff08a224 */ /* 0x000fe400078e0000 */
[----:B-1----:R-:W-:Y:S01]  /*adb0*/  @!P2 IMAD.MOV.U32 R9, RZ, RZ, R4 ;  /* 0x000000ffff09a224 */ /* 0x002fe200078e0004 */
[----:B------:R-:W-:Y:S02]  /*adc0*/  @!P1 LEA.HI.X R7, R13, R4, R29, 0x2, P3 ;  /* 0x000000040d079211 */ /* 0x000fe400018f141d */
[----:B------:R-:W-:Y:S01]  /*add0*/  @!P0 LEA R2, P6, R12, R0, 0x2 ;  /* 0x000000000c028211 */ /* 0x000fe200078c10ff */
[----:B------:R-:W-:Y:S01]  /*ade0*/  @!P2 IMAD.WIDE R8, R244, 0x4, R8 ;  /* 0x00000004f408a825 */ /* 0x000fe200078e0208 */
[----:B------:R-:W-:Y:S02]  /*adf0*/  ISETP.GE.AND P3, PT, R16, c[0x0][0x3c8], PT ;  /* 0x0000f20010007a0c */ /* 0x000fe40003f66270 */
[----:B------:R-:W-:-:S02]  /*ae00*/  @!P0 LEA.HI.X R3, R12, R4, R30, 0x2, P6 ;  /* 0x000000040c038211 */ /* 0x000fc400030f141e */
[----:B------:R1:W-:Y:S01]  /*ae10*/  @!P2 ST.E.64 [R8.64], R100 ;  /* 0x000000640800a985 */ /* 0x0003e2000c101b06 */
[----:B------:R-:W-:Y:S02]  /*ae20*/  ISETP.GE.AND P2, PT, R18, c[0x0][0x3c8], PT ;  /* 0x0000f20012007a0c */ /* 0x000fe40003f46270 */
[----:B--2---:R-:W-:Y:S01]  /*ae30*/  @!P5 LEA R14, P6, R15, R0, 0x2 ;  /* 0x000000000f0ed211 */ /* 0x004fe200078c10ff */
[----:B------:R2:W-:Y:S01]  /*ae40*/  @!P1 ST.E.64 [R6.64], R92 ;  /* 0x0000005c06009985 */ /* 0x0005e2000c101b06 */
[----:B------:R-:W-:Y:S02]  /*ae50*/  ISETP.GE.AND P1, PT, R19, c[0x0][0x3c8], PT ;  /* 0x0000f20013007a0c */ /* 0x000fe40003f26270 */
[----:B------:R-:W-:Y:S01]  /*ae60*/  @!P5 LEA.HI.X R15, R15, R4, R31, 0x2, P6 ;  /* 0x000000040f0fd211 */ /* 0x000fe200030f141f */
[----:B------:R4:W-:Y:S01]  /*ae70*/  @!P0 ST.E.64 [R2.64], R80 ;  /* 0x0000005002008985 */ /* 0x0009e2000c101b06 */
[CC--:B------:R-:W-:Y:S02]  /*ae80*/  @!P4 LEA R12, P0, R17.reuse, R0.reuse, 0x2 ;  /* 0x00000000110cc211 */ /* 0x0c0fe400078010ff */
[----:B------:R-:W-:Y:S01]  /*ae90*/  @!P3 LEA R10, P6, R16, R0, 0x2 ;  /* 0x00000000100ab211 */ /* 0x000fe200078c10ff */
[----:B------:R5:W-:Y:S01]  /*aea0*/  @!P5 ST.E.64 [R14.64], R118 ;  /* 0x000000760e00d985 */ /* 0x000be2000c101b06 */
[----:B------:R-:W-:-:S02]  /*aeb0*/  @!P4 LEA.HI.X R13, R17, R4, R33, 0x2, P0 ;  /* 0x00000004110dc211 */ /* 0x000fc400000f1421 */
[----:B------:R-:W-:Y:S02]  /*aec0*/  ISETP.GE.AND P0, PT, R20, c[0x0][0x3c8], PT ;  /* 0x0000f20014007a0c */ /* 0x000fe40003f06270 */
[----:B------:R-:W-:Y:S01]  /*aed0*/  @!P3 LEA.HI.X R11, R16, R4, R32, 0x2, P6 ;  /* 0x00000004100bb211 */ /* 0x000fe200030f1420 */
[----:B------:R3:W-:Y:S01]  /*aee0*/  @!P4 ST.E.64 [R12.64], R116 ;  /* 0x000000740c00c985 */ /* 0x0007e2000c101b06 */
[----:B------:R-:W-:Y:S02]  /*aef0*/  ISETP.GE.AND P5, PT, R21, c[0x0][0x3c8], PT ;  /* 0x0000f20015007a0c */ /* 0x000fe40003fa6270 */
[----:B------:R-:W-:Y:S01]  /*af00*/  ISETP.GE.AND P4, PT, R23, c[0x0][0x3c8], PT ;  /* 0x0000f20017007a0c */ /* 0x000fe20003f86270 */
[----:B------:R3:W-:Y:S01]  /*af10*/  @!P3 ST.E.64 [R10.64], R114 ;  /* 0x000000720a00b985 */ /* 0x0007e2000c101b06 */
[----:B------:R-:W-:Y:S02]  /*af20*/  ISETP.GE.AND P3, PT, R22, c[0x0][0x3c8], PT ;  /* 0x0000f20016007a0c */ /* 0x000fe40003f66270 */
[----:B-1----:R-:W-:-:S04]  /*af30*/  @!P2 LEA R8, P6, R18, R0, 0x2 ;  /* 0x000000001208a211 */ /* 0x002fc800078c10ff */
[----:B------:R-:W-:Y:S02]  /*af40*/  @!P2 LEA.HI.X R9, R18, R4, R34, 0x2, P6 ;  /* 0x000000041209a211 */ /* 0x000fe400030f1422 */
[----:B--2---:R-:W-:-:S03]  /*af50*/  @!P1 LEA R6, P6, R19, R0, 0x2 ;  /* 0x0000000013069211 */ /* 0x004fc600078c10ff */
[----:B------:R1:W-:Y:S01]  /*af60*/  @!P2 ST.E.64 [R8.64], R104 ;  /* 0x000000680800a985 */ /* 0x0003e2000c101b06 */
[----:B------:R-:W-:Y:S02]  /*af70*/  @!P1 LEA.HI.X R7, R19, R4, R35, 0x2, P6 ;  /* 0x0000000413079211 */ /* 0x000fe400030f1423 */
[----:B----4-:R-:W-:Y:S02]  /*af80*/  @!P0 LEA R2, P6, R20, R0, 0x2 ;  /* 0x0000000014028211 */ /* 0x010fe400078c10ff */
[----:B------:R-:W-:Y:S01]  /*af90*/  ISETP.GE.AND P2, PT, R24, c[0x0][0x3c8], PT ;  /* 0x0000f20018007a0c */ /* 0x000fe20003f46270 */
[----:B------:R2:W-:Y:S01]  /*afa0*/  @!P1 ST.E.64 [R6.64], R74 ;  /* 0x0000004a06009985 */ /* 0x0005e2000c101b06 */
[----:B------:R-:W-:Y:S02]  /*afb0*/  @!P0 LEA.HI.X R3, R20, R4, R36, 0x2, P6 ;  /* 0x0000000414038211 */ /* 0x000fe400030f1424 */
[-C--:B-----5:R-:W-:Y:S02]  /*afc0*/  @!P5 LEA R14, P6, R21, R0.reuse, 0x2 ;  /* 0x00000000150ed211 */ /* 0x0a0fe400078c10ff */
[----:B------:R-:W-:Y:S01]  /*afd0*/  ISETP.GE.AND P1, PT, R25, c[0x0][0x3c8], PT ;  /* 0x0000f20019007a0c */ /* 0x000fe20003f26270 */
[----:B------:R4:W-:Y:S01]  /*afe0*/  @!P0 ST.E.64 [R2.64], R62 ;  /* 0x0000003e02008985 */ /* 0x0009e2000c101b06 */
[----:B---3--:R-:W-:-:S02]  /*aff0*/  @!P4 LEA R12, P0, R23, R0, 0x2 ;  /* 0x00000000170cc211 */ /* 0x008fc400078010ff */
[----:B------:R-:W-:Y:S02]  /*b000*/  @!P5 LEA.HI.X R15, R21, R4, R37, 0x2, P6 ;  /* 0x00000004150fd211 */ /* 0x000fe400030f1425 */
[----:B------:R-:W-:Y:S02]  /*b010*/  @!P3 LEA R10, P6, R22, R0, 0x2 ;  /* 0x00000000160ab211 */ /* 0x000fe400078c10ff */
[-C--:B------:R-:W-:Y:S01]  /*b020*/  @!P4 LEA.HI.X R13, R23, R4.reuse, R39, 0x2, P0 ;  /* 0x00000004170dc211 */ /* 0x080fe200000f1427 */
[----:B------:R3:W-:Y:S01]  /*b030*/  @!P5 ST.E.64 [R14.64], R90 ;  /* 0x0000005a0e00d985 */ /* 0x0007e2000c101b06 */
[----:B------:R-:W-:Y:S02]  /*b040*/  ISETP.GE.AND P0, PT, R26, c[0x0][0x3c8], PT ;  /* 0x0000f2001a007a0c */ /* 0x000fe40003f06270 */
[----:B------:R-:W-:Y:S01]  /*b050*/  @!P3 LEA.HI.X R11, R22, R4, R38, 0x2, P6 ;  /* 0x00000004160bb211 */ /* 0x000fe200030f1426 */
[----:B------:R3:W-:Y:S04]  /*b060*/  @!P4 ST.E.64 [R12.64], R86 ;  /* 0x000000560c00c985 */ /* 0x0007e8000c101b06 */
[----:B------:R3:W-:Y:S01]  /*b070*/  @!P3 ST.E.64 [R10.64], R82 ;  /* 0x000000520a00b985 */ /* 0x0007e2000c101b06 */
[----:B-1----:R-:W-:-:S04]  /*b080*/  @!P2 LEA R8, P6, R24, R0, 0x2 ;  /* 0x000000001808a211 */ /* 0x002fc800078c10ff */
[----:B------:R-:W-:Y:S02]  /*b090*/  @!P2 LEA.HI.X R9, R24, R4, R40, 0x2, P6 ;  /* 0x000000041809a211 */ /* 0x000fe400030f1428 */
[----:B--2---:R-:W-:-:S03]  /*b0a0*/  @!P1 LEA R6, P6, R25, R0, 0x2 ;  /* 0x0000000019069211 */ /* 0x004fc600078c10ff */
[----:B------:R3:W-:Y:S01]  /*b0b0*/  @!P2 ST.E.64 [R8.64], R78 ;  /* 0x0000004e0800a985 */ /* 0x0007e2000c101b06 */
[----:B------:R-:W-:Y:S02]  /*b0c0*/  @!P1 LEA.HI.X R7, R25, R4, R41, 0x2, P6 ;  /* 0x0000000419079211 */ /* 0x000fe400030f1429 */
[----:B----4-:R-:W-:-:S03]  /*b0d0*/  @!P0 LEA R2, P6, R26, R0, 0x2 ;  /* 0x000000001a028211 */ /* 0x010fc600078c10ff */
[----:B------:R3:W-:Y:S01]  /*b0e0*/  @!P1 ST.E.64 [R6.64], R70 ;  /* 0x0000004606009985 */ /* 0x0007e2000c101b06 */
[----:B------:R-:W-:-:S05]  /*b0f0*/  @!P0 LEA.HI.X R3, R26, R4, R42, 0x2, P6 ;  /* 0x000000041a038211 */ /* 0x000fca00030f142a */
[----:B------:R3:W-:Y:S01]  /*b100*/  @!P0 ST.E.64 [R2.64], R66 ;  /* 0x0000004202008985 */ /* 0x0007e2000c101b06 */
[----:B------:R-:W-:-:S13]  /*b110*/  ISETP.GE.AND P0, PT, R27, c[0x0][0x3c8], PT ;  /* 0x0000f2001b007a0c */ /* 0x000fda0003f06270 */
[----:B------:R-:W-:Y:S05]  /*b120*/  @P0 BRA `(.L_x_164) ;  /* 0x00000b2000000947 */ /* 0x000fea0003800000 */
[----:B---3--:R-:W-:-:S04]  /*b130*/  LEA R2, P0, R27, R0, 0x2 ;  /* 0x000000001b027211 */ /* 0x008fc800078010ff */
[----:B------:R-:W-:-:S05]  /*b140*/  LEA.HI.X R3, R27, R4, R43, 0x2, P0 ;  /* 0x000000041b037211 */ /* 0x000fca00000f142b */
[----:B------:R1:W-:Y:S01]  /*b150*/  ST.E.64 [R2.64], R46 ;  /* 0x0000002e02007985 */ /* 0x0003e2000c101b06 */
[----:B------:R-:W-:Y:S05]  /*b160*/  BRA `(.L_x_164) ;  /* 0x00000ae000007947 */ /* 0x000fea0003800000 */
.L_x_149:
[----:B------:R-:W-:Y:S01]  /*b170*/  ISETP.NE.U32.AND P1, PT, RZ, c[0x0][0x508], PT ;  /* 0x00014200ff007a0c */ /* 0x000fe20003f25070 */
[----:B------:R-:W2:Y:S01]  /*b180*/  LDL.LU R0, [R1] ;  /* 0x0000000001007983 */ /* 0x000ea20000300800 */
[----:B------:R-:W-:Y:S01]  /*b190*/  ISETP.NE.U32.AND P2, PT, RZ, c[0x0][0x500], PT ;  /* 0x00014000ff007a0c */ /* 0x000fe20003f45070 */
[----:B------:R-:W-:Y:S01]  /*b1a0*/  IMAD.MOV.U32 R4, RZ, RZ, 0x4 ;  /* 0x00000004ff047424 */ /* 0x000fe200078e00ff */
[----:B------:R-:W-:Y:S01]  /*b1b0*/  ISETP.NE.AND.EX P1, PT, RZ, c[0x0][0x50c], PT, P1 ;  /* 0x00014300ff007a0c */ /* 0x000fe20003f25310 */
[----:B------:R-:W-:Y:S01]  /*b1c0*/  IMAD.MOV.U32 R8, RZ, RZ, RZ ;  /* 0x000000ffff087224 */ /* 0x000fe200078e00ff */
[----:B------:R-:W-:Y:S01]  /*b1d0*/  ISETP.NE.AND.EX P2, PT, RZ, c[0x0][0x504], PT, P2 ;  /* 0x00014100ff007a0c */ /* 0x000fe20003f45320 */
[----:B------:R-:W-:Y:S02]  /*b1e0*/  IMAD.MOV.U32 R19, RZ, RZ, c[0x0][0x388] ;  /* 0x0000e200ff137624 */ /* 0x000fe400078e00ff */
[----:B-1----:R-:W-:-:S08]  /*b1f0*/  IMAD.WIDE R4, R235, R4, c[0x0][0x500] ;  /* 0x00014000eb047625 */ /* 0x002fd000078e0204 */
[C---:B------:R-:W-:Y:S02]  /*b200*/  @P1 LEA R2, P0, R235.reuse, c[0x0][0x508], 0x2 ;  /* 0x00014200eb021a11 */ /* 0x040fe400078010ff */
[----:B------:R1:W5:Y:S02]  /*b210*/  @P2 LDG.E R8, [R4.64] ;  /* 0x0000000604082981 */ /* 0x000364000c1e1900 */
[----:B------:R-:W-:-:S05]  /*b220*/  @P1 LEA.HI.X R3, R235, c[0x0][0x50c], R7, 0x2, P0 ;  /* 0x00014300eb031a11 */ /* 0x000fca00000f1407 */
[----:B------:R1:W5:Y:S01]  /*b230*/  @P1 LDG.E R19, [R2.64] ;  /* 0x0000000602131981 */ /* 0x000362000c1e1900 */
[----:B--2---:R-:W-:-:S04]  /*b240*/  ISETP.NE.AND P0, PT, R0, RZ, PT ;  /* 0x000000ff0000720c */ /* 0x004fc80003f05270 */
[----:B------:R-:W-:Y:S01]  /*b250*/  SEL R18, R0, c[0x0][0x3d4], P0 ;  /* 0x0000f50000127a07 */ /* 0x000fe20000000000 */
[----:B------:R-:W-:Y:S05]  /*b260*/  @P1 BRA `(.L_x_170) ;  /* 0x0000004000001947 */ /* 0x000fea0003800000 */
[----:B-1----:R-:W-:Y:S05]  /*b270*/  @!P2 BRA `(.L_x_170) ;  /* 0x000000300000a947 */ /* 0x002fea0003800000 */
[----:B------:R1:W2:Y:S04]  /*b280*/  LDG.E R0, [R4.64] ;  /* 0x0000000604007981 */ /* 0x0002a8000c1e1900 */
[----:B-1----:R-:W2:Y:S02]  /*b290*/  LDG.E R4, [R4.64+0x4] ;  /* 0x0000040604047981 */ /* 0x002ea4000c1e1900 */
[----:B--2--5:R-:W-:Y:S02]  /*b2a0*/  IADD3 R19, -R0, R4, RZ ;  /* 0x0000000400137210 */ /* 0x024fe40007ffe1ff */
.L_x_170:
[----:B-1----:R-:W1:Y:S01]  /*b2b0*/  S2R R2, SR_TID.X ;  /* 0x0000000000027919 */ /* 0x002e620000002100 */
[----:B------:R-:W-:Y:S01]  /*b2c0*/  BSSY B0, `(.L_x_171) ;  /* 0x0000036000007945 */ /* 0x000fe20003800000 */
[----:B------:R-:W-:Y:S02]  /*b2d0*/  SEL R14, R235, RZ, !P2 ;  /* 0x000000ffeb0e7207 */ /* 0x000fe40005000000 */
[----:B------:R-:W-:-:S02]  /*b2e0*/  SEL R20, R7, RZ, !P2 ;  /* 0x000000ff07147207 */ /* 0x000fc40005000000 */
[----:B-----5:R-:W-:Y:S02]  /*b2f0*/  SHF.R.S32.HI R17, RZ, 0x1f, R8 ;  /* 0x0000001fff117819 */ /* 0x020fe40000011408 */
[----:B-1----:R-:W-:-:S13]  /*b300*/  ISETP.GT.AND P0, PT, R2, 0x7f, PT ;  /* 0x0000007f0200780c */ /* 0x002fda0003f04270 */
[----:B------:R-:W-:Y:S05]  /*b310*/  @P0 BRA `(.L_x_172) ;  /* 0x0000030000000947 */ /* 0x000fea0003800000 */
[----:B------:R-:W-:Y:S01]  /*b320*/  IMAD R0, R19, c[0x0][0x4e8], RZ ;  /* 0x00013a0013007a24 */ /* 0x000fe200078e02ff */
[----:B------:R-:W-:-:S04]  /*b330*/  LEA R9, R237, R2, 0x7 ;  /* 0x00000002ed097211 */ /* 0x000fc800078e38ff */
[----:B------:R-:W-:-:S13]  /*b340*/  ISETP.GE.AND P0, PT, R9, R0, PT ;  /* 0x000000000900720c */ /* 0x000fda0003f06270 */
[----:B------:R-:W-:Y:S05]  /*b350*/  @P0 BRA `(.L_x_172) ;  /* 0x000002c000000947 */ /* 0x000fea0003800000 */
[----:B------:R-:W2:Y:S01]  /*b360*/  LDL.LU R21, [R1+0x4] ;  /* 0x0000040001157983 */ /* 0x000ea20000300800 */
[----:B------:R-:W-:Y:S01]  /*b370*/  IMAD.MOV.U32 R0, RZ, RZ, 0x368 ;  /* 0x00000368ff007424 */ /* 0x000fe200078e00ff */
[----:B------:R-:W-:-:S04]  /*b380*/  ISETP.GT.AND P2, PT, R18, 0x1, PT ;  /* 0x000000011200780c */ /* 0x000fc80003f44270 */
[----:B------:R-:W-:-:S04]  /*b390*/  SEL R0, R0, 0x328, P2 ;  /* 0x0000032800007807 */ /* 0x000fc80001000000 */
[----:B------:R1:W3:Y:S08]  /*b3a0*/  LDC.64 R6, c[0x0][R0+0x170] ;  /* 0x00005c0000067b82 */ /* 0x0002f00000000a00 */
[----:B------:R1:W4:Y:S08]  /*b3b0*/  LDC.64 R4, c[0x0][R0+0x168] ;  /* 0x00005a0000047b82 */ /* 0x0003300000000a00 */
[----:B------:R1:W5:Y:S08]  /*b3c0*/  LDC.64 R12, c[0x0][R0+0x178] ;  /* 0x00005e00000c7b82 */ /* 0x0003700000000a00 */
[----:B------:R1:W2:Y:S02]  /*b3d0*/  LDC.64 R10, c[0x0][R0+0x160] ;  /* 0x00005800000a7b82 */ /* 0x0002a40000000a00 */
[----:B-1----:R-:W-:-:S02]  /*b3e0*/  IMAD.MOV.U32 R0, RZ, RZ, c[0x0][0x4e8] ;  /* 0x00013a00ff007624 */ /* 0x002fc400078e00ff */
[-C--:B---3--:R-:W-:Y:S02]  /*b3f0*/  IMAD R7, R7, R14.reuse, RZ ;  /* 0x0000000e07077224 */ /* 0x088fe400078e02ff */
[----:B------:R-:W-:Y:S01]  /*b400*/  IMAD.WIDE.U32 R2, R6, R14, RZ ;  /* 0x0000000e06027225 */ /* 0x000fe200078e00ff */
[----:B------:R-:W-:Y:S02]  /*b410*/  ISETP.NE.AND P0, PT, R0, 0x1, PT ;  /* 0x000000010000780c */ /* 0x000fe40003f05270 */
[----:B------:R-:W-:Y:S01]  /*b420*/  MOV R0, R9 ;  /* 0x0000000900007202 */ /* 0x000fe20000000f00 */
[----:B------:R-:W-:Y:S02]  /*b430*/  IMAD R7, R6, R20, R7 ;  /* 0x0000001406077224 */ /* 0x000fe400078e0207 */
[-C--:B----4-:R-:W-:Y:S02]  /*b440*/  IMAD R15, R5, R245.reuse, RZ ;  /* 0x000000f5050f7224 */ /* 0x090fe400078e02ff */
[----:B------:R-:W-:Y:S01]  /*b450*/  IMAD.WIDE.U32 R4, R4, R245, RZ ;  /* 0x000000f504047225 */ /* 0x000fe200078e00ff */
[----:B------:R-:W-:-:S03]  /*b460*/  IADD3 R3, R3, R7, RZ ;  /* 0x0000000703037210 */ /* 0x000fc60007ffe0ff */
[----:B------:R-:W-:Y:S02]  /*b470*/  IMAD.IADD R15, R5, 0x1, R15 ;  /* 0x00000001050f7824 */ /* 0x000fe400078e020f */
[----:B------:R-:W-:-:S05]  /*b480*/  @P0 IMAD.HI.U32 R16, R9, c[0x0][0x4ec], RZ ;  /* 0x00013b0009100a27 */ /* 0x000fca00078e00ff */
[----:B------:R-:W-:Y:S02]  /*b490*/  @P0 SHF.R.U32.HI R0, RZ, c[0x0][0x4f0], R16 ;  /* 0x00013c00ff000a19 */ /* 0x000fe40000011610 */
[----:B------:R-:W-:-:S03]  /*b4a0*/  IADD3 R16, P1, P0, R2, R4, R8 ;  /* 0x0000000402107210 */ /* 0x000fc6000783e008 */
[----:B------:R-:W-:-:S04]  /*b4b0*/  IMAD.MOV R2, RZ, RZ, -R0 ;  /* 0x000000ffff027224 */ /* 0x000fc800078e0a00 */
[----:B------:R-:W-:Y:S01]  /*b4c0*/  IMAD R2, R2, c[0x0][0x4e8], R9 ;  /* 0x00013a0002027a24 */ /* 0x000fe200078e0209 */
[----:B------:R-:W-:Y:S02]  /*b4d0*/  IADD3.X R9, R3, R15, R17, P1, P0 ;  /* 0x0000000f03097210 */ /* 0x000fe40000fe0411 */
[----:B------:R-:W-:Y:S02]  /*b4e0*/  SHF.R.S32.HI R3, RZ, 0x1f, R0 ;  /* 0x0000001fff037819 */ /* 0x000fe40000011400 */
[----:B--2---:R-:W-:-:S05]  /*b4f0*/  SEL R6, R21, RZ, P2 ;  /* 0x000000ff15067207 */ /* 0x004fca0001000000 */
[-C--:B-----5:R-:W-:Y:S02]  /*b500*/  IMAD R7, R13, R6.reuse, RZ ;  /* 0x000000060d077224 */ /* 0x0a0fe400078e02ff */
[----:B------:R-:W-:Y:S01]  /*b510*/  IMAD.WIDE.U32 R4, R12, R6, RZ ;  /* 0x000000060c047225 */ /* 0x000fe200078e00ff */
[----:B------:R-:W-:-:S04]  /*b520*/  SHF.R.S32.HI R6, RZ, 0x1f, R2 ;  /* 0x0000001fff067819 */ /* 0x000fc80000011402 */
[----:B------:R-:W-:Y:S01]  /*b530*/  IADD3 R5, R5, R7, RZ ;  /* 0x0000000705057210 */ /* 0x000fe20007ffe0ff */
[----:B------:R-:W-:Y:S01]  /*b540*/  IMAD.MOV.U32 R7, RZ, RZ, c[0x0][0x4a8] ;  /* 0x00012a00ff077624 */ /* 0x000fe200078e00ff */
[----:B------:R-:W-:Y:S01]  /*b550*/  IADD3 R4, P1, P0, R0, R16, R4 ;  /* 0x0000001000047210 */ /* 0x000fe2000783e004 */
[----:B------:R-:W-:-:S03]  /*b560*/  IMAD R0, R11, R2, RZ ;  /* 0x000000020b007224 */ /* 0x000fc600078e02ff */
[----:B------:R-:W-:Y:S01]  /*b570*/  IADD3.X R5, R3, R9, R5, P1, P0 ;  /* 0x0000000903057210 */ /* 0x000fe20000fe0405 */
[----:B------:R-:W-:-:S04]  /*b580*/  IMAD R0, R10, R6, R0 ;  /* 0x000000060a007224 */ /* 0x000fc800078e0200 */
[----:B------:R-:W-:Y:S01]  /*b590*/  IMAD.WIDE.U32 R2, R10, R2, R4 ;  /* 0x000000020a027225 */ /* 0x000fe200078e0004 */
[----:B------:R-:W-:Y:S02]  /*b5a0*/  MOV R5, c[0x0][0x4ac] ;  /* 0x00012b0000057a02 */ /* 0x000fe40000000f00 */
[----:B------:R-:W-:Y:S01]  /*b5b0*/  SEL R4, R7, c[0x0][0x450], P2 ;  /* 0x0001140007047a07 */ /* 0x000fe20001000000 */
[----:B------:R-:W-:Y:S01]  /*b5c0*/  IMAD.IADD R0, R3, 0x1, R0 ;  /* 0x0000000103007824 */ /* 0x000fe200078e0200 */
[----:B------:R-:W-:Y:S02]  /*b5d0*/  SEL R5, R5, c[0x0][0x454], P2 ;  /* 0x0001150005057a07 */ /* 0x000fe40001000000 */
[----:B------:R-:W-:-:S04]  /*b5e0*/  LEA R4, P0, R2, R4, 0x2 ;  /* 0x0000000402047211 */ /* 0x000fc800078010ff */
[----:B------:R-:W-:Y:S02]  /*b5f0*/  LEA.HI.X R5, R2, R5, R0, 0x2, P0 ;  /* 0x0000000502057211 */ /* 0x000fe400000f1400 */
[----:B------:R-:W-:-:S05]  /*b600*/  MOV R0, 0xff800000 ;  /* 0xff80000000007802 */ /* 0x000fca0000000f00 */
[----:B------:R1:W-:Y:S02]  /*b610*/  STG.E [R4.64], R0 ;  /* 0x0000000004007986 */ /* 0x0003e4000c101906 */
.L_x_172:
[----:B------:R-:W-:Y:S05]  /*b620*/  BSYNC B0 ;  /* 0x0000000000007941 */ /* 0x000fea0003800000 */
.L_x_171:
[----:B------:R-:W-:-:S13]  /*b630*/  ISETP.GT.AND P0, PT, R18, 0x1, PT ;  /* 0x000000011200780c */ /* 0x000fda0003f04270 */
[----:B------:R-:W-:Y:S05]  /*b640*/  @P0 BRA `(.L_x_164) ;  /* 0x0000060000000947 */ /* 0x000fea0003800000 */
[----:B------:R-:W-:Y:S01]  /*b650*/  MOV R2, c[0x0][0x4e8] ;  /* 0x00013a0000027a02 */ /* 0x000fe20000000f00 */
[----:B-1----:R-:W-:Y:S01]  /*b660*/  IMAD R0, R17, c[0x0][0x3a0], RZ ;  /* 0x0000e80011007a24 */ /* 0x002fe200078e02ff */
[----:B------:R-:W-:Y:S01]  /*b670*/  LEA R4, R234, R230, 0x5 ;  /* 0x000000e6ea047211 */ /* 0x000fe200078e28ff */
[----:B------:R-:W-:Y:S01]  /*b680*/  IMAD R5, R20, c[0x0][0x3f0], RZ ;  /* 0x0000fc0014057a24 */ /* 0x000fe200078e02ff */
[----:B------:R-:W-:Y:S01]  /*b690*/  ISETP.NE.AND P0, PT, R2, 0x1, PT ;  /* 0x000000010200780c */ /* 0x000fe20003f05270 */
[----:B------:R-:W-:Y:S01]  /*b6a0*/  IMAD.WIDE.U32 R2, R8, c[0x0][0x3a0], RZ ;  /* 0x0000e80008027a25 */ /* 0x000fe200078e00ff */
[----:B------:R-:W-:-:S03]  /*b6b0*/  LEA R4, R237, R4, 0x7 ;  /* 0x00000004ed047211 */ /* 0x000fc600078e38ff */
[----:B------:R-:W-:Y:S01]  /*b6c0*/  IMAD R8, R8, c[0x0][0x3a4], R0 ;  /* 0x0000e90008087a24 */ /* 0x000fe200078e0200 */
[----:B------:R-:W-:Y:S01]  /*b6d0*/  MOV R0, R4 ;  /* 0x0000000400007202 */ /* 0x000fe20000000f00 */
[----:B------:R-:W-:-:S03]  /*b6e0*/  IMAD R7, R14, c[0x0][0x3f4], R5 ;  /* 0x0000fd000e077a24 */ /* 0x000fc600078e0205 */
[----:B------:R-:W-:Y:S02]  /*b6f0*/  IADD3 R3, R3, R8, RZ ;  /* 0x0000000803037210 */ /* 0x000fe40007ffe0ff */
[----:B------:R-:W-:Y:S01]  /*b700*/  LEA R8, R237, R230, 0x7 ;  /* 0x000000e6ed087211 */ /* 0x000fe200078e38ff */
[----:B------:R-:W-:-:S04]  /*b710*/  @P0 IMAD.HI.U32 R6, R4, c[0x0][0x4ec], RZ ;  /* 0x00013b0004060a27 */ /* 0x000fc800078e00ff */
[----:B------:R-:W-:Y:S01]  /*b720*/  IMAD.WIDE.U32 R2, R245, c[0x0][0x3e8], R2 ;  /* 0x0000fa00f5027a25 */ /* 0x000fe200078e0002 */
[----:B------:R-:W-:-:S03]  /*b730*/  @P0 SHF.R.U32.HI R0, RZ, c[0x0][0x4f0], R6 ;  /* 0x00013c00ff000a19 */ /* 0x000fc60000011606 */
[----:B------:R-:W-:Y:S01]  /*b740*/  IMAD R3, R245, c[0x0][0x3ec], R3 ;  /* 0x0000fb00f5037a24 */ /* 0x000fe200078e0203 */
[----:B------:R-:W-:Y:S02]  /*b750*/  SHF.R.S32.HI R6, RZ, 0x1f, R0 ;  /* 0x0000001fff067819 */ /* 0x000fe40000011400 */
[----:B------:R-:W-:Y:S01]  /*b760*/  IADD3 R5, -R0, RZ, RZ ;  /* 0x000000ff00057210 */ /* 0x000fe20007ffe1ff */
[----:B------:R-:W-:-:S04]  /*b770*/  IMAD.WIDE.U32 R2, R14, c[0x0][0x3f0], R2 ;  /* 0x0000fc000e027a25 */ /* 0x000fc800078e0002 */
[----:B------:R-:W-:Y:S01]  /*b780*/  IMAD R6, R6, c[0x0][0x3e0], RZ ;  /* 0x0000f80006067a24 */ /* 0x000fe200078e02ff */
[----:B------:R-:W-:Y:S01]  /*b790*/  IADD3 R3, R3, R7, RZ ;  /* 0x0000000703037210 */ /* 0x000fe20007ffe0ff */
[----:B------:R-:W-:Y:S02]  /*b7a0*/  IMAD R4, R5, c[0x0][0x4e8], R4 ;  /* 0x00013a0005047a24 */ /* 0x000fe400078e0204 */
[C---:B------:R-:W-:Y:S02]  /*b7b0*/  IMAD R6, R0.reuse, c[0x0][0x3e4], R6 ;  /* 0x0000f90000067a24 */ /* 0x040fe400078e0206 */
        /* <DEDUP_REMOVED lines=11> */
.L_x_218:
[----:B------:R-:W-:Y:S05]  /*b870*/  BRA.DIV ~URZ, `(.L_x_174) ;  /* 0x000019927f007947 */ /* 0x000fea000b800000 */
[----:B------:R3:W4:Y:S02]  /*b880*/  SHFL.IDX PT, R0, R9, RZ, 0x181f ;  /* 0x00181fff09007589 */ /* 0x00072400000e0000 */
.L_x_219:
[----:B------:R-:W-:Y:S01]  /*b890*/  IMAD R7, R19, c[0x0][0x4e8], RZ ;  /* 0x00013a0013077a24 */ /* 0x000fe200078e02ff */
[----:B------:R-:W-:Y:S04]  /*b8a0*/  BSSY B0, `(.L_x_175) ;  /* 0x000000b000007945 */ /* 0x000fe80003800000 */
[----:B------:R-:W-:-:S13]  /*b8b0*/  ISETP.GE.AND P0, PT, R8, R7, PT ;  /* 0x000000070800720c */ /* 0x000fda0003f06270 */
[----:B------:R-:W-:Y:S05]  /*b8c0*/  @P0 BRA `(.L_x_176) ;  /* 0x0000008000000947 */ /* 0x000fea0003800000 */
[----:B------:R-:W-:Y:S02]  /*b8d0*/  ISETP.GE.AND P1, PT, R228, c[0x0][0x3c8], PT ;  /* 0x0000f200e4007a0c */ /* 0x000fe40003f26270 */
[----:B------:R-:W-:-:S11]  /*b8e0*/  ISETP.GE.AND P0, PT, R231, c[0x0][0x3c8], PT ;  /* 0x0000f200e7007a0c */ /* 0x000fd60003f06270 */
[CC--:B----4-:R-:W-:Y:S02]  /*b8f0*/  @!P1 LEA R4, P3, R228.reuse, R0.reuse, 0x1 ;  /* 0x00000000e4049211 */ /* 0x0d0fe400078608ff */
[C---:B------:R-:W-:Y:S02]  /*b900*/  @!P0 LEA R2, P2, R231.reuse, R0, 0x1 ;  /* 0x00000000e7028211 */ /* 0x040fe400078408ff */
[-C--:B--2---:R-:W-:Y:S02]  /*b910*/  @!P1 LEA.HI.X R5, R228, R10.reuse, R40, 0x1, P3 ;  /* 0x0000000ae4059211 */ /* 0x084fe400018f0c28 */
[----:B------:R-:W-:-:S03]  /*b920*/  @!P0 LEA.HI.X R3, R231, R10, R41, 0x1, P2 ;  /* 0x0000000ae7038211 */ /* 0x000fc600010f0c29 */
[----:B------:R2:W-:Y:S04]  /*b930*/  @!P1 ST.E.128 [R4.64], RZ ;  /* 0x000000ff04009985 */ /* 0x0005e8000c101d06 */
[----:B------:R2:W-:Y:S02]  /*b940*/  @!P0 ST.E.128 [R2.64], RZ ;  /* 0x000000ff02008985 */ /* 0x0005e4000c101d06 */
.L_x_176:
[----:B------:R-:W-:Y:S05]  /*b950*/  BSYNC B0 ;  /* 0x0000000000007941 */ /* 0x000fea0003800000 */
.L_x_175:
[----:B------:R-:W-:Y:S05]  /*b960*/  BRA.DIV ~URZ, `(.L_x_177) ;  /* 0x000019027f007947 */ /* 0x000fea000b800000 */
[----:B--2---:R2:W1:Y:S04]  /*b970*/  SHFL.IDX PT, R10, R6, 0x1, 0x181f ;  /* 0x00381f00060a7f89 */ /* 0x00446800000e0000 */
[----:B----4-:R2:W4:Y:S02]  /*b980*/  SHFL.IDX PT, R0, R9, 0x1, 0x181f ;  /* 0x00381f0009007f89 */ /* 0x01052400000e0000 */
.L_x_220:
        /* <DEDUP_REMOVED lines=8> */
[-C--:B-1----:R-:W-:Y:S02]  /*ba10*/  @!P1 LEA.HI.X R5, R228, R10.reuse, R40, 0x1, P3 ;  /* 0x0000000ae4059211 */ /* 0x082fe400018f0c28 */
[----:B------:R-:W-:-:S03]  /*ba20*/  @!P0 LEA.HI.X R3, R231, R10, R41, 0x1, P2 ;  /* 0x0000000ae7038211 */ /* 0x000fc600010f0c29 */
[----:B------:R1:W-:Y:S04]  /*ba30*/  @!P1 ST.E.128 [R4.64], RZ ;  /* 0x000000ff04009985 */ /* 0x0003e8000c101d06 */
[----:B------:R1:W-:Y:S02]  /*ba40*/  @!P0 ST.E.128 [R2.64], RZ ;  /* 0x000000ff02008985 */ /* 0x0003e4000c101d06 */
.L_x_179:
[----:B------:R-:W-:Y:S05]  /*ba50*/  BSYNC B0 ;  /* 0x0000000000007941 */ /* 0x000fea0003800000 */
.L_x_178:
[----:B------:R-:W-:Y:S05]  /*ba60*/  BRA.DIV ~URZ, `(.L_x_180) ;  /* 0x000018c27f007947 */ /* 0x000fea000b800000 */
[----:B-1----:R1:W2:Y:S02]  /*ba70*/  SHFL.IDX PT, R10, R6, 0x2, 0x181f ;  /* 0x00581f00060a7f89 */ /* 0x0022a400000e0000 */
.L_x_221:
[----:B------:R-:W-:Y:S05]  /*ba80*/  BRA.DIV ~URZ, `(.L_x_181) ;  /* 0x000019127f007947 */ /* 0x000fea000b800000 */
[----:B----4-:R4:W1:Y:S02]  /*ba90*/  SHFL.IDX PT, R0, R9, 0x2, 0x181f ;  /* 0x00581f0009007f89 */ /* 0x01086400000e0000 */
.L_x_222:
[----:B------:R-:W-:Y:S01]  /*baa0*/  IADD3 R2, R8, 0x40, RZ ;  /* 0x0000004008027810 */ /* 0x000fe20007ffe0ff */
[----:B------:R-:W-:Y:S03]  /*bab0*/  BSSY B0, `(.L_x_182) ;  /* 0x000000b000007945 */ /* 0x000fe60003800000 */
[----:B------:R-:W-:-:S13]  /*bac0*/  ISETP.GE.AND P0, PT, R2, R7, PT ;  /* 0x000000070200720c */ /* 0x000fda0003f06270 */
[----:B------:R-:W-:Y:S05]  /*bad0*/  @P0 BRA `(.L_x_183) ;  /* 0x0000008000000947 */ /* 0x000fea0003800000 */
[----:B------:R-:W-:Y:S02]  /*bae0*/  ISETP.GE.AND P1, PT, R228, c[0x0][0x3c8], PT ;  /* 0x0000f200e4007a0c */ /* 0x000fe40003f26270 */
[----:B------:R-:W-:-:S11]  /*baf0*/  ISETP.GE.AND P0, PT, R231, c[0x0][0x3c8], PT ;  /* 0x0000f200e7007a0c */ /* 0x000fd60003f06270 */
[CC--:B-1----:R-:W-:Y:S02]  /*bb00*/  @!P1 LEA R4, P3, R228.reuse, R0.reuse, 0x1 ;  /* 0x00000000e4049211 */ /* 0x0c2fe400078608ff */
[C---:B------:R-:W-:Y:S02]  /*bb10*/  @!P0 LEA R2, P2, R231.reuse, R0, 0x1 ;  /* 0x00000000e7028211 */ /* 0x040fe400078408ff */
[-C--:B--2---:R-:W-:Y:S02]  /*bb20*/  @!P1 LEA.HI.X R5, R228, R10.reuse, R40, 0x1, P3 ;  /* 0x0000000ae4059211 */ /* 0x084fe400018f0c28 */
[----:B------:R-:W-:-:S03]  /*bb30*/  @!P0 LEA.HI.X R3, R231, R10, R41, 0x1, P2 ;  /* 0x0000000ae7038211 */ /* 0x000fc600010f0c29 */
[----:B------:R1:W-:Y:S04]  /*bb40*/  @!P1 ST.E.128 [R4.64], RZ ;  /* 0x000000ff04009985 */ /* 0x0003e8000c101d06 */
[----:B------:R1:W-:Y:S02]  /*bb50*/  @!P0 ST.E.128 [R2.64], RZ ;  /* 0x000000ff02008985 */ /* 0x0003e4000c101d06 */
.L_x_183:
[----:B------:R-:W-:Y:S05]  /*bb60*/  BSYNC B0 ;  /* 0x0000000000007941 */ /* 0x000fea0003800000 */
.L_x_182:
[----:B------:R-:W-:Y:S05]  /*bb70*/  BRA.DIV ~URZ, `(.L_x_184) ;  /* 0x000018827f007947 */ /* 0x000fea000b800000 */
[----:B-12---:R-:W1:Y:S04]  /*bb80*/  SHFL.IDX PT, R6, R6, 0x3, 0x181f ;  /* 0x00781f0006067f89 */ /* 0x006e6800000e0000 */
[----:B------:R2:W3:Y:S02]  /*bb90*/  SHFL.IDX PT, R0, R9, 0x3, 0x181f ;  /* 0x00781f0009007f89 */ /* 0x0004e400000e0000 */
.L_x_223:
[----:B------:R-:W-:-:S04]  /*bba0*/  IADD3 R2, R8, 0x60, RZ ;  /* 0x0000006008027810 */ /* 0x000fc80007ffe0ff */
[----:B------:R-:W-:-:S13]  /*bbb0*/  ISETP.GE.AND P0, PT, R2, R7, PT ;  /* 0x000000070200720c */ /* 0x000fda0003f06270 */
[----:B------:R-:W-:Y:S05]  /*bbc0*/  @P0 BRA `(.L_x_164) ;  /* 0x0000008000000947 */ /* 0x000fea0003800000 */
[----:B------:R-:W-:Y:S02]  /*bbd0*/  ISETP.GE.AND P1, PT, R228, c[0x0][0x3c8], PT ;  /* 0x0000f200e4007a0c */ /* 0x000fe40003f26270 */
[----:B------:R-:W-:-:S11]  /*bbe0*/  ISETP.GE.AND P0, PT, R231, c[0x0][0x3c8], PT ;  /* 0x0000f200e7007a0c */ /* 0x000fd60003f06270 */
[CC--:B---3--:R-:W-:Y:S02]  /*bbf0*/  @!P1 LEA R4, P3, R228.reuse, R0.reuse, 0x1 ;  /* 0x00000000e4049211 */ /* 0x0c8fe400078608ff */
[C---:B------:R-:W-:Y:S02]  /*bc00*/  @!P0 LEA R2, P2, R231.reuse, R0, 0x1 ;  /* 0x00000000e7028211 */ /* 0x040fe400078408ff */
[-C--:B-1----:R-:W-:Y:S02]  /*bc10*/  @!P1 LEA.HI.X R5, R228, R6.reuse, R40, 0x1, P3 ;  /* 0x00000006e4059211 */ /* 0x082fe400018f0c28 */
[----:B------:R-:W-:-:S03]  /*bc20*/  @!P0 LEA.HI.X R3, R231, R6, R41, 0x1, P2 ;  /* 0x00000006e7038211 */ /* 0x000fc600010f0c29 */
[----:B------:R1:W-:Y:S04]  /*bc30*/  @!P1 ST.E.128 [R4.64], RZ ;  /* 0x000000ff04009985 */ /* 0x0003e8000c101d06 */
[----:B------:R1:W-:Y:S02]  /*bc40*/  @!P0 ST.E.128 [R2.64], RZ ;  /* 0x000000ff02008985 */ /* 0x0003e4000c101d06 */
.L_x_164:
[----:B------:R-:W-:Y:S05]  /*bc50*/  BSYNC B1 ;  /* 0x0000000000017941 */ /* 0x000fea0003800000 */
.L_x_148:
[----:B-1234-:R-:W2:Y:S02]  /*bc60*/  LDL R0, [R1+0x28] ;  /* 0x0000280001007983 */ /* 0x01eea40000100800 */
[----:B--2---:R-:W-:-:S13]  /*bc70*/  ISETP.NE.AND P0, PT, R0, RZ, PT ;  /* 0x000000ff0000720c */ /* 0x004fda0003f05270 */
[----:B------:R-:W-:Y:S01]  /*bc80*/  @P0 WARPSYNC 0xffffffff ;  /* 0xffffffff00000948 */ /* 0x000fe20003800000 */
[----:B------:R-:W-:Y:S06]  /*bc90*/  @P0 BAR.SYNC.DEFER_BLOCKING 0x5, 0x100 ;  /* 0x0144000000000b1d */ /* 0x000fec0000010000 */
[----:B------:R-:W1:Y:S04]  /*bca0*/  @P0 LDS.128 R236, [0xf100] ;  /* 0x00f10000ffec0984 */ /* 0x000e680000000c00 */
[----:B------:R-:W-:Y:S06]  /*bcb0*/  @P0 BAR.ARV 0x4, 0x100 ;  /* 0x0104000000000b1d */ /* 0x000fec0000002000 */
[----:B------:R-:W-:Y:S05]  /*bcc0*/  @P0 BRA `(.L_x_185) ;  /* 0x00000ad000000947 */ /* 0x000fea0003800000 */
[----:B------:R-:W2:Y:S01]  /*bcd0*/  S2R R0, SR_TID.X ;  /* 0x0000000000007919 */ /* 0x000ea20000002100 */
[----:B------:R-:W-:Y:S01]  /*bce0*/  IMAD.MOV.U32 R7, RZ, RZ, RZ ;  /* 0x000000ffff077224 */ /* 0x000fe200078e00ff */
[----:B--2---:R-:W-:-:S04]  /*bcf0*/  LOP3.LUT R13, R0, 0x1f, RZ, 0xc0, !PT ;  /* 0x0000001f000d7812 */ /* 0x004fc800078ec0ff */
[----:B------:R-:W-:Y:S01]  /*bd00*/  ISETP.NE.AND P5, PT, R13, 0x1f, PT ;  /* 0x0000001f0d00780c */ /* 0x000fe20003fa5270 */
[----:B------:R-:W-:Y:S10]  /*bd10*/  BRA.DIV ~URZ, `(.L_x_186) ;  /* 0x000017a27f007947 */ /* 0x000ff4000b800000 */
[----:B------:R2:W3:Y:S02]  /*bd20*/  SHFL.IDX PT, R9, R94, RZ, 0x1f ;  /* 0x00001fff5e097589 */ /* 0x0004e400000e0000 */
.L_x_224:
[----:B------:R-:W-:Y:S05]  /*bd30*/  BRA.DIV ~URZ, `(.L_x_187) ;  /* 0x000017f27f007947 */ /* 0x000fea000b800000 */
[----:B------:R4:W2:Y:S02]  /*bd40*/  SHFL.IDX PT, R8, R94, 0x1, 0x1f ;  /* 0x00201f005e087f89 */ /* 0x0008a400000e0000 */
.L_x_225:
[----:B-1----:R-:W-:Y:S02]  /*bd50*/  IMAD.IADD R0, R239, 0x1, R13 ;  /* 0x00000001ef007824 */ /* 0x002fe400078e020d */
[----:B------:R-:W-:-:S03]  /*bd60*/  IMAD.MOV.U32 R6, RZ, RZ, RZ ;  /* 0x000000ffff067224 */ /* 0x000fc600078e00ff */
[----:B------:R-:W-:-:S13]  /*bd70*/  ISETP.GE.OR P0, PT, R0, c[0x0][0x53c], !P5 ;  /* 0x00014f0000007a0c */ /* 0x000fda0006f06670 */
[----:B------:R-:W-:Y:S01]  /*bd80*/  @!P0 IMAD.MOV.U32 R2, RZ, RZ, 0x4 ;  /* 0x00000004ff028424 */ /* 0x000fe200078e00ff */
[----:B------:R-:W-:-:S03]  /*bd90*/  @!P0 MOV R3, 0x4 ;  /* 0x0000000400038802 */ /* 0x000fc60000000f00 */
[----:B------:R-:W-:-:S04]  /*bda0*/  @!P0 IMAD.WIDE R4, R0, R2, c[0x0][0x580] ;  /* 0x0001600000048625 */ /* 0x000fc800078e0202 */
[----:B------:R-:W-:Y:S01]  /*bdb0*/  @!P0 IMAD.WIDE R2, R0, R3, c[0x0][0x578] ;  /* 0x00015e0000028625 */ /* 0x000fe200078e0203 */
[----:B------:R-:W5:Y:S04]  /*bdc0*/  @!P0 LDG.E R6, [R4.64] ;  /* 0x0000000604068981 */ /* 0x000f68000c1e1900 */
[----:B------:R-:W5:Y:S01]  /*bdd0*/  @!P0 LDG.E R7, [R2.64] ;  /* 0x0000000602078981 */ /* 0x000f62000c1e1900 */
[C---:B------:R-:W-:Y:S02]  /*bde0*/  ISETP.GE.U32.AND P4, PT, R13.reuse, 0x10, PT ;  /* 0x000000100d00780c */ /* 0x040fe40003f86070 */
[C---:B------:R-:W-:Y:S02]  /*bdf0*/  ISETP.GE.U32.AND P3, PT, R13.reuse, 0x8, PT ;  /* 0x000000080d00780c */ /* 0x040fe40003f66070 */
[----:B------:R-:W-:-:S02]  /*be00*/  ISETP.GE.U32.AND P2, PT, R13, 0x4, PT ;  /* 0x000000040d00780c */ /* 0x000fc40003f46070 */
[C---:B------:R-:W-:Y:S02]  /*be10*/  ISETP.GE.U32.AND P1, PT, R13.reuse, 0x2, PT ;  /* 0x000000020d00780c */ /* 0x040fe40003f26070 */
[----:B------:R-:W-:Y:S02]  /*be20*/  ISETP.NE.AND P0, PT, R13, RZ, PT ;  /* 0x000000ff0d00720c */ /* 0x000fe40003f05270 */
[----:B------:R-:W-:Y:S01]  /*be30*/  MOV R11, RZ ;  /* 0x000000ff000b7202 */ /* 0x000fe20000000f00 */
[----:B-----5:R-:W-:Y:S01]  /*be40*/  IMAD R0, R7, R6, RZ ;  /* 0x0000000607007224 */ /* 0x020fe200078e02ff */
[----:B------:R-:W-:Y:S07]  /*be50*/  BRA.DIV ~URZ, `(.L_x_188) ;  /* 0x000017427f007947 */ /* 0x000fee000b800000 */
[----:B------:R1:W4:Y:S02]  /*be60*/  SHFL.UP PT, R4, R0, 0x1, RZ ;  /* 0x0420000000047989 */ /* 0x00032400000e00ff */
.L_x_226:
[----:B----4-:R-:W-:-:S04]  /*be70*/  SEL R4, R4, RZ, P0 ;  /* 0x000000ff04047207 */ /* 0x010fc80000000000 */
        /* <DEDUP_REMOVED lines=14> */
[----:B------:R1:W4:Y:S02]  /*bf60*/  SHFL.IDX PT, R0, R4, 0x1f, 0x1f ;  /* 0x03e01f0004007f89 */ /* 0x00032400000e0000 */
.L_x_227:
[----:B----4-:R-:W-:Y:S01]  /*bf70*/  IMAD R0, R0, c[0x0][0x538], RZ ;  /* 0x00014e0000007a24 */ /* 0x010fe200078e02ff */
[----:B------:R-:W-:Y:S04]  /*bf80*/  BSSY B1, `(.L_x_190) ;  /* 0x000007c000017945 */ /* 0x000fe80003800000 */
[----:B--2---:R-:W-:-:S04]  /*bf90*/  IADD3 R8, R0, R8, RZ ;  /* 0x0000000800087210 */ /* 0x004fc80007ffe0ff */
[----:B---3--:R-:W-:-:S13]  /*bfa0*/  ISETP.GT.AND P6, PT, R8, R9, PT ;  /* 0x000000090800720c */ /* 0x008fda0003fc4270 */
[----:B------:R-:W-:Y:S05]  /*bfb0*/  @P6 BRA `(.L_x_191) ;  /* 0x0000024000006947 */ /* 0x000fea0003800000 */
.L_x_195:
[----:B------:R-:W-:-:S04]  /*bfc0*/  IADD3 R0, R239, 0x1f, RZ ;  /* 0x0000001fef007810 */ /* 0x000fc80007ffe0ff */
[----:B------:R-:W-:-:S13]  /*bfd0*/  ISETP.GE.AND P6, PT, R0, c[0x0][0x53c], PT ;  /* 0x00014f0000007a0c */ /* 0x000fda0003fc6270 */
[----:B------:R-:W-:Y:S05]  /*bfe0*/  @P6 BRA `(.L_x_192) ;  /* 0x0000071000006947 */ /* 0x000fea0003800000 */
[----:B------:R-:W-:Y:S01]  /*bff0*/  MOV R239, R0 ;  /* 0x0000000000ef7202 */ /* 0x000fe20000000f00 */
[----:B------:R-:W-:-:S03]  /*c000*/  CS2R R6, SRZ ;  /* 0x0000000000067805 */ /* 0x000fc6000001ff00 */
[----:B------:R-:W-:-:S04]  /*c010*/  IADD3 R0, R239, R13, RZ ;  /* 0x0000000def007210 */ /* 0x000fc80007ffe0ff */
[----:B------:R-:W-:-:S13]  /*c020*/  ISETP.GE.OR P6, PT, R0, c[0x0][0x53c], !P5 ;  /* 0x00014f0000007a0c */ /* 0x000fda0006fc6670 */
[----:B------:R-:W-:Y:S02]  /*c030*/  @!P6 MOV R2, 0x4 ;  /* 0x000000040002e802 */ /* 0x000fe40000000f00 */
[----:B------:R-:W-:-:S03]  /*c040*/  @!P6 MOV R3, 0x4 ;  /* 0x000000040003e802 */ /* 0x000fc60000000f00 */
[----:B-1----:R-:W-:-:S04]  /*c050*/  @!P6 IMAD.WIDE R4, R0, R2, c[0x0][0x580] ;  /* 0x000160000004e625 */ /* 0x002fc800078e0202 */
[----:B------:R-:W-:Y:S01]  /*c060*/  @!P6 IMAD.WIDE R2, R0, R3, c[0x0][0x578] ;  /* 0x00015e000002e625 */ /* 0x000fe200078e0203 */
[----:B------:R-:W2:Y:S04]  /*c070*/  @!P6 LDG.E R6, [R4.64] ;  /* 0x000000060406e981 */ /* 0x000ea8000c1e1900 */
[----:B------:R-:W2:Y:S02]  /*c080*/  @!P6 LDG.E R7, [R2.64] ;  /* 0x000000060207e981 */ /* 0x000ea4000c1e1900 */
[----:B--2---:R-:W-:Y:S01]  /*c090*/  IMAD R0, R7, R6, RZ ;  /* 0x0000000607007224 */ /* 0x004fe200078e02ff */
[----:B------:R-:W-:Y:S05]  /*c0a0*/  BRA.DIV ~URZ, `(.L_x_193) ;  /* 0x000016d27f007947 */ /* 0x000fea000b800000 */
[----:B------:R1:W2:Y:S02]  /*c0b0*/  SHFL.UP PT, R2, R0, 0x1, RZ ;  /* 0x0420000000027989 */ /* 0x0002a400000e00ff */
.L_x_228:
[----:B--2---:R-:W-:-:S04]  /*c0c0*/  SEL R2, R2, RZ, P0 ;  /* 0x000000ff02027207 */ /* 0x004fc80000000000 */
        /* <DEDUP_REMOVED lines=14> */
[----:B------:R1:W2:Y:S02]  /*c1b0*/  SHFL.IDX PT, R0, R4, 0x1f, 0x1f ;  /* 0x03e01f0004007f89 */ /* 0x0002a400000e0000 */
.L_x_229:
[----:B--2---:R-:W-:-:S05]  /*c1c0*/  IMAD R0, R0, c[0x0][0x538], RZ ;  /* 0x00014e0000007a24 */ /* 0x004fca00078e02ff */
[----:B------:R-:W-:-:S04]  /*c1d0*/  IADD3 R8, R0, R8, RZ ;  /* 0x0000000800087210 */ /* 0x000fc80007ffe0ff */
[----:B------:R-:W-:-:S13]  /*c1e0*/  ISETP.GT.AND P6, PT, R8, R9, PT ;  /* 0x000000090800720c */ /* 0x000fda0003fc4270 */
[----:B-1----:R-:W-:Y:S05]  /*c1f0*/  @!P6 BRA `(.L_x_195) ;  /* 0xfffffdc00000e947 */ /* 0x002fea000383ffff */
.L_x_191:
[----:B------:R-:W-:-:S05]  /*c200*/  IADD3 R10, -R0, R8, RZ ;  /* 0x00000008000a7210 */ /* 0x000fca0007ffe1ff */
[----:B------:R-:W-:-:S05]  /*c210*/  IMAD R0, R4, c[0x0][0x538], R10 ;  /* 0x00014e0004007a24 */ /* 0x000fca00078e020a */
[----:B------:R-:W-:Y:S01]  /*c220*/  ISETP.GT.AND P0, PT, R0, R9, PT ;  /* 0x000000090000720c */ /* 0x000fe20003f04270 */
[----:B------:R-:W-:-:S12]  /*c230*/  BRA.DIV ~URZ, `(.L_x_196) ;  /* 0x000017327f007947 */ /* 0x000fd8000b800000 */
[----:B------:R-:W-:-:S04]  /*c240*/  VOTE.ANY R8, PT, !P0 ;  /* 0x0000000000087806 */ /* 0x000fc800040e0100 */
.L_x_230:
[----:B------:R2:W3:Y:S01]  /*c250*/  POPC R12, R8 ;  /* 0x00000008000c7309 */ /* 0x0004e20000000000 */
[----:B------:R-:W-:Y:S05]  /*c260*/  BRA.DIV ~URZ, `(.L_x_197) ;  /* 0x000017527f007947 */ /* 0x000fea000b800000 */
[----:B---3--:R3:W4:Y:S04]  /*c270*/  SHFL.IDX PT, R6, R6, R12, 0x1f ;  /* 0x00001f0c06067589 */ /* 0x00872800000e0000 */
[----:B------:R3:W1:Y:S02]  /*c280*/  SHFL.IDX PT, R7, R7, R12, 0x1f ;  /* 0x00001f0c07077589 */ /* 0x00066400000e0000 */
.L_x_231:
[----:B------:R-:W-:Y:S01]  /*c290*/  ISETP.NE.AND P0, PT, R8, RZ, PT ;  /* 0x000000ff0800720c */ /* 0x000fe20003f05270 */
[----:B------:R-:W-:-:S12]  /*c2a0*/  BSSY B0, `(.L_x_198) ;  /* 0x0000005000007945 */ /* 0x000fd80003800000 */
[----:B------:R-:W-:Y:S05]  /*c2b0*/  @!P0 BRA `(.L_x_199) ;  /* 0x0000003000008947 */ /* 0x000fea0003800000 */
[----:B------:R-:W-:Y:S01]  /*c2c0*/  IADD3 R3, R12, -0x1, RZ ;  /* 0xffffffff0c037810 */ /* 0x000fe20007ffe0ff */
[----:B------:R-:W-:Y:S05]  /*c2d0*/  BRA.DIV ~URZ, `(.L_x_200) ;  /* 0x000017b27f007947 */ /* 0x000fea000b800000 */
[----:B------:R2:W3:Y:S02]  /*c2e0*/  SHFL.IDX PT, R11, R4, R3, 0x1f ;  /* 0x00001f03040b7589 */ /* 0x0004e400000e0000 */
.L_x_199:
[----:B------:R-:W-:Y:S05]  /*c2f0*/  BSYNC B0 ;  /* 0x0000000000007941 */ /* 0x000fea0003800000 */
.L_x_198:
[-C--:B-12-4-:R-:W-:Y:S01]  /*c300*/  IABS R4, R6.reuse ;  /* 0x0000000600047213 */ /* 0x096fe20000000000 */
[----:B---3--:R-:W-:Y:S01]  /*c310*/  IMAD R236, R11, c[0x0][0x538], R10 ;  /* 0x00014e000bec7a24 */ /* 0x008fe200078e020a */
[----:B------:R-:W-:Y:S01]  /*c320*/  IABS R0, R7 ;  /* 0x0000000700007213 */ /* 0x000fe20000000000 */
[----:B------:R-:W-:Y:S01]  /*c330*/  IMAD.IADD R239, R12, 0x1, R239 ;  /* 0x000000010cef7824 */ /* 0x000fe200078e02ef */
[----:B------:R-:W1:Y:S01]  /*c340*/  I2F.RP R2, R4 ;  /* 0x0000000400027306 */ /* 0x000e620000209400 */
[----:B------:R-:W-:Y:S02]  /*c350*/  IMAD.IADD R10, R9, 0x1, -R236 ;  /* 0x00000001090a7824 */ /* 0x000fe400078e0aec */
[----:B------:R-:W-:Y:S01]  /*c360*/  IMAD.MOV.U32 R5, RZ, RZ, R0 ;  /* 0x000000ffff057224 */ /* 0x000fe200078e0000 */
[----:B------:R-:W-:Y:S02]  /*c370*/  IABS R0, R6 ;  /* 0x0000000600007213 */ /* 0x000fe40000000000 */
[----:B------:R-:W-:-:S02]  /*c380*/  IABS R9, R10 ;  /* 0x0000000a00097213 */ /* 0x000fc40000000000 */
[----:B------:R-:W-:Y:S01]  /*c390*/  I2F.RP R11, R5 ;  /* 0x00000005000b7306 */ /* 0x000fe20000209400 */
[----:B------:R-:W-:-:S07]  /*c3a0*/  IMAD.MOV R0, RZ, RZ, -R0 ;  /* 0x000000ffff007224 */ /* 0x000fce00078e0a00 */
[----:B-1----:R-:W1:Y:S02]  /*c3b0*/  MUFU.RCP R2, R2 ;  /* 0x0000000200027308 */ /* 0x002e640000001000 */
[----:B-1----:R-:W-:-:S06]  /*c3c0*/  IADD3 R2, R2, 0xffffffe, RZ ;  /* 0x0ffffffe02027810 */ /* 0x002fcc0007ffe0ff */
[----:B------:R-:W1:Y:S02]  /*c3d0*/  F2I.FTZ.U32.TRUNC.NTZ R3, R2 ;  /* 0x0000000200037305 */ /* 0x000e64000021f000 */
[----:B-1----:R-:W-:-:S04]  /*c3e0*/  IMAD.MOV R2, RZ, RZ, -R3 ;  /* 0x000000ffff027224 */ /* 0x002fc800078e0a03 */
[----:B------:R-:W-:Y:S01]  /*c3f0*/  IMAD R8, R2, R4, RZ ;  /* 0x0000000402087224 */ /* 0x000fe200078e02ff */
[----:B------:R-:W-:-:S05]  /*c400*/  MOV R2, RZ ;  /* 0x000000ff00027202 */ /* 0x000fca0000000f00 */
[----:B------:R-:W-:-:S04]  /*c410*/  IMAD.HI.U32 R8, R3, R8, R2 ;  /* 0x0000000803087227 */ /* 0x000fc800078e0002 */
[----:B------:R-:W-:Y:S02]  /*c420*/  IMAD.MOV.U32 R2, RZ, RZ, R9 ;  /* 0x000000ffff027224 */ /* 0x000fe400078e0009 */
[----:B------:R-:W-:Y:S02]  /*c430*/  IMAD.MOV.U32 R3, RZ, RZ, R0 ;  /* 0x000000ffff037224 */ /* 0x000fe400078e0000 */
[----:B------:R-:W-:-:S04]  /*c440*/  IMAD.HI.U32 R0, R8, R2, RZ ;  /* 0x0000000208007227 */ /* 0x000fc800078e00ff */
[----:B------:R-:W-:Y:S02]  /*c450*/  IMAD R2, R0, R3, R2 ;  /* 0x0000000300027224 */ /* 0x000fe400078e0202 */
[----:B------:R-:W1:Y:S03]  /*c460*/  MUFU.RCP R3, R11 ;  /* 0x0000000b00037308 */ /* 0x000e660000001000 */
[----:B------:R-:W-:Y:S02]  /*c470*/  ISETP.GT.U32.AND P1, PT, R4, R2, PT ;  /* 0x000000020400720c */ /* 0x000fe40003f24070 */
[----:B-1----:R-:W-:-:S11]  /*c480*/  IADD3 R3, R3, 0xffffffe, RZ ;  /* 0x0ffffffe03037810 */ /* 0x002fd60007ffe0ff */
[-C--:B------:R-:W-:Y:S02]  /*c490*/  @!P1 IADD3 R2, R2, -R4.reuse, RZ ;  /* 0x8000000402029210 */ /* 0x080fe40007ffe0ff */
[----:B------:R-:W-:Y:S01]  /*c4a0*/  @!P1 IADD3 R0, R0, 0x1, RZ ;  /* 0x0000000100009810 */ /* 0x000fe20007ffe0ff */
[----:B------:R-:W1:Y:S01]  /*c4b0*/  F2I.FTZ.U32.TRUNC.NTZ R3, R3 ;  /* 0x0000000300037305 */ /* 0x000e62000021f000 */
[----:B------:R-:W-:Y:S02]  /*c4c0*/  ISETP.GE.U32.AND P2, PT, R2, R4, PT ;  /* 0x000000040200720c */ /* 0x000fe40003f46070 */
[----:B------:R-:W-:Y:S02]  /*c4d0*/  LOP3.LUT R2, R10, R6, RZ, 0x3c, !PT ;  /* 0x000000060a027212 */ /* 0x000fe400078e3cff */
[----:B------:R-:W-:Y:S02]  /*c4e0*/  ISETP.NE.AND P1, PT, R6, RZ, PT ;  /* 0x000000ff0600720c */ /* 0x000fe40003f25270 */
[----:B------:R-:W-:-:S07]  /*c4f0*/  ISETP.GE.AND P0, PT, R2, RZ, PT ;  /* 0x000000ff0200720c */ /* 0x000fce0003f06270 */
[----:B------:R-:W-:Y:S01]  /*c500*/  @P2 IADD3 R0, R0, 0x1, RZ ;  /* 0x0000000100002810 */ /* 0x000fe20007ffe0ff */
[----:B-1----:R-:W-:-:S04]  /*c510*/  IMAD.MOV R2, RZ, RZ, -R3 ;  /* 0x000000ffff027224 */ /* 0x002fc800078e0a03 */
[----:B------:R-:W-:Y:S01]  /*c520*/  IMAD.MOV.U32 R4, RZ, RZ, R2 ;  /* 0x000000ffff047224 */ /* 0x000fe200078e0002 */
[----:B------:R-:W-:Y:S01]  /*c530*/  IABS R2, R7 ;  /* 0x0000000700027213 */ /* 0x000fe20000000000 */
[----:B------:R-:W-:Y:S01]  /*c540*/  @!P0 IMAD.MOV R0, RZ, RZ, -R0 ;  /* 0x000000ffff008224 */ /* 0x000fe200078e0a00 */
[----:B------:R-:W-:Y:S01]  /*c550*/  @!P1 LOP3.LUT R0, RZ, R6, RZ, 0x33, !PT ;  /* 0x00000006ff009212 */ /* 0x000fe200078e33ff */
[----:B------:R-:W-:Y:S01]  /*c560*/  IMAD R4, R4, R5, RZ ;  /* 0x0000000504047224 */ /* 0x000fe200078e02ff */
[----:B------:R-:W-:Y:S01]  /*c570*/  IADD3 R8, RZ, -R2, RZ ;  /* 0x80000002ff087210 */ /* 0x000fe20007ffe0ff */
[----:B------:R-:W-:Y:S01]  /*c580*/  IMAD.MOV.U32 R2, RZ, RZ, RZ ;  /* 0x000000ffff027224 */ /* 0x000fe200078e00ff */
[----:B------:R-:W-:Y:S01]  /*c590*/  IABS R9, R0 ;  /* 0x0000000000097213 */ /* 0x000fe20000000000 */
[----:B------:R-:W-:Y:S02]  /*c5a0*/  IMAD R6, R0, R6, RZ ;  /* 0x0000000600067224 */ /* 0x000fe400078e02ff */
[----:B------:R-:W-:Y:S01]  /*c5b0*/  IMAD.HI.U32 R2, R3, R4, R2 ;  /* 0x0000000403027227 */ /* 0x000fe200078e0002 */
[----:B------:R-:W-:-:S02]  /*c5c0*/  MOV R4, R8 ;  /* 0x0000000800047202 */ /* 0x000fc40000000f00 */
[----:B------:R-:W-:Y:S01]  /*c5d0*/  IADD3 R237, R10, -R6, RZ ;  /* 0x800000060aed7210 */ /* 0x000fe20007ffe0ff */
[----:B------:R-:W-:-:S04]  /*c5e0*/  IMAD.MOV.U32 R3, RZ, RZ, R9 ;  /* 0x000000ffff037224 */ /* 0x000fc800078e0009 */
        /* <DEDUP_REMOVED lines=11> */
[----:B------:R-:W-:-:S04]  /*c6a0*/  @!P1 LOP3.LUT R2, RZ, R7, RZ, 0x33, !PT ;  /* 0x00000007ff029212 */ /* 0x000fc800078e33ff */
[----:B------:R-:W-:Y:S01]  /*c6b0*/  IADD3 R3, -R2, RZ, RZ ;  /* 0x000000ff02037210 */ /* 0x000fe20007ffe1ff */
[----:B------:R-:W-:-:S04]  /*c6c0*/  IMAD R2, R7, 0x1000000, R2 ;  /* 0x0100000007027824 */ /* 0x000fc800078e0202 */
[----:B------:R-:W-:-:S04]  /*c6d0*/  IMAD R0, R7, R3, R0 ;  /* 0x0000000307007224 */ /* 0x000fc800078e0200 */
[----:B------:R-:W-:Y:S01]  /*c6e0*/  IMAD R238, R0, 0x10000, R2 ;  /* 0x0001000000ee7824 */ /* 0x000fe200078e0202 */
[----:B------:R-:W-:Y:S05]  /*c6f0*/  BRA `(.L_x_201) ;  /* 0x0000004000007947 */ /* 0x000fea0003800000 */
.L_x_192:
[----:B------:R-:W-:Y:S01]  /*c700*/  IMAD.MOV.U32 R236, RZ, RZ, R9 ;  /* 0x000000ffffec7224 */ /* 0x000fe200078e0009 */
[----:B------:R-:W-:Y:S01]  /*c710*/  MOV R238, RZ ;  /* 0x000000ff00ee7202 */ /* 0x000fe20000000f00 */
[----:B------:R-:W-:Y:S01]  /*c720*/  IMAD.MOV.U32 R237, RZ, RZ, RZ ;  /* 0x000000ffffed7224 */ /* 0x000fe200078e00ff */
[----:B------:R-:W-:Y:S02]  /*c730*/  MOV R239, c[0x0][0x53c] ;  /* 0x00014f0000ef7a02 */ /* 0x000fe40000000f00 */
.L_x_201:
[----:B------:R-:W-:Y:S05]  /*c740*/  BSYNC B1 ;  /* 0x0000000000017941 */ /* 0x000fea0003800000 */
.L_x_190:
[----:B------:R-:W-:Y:S01]  /*c750*/  WARPSYNC 0xffffffff ;  /* 0xffffffff00007948 */ /* 0x000fe20003800000 */
[----:B------:R-:W-:Y:S01]  /*c760*/  BAR.SYNC.DEFER_BLOCKING 0x4, 0x100 ;  /* 0x0104000000007b1d */ /* 0x000fe20000010000 */
[----:B------:R-:W-:-:S13]  /*c770*/  ISETP.NE.AND P0, PT, R13, RZ, PT ;  /* 0x000000ff0d00720c */ /* 0x000fda0003f05270 */
[----:B------:R2:W-:Y:S04]  /*c780*/  @!P0 STS.128 [0xf100], R236 ;  /* 0x00f100ecff008388 */ /* 0x0005e80000000c00 */
[----:B------:R-:W-:Y:S06]  /*c790*/  BAR.ARV 0x5, 0x100 ;  /* 0x0144000000007b1d */ /* 0x000fec0000002000 */
.L_x_185:
[----:B-1----:R-:W-:-:S13]  /*c7a0*/  ISETP.GE.AND P0, PT, R239, c[0x0][0x53c], PT ;  /* 0x00014f00ef007a0c */ /* 0x002fda0003f06270 */
[----:B--2---:R-:W-:Y:S01]  /*c7b0*/  @P0 CALL.REL.NOINC `(.L_x_202) ;  /* 0x0000001000000944 */ /* 0x004fe20003c00000 */
[----:B------:R-:W-:Y:S05]  /*c7c0*/  BRA `(.L_x_203) ;  /* 0xffff4ae000007947 */ /* 0x000fea000383ffff */
.L_x_202:
[----:B------:R-:W-:Y:S05]  /*c7d0*/  EXIT ;  /* 0x000000000000794d */ /* 0x000fea0003800000 */
.L_x_124:
[----:B------:R-:W-:Y:S01]  /*c7e0*/  IMAD.MOV.U32 R0, RZ, RZ, R5 ;  /* 0x000000ffff007224 */ /* 0x000fe200078e0005 */
[----:B------:R-:W-:Y:S02]  /*c7f0*/  MOV R2, 0x1 ;  /* 0x0000000100027802 */ /* 0x000fe40000000f00 */
[----:B------:R-:W-:Y:S02]  /*c800*/  MOV R3, 0xc820 ;  /* 0x0000c82000037802 */ /* 0x000fe40000000f00 */
[----:B--2---:R-:W-:Y:S05]  /*c810*/  CALL.REL.NOINC `($__internal_4_$__cuda_sm70_shflsync_up_p) ;  /* 0x0000136000007944 */ /* 0x004fea0003c00000 */
[----:B------:R-:W-:Y:S01]  /*c820*/  MOV R0, R4 ;  /* 0x0000000400007202 */ /* 0x000fe20000000f00 */
[----:B------:R-:W-:Y:S05]  /*c830*/  BRA `(.L_x_204) ;  /* 0xffff3c1000007947 */ /* 0x000fea000383ffff */
.L_x_125:
[----:B------:R-:W-:Y:S01]  /*c840*/  IMAD.MOV.U32 R0, RZ, RZ, R5 ;  /* 0x000000ffff007224 */ /* 0x000fe200078e0005 */
[----:B------:R-:W-:Y:S02]  /*c850*/  MOV R2, 0x2 ;  /* 0x0000000200027802 */ /* 0x000fe40000000f00 */
[----:B------:R-:W-:Y:S02]  /*c860*/  MOV R3, 0xc880 ;  /* 0x0000c88000037802 */ /* 0x000fe40000000f00 */
[----:B--2---:R-:W-:Y:S05]  /*c870*/  CALL.REL.NOINC `($__internal_4_$__cuda_sm70_shflsync_up_p) ;  /* 0x0000130000007944 */ /* 0x004fea0003c00000 */
[----:B------:R-:W-:Y:S01]  /*c880*/  SEL R0, R4, RZ, P4 ;  /* 0x000000ff04007207 */ /* 0x000fe20002000000 */
[----:B------:R-:W-:Y:S01]  /*c890*/  IMAD.MOV.U32 R2, RZ, RZ, 0x4 ;  /* 0x00000004ff027424 */ /* 0x000fe200078e00ff */
[----:B------:R-:W-:-:S03]  /*c8a0*/  MOV R3, 0xc8d0 ;  /* 0x0000c8d000037802 */ /* 0x000fc60000000f00 */
[----:B------:R-:W-:Y:S02]  /*c8b0*/  IMAD.IADD R0, R5, 0x1, R0 ;  /* 0x0000000105007824 */ /* 0x000fe400078e0200 */
[----:B------:R-:W-:Y:S05]  /*c8c0*/  CALL.REL.NOINC `($__internal_4_$__cuda_sm70_shflsync_up_p) ;  /* 0x000012b000007944 */ /* 0x000fea0003c00000 */
        /* <DEDUP_REMOVED lines=13> */
[----:B------:R-:W-:Y:S01]  /*c9a0*/  IMAD.IADD R4, R0, 0x1, R4 ;  /* 0x0000000100047824 */ /* 0x000fe200078e0204 */
[----:B------:R-:W-:-:S03]  /*c9b0*/  MOV R0, 0x1f ;  /* 0x0000001f00007802 */ /* 0x000fc60000000f00 */
[----:B------:R-:W-:Y:S02]  /*c9c0*/  IMAD.MOV.U32 R5, RZ, RZ, R4 ;  /* 0x000000ffff057224 */ /* 0x000fe400078e0004 */
[----:B------:R-:W-:Y:S05]  /*c9d0*/  CALL.REL.NOINC `($__internal_3_$__cuda_sm70_shflsync_idx_p) ;  /* 0x0000115000007944 */ /* 0x000fea0003c00000 */
[----:B------:R-:W-:Y:S05]  /*c9e0*/  BRA `(.L_x_205) ;  /* 0xffff3b6000007947 */ /* 0x000fea000383ffff */
.L_x_127:
[----:B------:R-:W-:Y:S02]  /*c9f0*/  SEL R0, RZ, 0x1, P0 ;  /* 0x00000001ff007807 */ /* 0x000fe40000000000 */
[----:B------:R-:W-:Y:S02]  /*ca00*/  MOV R2, 0xca20 ;  /* 0x0000ca2000027802 */ /* 0x000fe40000000f00 */
[----:B------:R-:W-:Y:S05]  /*ca10*/  CALL.REL.NOINC `($__internal_5_$__cuda_sm70_votesync_ballot) ;  /* 0x000011d000007944 */ /* 0x000fea0003c00000 */
[----:B------:R-:W-:Y:S01]  /*ca20*/  MOV R6, R0 ;  /* 0x0000000000067202 */ /* 0x000fe20000000f00 */
[----:B------:R-:W-:Y:S05]  /*ca30*/  BRA `(.L_x_206) ;  /* 0xffff3ba000007947 */ /* 0x000fea000383ffff */
.L_x_128:
[----:B------:R-:W-:Y:S01]  /*ca40*/  IMAD.MOV.U32 R5, RZ, RZ, R8 ;  /* 0x000000ffff057224 */ /* 0x000fe200078e0008 */
[----:B--2---:R-:W-:Y:S01]  /*ca50*/  MOV R3, R239 ;  /* 0x000000ef00037202 */ /* 0x004fe20000000f00 */
[----:B------:R-:W-:Y:S01]  /*ca60*/  IMAD.MOV.U32 R0, RZ, RZ, 0x1f ;  /* 0x0000001fff007424 */ /* 0x000fe200078e00ff */
[----:B------:R-:W-:Y:S02]  /*ca70*/  MOV R2, 0xca90 ;  /* 0x0000ca9000027802 */ /* 0x000fe40000000f00 */
[----:B-1----:R-:W-:Y:S05]  /*ca80*/  CALL.REL.NOINC `($__internal_3_$__cuda_sm70_shflsync_idx_p) ;  /* 0x000010a000007944 */ /* 0x002fea0003c00000 */
[----:B------:R-:W-:Y:S01]  /*ca90*/  IMAD.MOV.U32 R11, RZ, RZ, R0 ;  /* 0x000000ffff0b7224 */ /* 0x000fe200078e0000 */
[----:B------:R-:W-:Y:S01]  /*caa0*/  MOV R5, R7 ;  /* 0x0000000700057202 */ /* 0x000fe20000000f00 */
[----:B------:R-:W-:Y:S01]  /*cab0*/  IMAD.MOV.U32 R7, RZ, RZ, RZ ;  /* 0x000000ffff077224 */ /* 0x000fe200078e00ff */
[----:B------:R-:W-:Y:S01]  /*cac0*/  MOV R3, R239 ;  /* 0x000000ef00037202 */ /* 0x000fe20000000f00 */
[----:B------:R-:W-:Y:S01]  /*cad0*/  IMAD.MOV.U32 R0, RZ, RZ, 0x1f ;  /* 0x0000001fff007424 */ /* 0x000fe200078e00ff */
[----:B------:R-:W-:-:S02]  /*cae0*/  MOV R2, 0xcb00 ;  /* 0x0000cb0000027802 */ /* 0x000fc40000000f00 */
[----:B------:R-:W-:Y:S05]  /*caf0*/  CALL.REL.NOINC `($__internal_3_$__cuda_sm70_shflsync_idx_p) ;  /* 0x0000103000007944 */ /* 0x000fea0003c00000 */
[----:B------:R-:W-:Y:S01]  /*cb00*/  MOV R10, R0 ;  /* 0x00000000000a7202 */ /* 0x000fe20000000f00 */
[----:B------:R-:W-:Y:S05]  /*cb10*/  BRA `(.L_x_207) ;  /* 0xffff3b1000007947 */ /* 0x000fea000383ffff */
.L_x_131:
[----:B------:R-:W-:Y:S01]  /*cb20*/  IMAD.MOV.U32 R5, RZ, RZ, R4 ;  /* 0x000000ffff057224 */ /* 0x000fe200078e0004 */
[----:B------:R-:W-:-:S02]  /*cb30*/  MOV R0, 0x1f ;  /* 0x0000001f00007802 */ /* 0x000fc40000000f00 */
[----:B------:R-:W-:Y:S02]  /*cb40*/  MOV R2, 0xcb60 ;  /* 0x0000cb6000027802 */ /* 0x000fe40000000f00 */
[----:B-1----:R-:W-:Y:S05]  /*cb50*/  CALL.REL.NOINC `($__internal_3_$__cuda_sm70_shflsync_idx_p) ;  /* 0x00000fd000007944 */ /* 0x002fea0003c00000 */
[----:B------:R-:W-:Y:S01]  /*cb60*/  MOV R7, R0 ;  /* 0x0000000000077202 */ /* 0x000fe20000000f00 */
[----:B------:R-:W-:Y:S05]  /*cb70*/  BRA `(.L_x_130) ;  /* 0xffff3b1000007947 */ /* 0x000fea000383ffff */
.L_x_145:
[----:B------:R-:W-:Y:S01]  /*cb80*/  IMAD.MOV.U32 R2, RZ, RZ, R226 ;  /* 0x000000ffff027224 */ /* 0x000fe200078e00e2 */
[----:B------:R-:W-:Y:S01]  /*cb90*/  MOV R7, 0x1f ;  /* 0x0000001f00077802 */ /* 0x000fe20000000f00 */
[----:B------:R-:W-:Y:S01]  /*cba0*/  IMAD.MOV.U32 R5, RZ, RZ, 0x2 ;  /* 0x00000002ff057424 */ /* 0x000fe200078e00ff */
[----:B------:R-:W-:Y:S02]  /*cbb0*/  MOV R6, 0xffffffff ;  /* 0xffffffff00067802 */ /* 0x000fe40000000f00 */
[----:B------:R-:W-:Y:S02]  /*cbc0*/  MOV R4, 0xcbe0 ;  /* 0x0000cbe000047802 */ /* 0x000fe40000000f00 */
[----:B------:R-:W-:Y:S05]  /*cbd0*/  CALL.REL.NOINC `($__internal_2_$__cuda_sm70_shflsync_bfly_p) ;  /* 0x00000f1000007944 */ /* 0x000fea0003c00000 */
[----:B------:R-:W-:Y:S01]  /*cbe0*/  FADD.FTZ R3, R226, R2 ;  /* 0x00000002e2037221 */ /* 0x000fe20000010000 */
[----:B------:R-:W-:Y:S02]  /*cbf0*/  MOV R5, 0x1 ;  /* 0x0000000100057802 */ /* 0x000fe40000000f00 */
[----:B------:R-:W-:Y:S02]  /*cc00*/  MOV R4, 0xcc30 ;  /* 0x0000cc3000047802 */ /* 0x000fe40000000f00 */
[----:B------:R-:W-:-:S02]  /*cc10*/  MOV R2, R3 ;  /* 0x0000000300027202 */ /* 0x000fc40000000f00 */
[----:B------:R-:W-:Y:S05]  /*cc20*/  CALL.REL.NOINC `($__internal_2_$__cuda_sm70_shflsync_bfly_p) ;  /* 0x00000ec000007944 */ /* 0x000fea0003c00000 */
[----:B------:R-:W-:Y:S01]  /*cc30*/  FADD.FTZ R0, R3, R2 ;  /* 0x0000000203007221 */ /* 0x000fe20000010000 */
[----:B------:R-:W-:-:S02]  /*cc40*/  MOV R2, R227 ;  /* 0x000000e300027202 */ /* 0x000fc40000000f00 */
[----:B------:R-:W-:Y:S02]  /*cc50*/  MOV R5, 0x2 ;  /* 0x0000000200057802 */ /* 0x000fe40000000f00 */
[----:B------:R-:W-:Y:S02]  /*cc60*/  MOV R4, 0xcc80 ;  /* 0x0000cc8000047802 */ /* 0x000fe40000000f00 */
[----:B------:R-:W-:Y:S05]  /*cc70*/  CALL.REL.NOINC `($__internal_2_$__cuda_sm70_shflsync_bfly_p) ;  /* 0x00000e7000007944 */ /* 0x000fea0003c00000 */
[----:B------:R-:W-:Y:S01]  /*cc80*/  FADD.FTZ R3, R227, R2 ;  /* 0x00000002e3037221 */ /* 0x000fe20000010000 */
[----:B------:R-:W-:Y:S02]  /*cc90*/  MOV R5, 0x1 ;  /* 0x0000000100057802 */ /* 0x000fe40000000f00 */
[----:B------:R-:W-:Y:S02]  /*cca0*/  MOV R4, 0xccd0 ;  /* 0x0000ccd000047802 */ /* 0x000fe40000000f00 */
[----:B------:R-:W-:Y:S02]  /*ccb0*/  MOV R2, R3 ;  /* 0x0000000300027202 */ /* 0x000fe40000000f00 */
[----:B------:R-:W-:Y:S05]  /*ccc0*/  CALL.REL.NOINC `($__internal_2_$__cuda_sm70_shflsync_bfly_p) ;  /* 0x00000e2000007944 */ /* 0x000fea0003c00000 */
[----:B------:R-:W-:Y:S01]  /*ccd0*/  MOV R4, R2 ;  /* 0x0000000200047202 */ /* 0x000fe20000000f00 */
[----:B------:R-:W-:Y:S05]  /*cce0*/  BRA `(.L_x_208) ;  /* 0xffffc00000007947 */ /* 0x000fea000383ffff */
.L_x_152:
[----:B--234-:R-:W-:Y:S01]  /*ccf0*/  IMAD.MOV.U32 R5, RZ, RZ, R7 ;  /* 0x000000ffff057224 */ /* 0x01cfe200078e0007 */
[----:B------:R-:W-:Y:S01]  /*cd00*/  MOV R3, RZ ;  /* 0x000000ff00037202 */ /* 0x000fe20000000f00 */
[----:B------:R-:W-:Y:S01]  /*cd10*/  IMAD.MOV.U32 R0, RZ, RZ, 0x181f ;  /* 0x0000181fff007424 */ /* 0x000fe200078e00ff */
[----:B------:R-:W-:-:S02]  /*cd20*/  MOV R2, 0xcd40 ;  /* 0x0000cd4000027802 */ /* 0x000fc40000000f00 */
[----:B-1----:R-:W-:Y:S05]  /*cd30*/  CALL.REL.NOINC `($__internal_3_$__cuda_sm70_shflsync_idx_p) ;  /* 0x00000df000007944 */ /* 0x002fea0003c00000 */
[----:B------:R-:W-:Y:S01]  /*cd40*/  MOV R9, R0 ;  /* 0x0000000000097202 */ /* 0x000fe20000000f00 */
[----:B------:R-:W-:Y:S05]  /*cd50*/  BRA `(.L_x_209) ;  /* 0xffffd36000007947 */ /* 0x000fea000383ffff */
.L_x_153:
[----:B------:R-:W-:Y:S01]  /*cd60*/  IMAD.MOV.U32 R5, RZ, RZ, R8 ;  /* 0x000000ffff057224 */ /* 0x000fe200078e0008 */
[----:B------:R-:W-:Y:S01]  /*cd70*/  MOV R3, RZ ;  /* 0x000000ff00037202 */ /* 0x000fe20000000f00 */
[----:B------:R-:W-:Y:S01]  /*cd80*/  IMAD.MOV.U32 R0, RZ, RZ, 0x181f ;  /* 0x0000181fff007424 */ /* 0x000fe200078e00ff */
[----:B------:R-:W-:-:S02]  /*cd90*/  MOV R2, 0xcdb0 ;  /* 0x0000cdb000027802 */ /* 0x000fc40000000f00 */
[----:B-123--:R-:W-:Y:S05]  /*cda0*/  CALL.REL.NOINC `($__internal_3_$__cuda_sm70_shflsync_idx_p) ;  /* 0x00000d8000007944 */ /* 0x00efea0003c00000 */
[----:B------:R-:W-:Y:S05]  /*cdb0*/  BRA `(.L_x_210) ;  /* 0xffffd32000007947 */ /* 0x000fea000383ffff */
.L_x_156:
[----:B--2---:R-:W-:Y:S01]  /*cdc0*/  IMAD.MOV.U32 R5, RZ, RZ, R7 ;  /* 0x000000ffff057224 */ /* 0x004fe200078e0007 */
[----:B------:R-:W-:Y:S01]  /*cdd0*/  MOV R3, 0x1 ;  /* 0x0000000100037802 */ /* 0x000fe20000000f00 */
[----:B------:R-:W-:Y:S01]  /*cde0*/  IMAD.MOV.U32 R0, RZ, RZ, 0x181f ;  /* 0x0000181fff007424 */ /* 0x000fe200078e00ff */
[----:B------:R-:W-:-:S02]  /*cdf0*/  MOV R2, 0xce10 ;  /* 0x0000ce1000027802 */ /* 0x000fc40000000f00 */
[----:B-1-34-:R-:W-:Y:S05]  /*ce00*/  CALL.REL.NOINC `($__internal_3_$__cuda_sm70_shflsync_idx_p) ;  /* 0x00000d2000007944 */ /* 0x01afea0003c00000 */
[----:B------:R-:W-:Y:S01]  /*ce10*/  IMAD.MOV.U32 R9, RZ, RZ, R0 ;  /* 0x000000ffff097224 */ /* 0x000fe200078e0000 */
[----:B------:R-:W-:Y:S01]  /*ce20*/  MOV R3, 0x1 ;  /* 0x0000000100037802 */ /* 0x000fe20000000f00 */
[----:B------:R-:W-:Y:S01]  /*ce30*/  IMAD.MOV.U32 R5, RZ, RZ, R8 ;  /* 0x000000ffff057224 */ /* 0x000fe200078e0008 */
[----:B------:R-:W-:-:S02]  /*ce40*/  MOV R0, 0x181f ;  /* 0x0000181f00007802 */ /* 0x000fc40000000f00 */
[----:B------:R-:W-:Y:S02]  /*ce50*/  MOV R2, 0xce70 ;  /* 0x0000ce7000027802 */ /* 0x000fe40000000f00 */
[----:B------:R-:W-:Y:S05]  /*ce60*/  CALL.REL.NOINC `($__internal_3_$__cuda_sm70_shflsync_idx_p) ;  /* 0x00000cc000007944 */ /* 0x000fea0003c00000 */
[----:B------:R-:W-:Y:S05]  /*ce70*/  BRA `(.L_x_211) ;  /* 0xffffd35000007947 */ /* 0x000fea000383ffff */
.L_x_159:
[----:B--2---:R-:W-:Y:S01]  /*ce80*/  IMAD.MOV.U32 R5, RZ, RZ, R7 ;  /* 0x000000ffff057224 */ /* 0x004fe200078e0007 */
[----:B------:R-:W-:Y:S01]  /*ce90*/  MOV R3, 0x2 ;  /* 0x0000000200037802 */ /* 0x000fe20000000f00 */
[----:B------:R-:W-:Y:S01]  /*cea0*/  IMAD.MOV.U32 R0, RZ, RZ, 0x181f ;  /* 0x0000181fff007424 */ /* 0x000fe200078e00ff */
[----:B------:R-:W-:Y:S02]  /*ceb0*/  MOV R2, 0xced0 ;  /* 0x0000ced000027802 */ /* 0x000fe40000000f00 */
[----:B-1-34-:R-:W-:Y:S05]  /*cec0*/  CALL.REL.NOINC `($__internal_3_$__cuda_sm70_shflsync_idx_p) ;  /* 0x00000c6000007944 */ /* 0x01afea0003c00000 */
[----:B------:R-:W-:Y:S01]  /*ced0*/  MOV R9, R0 ;  /* 0x0000000000097202 */ /* 0x000fe20000000f00 */
[----:B------:R-:W-:Y:S05]  /*cee0*/  BRA `(.L_x_212) ;  /* 0xffffd3d000007947 */ /* 0x000fea000383ffff */
.L_x_160:
[----:B--2---:R-:W-:Y:S01]  /*cef0*/  IMAD.MOV.U32 R5, RZ, RZ, R8 ;  /* 0x000000ffff057224 */ /* 0x004fe200078e0008 */
[----:B------:R-:W-:Y:S01]  /*cf00*/  MOV R3, 0x2 ;  /* 0x0000000200037802 */ /* 0x000fe20000000f00 */
[----:B------:R-:W-:Y:S01]  /*cf10*/  IMAD.MOV.U32 R0, RZ, RZ, 0x181f ;  /* 0x0000181fff007424 */ /* 0x000fe200078e00ff */
[----:B------:R-:W-:Y:S02]  /*cf20*/  MOV R2, 0xcf40 ;  /* 0x0000cf4000027802 */ /* 0x000fe40000000f00 */
[----:B-1-34-:R-:W-:Y:S05]  /*cf30*/  CALL.REL.NOINC `($__internal_3_$__cuda_sm70_shflsync_idx_p) ;  /* 0x00000bf000007944 */ /* 0x01afea0003c00000 */
[----:B------:R-:W-:Y:S05]  /*cf40*/  BRA `(.L_x_213) ;  /* 0xffffd39000007947 */ /* 0x000fea000383ffff */
.L_x_163:
[----:B---3--:R-:W-:Y:S01]  /*cf50*/  IMAD.MOV.U32 R5, RZ, RZ, R7 ;  /* 0x000000ffff057224 */ /* 0x008fe200078e0007 */
[----:B------:R-:W-:Y:S01]  /*cf60*/  MOV R3, 0x3 ;  /* 0x0000000300037802 */ /* 0x000fe20000000f00 */
[----:B----4-:R-:W-:Y:S01]  /*cf70*/  IMAD.MOV.U32 R0, RZ, RZ, 0x181f ;  /* 0x0000181fff007424 */ /* 0x010fe200078e00ff */
[----:B------:R-:W-:-:S02]  /*cf80*/  MOV R2, 0xcfa0 ;  /* 0x0000cfa000027802 */ /* 0x000fc40000000f00 */
[----:B-12---:R-:W-:Y:S05]  /*cf90*/  CALL.REL.NOINC `($__internal_3_$__cuda_sm70_shflsync_idx_p) ;  /* 0x00000b9000007944 */ /* 0x006fea0003c00000 */
[----:B------:R-:W-:Y:S01]  /*cfa0*/  IMAD.MOV.U32 R7, RZ, RZ, R0 ;  /* 0x000000ffff077224 */ /* 0x000fe200078e0000 */
[----:B------:R-:W-:Y:S01]  /*cfb0*/  MOV R3, 0x3 ;  /* 0x0000000300037802 */ /* 0x000fe20000000f00 */
[----:B------:R-:W-:Y:S01]  /*cfc0*/  IMAD.MOV.U32 R5, RZ, RZ, R8 ;  /* 0x000000ffff057224 */ /* 0x000fe200078e0008 */
[----:B------:R-:W-:-:S02]  /*cfd0*/  MOV R0, 0x181f ;  /* 0x0000181f00007802 */ /* 0x000fc40000000f00 */
[----:B------:R-:W-:Y:S02]  /*cfe0*/  MOV R2, 0xd000 ;  /* 0x0000d00000027802 */ /* 0x000fe40000000f00 */
[----:B------:R-:W-:Y:S05]  /*cff0*/  CALL.REL.NOINC `($__internal_3_$__cuda_sm70_shflsync_idx_p) ;  /* 0x00000b3000007944 */ /* 0x000fea0003c00000 */
[----:B------:R-:W-:Y:S05]  /*d000*/  BRA `(.L_x_214) ;  /* 0xffffd3d000007947 */ /* 0x000fea000383ffff */
.L_x_165:
[----:B------:R-:W-:Y:S01]  /*d010*/  IMAD.MOV.U32 R5, RZ, RZ, R14 ;  /* 0x000000ffff057224 */ /* 0x000fe200078e000e */
[----:B------:R-:W-:Y:S01]  /*d020*/  MOV R3, RZ ;  /* 0x000000ff00037202 */ /* 0x000fe20000000f00 */
[----:B------:R-:W-:Y:S01]  /*d030*/  IMAD.MOV.U32 R0, RZ, RZ, 0x1c1f ;  /* 0x00001c1fff007424 */ /* 0x000fe200078e00ff */
[----:B------:R-:W-:Y:S02]  /*d040*/  MOV R2, 0xd060 ;  /* 0x0000d06000027802 */ /* 0x000fe40000000f00 */
[----:B------:R-:W-:Y:S05]  /*d050*/  CALL.REL.NOINC `($__internal_3_$__cuda_sm70_shflsync_idx_p) ;  /* 0x00000ad000007944 */ /* 0x000fea0003c00000 */
[----:B------:R-:W-:Y:S01]  /*d060*/  MOV R4, R0 ;  /* 0x0000000000047202 */ /* 0x000fe20000000f00 */
[----:B------:R-:W-:Y:S05]  /*d070*/  BRA `(.L_x_215) ;  /* 0xffffd64000007947 */ /* 0x000fea000383ffff */
.L_x_166:
[----:B------:R-:W-:Y:S01]  /*d080*/  IMAD.MOV.U32 R5, RZ, RZ, R28 ;  /* 0x000000ffff057224 */ /* 0x000fe200078e001c */
[----:B------:R-:W-:Y:S01]  /*d090*/  MOV R3, RZ ;  /* 0x000000ff00037202 */ /* 0x000fe20000000f00 */
[----:B------:R-:W-:Y:S01]  /*d0a0*/  IMAD.MOV.U32 R0, RZ, RZ, 0x1c1f ;  /* 0x00001c1fff007424 */ /* 0x000fe200078e00ff */
[----:B------:R-:W-:Y:S02]  /*d0b0*/  MOV R2, 0xd0d0 ;  /* 0x0000d0d000027802 */ /* 0x000fe40000000f00 */
[----:B-12---:R-:W-:Y:S05]  /*d0c0*/  CALL.REL.NOINC `($__internal_3_$__cuda_sm70_shflsync_idx_p) ;  /* 0x00000a6000007944 */ /* 0x006fea0003c00000 */
[----:B------:R-:W-:Y:S05]  /*d0d0*/  BRA `(.L_x_216) ;  /* 0xffffd60000007947 */ /* 0x000fea000383ffff */
.L_x_169:
[----:B------:R-:W-:Y:S01]  /*d0e0*/  IMAD.MOV.U32 R5, RZ, RZ, R14 ;  /* 0x000000ffff057224 */ /* 0x000fe200078e000e */
[----:B----4-:R-:W-:Y:S01]  /*d0f0*/  MOV R3, 0x1 ;  /* 0x0000000100037802 */ /* 0x010fe20000000f00 */
[----:B------:R-:W-:Y:S01]  /*d100*/  IMAD.MOV.U32 R0, RZ, RZ, 0x1c1f ;  /* 0x00001c1fff007424 */ /* 0x000fe200078e00ff */
[----:B------:R-:W-:-:S02]  /*d110*/  MOV R2, 0xd130 ;  /* 0x0000d13000027802 */ /* 0x000fc40000000f00 */
[----:B-123--:R-:W-:Y:S05]  /*d120*/  CALL.REL.NOINC `($__internal_3_$__cuda_sm70_shflsync_idx_p) ;  /* 0x00000a0000007944 */ /* 0x00efea0003c00000 */
[----:B------:R-:W-:Y:S01]  /*d130*/  IMAD.MOV.U32 R4, RZ, RZ, R0 ;  /* 0x000000ffff047224 */ /* 0x000fe200078e0000 */
[----:B------:R-:W-:Y:S01]  /*d140*/  MOV R3, 0x1 ;  /* 0x0000000100037802 */ /* 0x000fe20000000f00 */
[----:B------:R-:W-:Y:S01]  /*d150*/  IMAD.MOV.U32 R5, RZ, RZ, R28 ;  /* 0x000000ffff057224 */ /* 0x000fe200078e001c */
[----:B------:R-:W-:-:S02]  /*d160*/  MOV R0, 0x1c1f ;  /* 0x00001c1f00007802 */ /* 0x000fc40000000f00 */
[----:B------:R-:W-:Y:S02]  /*d170*/  MOV R2, 0xd190 ;  /* 0x0000d19000027802 */ /* 0x000fe40000000f00 */
[----:B------:R-:W-:Y:S05]  /*d180*/  CALL.REL.NOINC `($__internal_3_$__cuda_sm70_shflsync_idx_p) ;  /* 0x000009a000007944 */ /* 0x000fea0003c00000 */
[----:B------:R-:W-:Y:S05]  /*d190*/  BRA `(.L_x_217) ;  /* 0xffffdb9000007947 */ /* 0x000fea000383ffff */
.L_x_173:
[----:B------:R-:W-:Y:S01]  /*d1a0*/  IMAD.MOV.U32 R5, RZ, RZ, R6 ;  /* 0x000000ffff057224 */ /* 0x000fe200078e0006 */
[----:B------:R-:W-:Y:S01]  /*d1b0*/  MOV R3, RZ ;  /* 0x000000ff00037202 */ /* 0x000fe20000000f00 */
[----:B------:R-:W-:Y:S01]  /*d1c0*/  IMAD.MOV.U32 R0, RZ, RZ, 0x181f ;  /* 0x0000181fff007424 */ /* 0x000fe200078e00ff */
[----:B------:R-:W-:Y:S02]  /*d1d0*/  MOV R2, 0xd1f0 ;  /* 0x0000d1f000027802 */ /* 0x000fe40000000f00 */
[----:B------:R-:W-:Y:S05]  /*d1e0*/  CALL.REL.NOINC `($__internal_3_$__cuda_sm70_shflsync_idx_p) ;  /* 0x0000094000007944 */ /* 0x000fea0003c00000 */
[----:B------:R-:W-:Y:S01]  /*d1f0*/  MOV R10, R0 ;  /* 0x00000000000a7202 */ /* 0x000fe20000000f00 */
[----:B------:R-:W-:Y:S05]  /*d200*/  BRA `(.L_x_218) ;  /* 0xffffe66000007947 */ /* 0x000fea000383ffff */
.L_x_174:
[----:B------:R-:W-:Y:S01]  /*d210*/  IMAD.MOV.U32 R5, RZ, RZ, R9 ;  /* 0x000000ffff057224 */ /* 0x000fe200078e0009 */
[----:B------:R-:W-:Y:S01]  /*d220*/  MOV R3, RZ ;  /* 0x000000ff00037202 */ /* 0x000fe20000000f00 */
[----:B------:R-:W-:Y:S01]  /*d230*/  IMAD.MOV.U32 R0, RZ, RZ, 0x181f ;  /* 0x0000181fff007424 */ /* 0x000fe200078e00ff */
[----:B------:R-:W-:Y:S02]  /*d240*/  MOV R2, 0xd260 ;  /* 0x0000d26000027802 */ /* 0x000fe40000000f00 */
[----:B-12---:R-:W-:Y:S05]  /*d250*/  CALL.REL.NOINC `($__internal_3_$__cuda_sm70_shflsync_idx_p) ;  /* 0x000008d000007944 */ /* 0x006fea0003c00000 */
[----:B------:R-:W-:Y:S05]  /*d260*/  BRA `(.L_x_219) ;  /* 0xffffe62000007947 */ /* 0x000fea000383ffff */
.L_x_177:
[----:B--2---:R-:W-:Y:S01]  /*d270*/  IMAD.MOV.U32 R5, RZ, RZ, R6 ;  /* 0x000000ffff057224 */ /* 0x004fe200078e0006 */
[----:B------:R-:W-:Y:S01]  /*d280*/  MOV R3, 0x1 ;  /* 0x0000000100037802 */ /* 0x000fe20000000f00 */
[----:B----4-:R-:W-:Y:S01]  /*d290*/  IMAD.MOV.U32 R0, RZ, RZ, 0x181f ;  /* 0x0000181fff007424 */ /* 0x010fe200078e00ff */
[----:B------:R-:W-:-:S02]  /*d2a0*/  MOV R2, 0xd2c0 ;  /* 0x0000d2c000027802 */ /* 0x000fc40000000f00 */
[----:B-1-3--:R-:W-:Y:S05]  /*d2b0*/  CALL.REL.NOINC `($__internal_3_$__cuda_sm70_shflsync_idx_p) ;  /* 0x0000087000007944 */ /* 0x00afea0003c00000 */
[----:B------:R-:W-:Y:S01]  /*d2c0*/  IMAD.MOV.U32 R10, RZ, RZ, R0 ;  /* 0x000000ffff0a7224 */ /* 0x000fe200078e0000 */
[----:B------:R-:W-:Y:S01]  /*d2d0*/  MOV R3, 0x1 ;  /* 0x0000000100037802 */ /* 0x000fe20000000f00 */
[----:B------:R-:W-:Y:S01]  /*d2e0*/  IMAD.MOV.U32 R5, RZ, RZ, R9 ;  /* 0x000000ffff057224 */ /* 0x000fe200078e0009 */
[----:B------:R-:W-:-:S02]  /*d2f0*/  MOV R0, 0x181f ;  /* 0x0000181f00007802 */ /* 0x000fc40000000f00 */
[----:B------:R-:W-:Y:S02]  /*d300*/  MOV R2, 0xd320 ;  /* 0x0000d32000027802 */ /* 0x000fe40000000f00 */
[----:B------:R-:W-:Y:S05]  /*d310*/  CALL.REL.NOINC `($__internal_3_$__cuda_sm70_shflsync_idx_p) ;  /* 0x0000081000007944 */ /* 0x000fea0003c00000 */
[----:B------:R-:W-:Y:S05]  /*d320*/  BRA `(.L_x_220) ;  /* 0xffffe66000007947 */ /* 0x000fea000383ffff */
.L_x_180:
[----:B-1----:R-:W-:Y:S01]  /*d330*/  IMAD.MOV.U32 R5, RZ, RZ, R6 ;  /* 0x000000ffff057224 */ /* 0x002fe200078e0006 */
[----:B------:R-:W-:Y:S01]  /*d340*/  MOV R3, 0x2 ;  /* 0x0000000200037802 */ /* 0x000fe20000000f00 */
[----:B----4-:R-:W-:Y:S01]  /*d350*/  IMAD.MOV.U32 R0, RZ, RZ, 0x181f ;  /* 0x0000181fff007424 */ /* 0x010fe200078e00ff */
[----:B------:R-:W-:Y:S02]  /*d360*/  MOV R2, 0xd380 ;  /* 0x0000d38000027802 */ /* 0x000fe40000000f00 */
[----:B--23--:R-:W-:Y:S05]  /*d370*/  CALL.REL.NOINC `($__internal_3_$__cuda_sm70_shflsync_idx_p) ;  /* 0x000007b000007944 */ /* 0x00cfea0003c00000 */
[----:B------:R-:W-:Y:S01]  /*d380*/  MOV R10, R0 ;  /* 0x00000000000a7202 */ /* 0x000fe20000000f00 */
[----:B------:R-:W-:Y:S05]  /*d390*/  BRA `(.L_x_221) ;  /* 0xffffe6e000007947 */ /* 0x000fea000383ffff */
.L_x_181:
[----:B------:R-:W-:Y:S01]  /*d3a0*/  IMAD.MOV.U32 R5, RZ, RZ, R9 ;  /* 0x000000ffff057224 */ /* 0x000fe200078e0009 */
[----:B------:R-:W-:Y:S01]  /*d3b0*/  MOV R3, 0x2 ;  /* 0x0000000200037802 */ /* 0x000fe20000000f00 */
[----:B----4-:R-:W-:Y:S01]  /*d3c0*/  IMAD.MOV.U32 R0, RZ, RZ, 0x181f ;  /* 0x0000181fff007424 */ /* 0x010fe200078e00ff */
[----:B------:R-:W-:Y:S02]  /*d3d0*/  MOV R2, 0xd3f0 ;  /* 0x0000d3f000027802 */ /* 0x000fe40000000f00 */
[----:B-123--:R-:W-:Y:S05]  /*d3e0*/  CALL.REL.NOINC `($__internal_3_$__cuda_sm70_shflsync_idx_p) ;  /* 0x0000074000007944 */ /* 0x00efea0003c00000 */
[----:B------:R-:W-:Y:S05]  /*d3f0*/  BRA `(.L_x_222) ;  /* 0xffffe6a000007947 */ /* 0x000fea000383ffff */
.L_x_184:
[----:B-1----:R-:W-:Y:S01]  /*d400*/  IMAD.MOV.U32 R5, RZ, RZ, R6 ;  /* 0x000000ffff057224 */ /* 0x002fe200078e0006 */
[----:B------:R-:W-:Y:S01]  /*d410*/  MOV R3, 0x3 ;  /* 0x0000000300037802 */ /* 0x000fe20000000f00 */
[----:B------:R-:W-:Y:S01]  /*d420*/  IMAD.MOV.U32 R0, RZ, RZ, 0x181f ;  /* 0x0000181fff007424 */ /* 0x000fe200078e00ff */
[----:B------:R-:W-:-:S02]  /*d430*/  MOV R2, 0xd450 ;  /* 0x0000d45000027802 */ /* 0x000fc40000000f00 */
[----:B--234-:R-:W-:Y:S05]  /*d440*/  CALL.REL.NOINC `($__internal_3_$__cuda_sm70_shflsync_idx_p) ;  /* 0x000006e000007944 */ /* 0x01cfea0003c00000 */
[----:B------:R-:W-:Y:S01]  /*d450*/  IMAD.MOV.U32 R6, RZ, RZ, R0 ;  /* 0x000000ffff067224 */ /* 0x000fe200078e0000 */
[----:B------:R-:W-:Y:S01]  /*d460*/  MOV R3, 0x3 ;  /* 0x0000000300037802 */ /* 0x000fe20000000f00 */
[----:B------:R-:W-:Y:S01]  /*d470*/  IMAD.MOV.U32 R5, RZ, RZ, R9 ;  /* 0x000000ffff057224 */ /* 0x000fe200078e0009 */
[----:B------:R-:W-:-:S02]  /*d480*/  MOV R0, 0x181f ;  /* 0x0000181f00007802 */ /* 0x000fc40000000f00 */
[----:B------:R-:W-:Y:S02]  /*d490*/  MOV R2, 0xd4b0 ;  /* 0x0000d4b000027802 */ /* 0x000fe40000000f00 */
[----:B------:R-:W-:Y:S05]  /*d4a0*/  CALL.REL.NOINC `($__internal_3_$__cuda_sm70_shflsync_idx_p) ;  /* 0x0000068000007944 */ /* 0x000fea0003c00000 */
[----:B------:R-:W-:Y:S05]  /*d4b0*/  BRA `(.L_x_223) ;  /* 0xffffe6e000007947 */ /* 0x000fea000383ffff */
.L_x_186:
[----:B------:R-:W-:Y:S01]  /*d4c0*/  IMAD.MOV.U32 R5, RZ, RZ, R94 ;  /* 0x000000ffff057224 */ /* 0x000fe200078e005e */
[----:B------:R-:W-:Y:S01]  /*d4d0*/  MOV R3, RZ ;  /* 0x000000ff00037202 */ /* 0x000fe20000000f00 */
[----:B------:R-:W-:Y:S01]  /*d4e0*/  IMAD.MOV.U32 R0, RZ, RZ, 0x1f ;  /* 0x0000001fff007424 */ /* 0x000fe200078e00ff */
[----:B------:R-:W-:Y:S02]  /*d4f0*/  MOV R2, 0xd510 ;  /* 0x0000d51000027802 */ /* 0x000fe40000000f00 */
[----:B-1----:R-:W-:Y:S05]  /*d500*/  CALL.REL.NOINC `($__internal_3_$__cuda_sm70_shflsync_idx_p) ;  /* 0x0000062000007944 */ /* 0x002fea0003c00000 */
[----:B------:R-:W-:Y:S01]  /*d510*/  MOV R9, R0 ;  /* 0x0000000000097202 */ /* 0x000fe20000000f00 */
[----:B------:R-:W-:Y:S05]  /*d520*/  BRA `(.L_x_224) ;  /* 0xffffe80000007947 */ /* 0x000fea000383ffff */
.L_x_187:
[----:B------:R-:W-:Y:S01]  /*d530*/  IMAD.MOV.U32 R5, RZ, RZ, R94 ;  /* 0x000000ffff057224 */ /* 0x000fe200078e005e */
[----:B------:R-:W-:Y:S01]  /*d540*/  MOV R3, 0x1 ;  /* 0x0000000100037802 */ /* 0x000fe20000000f00 */
[----:B------:R-:W-:Y:S01]  /*d550*/  IMAD.MOV.U32 R0, RZ, RZ, 0x1f ;  /* 0x0000001fff007424 */ /* 0x000fe200078e00ff */
[----:B------:R-:W-:Y:S02]  /*d560*/  MOV R2, 0xd580 ;  /* 0x0000d58000027802 */ /* 0x000fe40000000f00 */
[----:B-123--:R-:W-:Y:S05]  /*d570*/  CALL.REL.NOINC `($__internal_3_$__cuda_sm70_shflsync_idx_p) ;  /* 0x000005b000007944 */ /* 0x00efea0003c00000 */
[----:B------:R-:W-:Y:S01]  /*d580*/  MOV R8, R0 ;  /* 0x0000000000087202 */ /* 0x000fe20000000f00 */
[----:B------:R-:W-:Y:S05]  /*d590*/  BRA `(.L_x_225) ;  /* 0xffffe7b000007947 */ /* 0x000fea000383ffff */
.L_x_188:
[----:B------:R-:W-:Y:S02]  /*d5a0*/  MOV R2, 0x1 ;  /* 0x0000000100027802 */ /* 0x000fe40000000f00 */
[----:B------:R-:W-:-:S02]  /*d5b0*/  MOV R3, 0xd5d0 ;  /* 0x0000d5d000037802 */ /* 0x000fc40000000f00 */
[----:B--234-:R-:W-:Y:S05]  /*d5c0*/  CALL.REL.NOINC `($__internal_4_$__cuda_sm70_shflsync_up_p) ;  /* 0x000005b000007944 */ /* 0x01cfea0003c00000 */
[----:B------:R-:W-:Y:S05]  /*d5d0*/  BRA `(.L_x_226) ;  /* 0xffffe89000007947 */ /* 0x000fea000383ffff */
.L_x_189:
[----:B------:R-:W-:Y:S02]  /*d5e0*/  MOV R2, 0x2 ;  /* 0x0000000200027802 */ /* 0x000fe40000000f00 */
[----:B------:R-:W-:-:S02]  /*d5f0*/  MOV R3, 0xd610 ;  /* 0x0000d61000037802 */ /* 0x000fc40000000f00 */
[----:B--23--:R-:W-:Y:S05]  /*d600*/  CALL.REL.NOINC `($__internal_4_$__cuda_sm70_shflsync_up_p) ;  /* 0x0000057000007944 */ /* 0x00cfea0003c00000 */
        /* <DEDUP_REMOVED lines=23> */
.L_x_193:
[----:B------:R-:W-:Y:S02]  /*d780*/  MOV R2, 0x1 ;  /* 0x0000000100027802 */ /* 0x000fe40000000f00 */
[----:B------:R-:W-:Y:S02]  /*d790*/  MOV R3, 0xd7b0 ;  /* 0x0000d7b000037802 */ /* 0x000fe40000000f00 */
[----:B------:R-:W-:Y:S05]  /*d7a0*/  CALL.REL.NOINC `($__internal_4_$__cuda_sm70_shflsync_up_p) ;  /* 0x000003d000007944 */ /* 0x000fea0003c00000 */
[----:B------:R-:W-:Y:S01]  /*d7b0*/  MOV R2, R4 ;  /* 0x0000000400027202 */ /* 0x000fe20000000f00 */
[----:B------:R-:W-:Y:S05]  /*d7c0*/  BRA `(.L_x_228) ;  /* 0xffffe8f000007947 */ /* 0x000fea000383ffff */
.L_x_194:
[----:B------:R-:W-:Y:S02]  /*d7d0*/  MOV R2, 0x2 ;  /* 0x0000000200027802 */ /* 0x000fe40000000f00 */
[----:B------:R-:W-:Y:S02]  /*d7e0*/  MOV R3, 0xd800 ;  /* 0x0000d80000037802 */ /* 0x000fe40000000f00 */
        /* <DEDUP_REMOVED lines=24> */
.L_x_196:
[----:B------:R-:W-:Y:S02]  /*d970*/  SEL R0, RZ, 0x1, P0 ;  /* 0x00000001ff007807 */ /* 0x000fe40000000000 */
[----:B------:R-:W-:Y:S02]  /*d980*/  MOV R2, 0xd9a0 ;  /* 0x0000d9a000027802 */ /* 0x000fe40000000f00 */
[----:B-1----:R-:W-:Y:S05]  /*d990*/  CALL.REL.NOINC `($__internal_5_$__cuda_sm70_votesync_ballot) ;  /* 0x0000025000007944 */ /* 0x002fea0003c00000 */
[----:B------:R-:W-:Y:S01]  /*d9a0*/  MOV R8, R0 ;  /* 0x0000000000087202 */ /* 0x000fe20000000f00 */
[----:B------:R-:W-:Y:S05]  /*d9b0*/  BRA `(.L_x_230) ;  /* 0xffffe89000007947 */ /* 0x000fea000383ffff */
.L_x_197:
[----:B------:R-:W-:Y:S01]  /*d9c0*/  IMAD.MOV.U32 R5, RZ, RZ, R6 ;  /* 0x000000ffff057224 */ /* 0x000fe200078e0006 */
[----:B---3--:R-:W-:Y:S01]  /*d9d0*/  MOV R3, R12 ;  /* 0x0000000c00037202 */ /* 0x008fe20000000f00 */
[----:B------:R-:W-:Y:S01]  /*d9e0*/  IMAD.MOV.U32 R0, RZ, RZ, 0x1f ;  /* 0x0000001fff007424 */ /* 0x000fe200078e00ff */
[----:B------:R-:W-:Y:S02]  /*d9f0*/  MOV R2, 0xda10 ;  /* 0x0000da1000027802 */ /* 0x000fe40000000f00 */
[----:B-12---:R-:W-:Y:S05]  /*da00*/  CALL.REL.NOINC `($__internal_3_$__cuda_sm70_shflsync_idx_p) ;  /* 0x0000012000007944 */ /* 0x006fea0003c00000 */
[----:B------:R-:W-:Y:S01]  /*da10*/  IMAD.MOV.U32 R6, RZ, RZ, R0 ;  /* 0x000000ffff067224 */ /* 0x000fe200078e0000 */
[----:B------:R-:W-:Y:S01]  /*da20*/  MOV R3, R12 ;  /* 0x0000000c00037202 */ /* 0x000fe20000000f00 */
[----:B------:R-:W-:Y:S01]  /*da30*/  IMAD.MOV.U32 R5, RZ, RZ, R7 ;  /* 0x000000ffff057224 */ /* 0x000fe200078e0007 */
[----:B------:R-:W-:Y:S02]  /*da40*/  MOV R0, 0x1f ;  /* 0x0000001f00007802 */ /* 0x000fe40000000f00 */
[----:B------:R-:W-:-:S02]  /*da50*/  MOV R2, 0xda70 ;  /* 0x0000da7000027802 */ /* 0x000fc40000000f00 */
[----:B------:R-:W-:Y:S05]  /*da60*/  CALL.REL.NOINC `($__internal_3_$__cuda_sm70_shflsync_idx_p) ;  /* 0x000000c000007944 */ /* 0x000fea0003c00000 */
[----:B------:R-:W-:Y:S01]  /*da70*/  MOV R7, R0 ;  /* 0x0000000000077202 */ /* 0x000fe20000000f00 */
[----:B------:R-:W-:Y:S05]  /*da80*/  BRA `(.L_x_231) ;  /* 0xffffe80000007947 */ /* 0x000fea000383ffff */
.L_x_200:
[----:B------:R-:W-:Y:S01]  /*da90*/  IMAD.MOV.U32 R5, RZ, RZ, R4 ;  /* 0x000000ffff057224 */ /* 0x000fe200078e0004 */
[----:B------:R-:W-:-:S02]  /*daa0*/  MOV R0, 0x1f ;  /* 0x0000001f00007802 */ /* 0x000fc40000000f00 */
[----:B------:R-:W-:Y:S02]  /*dab0*/  MOV R2, 0xdad0 ;  /* 0x0000dad000027802 */ /* 0x000fe40000000f00 */
[----:B-1234-:R-:W-:Y:S05]  /*dac0*/  CALL.REL.NOINC `($__internal_3_$__cuda_sm70_shflsync_idx_p) ;  /* 0x0000006000007944 */ /* 0x01efea0003c00000 */
[----:B------:R-:W-:Y:S01]  /*dad0*/  MOV R11, R0 ;  /* 0x00000000000b7202 */ /* 0x000fe20000000f00 */
[----:B------:R-:W-:Y:S05]  /*dae0*/  BRA `(.L_x_199) ;  /* 0xffffe80000007947 */ /* 0x000fea000383ffff */
        .weak           $__internal_2_$__cuda_sm70_shflsync_bfly_p
        .type           $__internal_2_$__cuda_sm70_shflsync_bfly_p,@function
        .size           $__internal_2_$__cuda_sm70_shflsync_bfly_p,($__internal_3_$__cuda_sm70_shflsync_idx_p - $__internal_2_$__cuda_sm70_shflsync_bfly_p)
$__internal_2_$__cuda_sm70_shflsync_bfly_p:
[----:B------:R-:W-:Y:S04]  /*daf0*/  WARPSYNC R6 ;  /* 0x0000000600007348 */ /* 0x000fe80003800000 */
[----:B------:R1:W2:Y:S02]  /*db00*/  SHFL.BFLY PT, R2, R2, R5, R7 ;  /* 0x0c00000502027389 */ /* 0x0002a400000e0007 */
[----:B-1----:R-:W-:-:S04]  /*db10*/  MOV R5, 0x0 ;  /* 0x0000000000057802 */ /* 0x002fc80000000f00 */
[----:B--2---:R-:W-:Y:S05]  /*db20*/  RET.REL.NODEC R4 `(_ZN7cutlass13device_kernelIN5flash19enable_sm80_to_sm89INS1_16FlashAttnFwdSm80INS1_25CollectiveMainloopFwdSm80ILi8ELi1ELb1EN4cute5tupleIJNS5_1CILi128EEENS7_ILi112EEES8_EEELi128ENS_10bfloat16_tEfNS_4arch4Sm80ELb0ELb0ELb0ELb1ELb0ELb0ELb1ELb1EEENS1_21CollectiveEpilogueFwdINS6_IJS8_S8_S9_EEENS6_IJNS7_ILi1EEESH_SH_EEESB_SD_Li256ELb1ELb1ELb1ELb0EEENS1_36VarlenDynamicPersistentTileSchedulerILi128ELi112ELi256ELi256ELb1ELb1ELb0ELb0ELb1ELb1EEEEEEEEEvNT_6ParamsE) ;  /* 0xffff24d004007950 */ /* 0x004fea0003c3ffff */
        .weak           $__internal_3_$__cuda_sm70_shflsync_idx_p
        .type           $__internal_3_$__cuda_sm70_shflsync_idx_p,@function
        .size           $__internal_3_$__cuda_sm70_shflsync_idx_p,($__internal_4_$__cuda_sm70_shflsync_up_p - $__internal_3_$__cuda_sm70_shflsync_idx_p)
$__internal_3_$__cuda_sm70_shflsync_idx_p:
[----:B------:R-:W-:-:S04]  /*db30*/  MOV R95, 0xffffffff ;  /* 0xffffffff005f7802 */ /* 0x000fc80000000f00 */
[----:B------:R-:W-:Y:S04]  /*db40*/  WARPSYNC R95 ;  /* 0x0000005f00007348 */ /* 0x000fe80003800000 */
[----:B------:R1:W2:Y:S02]  /*db50*/  SHFL.IDX PT, R0, R5, R3, R0 ;  /* 0x0000000305007389 */ /* 0x0002a400000e0000 */
[----:B-1----:R-:W-:-:S04]  /*db60*/  MOV R3, 0x0 ;  /* 0x0000000000037802 */ /* 0x002fc80000000f00 */
[----:B--2---:R-:W-:Y:S05]  /*db70*/  RET.REL.NODEC R2 `(_ZN7cutlass13device_kernelIN5flash19enable_sm80_to_sm89INS1_16FlashAttnFwdSm80INS1_25CollectiveMainloopFwdSm80ILi8ELi1ELb1EN4cute5tupleIJNS5_1CILi128EEENS7_ILi112EEES8_EEELi128ENS_10bfloat16_tEfNS_4arch4Sm80ELb0ELb0ELb0ELb1ELb0ELb0ELb1ELb1EEENS1_21CollectiveEpilogueFwdINS6_IJS8_S8_S9_EEENS6_IJNS7_ILi1EEESH_SH_EEESB_SD_Li256ELb1ELb1ELb1ELb0EEENS1_36VarlenDynamicPersistentTileSchedulerILi128ELi112ELi256ELi256ELb1ELb1ELb0ELb0ELb1ELb1EEEEEEEEEvNT_6ParamsE) ;  /* 0xffff248002007950 */ /* 0x004fea0003c3ffff */
        .weak           $__internal_4_$__cuda_sm70_shflsync_up_p
        .type           $__internal_4_$__cuda_sm70_shflsync_up_p,@function
        .size           $__internal_4_$__cuda_sm70_shflsync_up_p,($__internal_5_$__cuda_sm70_votesync_ballot - $__internal_4_$__cuda_sm70_shflsync_up_p)
$__internal_4_$__cuda_sm70_shflsync_up_p:
[----:B------:R-:W-:Y:S02]  /*db80*/  IMAD.MOV.U32 R4, RZ, RZ, RZ ;  /* 0x000000ffff047224 */ /* 0x000fe400078e00ff */
[----:B------:R-:W-:-:S04]  /*db90*/  IMAD.MOV.U32 R10, RZ, RZ, -0x1 ;  /* 0xffffffffff0a7424 */ /* 0x000fc800078e00ff */
[----:B------:R-:W-:Y:S04]  /*dba0*/  WARPSYNC R10 ;  /* 0x0000000a00007348 */ /* 0x000fe80003800000 */
[----:B------:R1:W2:Y:S02]  /*dbb0*/  SHFL.UP PT, R4, R0, R2, R4 ;  /* 0x0400000200047389 */ /* 0x0002a400000e0004 */
[----:B-1----:R-:W-:Y:S02]  /*dbc0*/  MOV R2, R3 ;  /* 0x0000000300027202 */ /* 0x002fe40000000f00 */
[----:B------:R-:W-:-:S04]  /*dbd0*/  MOV R3, 0x0 ;  /* 0x0000000000037802 */ /* 0x000fc80000000f00 */
[----:B--2---:R-:W-:Y:S05]  /*dbe0*/  RET.REL.NODEC R2 `(_ZN7cutlass13device_kernelIN5flash19enable_sm80_to_sm89INS1_16FlashAttnFwdSm80INS1_25CollectiveMainloopFwdSm80ILi8ELi1ELb1EN4cute5tupleIJNS5_1CILi128EEENS7_ILi112EEES8_EEELi128ENS_10bfloat16_tEfNS_4arch4Sm80ELb0ELb0ELb0ELb1ELb0ELb0ELb1ELb1EEENS1_21CollectiveEpilogueFwdINS6_IJS8_S8_S9_EEENS6_IJNS7_ILi1EEESH_SH_EEESB_SD_Li256ELb1ELb1ELb1ELb0EEENS1_36VarlenDynamicPersistentTileSchedulerILi128ELi112ELi256ELi256ELb1ELb1ELb0ELb0ELb1ELb1EEEEEEEEEvNT_6ParamsE) ;  /* 0xffff241002007950 */ /* 0x004fea0003c3ffff */
        .weak           $__internal_5_$__cuda_sm70_votesync_ballot
        .type           $__internal_5_$__cuda_sm70_votesync_ballot,@function
        .size           $__internal_5_$__cuda_sm70_votesync_ballot,(.L_x_1342 - $__internal_5_$__cuda_sm70_votesync_ballot)
$__internal_5_$__cuda_sm70_votesync_ballot:
[----:B------:R-:W-:Y:S01]  /*dbf0*/  ISETP.NE.U32.AND P0, PT, R0, 0x1, PT ;  /* 0x000000010000780c */ /* 0x000fe20003f05070 */
[----:B------:R-:W-:-:S04]  /*dc00*/  IMAD.MOV.U32 R3, RZ, RZ, -0x1 ;  /* 0xffffffffff037424 */ /* 0x000fc800078e00ff */
[----:B------:R-:W-:Y:S08]  /*dc10*/  WARPSYNC R3 ;  /* 0x0000000300007348 */ /* 0x000ff00003800000 */
[----:B------:R-:W-:-:S04]  /*dc20*/  VOTE.ANY R0, PT, !P0 ;  /* 0x0000000000007806 */ /* 0x000fc800040e0100 */
[----:B------:R-:W-:Y:S01]  /*dc30*/  LOP3.LUT R0, R0, R3, RZ, 0xc0, !PT ;  /* 0x0000000300007212 */ /* 0x000fe200078ec0ff */
[----:B------:R-:W-:-:S04]  /*dc40*/  IMAD.MOV.U32 R3, RZ, RZ, 0x0 ;  /* 0x00000000ff037424 */ /* 0x000fc800078e00ff */
[----:B------:R-:W-:Y:S05]  /*dc50*/  RET.REL.NODEC R2 `(_ZN7cutlass13device_kernelIN5flash19enable_sm80_to_sm89INS1_16FlashAttnFwdSm80INS1_25CollectiveMainloopFwdSm80ILi8ELi1ELb1EN4cute5tupleIJNS5_1CILi128EEENS7_ILi112EEES8_EEELi128ENS_10bfloat16_tEfNS_4arch4Sm80ELb0ELb0ELb0ELb1ELb0ELb0ELb1ELb1EEENS1_21CollectiveEpilogueFwdINS6_IJS8_S8_S9_EEENS6_IJNS7_ILi1EEESH_SH_EEESB_SD_Li256ELb1ELb1ELb1ELb0EEENS1_36VarlenDynamicPersistentTileSchedulerILi128ELi112ELi256ELi256ELb1ELb1ELb0ELb0ELb1ELb1EEEEEEEEEvNT_6ParamsE) ;  /* 0xffff23a002007950 */ /* 0x000fea0003c3ffff */
.L_x_232:
        /* <DEDUP_REMOVED lines=10> */
.L_x_1342:


//--------------------- .text._ZN7cutlass13device_kernelIN5flash19enable_sm80_to_sm89INS1_16FlashAttnFwdSm80INS1_25CollectiveMainloopFwdSm80ILi8ELi1ELb1EN4cute5tupleIJNS5_1CILi128EEENS7_ILi112EEES8_EEELi128ENS_10bfloat16_tEfNS_4arch4Sm80ELb0ELb0ELb0ELb1ELb0ELb1ELb1ELb1EEENS1_21CollectiveEpilogueFwdINS6_IJS8_S8_S9_EEENS6_IJNS7_ILi1EEESH_SH_EEESB_SD_Li256ELb1ELb1ELb1ELb0EEENS1_36VarlenDynamicPersistentTileSchedulerILi128ELi112ELi256ELi256ELb1ELb1ELb0ELb0ELb1ELb1EEEEEEEEEvNT_6ParamsE --------------------------
	.section	.text._ZN7cutlass13device_kernelIN5flash19enable_sm80_to_sm89INS1_16FlashAttnFwdSm80INS1_25CollectiveMainloopFwdSm80ILi8ELi1ELb1EN4cute5tupleIJNS5_1CILi128EEENS7_ILi112EEES8_EEELi128ENS_10bfloat16_tEfNS_4arch4Sm80ELb0ELb0ELb0ELb1ELb0ELb1ELb1ELb1EEENS1_21CollectiveEpilogueFwdINS6_IJS8_S8_S9_EEENS6_IJNS7_ILi1EEESH_SH_EEESB_SD_Li256ELb1ELb1ELb1ELb0EEENS1_36VarlenDynamicPersistentTileSchedulerILi128ELi112ELi256ELi256ELb1ELb1ELb0ELb0ELb1ELb1EEEEEEEEEvNT_6ParamsE,"ax",@progbits
	.sectioninfo	@"SHI_REGISTERS=255"
	.align	128
.text._ZN7cutlass13device_kernelIN5flash19enable_sm80_to_sm89INS1_16FlashAttnFwdSm80INS1_25CollectiveMainloopFwdSm80ILi8ELi1ELb1EN4cute5tupleIJNS5_1CILi128EEENS7_ILi112EEES8_EEELi128ENS_10bfloat16_tEfNS_4arch4Sm80ELb0ELb0ELb0ELb1ELb0ELb1ELb1ELb1EEENS1_21CollectiveEpilogueFwdINS6_IJS8_S8_S9_EEENS6_IJNS7_ILi1EEESH_SH_EEESB_SD_Li256ELb1ELb1ELb1ELb0EEENS1_36VarlenDynamicPersistentTileSchedulerILi128ELi112ELi256ELi256ELb1ELb1ELb0ELb0ELb1ELb1EEEEEEEEEvNT_6ParamsE:
        .type           _ZN7cutlass13device_kernelIN5flash19enable_sm80_to_sm89INS1_16FlashAttnFwdSm80INS1_25CollectiveMainloopFwdSm80ILi8ELi1ELb1EN4cute5tupleIJNS5_1CILi128EEENS7_ILi112EEES8_EEELi128ENS_10bfloat16_tEfNS_4arch4Sm80ELb0ELb0ELb0ELb1ELb0ELb1ELb1ELb1EEENS1_21CollectiveEpilogueFwdINS6_IJS8_S8_S9_EEENS6_IJNS7_ILi1EEESH_SH_EEESB_SD_Li256ELb1ELb1ELb1ELb0EEENS1_36VarlenDynamicPersistentTileSchedulerILi128ELi112ELi256ELi256ELb1ELb1ELb0ELb0ELb1ELb1EEEEEEEEEvNT_6ParamsE,@function
        .size           _ZN7cutlass13device_kernelIN5flash19enable_sm80_to_sm89INS1_16FlashAttnFwdSm80INS1_25CollectiveMainloopFwdSm80ILi8ELi1ELb1EN4cute5tupleIJNS5_1CILi128EEENS7_ILi112EEES8_EEELi128ENS_10bfloat16_tEfNS_4arch4Sm80ELb0ELb0ELb0ELb1ELb0ELb1ELb1ELb1EEENS1_21CollectiveEpilogueFwdINS6_IJS8_S8_S9_EEENS6_IJNS7_ILi1EEESH_SH_EEESB_SD_Li256ELb1ELb1ELb1ELb0EEENS1_36VarlenDynamicPersistentTileSchedulerILi128ELi112ELi256ELi256ELb1ELb1ELb0ELb0ELb1ELb1EEEEEEEEEvNT_6ParamsE,(.L_x_1347 - _ZN7cutlass13device_kernelIN5flash19enable_sm80_to_sm89INS1_16FlashAttnFwdSm80INS1_25CollectiveMainloopFwdSm80ILi8ELi1ELb1EN4cute5tupleIJNS5_1CILi128EEENS7_ILi112EEES8_EEELi128ENS_10bfloat16_tEfNS_4arch4Sm80ELb0ELb0ELb0ELb1ELb0ELb1ELb1ELb1EEENS1_21CollectiveEpilogueFwdINS6_IJS8_S8_S9_EEENS6_IJNS7_ILi1EEESH_SH_EEESB_SD_Li256ELb1ELb1ELb1ELb0EEENS1_36VarlenDynamicPersistentTileSchedulerILi128ELi112ELi256ELi256ELb1ELb1ELb0ELb0ELb1ELb1EEEEEEEEEvNT_6ParamsE)
        .other          _ZN7cutlass13device_kernelIN5flash19enable_sm80_to_sm89INS1_16FlashAttnFwdSm80INS1_25CollectiveMainloopFwdSm80ILi8ELi1ELb1EN4cute5tupleIJNS5_1CILi128EEENS7_ILi112EEES8_EEELi128ENS_10bfloat16_tEfNS_4arch4Sm80ELb0ELb0ELb0ELb1ELb0ELb1ELb1ELb1EEENS1_21CollectiveEpilogueFwdINS6_IJS8_S8_S9_EEENS6_IJNS7_ILi1EEESH_SH_EEESB_SD_Li256ELb1ELb1ELb1ELb0EEENS1_36VarlenDynamicPersistentTileSchedulerILi128ELi112ELi256ELi256ELb1ELb1ELb0ELb0ELb1ELb1EEEEEEEEEvNT_6ParamsE,@"STO_CUDA_ENTRY STV_DEFAULT"
_ZN7cutlass13device_kernelIN5flash19enable_sm80_to_sm89INS1_16FlashAttnFwdSm80INS1_25CollectiveMainloopFwdSm80ILi8ELi1ELb1EN4cute5tupleIJNS5_1CILi128EEENS7_ILi112EEES8_EEELi128ENS_10bfloat16_tEfNS_4arch4Sm80ELb0ELb0ELb0ELb1ELb0ELb1ELb1ELb1EEENS1_21CollectiveEpilogueFwdINS6_IJS8_S8_S9_EEENS6_IJNS7_ILi1EEESH_SH_EEESB_SD_Li256ELb1ELb1ELb1ELb0EEENS1_36VarlenDynamicPersistentTileSchedulerILi128ELi112ELi256ELi256ELb1ELb1ELb0ELb0ELb1ELb1EEEEEEEEEvNT_6ParamsE:
[----:B------:R-:W-:Y:S02]  /*0000*/  MOV R1, c[0x0][0x28] ;  /* 0x00000a0000017a02 */ /* 0x000fe40000000f00 */
[----:B------:R-:W1:Y:S01]  /*0010*/  S2R R215, SR_TID.X ;  /* 0x0000000000d77919 */ /* 0x000e620000002100 */
[----:B------:R-:W-:Y:S01]  /*0020*/  ULDC.64 UR10, c[0x0][0x118] ;  /* 0x00004600000a7ab9 */ /* 0x000fe20000000a00 */
[----:B------:R-:W-:Y:S01]  /*0030*/  IMAD.MOV.U32 R214, RZ, RZ, RZ ;  /* 0x000000ffffd67224 */ /* 0x000fe200078e00ff */
[----:B------:R-:W-:Y:S01]  /*0040*/  MOV R212, 0xffffffff ;  /* 0xffffffff00d47802 */ /* 0x000fe20000000f00 */
[----:B------:R-:W-:Y:S02]  /*0050*/  IMAD.MOV.U32 R213, RZ, RZ, -0x1 ;  /* 0xffffffffffd57424 */ /* 0x000fe400078e00ff */
[----:B------:R-:W-:Y:S01]  /*0060*/  IMAD.MOV.U32 R207, RZ, RZ, -0x1 ;  /* 0xffffffffffcf7424 */ /* 0x000fe200078e00ff */
[----:B-1----:R-:W-:-:S06]  /*0070*/  SHF.R.U32.HI R224, RZ, 0x5, R215 ;  /* 0x00000005ffe07819 */ /* 0x002fcc00000116d7 */
[----:B------:R-:W1:Y:S02]  /*0080*/  SHFL.IDX PT, R224, R224, RZ, 0x1f ;  /* 0x00001fffe0e07589 */ /* 0x000e6400000e0000 */
[----:B-1----:R-:W-:-:S13]  /*0090*/  ISETP.NE.AND P0, PT, R224, RZ, PT ;  /* 0x000000ffe000720c */ /* 0x002fda0003f05270 */
[----:B------:R-:W-:Y:S06]  /*00a0*/  @P0 BAR.SYNC.DEFER_BLOCKING 0x5, 0x100 ;  /* 0x0144000000000b1d */ /* 0x000fec0000010000 */
[----:B------:R-:W1:Y:S04]  /*00b0*/  @P0 LDS.128 R208, [0xf100] ;  /* 0x00f10000ffd00984 */ /* 0x000e680000000c00 */
[----:B------:R-:W-:Y:S06]  /*00c0*/  @P0 BAR.ARV 0x4, 0x100 ;  /* 0x0104000000000b1d */ /* 0x000fec0000002000 */
[----:B------:R-:W-:Y:S05]  /*00d0*/  @P0 BRA `(.L_x_233) ;  /* 0x00000a1000000947 */ /* 0x000fea0003800000 */
[----:B------:R-:W-:Y:S01]  /*00e0*/  LOP3.LUT R2, R215, 0x1f, RZ, 0xc0, !PT ;  /* 0x0000001fd7027812 */ /* 0x000fe200078ec0ff */
[----:B------:R-:W-:-:S02]  /*00f0*/  IMAD.MOV.U32 R4, RZ, RZ, RZ ;  /* 0x000000ffff047224 */ /* 0x000fc400078e00ff */
[----:B------:R-:W-:Y:S01]  /*0100*/  IMAD.MOV.U32 R3, RZ, RZ, RZ ;  /* 0x000000ffff037224 */ /* 0x000fe200078e00ff */
[----:B------:R-:W-:-:S04]  /*0110*/  ISETP.NE.AND P6, PT, R2, 0x1f, PT ;  /* 0x0000001f0200780c */ /* 0x000fc80003fc5270 */
[----:B------:R-:W-:-:S13]  /*0120*/  ISETP.GE.OR P0, PT, R2, c[0x0][0x53c], !P6 ;  /* 0x00014f0002007a0c */ /* 0x000fda0007706670 */
[----:B------:R-:W-:Y:S02]  /*0130*/  @!P0 IMAD.MOV.U32 R5, RZ, RZ, 0x4 ;  /* 0x00000004ff058424 */ /* 0x000fe400078e00ff */
[----:B------:R-:W-:Y:S02]  /*0140*/  @!P0 IMAD.MOV.U32 R0, RZ, RZ, 0x4 ;  /* 0x00000004ff008424 */ /* 0x000fe400078e00ff */
[----:B------:R-:W-:-:S04]  /*0150*/  @!P0 IMAD.WIDE.U32 R6, R2, R5, c[0x0][0x580] ;  /* 0x0001600002068625 */ /* 0x000fc800078e0005 */
[C---:B------:R-:W-:Y:S01]  /*0160*/  @!P0 IMAD.WIDE.U32 R8, R2.reuse, R0, c[0x0][0x578] ;  /* 0x00015e0002088625 */ /* 0x040fe200078e0000 */
[----:B------:R-:W2:Y:S04]  /*0170*/  @!P0 LDG.E R4, [R6.64] ;  /* 0x0000000a06048981 */ /* 0x000ea8000c1e1900 */
[----:B------:R-:W2:Y:S01]  /*0180*/  @!P0 LDG.E R3, [R8.64] ;  /* 0x0000000a08038981 */ /* 0x000ea2000c1e1900 */
[C---:B------:R-:W-:Y:S01]  /*0190*/  ISETP.NE.AND P5, PT, R2.reuse, RZ, PT ;  /* 0x000000ff0200720c */ /* 0x040fe20003fa5270 */
[----:B------:R-:W3:Y:S01]  /*01a0*/  S2UR UR4, SR_CTAID.X ;  /* 0x00000000000479c3 */ /* 0x000ee20000002500 */
[C---:B------:R-:W-:Y:S02]  /*01b0*/  ISETP.GE.U32.AND P4, PT, R2.reuse, 0x2, PT ;  /* 0x000000020200780c */ /* 0x040fe40003f86070 */
[----:B------:R-:W-:-:S02]  /*01c0*/  ISETP.GE.U32.AND P3, PT, R2, 0x4, PT ;  /* 0x000000040200780c */ /* 0x000fc40003f66070 */
[C---:B------:R-:W-:Y:S02]  /*01d0*/  ISETP.GE.U32.AND P2, PT, R2.reuse, 0x8, PT ;  /* 0x000000080200780c */ /* 0x040fe40003f46070 */
[----:B------:R-:W-:Y:S02]  /*01e0*/  ISETP.GE.U32.AND P1, PT, R2, 0x10, PT ;  /* 0x000000100200780c */ /* 0x000fe40003f26070 */
[----:B-1----:R-:W-:Y:S01]  /*01f0*/  MOV R211, RZ ;  /* 0x000000ff00d37202 */ /* 0x002fe20000000f00 */
[----:B--2---:R-:W-:-:S05]  /*0200*/  IMAD R0, R4, R3, RZ ;  /* 0x0000000304007224 */ /* 0x004fca00078e02ff */
[----:B------:R-:W1:Y:S02]  /*0210*/  SHFL.UP PT, R5, R0, 0x1, RZ ;  /* 0x0420000000057989 */ /* 0x000e6400000e00ff */
[----:B-1----:R-:W-:-:S05]  /*0220*/  SEL R5, R5, RZ, P5 ;  /* 0x000000ff05057207 */ /* 0x002fca0002800000 */
[----:B------:R-:W-:-:S05]  /*0230*/  IMAD.IADD R5, R0, 0x1, R5 ;  /* 0x0000000100057824 */ /* 0x000fca00078e0205 */
[----:B------:R-:W1:Y:S02]  /*0240*/  SHFL.UP PT, R0, R5, 0x2, RZ ;  /* 0x0440000005007989 */ /* 0x000e6400000e00ff */
[----:B-1----:R-:W-:-:S04]  /*0250*/  SEL R0, R0, RZ, P4 ;  /* 0x000000ff00007207 */ /* 0x002fc80002000000 */
[----:B------:R-:W-:-:S05]  /*0260*/  IADD3 R0, R5, R0, RZ ;  /* 0x0000000005007210 */ /* 0x000fca0007ffe0ff */
        /* <DEDUP_REMOVED lines=9> */
[----:B------:R-:W1:Y:S02]  /*0300*/  SHFL.IDX PT, R0, R5, 0x1f, 0x1f ;  /* 0x03e01f0005007f89 */ /* 0x000e6400000e0000 */
[----:B-1----:R-:W-:-:S04]  /*0310*/  IMAD R0, R0, c[0x0][0x538], RZ ;  /* 0x00014e0000007a24 */ /* 0x002fc800078e02ff */
[----:B------:R-:W-:Y:S01]  /*0320*/  IMAD.MOV.U32 R51, RZ, RZ, R0 ;  /* 0x000000ffff337224 */ /* 0x000fe200078e0000 */
[----:B---3--:R-:W-:-:S13]  /*0330*/  ISETP.GT.AND P0, PT, R0, UR4, PT ;  /* 0x0000000400007c0c */ /* 0x008fda000bf04270 */
[----:B------:R-:W-:Y:S05]  /*0340*/  @P0 BRA `(.L_x_234) ;  /* 0x0000026000000947 */ /* 0x000fea0003800000 */
[----:B------:R-:W-:Y:S02]  /*0350*/  MOV R0, R51 ;  /* 0x0000003300007202 */ /* 0x000fe40000000f00 */
[----:B------:R-:W-:-:S04]  /*0360*/  MOV R211, RZ ;  /* 0x000000ff00d37202 */ /* 0x000fc80000000f00 */
.L_x_238:
[----:B------:R-:W-:-:S04]  /*0370*/  IADD3 R211, R211, 0x1f, RZ ;  /* 0x0000001fd3d37810 */ /* 0x000fc80007ffe0ff */
[----:B------:R-:W-:-:S13]  /*0380*/  ISETP.GE.AND P0, PT, R211, c[0x0][0x53c], PT ;  /* 0x00014f00d3007a0c */ /* 0x000fda0003f06270 */
[----:B------:R-:W-:Y:S05]  /*0390*/  @P0 BRA `(.L_x_235) ;  /* 0x000006d000000947 */ /* 0x000fea0003800000 */
[----:B------:R-:W-:Y:S02]  /*03a0*/  IADD3 R7, R2, R211, RZ ;  /* 0x000000d302077210 */ /* 0x000fe40007ffe0ff */
[----:B------:R-:W-:Y:S02]  /*03b0*/  MOV R4, RZ ;  /* 0x000000ff00047202 */ /* 0x000fe40000000f00 */
[----:B------:R-:W-:Y:S02]  /*03c0*/  ISETP.GE.OR P0, PT, R7, c[0x0][0x53c], !P6 ;  /* 0x00014f0007007a0c */ /* 0x000fe40007706670 */
[----:B------:R-:W-:-:S11]  /*03d0*/  MOV R3, RZ ;  /* 0x000000ff00037202 */ /* 0x000fd60000000f00 */
[----:B------:R-:W-:Y:S02]  /*03e0*/  @!P0 MOV R6, 0x4 ;  /* 0x0000000400068802 */ /* 0x000fe40000000f00 */
[----:B------:R-:W-:-:S03]  /*03f0*/  @!P0 MOV R5, 0x4 ;  /* 0x0000000400058802 */ /* 0x000fc60000000f00 */
[----:B------:R-:W-:-:S04]  /*0400*/  @!P0 IMAD.WIDE R8, R7, R6, c[0x0][0x580] ;  /* 0x0001600007088625 */ /* 0x000fc800078e0206 */
[----:B------:R-:W-:Y:S01]  /*0410*/  @!P0 IMAD.WIDE R6, R7, R5, c[0x0][0x578] ;  /* 0x00015e0007068625 */ /* 0x000fe200078e0205 */
[----:B------:R-:W2:Y:S04]  /*0420*/  @!P0 LDG.E R4, [R8.64] ;  /* 0x0000000a08048981 */ /* 0x000ea8000c1e1900 */
[----:B------:R-:W2:Y:S02]  /*0430*/  @!P0 LDG.E R3, [R6.64] ;  /* 0x0000000a06038981 */ /* 0x000ea4000c1e1900 */
[----:B--2---:R-:W-:Y:S01]  /*0440*/  IMAD R5, R4, R3, RZ ;  /* 0x0000000304057224 */ /* 0x004fe200078e02ff */
[----:B------:R-:W-:Y:S05]  /*0450*/  BRA.DIV ~URZ, `(.L_x_236) ;  /* 0x00016b727f007947 */ /* 0x000fea000b800000 */
[----:B------:R1:W2:Y:S02]  /*0460*/  SHFL.UP PT, R6, R5, 0x1, RZ ;  /* 0x0420000005067989 */ /* 0x0002a400000e00ff */
.L_x_396:
        /* <DEDUP_REMOVED lines=16> */
.L_x_397:
[----:B--2---:R-:W-:-:S05]  /*0570*/  IMAD R51, R51, c[0x0][0x538], RZ ;  /* 0x00014e0033337a24 */ /* 0x004fca00078e02ff */
[----:B------:R-:W-:-:S04]  /*0580*/  IADD3 R0, R51, R0, RZ ;  /* 0x0000000033007210 */ /* 0x000fc80007ffe0ff */
[----:B------:R-:W-:-:S13]  /*0590*/  ISETP.GT.AND P0, PT, R0, UR4, PT ;  /* 0x0000000400007c0c */ /* 0x000fda000bf04270 */
[----:B-1----:R-:W-:Y:S05]  /*05a0*/  @!P0 BRA `(.L_x_238) ;  /* 0xfffffdc000008947 */ /* 0x002fea000383ffff */
.L_x_234:
[----:B------:R-:W-:-:S05]  /*05b0*/  IADD3 R208, -R51, R0, RZ ;  /* 0x0000000033d07210 */ /* 0x000fca0007ffe1ff */
[----:B------:R-:W-:-:S05]  /*05c0*/  IMAD R0, R5, c[0x0][0x538], R208 ;  /* 0x00014e0005007a24 */ /* 0x000fca00078e02d0 */
[----:B------:R-:W-:Y:S01]  /*05d0*/  ISETP.GT.AND P0, PT, R0, UR4, PT ;  /* 0x0000000400007c0c */ /* 0x000fe2000bf04270 */
[----:B------:R-:W-:-:S12]  /*05e0*/  BRA.DIV ~URZ, `(.L_x_239) ;  /* 0x00016c127f007947 */ /* 0x000fd8000b800000 */
[----:B------:R-:W-:-:S04]  /*05f0*/  VOTE.ANY R6, PT, !P0 ;  /* 0x0000000000067806 */ /* 0x000fc800040e0100 */
.L_x_398:
[----:B------:R1:W2:Y:S01]  /*0600*/  POPC R0, R6 ;  /* 0x0000000600007309 */ /* 0x0002a20000000000 */
[----:B------:R-:W-:Y:S05]  /*0610*/  BRA.DIV ~URZ, `(.L_x_240) ;  /* 0x00016c227f007947 */ /* 0x000fea000b800000 */
[----:B--2---:R2:W3:Y:S01]  /*0620*/  SHFL.IDX PT, R4, R4, R0, 0x1f ;  /* 0x00001f0004047589 */ /* 0x0044e200000e0000 */
[----:B------:R-:W-:-:S03]  /*0630*/  MOV R7, RZ ;  /* 0x000000ff00077202 */ /* 0x000fc60000000f00 */
[----:B------:R2:W4:Y:S04]  /*0640*/  SHFL.IDX PT, R3, R3, R0, 0x1f ;  /* 0x00001f0003037589 */ /* 0x00052800000e0000 */
.L_x_399:
[----:B------:R-:W-:Y:S01]  /*0650*/  ISETP.NE.AND P0, PT, R6, RZ, PT ;  /* 0x000000ff0600720c */ /* 0x000fe20003f05270 */
[----:B------:R-:W-:-:S12]  /*0660*/  BSSY B0, `(.L_x_241) ;  /* 0x0000005000007945 */ /* 0x000fd80003800000 */
[----:B------:R-:W-:Y:S05]  /*0670*/  @!P0 BRA `(.L_x_242) ;  /* 0x0000003000008947 */ /* 0x000fea0003800000 */
[----:B------:R-:W-:Y:S01]  /*0680*/  IADD3 R7, R0, -0x1, RZ ;  /* 0xffffffff00077810 */ /* 0x000fe20007ffe0ff */
[----:B------:R-:W-:Y:S05]  /*0690*/  BRA.DIV ~URZ, `(.L_x_243) ;  /* 0x00016c827f007947 */ /* 0x000fea000b800000 */
[----:B------:R1:W2:Y:S02]  /*06a0*/  SHFL.IDX PT, R7, R5, R7, 0x1f ;  /* 0x00001f0705077589 */ /* 0x0002a400000e0000 */
.L_x_242:
[----:B------:R-:W-:Y:S05]  /*06b0*/  BSYNC B0 ;  /* 0x0000000000007941 */ /* 0x000fea0003800000 */
.L_x_241:
[-C--:B-1-3--:R-:W-:Y:S01]  /*06c0*/  IABS R5, R4.reuse ;  /* 0x0000000400057213 */ /* 0x08afe20000000000 */
[----:B--2---:R-:W-:Y:S01]  /*06d0*/  IMAD R208, R7, c[0x0][0x538], R208 ;  /* 0x00014e0007d07a24 */ /* 0x004fe200078e02d0 */
[----:B----4-:R-:W-:Y:S02]  /*06e0*/  IABS R10, R3 ;  /* 0x00000003000a7213 */ /* 0x010fe40000000000 */
[----:B------:R-:W1:Y:S01]  /*06f0*/  I2F.RP R8, R5 ;  /* 0x0000000500087306 */ /* 0x000e620000209400 */
[----:B------:R-:W-:Y:S02]  /*0700*/  IABS R6, R4 ;  /* 0x0000000400067213 */ /* 0x000fe40000000000 */
[----:B------:R-:W-:Y:S02]  /*0710*/  IADD3 R209, -R208, UR4, RZ ;  /* 0x00000004d0d17c10 */ /* 0x000fe4000fffe1ff */
[----:B------:R-:W-:Y:S01]  /*0720*/  IADD3 R211, R0, R211, RZ ;  /* 0x000000d300d37210 */ /* 0x000fe20007ffe0ff */
[----:B------:R-:W-:Y:S01]  /*0730*/  IMAD.MOV R6, RZ, RZ, -R6 ;  /* 0x000000ffff067224 */ /* 0x000fe200078e0a06 */
[----:B------:R-:W-:Y:S01]  /*0740*/  IABS R7, R209 ;  /* 0x000000d100077213 */ /* 0x000fe20000000000 */
[----:B------:R-:W2:Y:S08]  /*0750*/  I2F.RP R12, R10 ;  /* 0x0000000a000c7306 */ /* 0x000eb00000209400 */
[----:B-1----:R-:W1:Y:S08]  /*0760*/  MUFU.RCP R8, R8 ;  /* 0x0000000800087308 */ /* 0x002e700000001000 */
[----:B--2---:R-:W2:Y:S01]  /*0770*/  MUFU.RCP R12, R12 ;  /* 0x0000000c000c7308 */ /* 0x004ea20000001000 */
[----:B-1----:R-:W-:-:S07]  /*0780*/  IADD3 R8, R8, 0xffffffe, RZ ;  /* 0x0ffffffe08087810 */ /* 0x002fce0007ffe0ff */
[----:B------:R-:W1:Y:S01]  /*0790*/  F2I.FTZ.U32.TRUNC.NTZ R9, R8 ;  /* 0x0000000800097305 */ /* 0x000e62000021f000 */
[----:B--2---:R-:W-:-:S07]  /*07a0*/  IADD3 R12, R12, 0xffffffe, RZ ;  /* 0x0ffffffe0c0c7810 */ /* 0x004fce0007ffe0ff */
[----:B------:R2:W3:Y:S01]  /*07b0*/  F2I.FTZ.U32.TRUNC.NTZ R13, R12 ;  /* 0x0000000c000d7305 */ /* 0x0004e2000021f000 */
[----:B-1----:R-:W-:Y:S02]  /*07c0*/  IMAD.MOV R11, RZ, RZ, -R9 ;  /* 0x000000ffff0b7224 */ /* 0x002fe400078e0a09 */
[----:B------:R-:W-:Y:S02]  /*07d0*/  IMAD.MOV.U32 R8, RZ, RZ, RZ ;  /* 0x000000ffff087224 */ /* 0x000fe400078e00ff */
[----:B------:R-:W-:-:S04]  /*07e0*/  IMAD R11, R11, R5, RZ ;  /* 0x000000050b0b7224 */ /* 0x000fc800078e02ff */
[----:B------:R-:W-:Y:S01]  /*07f0*/  IMAD.HI.U32 R11, R9, R11, R8 ;  /* 0x0000000b090b7227 */ /* 0x000fe200078e0008 */
[----:B--2---:R-:W-:-:S03]  /*0800*/  MOV R12, RZ ;  /* 0x000000ff000c7202 */ /* 0x004fc60000000f00 */
[----:B---3--:R-:W-:Y:S02]  /*0810*/  IMAD.MOV R8, RZ, RZ, -R13 ;  /* 0x000000ffff087224 */ /* 0x008fe400078e0a0d */
[----:B------:R-:W-:-:S04]  /*0820*/  IMAD.HI.U32 R11, R11, R7, RZ ;  /* 0x000000070b0b7227 */ /* 0x000fc800078e00ff */
[----:B------:R-:W-:Y:S02]  /*0830*/  IMAD R6, R11, R6, R7 ;  /* 0x000000060b067224 */ /* 0x000fe400078e0207 */
[----:B------:R-:W-:-:S03]  /*0840*/  IMAD R8, R8, R10, RZ ;  /* 0x0000000a08087224 */ /* 0x000fc600078e02ff */
[----:B------:R-:W-:Y:S01]  /*0850*/  ISETP.GT.U32.AND P0, PT, R5, R6, PT ;  /* 0x000000060500720c */ /* 0x000fe20003f04070 */
[----:B------:R-:W-:-:S12]  /*0860*/  IMAD.HI.U32 R8, R13, R8, R12 ;  /* 0x000000080d087227 */ /* 0x000fd800078e000c */
[----:B------:R-:W-:Y:S01]  /*0870*/  @!P0 IMAD.IADD R6, R6, 0x1, -R5 ;  /* 0x0000000106068824 */ /* 0x000fe200078e0a05 */
[----:B------:R-:W-:Y:S02]  /*0880*/  @!P0 IADD3 R11, R11, 0x1, RZ ;  /* 0x000000010b0b8810 */ /* 0x000fe40007ffe0ff */
[----:B------:R-:W-:Y:S02]  /*0890*/  ISETP.NE.AND P0, PT, R4, RZ, PT ;  /* 0x000000ff0400720c */ /* 0x000fe40003f05270 */
[----:B------:R-:W-:Y:S02]  /*08a0*/  ISETP.GE.U32.AND P2, PT, R6, R5, PT ;  /* 0x000000050600720c */ /* 0x000fe40003f46070 */
[----:B------:R-:W-:-:S04]  /*08b0*/  LOP3.LUT R5, R209, R4, RZ, 0x3c, !PT ;  /* 0x00000004d1057212 */ /* 0x000fc800078e3cff */
[----:B------:R-:W-:Y:S02]  /*08c0*/  ISETP.GE.AND P1, PT, R5, RZ, PT ;  /* 0x000000ff0500720c */ /* 0x000fe40003f26270 */
[----:B------:R-:W-:-:S05]  /*08d0*/  IABS R5, R3 ;  /* 0x0000000300057213 */ /* 0x000fca0000000000 */
[----:B------:R-:W-:Y:S01]  /*08e0*/  @P2 IADD3 R11, R11, 0x1, RZ ;  /* 0x000000010b0b2810 */ /* 0x000fe20007ffe0ff */
[----:B------:R-:W-:-:S04]  /*08f0*/  IMAD.MOV R5, RZ, RZ, -R5 ;  /* 0x000000ffff057224 */ /* 0x000fc800078e0a05 */
[----:B------:R-:W-:-:S04]  /*0900*/  IMAD.MOV.U32 R7, RZ, RZ, R11 ;  /* 0x000000ffff077224 */ /* 0x000fc800078e000b */
[----:B------:R-:W-:Y:S01]  /*0910*/  @!P1 IMAD.MOV R7, RZ, RZ, -R7 ;  /* 0x000000ffff079224 */ /* 0x000fe200078e0a07 */
[----:B------:R-:W-:-:S04]  /*0920*/  @!P0 LOP3.LUT R7, RZ, R4, RZ, 0x33, !PT ;  /* 0x00000004ff078212 */ /* 0x000fc800078e33ff */
[----:B------:R-:W-:Y:S01]  /*0930*/  IABS R6, R7 ;  /* 0x0000000700067213 */ /* 0x000fe20000000000 */
[----:B------:R-:W-:-:S04]  /*0940*/  IMAD R4, R7, R4, RZ ;  /* 0x0000000407047224 */ /* 0x000fc800078e02ff */
[----:B------:R-:W-:-:S04]  /*0950*/  IMAD.HI.U32 R8, R8, R6, RZ ;  /* 0x0000000608087227 */ /* 0x000fc800078e00ff */
[----:B------:R-:W-:Y:S02]  /*0960*/  IMAD R5, R8, R5, R6 ;  /* 0x0000000508057224 */ /* 0x000fe400078e0206 */
[----:B------:R-:W-:-:S03]  /*0970*/  IMAD.IADD R209, R209, 0x1, -R4 ;  /* 0x00000001d1d17824 */ /* 0x000fc600078e0a04 */
        /* <DEDUP_REMOVED lines=9> */
[----:B------:R-:W-:-:S05]  /*0a10*/  @!P0 LOP3.LUT R8, RZ, R3, RZ, 0x33, !PT ;  /* 0x00000003ff088212 */ /* 0x000fca00078e33ff */
[----:B------:R-:W-:-:S04]  /*0a20*/  IMAD.MOV R5, RZ, RZ, -R8 ;  /* 0x000000ffff057224 */ /* 0x000fc800078e0a08 */
[C---:B------:R-:W-:Y:S02]  /*0a30*/  IMAD R5, R3.reuse, R5, R7 ;  /* 0x0000000503057224 */ /* 0x040fe400078e0207 */
[----:B------:R-:W-:-:S04]  /*0a40*/  IMAD R3, R3, 0x1000000, R8 ;  /* 0x0100000003037824 */ /* 0x000fc800078e0208 */
[----:B------:R-:W-:Y:S01]  /*0a50*/  IMAD R210, R5, 0x10000, R3 ;  /* 0x0001000005d27824 */ /* 0x000fe200078e0203 */
[----:B------:R-:W-:Y:S05]  /*0a60*/  BRA `(.L_x_244) ;  /* 0x0000004000007947 */ /* 0x000fea0003800000 */
.L_x_235:
[----:B------:R-:W-:Y:S01]  /*0a70*/  IMAD.MOV.U32 R209, RZ, RZ, RZ ;  /* 0x000000ffffd17224 */ /* 0x000fe200078e00ff */
[----:B------:R-:W-:Y:S01]  /*0a80*/  MOV R210, RZ ;  /* 0x000000ff00d27202 */ /* 0x000fe20000000f00 */
[----:B------:R-:W-:Y:S01]  /*0a90*/  IMAD.U32 R208, RZ, RZ, UR4 ;  /* 0x00000004ffd07e24 */ /* 0x000fe2000f8e00ff */
[----:B------:R-:W-:Y:S02]  /*0aa0*/  MOV R211, c[0x0][0x53c] ;  /* 0x00014f0000d37a02 */ /* 0x000fe40000000f00 */
.L_x_244:
[----:B------:R-:W-:Y:S01]  /*0ab0*/  ISETP.NE.AND P0, PT, R2, RZ, PT ;  /* 0x000000ff0200720c */ /* 0x000fe20003f05270 */
[----:B------:R-:W-:-:S12]  /*0ac0*/  WARPSYNC 0xffffffff ;  /* 0xffffffff00007948 */ /* 0x000fd80003800000 */
[----:B------:R1:W-:Y:S04]  /*0ad0*/  @!P0 STS.128 [0xf100], R208 ;  /* 0x00f100d0ff008388 */ /* 0x0003e80000000c00 */
[----:B------:R-:W-:Y:S06]  /*0ae0*/  BAR.ARV 0x5, 0x100 ;  /* 0x0144000000007b1d */ /* 0x000fec0000002000 */
.L_x_233:
[----:B-1----:R-:W-:-:S13]  /*0af0*/  ISETP.GE.AND P0, PT, R211, c[0x0][0x53c], PT ;  /* 0x00014f00d3007a0c */ /* 0x002fda0003f06270 */
[----:B------:R-:W-:Y:S05]  /*0b00*/  @P0 EXIT ;  /* 0x000000000000094d */ /* 0x000fea0003800000 */
[----:B------:R-:W-:-:S04]  /*0b10*/  SHF.R.S32.HI R7, RZ, 0x1f, R215 ;  /* 0x0000001fff077819 */ /* 0x000fc800000114d7 */
[CC--:B------:R-:W-:Y:S02]  /*0b20*/  LEA.HI R5, R7.reuse, R215.reuse, RZ, 0x4 ;  /* 0x000000d707057211 */ /* 0x0c0fe400078f20ff */
[CC--:B------:R-:W-:Y:S02]  /*0b30*/  LEA.HI R4, R7.reuse, R215.reuse, RZ, 0x2 ;  /* 0x000000d707047211 */ /* 0x0c0fe400078f10ff */
[----:B------:R-:W-:Y:S02]  /*0b40*/  SHF.R.S32.HI R0, RZ, 0x4, R5 ;  /* 0x00000004ff007819 */ /* 0x000fe40000011405 */
[----:B------:R-:W-:Y:S02]  /*0b50*/  LEA.HI R8, R7, R215, RZ, 0x3 ;  /* 0x000000d707087211 */ /* 0x000fe400078f18ff */
[----:B------:R-:W-:Y:S02]  /*0b60*/  LEA.HI R3, R5, R0, RZ, 0x1 ;  /* 0x0000000005037211 */ /* 0x000fe400078f08ff */
[----:B------:R-:W-:-:S02]  /*0b70*/  SHF.R.S32.HI R6, RZ, 0x2, R4 ;  /* 0x00000002ff067819 */ /* 0x000fc40000011404 */
[----:B------:R-:W-:Y:S02]  /*0b80*/  SHF.R.S32.HI R2, RZ, 0x1f, R4 ;  /* 0x0000001fff027819 */ /* 0x000fe40000011404 */
[----:B------:R-:W-:Y:S02]  /*0b90*/  LOP3.LUT R3, R3, 0xfffffffe, RZ, 0xc0, !PT ;  /* 0xfffffffe03037812 */ /* 0x000fe400078ec0ff */
[----:B------:R-:W-:Y:S02]  /*0ba0*/  SHF.R.S32.HI R223, RZ, 0x3, R8 ;  /* 0x00000003ffdf7819 */ /* 0x000fe40000011408 */
[----:B------:R-:W-:Y:S01]  /*0bb0*/  LOP3.LUT R222, R8, 0xfffffff8, RZ, 0xc0, !PT ;  /* 0xfffffff808de7812 */ /* 0x000fe200078ec0ff */
[----:B------:R-:W-:Y:S01]  /*0bc0*/  IMAD.IADD R3, R0, 0x1, -R3 ;  /* 0x0000000100037824 */ /* 0x000fe200078e0a03 */
[----:B------:R-:W-:Y:S01]  /*0bd0*/  LEA.HI R2, R2, R6, RZ, 0x3 ;  /* 0x0000000602027211 */ /* 0x000fe200078f18ff */
[----:B------:R-:W-:Y:S01]  /*0be0*/  IMAD.SHL.U32 R0, R223, 0x40, RZ ;  /* 0x00000040df007824 */ /* 0x000fe200078e00ff */
[----:B------:R-:W-:Y:S01]  /*0bf0*/  LOP3.LUT R5, R5, 0xfffffff0, RZ, 0xc0, !PT ;  /* 0xfffffff005057812 */ /* 0x000fe200078ec0ff */
[----:B------:R-:W-:Y:S01]  /*0c00*/  IMAD.IADD R222, R215, 0x1, -R222 ;  /* 0x00000001d7de7824 */ /* 0x000fe200078e0ade */
[----:B------:R-:W-:-:S02]  /*0c10*/  LOP3.LUT R2, R2, 0xfffffff8, RZ, 0xc0, !PT ;  /* 0xfffffff802027812 */ /* 0x000fc400078ec0ff */
[----:B------:R-:W-:Y:S01]  /*0c20*/  LOP3.LUT R0, R0, 0x1c0, RZ, 0xc0, !PT ;  /* 0x000001c000007812 */ /* 0x000fe200078ec0ff */
[----:B------:R-:W-:Y:S01]  /*0c30*/  IMAD.IADD R5, R215, 0x1, -R5 ;  /* 0x00000001d7057824 */ /* 0x000fe200078e0a05 */
[----:B------:R-:W-:Y:S01]  /*0c40*/  LEA.HI R204, R7, R215, RZ, 0x5 ;  /* 0x000000d707cc7211 */ /* 0x000fe200078f28ff */
[----:B------:R-:W-:Y:S01]  /*0c50*/  IMAD.SHL.U32 R217, R222, 0x8, RZ ;  /* 0x00000008ded97824 */ /* 0x000fe200078e00ff */
[----:B------:R-:W-:Y:S01]  /*0c60*/  SHF.R.U32.HI R225, RZ, 0x3, R0 ;  /* 0x00000003ffe17819 */ /* 0x000fe20000011600 */
[----:B------:R-:W-:Y:S01]  /*0c70*/  IMAD.IADD R2, R6, 0x1, -R2 ;  /* 0x0000000106027824 */ /* 0x000fe200078e0a02 */
[----:B------:R-:W-:Y:S02]  /*0c80*/  SHF.R.S32.HI R6, RZ, 0x1f, R5 ;  /* 0x0000001fff067819 */ /* 0x000fe40000011405 */
[----:B------:R-:W-:Y:S01]  /*0c90*/  LOP3.LUT R0, R0, 0x38, R217, 0xf8, !PT ;  /* 0x0000003800007812 */ /* 0x000fe200078ef8d9 */
[----:B------:R-:W-:Y:S01]  /*0ca0*/  IMAD.SHL.U32 R226, R2, 0x40, RZ ;  /* 0x0000004002e27824 */ /* 0x000fe200078e00ff */
[----:B------:R-:W-:-:S02]  /*0cb0*/  LOP3.LUT R4, R4, 0xfffffffc, RZ, 0xc0, !PT ;  /* 0xfffffffc04047812 */ /* 0x000fc400078ec0ff */
[----:B------:R-:W-:Y:S02]  /*0cc0*/  SHF.R.S32.HI R204, RZ, 0x5, R204 ;  /* 0x00000005ffcc7819 */ /* 0x000fe400000114cc */
[----:B------:R-:W-:Y:S01]  /*0cd0*/  LEA.HI R6, R6, R5, RZ, 0x3 ;  /* 0x0000000506067211 */ /* 0x000fe200078f18ff */
[----:B------:R-:W-:Y:S01]  /*0ce0*/  IMAD.IADD R4, R215, 0x1, -R4 ;  /* 0x00000001d7047824 */ /* 0x000fe200078e0a04 */
[----:B------:R-:W-:Y:S01]  /*0cf0*/  LOP3.LUT R225, R0, R225, RZ, 0x3c, !PT ;  /* 0x000000e100e17212 */ /* 0x000fe200078e3cff */
[----:B------:R-:W-:Y:S01]  /*0d00*/  IMAD.SHL.U32 R204, R204, 0x400, RZ ;  /* 0x00000400cccc7824 */ /* 0x000fe200078e00ff */
[----:B------:R-:W-:Y:S02]  /*0d10*/  LOP3.LUT R226, R226, 0x1c0, RZ, 0xc0, !PT ;  /* 0x000001c0e2e27812 */ /* 0x000fe400078ec0ff */
[----:B------:R-:W-:Y:S01]  /*0d20*/  LOP3.LUT R0, R6, 0xfffffff8, RZ, 0xc0, !PT ;  /* 0xfffffff806007812 */ /* 0x000fe200078ec0ff */
[----:B------:R-:W-:Y:S01]  /*0d30*/  IMAD R4, R4, 0x2, R204 ;  /* 0x0000000204047824 */ /* 0x000fe200078e02cc */
[----:B------:R-:W-:Y:S01]  /*0d40*/  LEA.HI R226, R226, R226, RZ, 0x1d ;  /* 0x000000e2e2e27211 */ /* 0x000fe200078fe8ff */
[----:B------:R-:W-:Y:S01]  /*0d50*/  IMAD.SHL.U32 R6, R6, 0x40, RZ ;  /* 0x0000004006067824 */ /* 0x000fe200078e00ff */
[C---:B------:R-:W-:Y:S01]  /*0d60*/  R2P PR, R2.reuse, 0x6 ;  /* 0x0000000602007804 */ /* 0x040fe20000000000 */
[----:B------:R-:W-:Y:S01]  /*0d70*/  IMAD.IADD R0, R5, 0x1, -R0 ;  /* 0x0000000105007824 */ /* 0x000fe200078e0a00 */
[----:B------:R-:W-:Y:S01]  /*0d80*/  LOP3.LUT R2, R2, 0x1, RZ, 0xc0, !PT ;  /* 0x0000000102027812 */ /* 0x000fe200078ec0ff */
[----:B------:R-:W-:Y:S01]  /*0d90*/  IMAD.IADD R226, R4, 0x1, R226 ;  /* 0x0000000104e27824 */ /* 0x000fe200078e02e2 */
[----:B------:R-:W-:Y:S01]  /*0da0*/  LEA.HI R7, R7, R215, RZ, 0x6 ;  /* 0x000000d707077211 */ /* 0x000fe200078f30ff */
[----:B------:R-:W-:Y:S01]  /*0db0*/  IMAD.SHL.U32 R4, R0, 0x40, RZ ;  /* 0x0000004000047824 */ /* 0x000fe200078e00ff */
[----:B------:R-:W-:Y:S01]  /*0dc0*/  ISETP.NE.U32.AND P0, PT, R2, 0x1, PT ;  /* 0x000000010200780c */ /* 0x000fe20003f05070 */
[----:B------:R-:W-:Y:S01]  /*0dd0*/  IMAD.SHL.U32 R2, R222, 0x40, RZ ;  /* 0x00000040de027824 */ /* 0x000fe200078e00ff */
[----:B------:R-:W-:Y:S01]  /*0de0*/  LOP3.LUT P4, RZ, R0, 0x2, RZ, 0xc0, !PT ;  /* 0x0000000200ff7812 */ /* 0x000fe2000788c0ff */
[----:B------:R-:W-:Y:S01]  /*0df0*/  IMAD.SHL.U32 R5, R3, 0x8, RZ ;  /* 0x0000000803057824 */ /* 0x000fe200078e00ff */
[----:B------:R-:W-:Y:S01]  /*0e00*/  LOP3.LUT R4, R4, 0x1c0, RZ, 0xc0, !PT ;  /* 0x000001c004047812 */ /* 0x000fe200078ec0ff */
[----:B------:R-:W-:Y:S01]  /*0e10*/  IMAD.SHL.U32 R226, R226, 0x2, RZ ;  /* 0x00000002e2e27824 */ /* 0x000fe200078e00ff */
[----:B------:R-:W-:Y:S01]  /*0e20*/  LOP3.LUT R2, R2, 0x1c0, RZ, 0xc0, !PT ;  /* 0x000001c002027812 */ /* 0x000fe200078ec0ff */
[----:B------:R-:W-:Y:S01]  /*0e30*/  IMAD.SHL.U32 R7, R7, 0x8, RZ ;  /* 0x0000000807077824 */ /* 0x000fe200078e00ff */
[----:B------:R-:W-:-:S02]  /*0e40*/  LOP3.LUT R5, R4, 0x8, R5, 0xf8, !PT ;  /* 0x0000000804057812 */ /* 0x000fc400078ef805 */
[----:B------:R-:W-:Y:S02]  /*0e50*/  LOP3.LUT R8, R2, 0x8, R8, 0xf8, !PT ;  /* 0x0000000802087812 */ /* 0x000fe400078ef808 */
[----:B------:R-:W-:Y:S02]  /*0e60*/  SHF.R.U32.HI R4, RZ, 0x3, R4 ;  /* 0x00000003ff047819 */ /* 0x000fe40000011604 */
[----:B------:R-:W-:Y:S02]  /*0e70*/  SHF.R.U32.HI R2, RZ, 0x3, R2 ;  /* 0x00000003ff027819 */ /* 0x000fe40000011602 */
[----:B------:R-:W-:Y:S02]  /*0e80*/  LOP3.LUT R5, R5, R4, RZ, 0x3c, !PT ;  /* 0x0000000405057212 */ /* 0x000fe400078e3cff */
[----:B------:R-:W-:Y:S02]  /*0e90*/  LOP3.LUT R2, R8, R2, RZ, 0x3c, !PT ;  /* 0x0000000208027212 */ /* 0x000fe400078e3cff */
[----:B------:R-:W-:-:S02]  /*0ea0*/  IADD3 R4, R226, 0x80, RZ ;  /* 0x00000080e2047810 */ /* 0x000fc40007ffe0ff */
[----:B------:R-:W-:Y:S01]  /*0eb0*/  IADD3 R216, R226, 0x70, RZ ;  /* 0x00000070e2d87810 */ /* 0x000fe20007ffe0ff */
[----:B------:R-:W-:Y:S01]  /*0ec0*/  IMAD R2, R3, 0x200, R2 ;  /* 0x0000020003027824 */ /* 0x000fe200078e0202 */
[----:B------:R-:W-:Y:S01]  /*0ed0*/  @P0 IADD3 R216, R4, 0x10, RZ ;  /* 0x0000001004d80810 */ /* 0x000fe20007ffe0ff */
[----:B------:R-:W-:Y:S01]  /*0ee0*/  IMAD.MOV.U32 R4, RZ, RZ, 0x20 ;  /* 0x00000020ff047424 */ /* 0x000fe200078e00ff */
[----:B------:R-:W-:Y:S01]  /*0ef0*/  LOP3.LUT R3, R5, 0xfffffe00, R6, 0xf8, !PT ;  /* 0xfffffe0005037812 */ /* 0x000fe200078ef806 */
[----:B------:R-:W-:Y:S01]  /*0f00*/  IMAD.MOV.U32 R5, RZ, RZ, 0x40 ;  /* 0x00000040ff057424 */ /* 0x000fe200078e00ff */
[----:B------:R-:W-:Y:S01]  /*0f10*/  LOP3.LUT P3, RZ, R0, 0x4, RZ, 0xc0, !PT ;  /* 0x0000000400ff7812 */ /* 0x000fe2000786c0ff */
[----:B------:R-:W-:Y:S01]  /*0f20*/  IMAD.SHL.U32 R0, R222, 0x4, RZ ;  /* 0x00000004de007824 */ /* 0x000fe200078e00ff */
[----:B------:R-:W-:Y:S01]  /*0f30*/  SEL R229, R4, 0xffffffe0, !P1 ;  /* 0xffffffe004e57807 */ /* 0x000fe20004800000 */
[----:B------:R-:W-:Y:S01]  /*0f40*/  IMAD.IADD R204, R3, 0x1, R204 ;  /* 0x0000000103cc7824 */ /* 0x000fe200078e02cc */
[----:B------:R-:W-:-:S02]  /*0f50*/  LEA R203, R2, 0x8100, 0x1 ;  /* 0x0000810002cb7811 */ /* 0x000fc400078e08ff */
[----:B------:R-:W-:Y:S01]  /*0f60*/  LOP3.LUT R7, R7, 0xfffffe00, RZ, 0xc0, !PT ;  /* 0xfffffe0007077812 */ /* 0x000fe200078ec0ff */
[----:B------:R-:W-:Y:S01]  /*0f70*/  IMAD.IADD R227, R226, 0x1, R229 ;  /* 0x00000001e2e37824 */ /* 0x000fe200078e02e5 */
[----:B------:R-:W-:Y:S01]  /*0f80*/  SEL R2, R4, 0xffffffe0, !P4 ;  /* 0xffffffe004027807 */ /* 0x000fe20006000000 */
[----:B------:R-:W-:Y:S01]  /*0f90*/  IMAD.IADD R229, R229, 0x1, R216 ;  /* 0x00000001e5e57824 */ /* 0x000fe200078e02d8 */
[----:B------:R-:W-:Y:S02]  /*0fa0*/  LEA R202, R3, 0x100, 0x1 ;  /* 0x0000010003ca7811 */ /* 0x000fe400078e08ff */
[----:B------:R-:W-:Y:S02]  /*0fb0*/  IADD3 R124, R0, 0x20, RZ ;  /* 0x00000020007c7810 */ /* 0x000fe40007ffe0ff */
[----:B------:R-:W-:Y:S01]  /*0fc0*/  SEL R231, R5, 0xffffffc0, !P2 ;  /* 0xffffffc005e77807 */ /* 0x000fe20005000000 */
[----:B------:R-:W-:Y:S01]  /*0fd0*/  IMAD.IADD R201, R2, 0x1, R202 ;  /* 0x0000000102c97824 */ /* 0x000fe200078e02ca */
[----:B------:R-:W-:-:S02]  /*0fe0*/  LOP3.LUT R225, R225, R7, RZ, 0xfc, !PT ;  /* 0x00000007e1e17212 */ /* 0x000fc400078efcff */
[----:B------:R-:W-:Y:S01]  /*0ff0*/  SEL R0, R5, 0xffffffc0, !P3 ;  /* 0xffffffc005007807 */ /* 0x000fe20005800000 */
[----:B------:R-:W-:Y:S01]  /*1000*/  IMAD.IADD R226, R226, 0x1, R231 ;  /* 0x00000001e2e27824 */ /* 0x000fe200078e02e7 */
[----:B------:R-:W-:Y:S01]  /*1010*/  IADD3 R221, -R223, 0x70, RZ ;  /* 0x00000070dfdd7810 */ /* 0x000fe20007ffe1ff */
[----:B------:R-:W-:Y:S01]  /*1020*/  IMAD.IADD R230, R231, 0x1, R227 ;  /* 0x00000001e7e67824 */ /* 0x000fe200078e02e3 */
[----:B------:R-:W-:Y:S01]  /*1030*/  IADD3 R220, R223, 0x20, RZ ;  /* 0x00000020dfdc7810 */ /* 0x000fe20007ffe0ff */
[----:B------:R-:W-:Y:S01]  /*1040*/  IMAD.IADD R228, R231, 0x1, R216 ;  /* 0x00000001e7e47824 */ /* 0x000fe200078e02d8 */
[----:B------:R-:W-:Y:S01]  /*1050*/  IADD3 R219, R223, 0x40, RZ ;  /* 0x00000040dfdb7810 */ /* 0x000fe20007ffe0ff */
[----:B------:R-:W-:Y:S01]  /*1060*/  IMAD.SHL.U32 R225, R225, 0x2, RZ ;  /* 0x00000002e1e17824 */ /* 0x000fe200078e00ff */
[----:B------:R-:W-:Y:S01]  /*1070*/  IADD3 R218, R223, 0x60, RZ ;  /* 0x00000060dfda7810 */ /* 0x000fe20007ffe0ff */
[----:B------:R-:W-:Y:S01]  /*1080*/  IMAD.IADD R231, R229, 0x1, R231 ;  /* 0x00000001e5e77824 */ /* 0x000fe200078e02e7 */
[----:B------:R-:W-:Y:S01]  /*1090*/  IADD3 R217, R217, 0x40, RZ ;  /* 0x00000040d9d97810 */ /* 0x000fe20007ffe0ff */
[----:B------:R-:W-:Y:S01]  /*10a0*/  IMAD.IADD R200, R0, 0x1, R202 ;  /* 0x0000000100c87824 */ /* 0x000fe200078e02ca */
[----:B------:R-:W-:Y:S01]  /*10b0*/  LEA R204, R204, 0x100, 0x1 ;  /* 0x00000100cccc7811 */ /* 0x000fe200078e08ff */
[----:B------:R-:W-:-:S02]  /*10c0*/  IMAD.IADD R127, R0, 0x1, R201 ;  /* 0x00000001007f7824 */ /* 0x000fc400078e02c9 */
.L_x_395:
[----:B------:R-:W-:-:S04]  /*10d0*/  IMAD.MOV.U32 R3, RZ, RZ, 0x4 ;  /* 0x00000004ff037424 */ /* 0x000fc800078e00ff */
[----:B------:R-:W-:-:S06]  /*10e0*/  IMAD.WIDE R232, R211, R3, c[0x0][0x588] ;  /* 0x00016200d3e87625 */ /* 0x000fcc00078e0203 */
[----:B------:R-:W2:Y:S01]  /*10f0*/  LDG.E R232, [R232.64] ;  /* 0x0000000ae8e87981 */ /* 0x000ea2000c1e1900 */
[----:B------:R-:W-:Y:S01]  /*1100*/  ISETP.NE.U32.AND P4, PT, RZ, c[0x0][0x360], PT ;  /* 0x0000d800ff007a0c */ /* 0x000fe20003f85070 */
[----:B------:R-:W-:Y:S01]  /*1110*/  IMAD.MOV.U32 R92, RZ, RZ, RZ ;  /* 0x000000ffff5c7224 */ /* 0x000fe200078e00ff */
[----:B------:R-:W-:Y:S02]  /*1120*/  ISETP.NE.U32.AND P0, PT, RZ, c[0x0][0x370], PT ;  /* 0x0000dc00ff007a0c */ /* 0x000fe40003f05070 */
[----:B------:R-:W-:Y:S02]  /*1130*/  ISETP.NE.AND.EX P4, PT, RZ, c[0x0][0x364], PT, P4 ;  /* 0x0000d900ff007a0c */ /* 0x000fe40003f85340 */
[----:B------:R-:W-:Y:S02]  /*1140*/  ISETP.NE.AND.EX P2, PT, RZ, c[0x0][0x374], PT, P0 ;  /* 0x0000dd00ff007a0c */ /* 0x000fe40003f45300 */
[----:B------:R-:W-:Y:S02]  /*1150*/  ISETP.NE.U32.AND P3, PT, RZ, c[0x0][0x348], PT ;  /* 0x0000d200ff007a0c */ /* 0x000fe40003f65070 */
[----:B------:R-:W-:-:S02]  /*1160*/  ISETP.NE.U32.AND P5, PT, RZ, c[0x0][0x358], PT ;  /* 0x0000d600ff007a0c */ /* 0x000fc40003fa5070 */
[----:B------:R-:W-:Y:S02]  /*1170*/  ISETP.NE.AND.EX P3, PT, RZ, c[0x0][0x34c], PT, P3 ;  /* 0x0000d300ff007a0c */ /* 0x000fe40003f65330 */
[----:B------:R-:W-:Y:S01]  /*1180*/  ISETP.NE.AND.EX P5, PT, RZ, c[0x0][0x35c], PT, P5 ;  /* 0x0000d700ff007a0c */ /* 0x000fe20003fa5350 */
[----:B------:R-:W-:Y:S02]  /*1190*/  IMAD.MOV.U32 R89, RZ, RZ, RZ ;  /* 0x000000ffff597224 */ /* 0x000fe400078e00ff */
[----:B------:R-:W-:Y:S02]  /*11a0*/  IMAD.MOV.U32 R91, RZ, RZ, RZ ;  /* 0x000000ffff5b7224 */ /* 0x000fe400078e00ff */
[----:B------:R-:W-:Y:S01]  /*11b0*/  IMAD.MOV.U32 R101, RZ, RZ, RZ ;  /* 0x000000ffff657224 */ /* 0x000fe200078e00ff */
[----:B--2---:R-:W-:Y:S02]  /*11c0*/  SHF.R.S32.HI R88, RZ, 0x1f, R232 ;  /* 0x0000001fff587819 */ /* 0x004fe400000114e8 */
[----:B------:R-:W-:-:S02]  /*11d0*/  @P4 LEA R4, P0, R232, c[0x0][0x360], 0x2 ;  /* 0x0000d800e8044a11 */ /* 0x000fc400078010ff */
[C---:B------:R-:W-:Y:S02]  /*11e0*/  @P2 LEA R6, P1, R232.reuse, c[0x0][0x370], 0x2 ;  /* 0x0000dc00e8062a11 */ /* 0x040fe400078210ff */
[C-C-:B------:R-:W-:Y:S02]  /*11f0*/  @P4 LEA.HI.X R5, R232.reuse, c[0x0][0x364], R88.reuse, 0x2, P0 ;  /* 0x0000d900e8054a11 */ /* 0x140fe400000f1458 */
[----:B------:R-:W-:Y:S02]  /*1200*/  ISETP.NE.U32.AND P0, PT, RZ, c[0x0][0x350], PT ;  /* 0x0000d400ff007a0c */ /* 0x000fe40003f05070 */
[C-C-:B------:R-:W-:Y:S01]  /*1210*/  @P2 LEA.HI.X R7, R232.reuse, c[0x0][0x374], R88.reuse, 0x2, P1 ;  /* 0x0000dd00e8072a11 */ /* 0x140fe200008f1458 */
[----:B------:R1:W5:Y:S01]  /*1220*/  @P4 LDG.E R79, [R4.64] ;  /* 0x0000000a044f4981 */ /* 0x000362000c1e1900 */
[----:B------:R-:W-:Y:S02]  /*1230*/  ISETP.NE.AND.EX P6, PT, RZ, c[0x0][0x354], PT, P0 ;  /* 0x0000d500ff007a0c */ /* 0x000fe40003fc5300 */
[C---:B------:R-:W-:Y:S01]  /*1240*/  LEA R8, P1, R232.reuse, c[0x0][0x350], 0x2 ;  /* 0x0000d400e8087a11 */ /* 0x040fe200078210ff */
[----:B------:R2:W5:Y:S03]  /*1250*/  @P2 LDG.E R92, [R6.64] ;  /* 0x0000000a065c2981 */ /* 0x000566000c1e1900 */
[----:B------:R-:W-:-:S07]  /*1260*/  LEA.HI.X R9, R232, c[0x0][0x354], R88, 0x2, P1 ;  /* 0x0000d500e8097a11 */ /* 0x000fce00008f1458 */
[----:B------:R3:W5:Y:S01]  /*1270*/  @P6 LDG.E R91, [R8.64] ;  /* 0x0000000a085b6981 */ /* 0x000762000c1e1900 */
[C---:B-1----:R-:W-:Y:S02]  /*1280*/  LEA R4, P2, R232.reuse, c[0x0][0x348], 0x2 ;  /* 0x0000d200e8047a11 */ /* 0x042fe400078410ff */
[C---:B--2---:R-:W-:Y:S02]  /*1290*/  LEA R6, P0, R232.reuse, c[0x0][0x358], 0x2 ;  /* 0x0000d600e8067a11 */ /* 0x044fe400078010ff */
[C-C-:B------:R-:W-:Y:S02]  /*12a0*/  LEA.HI.X R5, R232.reuse, c[0x0][0x34c], R88.reuse, 0x2, P2 ;  /* 0x0000d300e8057a11 */ /* 0x140fe400010f1458 */
[----:B------:R-:W-:-:S03]  /*12b0*/  LEA.HI.X R7, R232, c[0x0][0x35c], R88, 0x2, P0 ;  /* 0x0000d700e8077a11 */ /* 0x000fc600000f1458 */
[----:B------:R3:W5:Y:S04]  /*12c0*/  @P3 LDG.E R89, [R4.64] ;  /* 0x0000000a04593981 */ /* 0x000768000c1e1900 */
[----:B------:R3:W5:Y:S01]  /*12d0*/  @P5 LDG.E R101, [R6.64] ;  /* 0x0000000a06655981 */ /* 0x000762000c1e1900 */
[----:B------:R-:W-:Y:S01]  /*12e0*/  YIELD ;  /* 0x0000000000007946 */ /* 0x000fe20003800000 */
[----:B------:R-:W-:Y:S01]  /*12f0*/  LOP3.LUT R233, R210, 0xffff, RZ, 0xc0, !PT ;  /* 0x0000ffffd2e97812 */ /* 0x000fe200078ec0ff */
[----:B------:R-:W-:Y:S05]  /*1300*/  @P4 BRA `(.L_x_245) ;  /* 0x0000005000004947 */ /* 0x000fea0003800000 */
[----:B-----5:R-:W-:Y:S01]  /*1310*/  MOV R79, c[0x0][0x168] ;  /* 0x00005a00004f7a02 */ /* 0x020fe20000000f00 */
[----:B------:R-:W-:Y:S05]  /*1320*/  @!P3 BRA `(.L_x_245) ;  /* 0x000000300000b947 */ /* 0x000fea0003800000 */
[----:B------:R-:W2:Y:S04]  /*1330*/  LDG.E R79, [R4.64] ;  /* 0x0000000a044f7981 */ /* 0x000ea8000c1e1900 */
[----:B------:R-:W2:Y:S02]  /*1340*/  LDG.E R0, [R4.64+0x4] ;  /* 0x0000040a04007981 */ /* 0x000ea4000c1e1900 */
[----:B--2---:R-:W-:-:S02]  /*1350*/  IADD3 R79, -R79, R0, RZ ;  /* 0x000000004f4f7210 */ /* 0x004fc40007ffe1ff */
.L_x_245:
[----:B------:R-:W-:-:S04]  /*1360*/  ISETP.NE.U32.AND P0, PT, RZ, c[0x0][0x368], PT ;  /* 0x0000da00ff007a0c */ /* 0x000fc80003f05070 */
[----:B------:R-:W-:-:S13]  /*1370*/  ISETP.NE.AND.EX P0, PT, RZ, c[0x0][0x36c], PT, P0 ;  /* 0x0000db00ff007a0c */ /* 0x000fda0003f05300 */
[----:B------:R-:W-:Y:S05]  /*1380*/  @!P0 BRA `(.L_x_246) ;  /* 0x0000004000008947 */ /* 0x000fea0003800000 */
[----:B---3--:R-:W-:-:S04]  /*1390*/  LEA R4, P0, R232, c[0x0][0x368], 0x2 ;  /* 0x0000da00e8047a11 */ /* 0x008fc800078010ff */
[----:B------:R-:W-:-:S06]  /*13a0*/  LEA.HI.X R5, R232, c[0x0][0x36c], R88, 0x2, P0 ;  /* 0x0000db00e8057a11 */ /* 0x000fcc00000f1458 */
[----:B------:R1:W5:Y:S01]  /*13b0*/  LDG.E R5, [R4.64] ;  /* 0x0000000a04057981 */ /* 0x000362000c1e1900 */
[----:B------:R-:W-:Y:S05]  /*13c0*/  BRA `(.L_x_247) ;  /* 0x0000005000007947 */ /* 0x000fea0003800000 */
.L_x_246:
[----:B---3--:R-:W-:Y:S01]  /*13d0*/  MOV R5, c[0x0][0x1d0] ;  /* 0x0000740000057a02 */ /* 0x008fe20000000f00 */
[----:B------:R-:W-:Y:S05]  /*13e0*/  @!P6 BRA `(.L_x_247) ;  /* 0x000000300000e947 */ /* 0x000fea0003800000 */
[----:B------:R1:W2:Y:S04]  /*13f0*/  LDG.E R5, [R8.64] ;  /* 0x0000000a08057981 */ /* 0x0002a8000c1e1900 */
[----:B-1----:R-:W2:Y:S02]  /*1400*/  LDG.E R8, [R8.64+0x4] ;  /* 0x0000040a08087981 */ /* 0x002ea4000c1e1900 */
[----:B--2---:R-:W-:Y:S02]  /*1410*/  IADD3 R5, -R5, R8, RZ ;  /* 0x0000000805057210 */ /* 0x004fe40007ffe1ff */
.L_x_247:
[----:B-1----:R1:W2:Y:S04]  /*1420*/  @P5 LDG.E R4, [R6.64] ;  /* 0x0000000a06045981 */ /* 0x0022a8000c1e1900 */
[----:B-1----:R-:W2:Y:S01]  /*1430*/  @P5 LDG.E R6, [R6.64+0x4] ;  /* 0x0000040a06065981 */ /* 0x002ea2000c1e1900 */
[----:B------:R-:W-:Y:S01]  /*1440*/  ISETP.NE.U32.AND P0, PT, RZ, c[0x0][0x378], PT ;  /* 0x0000de00ff007a0c */ /* 0x000fe20003f05070 */
[----:B-----5:R-:W-:-:S03]  /*1450*/  IMAD.MOV.U32 R78, RZ, RZ, R5 ;  /* 0x000000ffff4e7224 */ /* 0x020fc600078e0005 */
[----:B------:R-:W-:Y:S01]  /*1460*/  ISETP.NE.AND.EX P1, PT, RZ, c[0x0][0x37c], PT, P0 ;  /* 0x0000df00ff007a0c */ /* 0x000fe20003f25300 */
[----:B------:R-:W-:Y:S02]  /*1470*/  IMAD.MOV.U32 R0, RZ, RZ, c[0x0][0x228] ;  /* 0x00008a00ff007624 */ /* 0x000fe400078e00ff */
[----:B------:R-:W-:Y:S01]  /*1480*/  IMAD.IADD R2, R5, 0x1, -R92 ;  /* 0x0000000105027824 */ /* 0x000fe200078e0a5c */
[C---:B------:R-:W-:Y:S02]  /*1490*/  LOP3.LUT R235, R210.reuse, 0xff000000, RZ, 0xc0, !PT ;  /* 0xff000000d2eb7812 */ /* 0x040fe400078ec0ff */
[----:B------:R-:W-:Y:S02]  /*14a0*/  LOP3.LUT R210, R210, 0xff0000, RZ, 0xc0, !PT ;  /* 0x00ff0000d2d27812 */ /* 0x000fe400078ec0ff */
[----:B------:R-:W-:-:S05]  /*14b0*/  SHF.R.U32.HI R235, RZ, 0x8, R235 ;  /* 0x00000008ffeb7819 */ /* 0x000fca00000116eb */
[----:B------:R-:W-:-:S04]  /*14c0*/  @P1 LEA R8, P0, R232, c[0x0][0x378], 0x2 ;  /* 0x0000de00e8081a11 */ /* 0x000fc800078010ff */
[----:B------:R-:W-:Y:S02]  /*14d0*/  @P1 LEA.HI.X R9, R232, c[0x0][0x37c], R88, 0x2, P0 ;  /* 0x0000df00e8091a11 */ /* 0x000fe400000f1458 */
[----:B------:R-:W-:Y:S01]  /*14e0*/  LEA.HI R235, R210, R235, RZ, 0x10 ;  /* 0x000000ebd2eb7211 */ /* 0x000fe200078f80ff */
[----:B------:R-:W-:Y:S02]  /*14f0*/  BSSY B0, `(.L_x_248) ;  /* 0x0000029000007945 */ /* 0x000fe40003800000 */
[----:B------:R1:W5:Y:S01]  /*1500*/  @P1 LDG.E R78, [R8.64] ;  /* 0x0000000a084e1981 */ /* 0x000362000c1e1900 */
[----:B------:R-:W-:Y:S02]  /*1510*/  SHF.R.U32.HI R210, RZ, 0x10, R235 ;  /* 0x00000010ffd27819 */ /* 0x000fe400000116eb */
[----:B------:R-:W-:Y:S02]  /*1520*/  LOP3.LUT R235, R235, 0xff, RZ, 0xc0, !PT ;  /* 0x000000ffebeb7812 */ /* 0x000fe400078ec0ff */
[----:B------:R-:W-:-:S04]  /*1530*/  ISETP.NE.AND P1, PT, R210, RZ, PT ;  /* 0x000000ffd200720c */ /* 0x000fc80003f25270 */
[----:B------:R-:W-:Y:S01]  /*1540*/  SEL R108, R210, c[0x0][0x338], P1 ;  /* 0x0000ce00d26c7a07 */ /* 0x000fe20000800000 */
[----:B--2---:R-:W-:Y:S02]  /*1550*/  @P5 IMAD.IADD R0, R6, 0x1, -R4 ;  /* 0x0000000106005824 */ /* 0x004fe400078e0a04 */
[----:B------:R-:W-:Y:S02]  /*1560*/  IMAD.MOV.U32 R6, RZ, RZ, RZ ;  /* 0x000000ffff067224 */ /* 0x000fe400078e00ff */
[----:B------:R-:W-:-:S05]  /*1570*/  IMAD.IADD R77, R2, 0x1, R0 ;  /* 0x00000001024d7824 */ /* 0x000fca00078e0200 */
[C---:B------:R-:W-:Y:S02]  /*1580*/  ISETP.GE.AND P0, PT, R77.reuse, 0x1, PT ;  /* 0x000000014d00780c */ /* 0x040fe40003f06270 */
[----:B------:R-:W-:-:S05]  /*1590*/  IADD3 R7, R77, 0x6f, RZ ;  /* 0x0000006f4d077810 */ /* 0x000fca0007ffe0ff */
[----:B------:R-:W-:-:S05]  /*15a0*/  IMAD.HI R4, R7, -0x6db6db6d, R6 ;  /* 0x9249249307047827 */ /* 0x000fca00078e0206 */
[----:B------:R-:W-:-:S04]  /*15b0*/  SHF.R.U32.HI R90, RZ, 0x1f, R4 ;  /* 0x0000001fff5a7819 */ /* 0x000fc80000011604 */
[----:B------:R-:W-:Y:S01]  /*15c0*/  LEA.HI.SX32 R90, R4, R90, 0x1a ;  /* 0x0000005a045a7211 */ /* 0x000fe200078fd2ff */
[----:B------:R-:W-:Y:S05]  /*15d0*/  @!P0 BRA `(.L_x_249) ;  /* 0x000001a000008947 */ /* 0x000fea0003800000 */
[-C--:B-1----:R-:W-:Y:S02]  /*15e0*/  IABS R8, R108.reuse ;  /* 0x0000006c00087213 */ /* 0x082fe40000000000 */
[----:B------:R-:W-:Y:S02]  /*15f0*/  IADD3 R9, R90, -0x1, R108 ;  /* 0xffffffff5a097810 */ /* 0x000fe40007ffe06c */
[----:B------:R-:W1:Y:S01]  /*1600*/  I2F.RP R10, R8 ;  /* 0x00000008000a7306 */ /* 0x000e620000209400 */
[-C--:B------:R-:W-:Y:S02]  /*1610*/  IABS R4, R108.reuse ;  /* 0x0000006c00047213 */ /* 0x080fe40000000000 */
[----:B------:R-:W-:Y:S02]  /*1620*/  IABS R6, R9 ;  /* 0x0000000900067213 */ /* 0x000fe40000000000 */
[----:B------:R-:W-:Y:S01]  /*1630*/  LOP3.LUT R9, R9, R108, RZ, 0x3c, !PT ;  /* 0x0000006c09097212 */ /* 0x000fe200078e3cff */
        /* <DEDUP_REMOVED lines=17> */
[----:B------:R-:W-:-:S04]  /*1750*/  IMAD.MOV.U32 R6, RZ, RZ, R7 ;  /* 0x000000ffff067224 */ /* 0x000fc800078e0007 */
[----:B------:R-:W-:Y:S01]  /*1760*/  @!P1 IMAD.MOV R6, RZ, RZ, -R6 ;  /* 0x000000ffff069224 */ /* 0x000fe200078e0a06 */
[----:B------:R-:W-:Y:S02]  /*1770*/  @!P0 LOP3.LUT R6, RZ, R108, RZ, 0x33, !PT ;  /* 0x0000006cff068212 */ /* 0x000fe400078e33ff */
.L_x_249:
[----:B-1----:R-:W-:Y:S05]  /*1780*/  BSYNC B0 ;  /* 0x0000000000007941 */ /* 0x002fea0003800000 */
.L_x_248:
[----:B------:R-:W-:Y:S01]  /*1790*/  IMAD R4, R235, R6, RZ ;  /* 0x00000006eb047224 */ /* 0x000fe200078e02ff */
[----:B------:R-:W-:Y:S01]  /*17a0*/  SHF.R.S32.HI R76, RZ, 0x1f, R215 ;  /* 0x0000001fff4c7819 */ /* 0x000fe200000114d7 */
[----:B------:R-:W-:Y:S01]  /*17b0*/  IMAD.SHL.U32 R86, R223, 0x40, RZ ;  /* 0x00000040df567824 */ /* 0x000fe200078e00ff */
[----:B------:R-:W-:Y:S01]  /*17c0*/  SHF.R.S32.HI R80, RZ, 0x1f, R220 ;  /* 0x0000001fff507819 */ /* 0x000fe200000114dc */
[----:B------:R-:W-:Y:S01]  /*17d0*/  IMAD.IADD R6, R4, 0x1, R6 ;  /* 0x0000000104067824 */ /* 0x000fe200078e0206 */
[----:B------:R-:W-:Y:S01]  /*17e0*/  LEA.HI R81, R76, R215, RZ, 0x6 ;  /* 0x000000d74c517211 */ /* 0x000fe200078f30ff */
[----:B------:R-:W-:Y:S01]  /*17f0*/  IMAD R4, R4, 0x70, -R2 ;  /* 0x0000007004047824 */ /* 0x000fe200078e0a02 */
[----:B------:R-:W-:Y:S01]  /*1800*/  LOP3.LUT R86, R86, 0x1c0, RZ, 0xc0, !PT ;  /* 0x000001c056567812 */ /* 0x000fe200078ec0ff */
[----:B------:R-:W-:Y:S01]  /*1810*/  IMAD.SHL.U32 R10, R222, 0x8, RZ ;  /* 0x00000008de0a7824 */ /* 0x000fe200078e00ff */
[----:B------:R-:W-:Y:S01]  /*1820*/  IMNMX R6, R90, R6, PT ;  /* 0x000000065a067217 */ /* 0x000fe20003800200 */
[----:B------:R-:W-:Y:S01]  /*1830*/  IMAD.SHL.U32 R81, R81, 0x8, RZ ;  /* 0x0000000851517824 */ /* 0x000fe200078e00ff */
[----:B------:R-:W-:Y:S01]  /*1840*/  SHF.R.U32.HI R85, RZ, 0x3, R86 ;  /* 0x00000003ff557819 */ /* 0x000fe20000011656 */
[----:B------:R-:W-:Y:S01]  /*1850*/  IMAD.SHL.U32 R84, R220, 0x40, RZ ;  /* 0x00000040dc547824 */ /* 0x000fe200078e00ff */
[----:B------:R-:W-:Y:S01]  /*1860*/  LOP3.LUT R236, R86, 0x38, R10, 0xf8, !PT ;  /* 0x0000003856ec7812 */ /* 0x000fe200078ef80a */
[----:B------:R-:W-:Y:S01]  /*1870*/  IMAD R6, R6, 0x70, -R2 ;  /* 0x0000007006067824 */ /* 0x000fe200078e0a02 */
[----:B------:R-:W-:Y:S01]  /*1880*/  IMNMX R2, RZ, R4, !PT ;  /* 0x00000004ff027217 */ /* 0x000fe20007800200 */
[----:B------:R-:W-:Y:S01]  /*1890*/  IMAD.SHL.U32 R87, R219, 0x40, RZ ;  /* 0x00000040db577824 */ /* 0x000fe200078e00ff */
[----:B------:R-:W-:Y:S01]  /*18a0*/  LEA.HI R80, R80, R220, RZ, 0x3 ;  /* 0x000000dc50507211 */ /* 0x000fe200078f18ff */
[----:B------:R-:W-:Y:S01]  /*18b0*/  IMAD.SHL.U32 R82, R218, 0x40, RZ ;  /* 0x00000040da527824 */ /* 0x000fe200078e00ff */
[----:B------:R-:W-:-:S02]  /*18c0*/  IMNMX R6, R6, R0, PT ;  /* 0x0000000006067217 */ /* 0x000fc40003800200 */
[----:B------:R-:W-:Y:S01]  /*18d0*/  SHF.R.U32.HI R8, RZ, 0x4, R2 ;  /* 0x00000004ff087819 */ /* 0x000fe20000011602 */
[----:B------:R-:W-:Y:S01]  /*18e0*/  IMAD.SHL.U32 R80, R80, 0x40, RZ ;  /* 0x0000004050507824 */ /* 0x000fe200078e00ff */
[----:B------:R-:W-:Y:S02]  /*18f0*/  ISETP.GT.AND P0, PT, R6, R2, PT ;  /* 0x000000020600720c */ /* 0x000fe40003f04270 */
[----:B------:R-:W-:Y:S01]  /*1900*/  LOP3.LUT R81, R81, 0xfffffe00, RZ, 0xc0, !PT ;  /* 0xfffffe0051517812 */ /* 0x000fe200078ec0ff */
[----:B------:R-:W-:Y:S01]  /*1910*/  IMAD.WIDE.U32 R8, R8, 0x24924925, RZ ;  /* 0x2492492508087825 */ /* 0x000fe200078e00ff */
[----:B------:R-:W-:Y:S02]  /*1920*/  LOP3.LUT R236, R236, R85, RZ, 0x3c, !PT ;  /* 0x00000055ecec7212 */ /* 0x000fe400078e3cff */
[----:B------:R-:W-:Y:S01]  /*1930*/  LOP3.LUT R84, R84, 0x1c0, RZ, 0xc0, !PT ;  /* 0x000001c054547812 */ /* 0x000fe200078ec0ff */
[----:B------:R-:W-:Y:S01]  /*1940*/  IMAD.MOV.U32 R93, RZ, RZ, R9 ;  /* 0x000000ffff5d7224 */ /* 0x000fe200078e0009 */
[----:B------:R-:W-:Y:S01]  /*1950*/  LOP3.LUT R87, R87, 0x1c0, RZ, 0xc0, !PT ;  /* 0x000001c057577812 */ /* 0x000fe200078ec0ff */
[----:B------:R-:W-:Y:S01]  /*1960*/  IMAD.IADD R236, R81, 0x1, R236 ;  /* 0x0000000151ec7824 */ /* 0x000fe200078e02ec */
[----:B------:R-:W-:Y:S01]  /*1970*/  LOP3.LUT R82, R82, 0x1c0, RZ, 0xc0, !PT ;  /* 0x000001c052527812 */ /* 0x000fe200078ec0ff */
[----:B------:R-:W-:Y:S01]  /*1980*/  IMAD.MOV.U32 R2, RZ, RZ, R93 ;  /* 0x000000ffff027224 */ /* 0x000fe200078e005d */
[----:B------:R-:W-:Y:S01]  /*1990*/  SHF.R.S32.HI R11, RZ, 0x1f, R10 ;  /* 0x0000001fff0b7819 */ /* 0x000fe2000001140a */
[----:B------:R-:W-:Y:S01]  /*19a0*/  IMAD.SHL.U32 R236, R236, 0x2, RZ ;  /* 0x00000002ecec7824 */ /* 0x000fe200078e00ff */
[----:B------:R-:W-:Y:S01]  /*19b0*/  @P0 IADD3 R7, R6, 0x6f, RZ ;  /* 0x0000006f06070810 */ /* 0x000fe20007ffe0ff */
[----:B------:R-:W-:Y:S01]  /*19c0*/  @P0 IMAD.MOV.U32 R6, RZ, RZ, RZ ;  /* 0x000000ffff060224 */ /* 0x000fe200078e00ff */
[----:B------:R-:W-:-:S02]  /*19d0*/  SHF.R.U32.HI R83, RZ, 0x3, R84 ;  /* 0x00000003ff537819 */ /* 0x000fc40000011654 */
[----:B------:R-:W-:Y:S01]  /*19e0*/  LOP3.LUT R80, R80, 0xfffffe00, RZ, 0xc0, !PT ;  /* 0xfffffe0050507812 */ /* 0x000fe200078ec0ff */
[----:B------:R-:W-:-:S05]  /*19f0*/  @P0 IMAD.HI R6, R7, -0x6db6db6d, R6 ;  /* 0x9249249307060827 */ /* 0x000fca00078e0206 */
[----:B------:R-:W-:-:S04]  /*1a00*/  @P0 SHF.R.U32.HI R4, RZ, 0x1f, R6 ;  /* 0x0000001fff040819 */ /* 0x000fc80000011606 */
[----:B------:R-:W-:-:S04]  /*1a10*/  @P0 LEA.HI.SX32 R2, R6, R4, 0x1a ;  /* 0x0000000406020211 */ /* 0x000fc800078fd2ff */
[----:B------:R-:W-:-:S13]  /*1a20*/  ISETP.GT.AND P0, PT, R2, R93, PT ;  /* 0x0000005d0200720c */ /* 0x000fda0003f04270 */
[----:B------:R-:W-:Y:S05]  /*1a30*/  @!P0 BRA `(.L_x_250) ;  /* 0x00006d2000008947 */ /* 0x000fea0003800000 */
[----:B------:R-:W-:-:S04]  /*1a40*/  ISETP.NE.U32.AND P0, PT, RZ, c[0x0][0x340], PT ;  /* 0x0000d000ff007a0c */ /* 0x000fc80003f05070 */
[----:B------:R-:W-:-:S13]  /*1a50*/  ISETP.NE.AND.EX P3, PT, RZ, c[0x0][0x344], PT, P0 ;  /* 0x0000d100ff007a0c */ /* 0x000fda0003f65300 */
[----:B------:R-:W-:-:S06]  /*1a60*/  @P3 IMAD.WIDE R154, R232, R3, c[0x0][0x340] ;  /* 0x0000d000e89a3625 */ /* 0x000fcc00078e0203 */
[----:B------:R-:W2:Y:S01]  /*1a70*/  @P3 LDG.E R154, [R154.64] ;  /* 0x0000000a9a9a3981 */ /* 0x000ea2000c1e1900 */
[----:B------:R-:W-:Y:S01]  /*1a80*/  SHF.R.S32.HI R96, RZ, 0x1f, R223 ;  /* 0x0000001fff607819 */ /* 0x000fe200000114df */
[----:B------:R-:W-:Y:S01]  /*1a90*/  IMAD.MOV.U32 R170, RZ, RZ, 0x70 ;  /* 0x00000070ffaa7424 */ /* 0x000fe200078e00ff */
[----:B------:R-:W-:Y:S01]  /*1aa0*/  IADD3 R102, P0, R223, R101, RZ ;  /* 0x00000065df667210 */ /* 0x000fe20007f1e0ff */
[----:B------:R-:W-:Y:S01]  /*1ab0*/  IMAD.MOV.U32 R133, RZ, RZ, c[0x0][0x238] ;  /* 0x00008e00ff857624 */ /* 0x000fe200078e00ff */
[----:B------:R-:W-:Y:S01]  /*1ac0*/  IADD3 R39, R2, -0x1, RZ ;  /* 0xffffffff02277810 */ /* 0x000fe20007ffe0ff */
[----:B------:R-:W-:Y:S01]  /*1ad0*/  IMAD R110, R170, c[0x0][0x23c], RZ ;  /* 0x00008f00aa6e7a24 */ /* 0x000fe200078e02ff */
[----:B------:R-:W-:Y:S01]  /*1ae0*/  LEA.HI.X.SX32 R101, R101, R96, 0x1, P0 ;  /* 0x0000006065657211 */ /* 0x000fe200000f0eff */
[----:B------:R-:W-:Y:S01]  /*1af0*/  IMAD.WIDE.U32 R6, R102, c[0x0][0x238], R10 ;  /* 0x00008e0066067a25 */ /* 0x000fe200078e000a */
[----:B------:R-:W-:Y:S01]  /*1b00*/  SEL R98, R88, RZ, !P5 ;  /* 0x000000ff58627207 */ /* 0x000fe20006800000 */
[----:B------:R-:W-:Y:S01]  /*1b10*/  ULDC UR4, c[0x0][0x23c] ;  /* 0x00008f0000047ab9 */ /* 0x000fe20000000800 */
[----:B------:R-:W-:Y:S01]  /*1b20*/  SEL R156, R232, RZ, !P5 ;  /* 0x000000ffe89c7207 */ /* 0x000fe20006800000 */
[----:B------:R-:W-:Y:S01]  /*1b30*/  IMAD R3, R101, c[0x0][0x238], RZ ;  /* 0x00008e0065037a24 */ /* 0x000fe200078e02ff */
[----:B------:R-:W-:Y:S01]  /*1b40*/  SHF.R.S32.HI R4, RZ, 0x1f, R39 ;  /* 0x0000001fff047819 */ /* 0x000fe20000011427 */
[----:B------:R-:W-:Y:S01]  /*1b50*/  IMAD R2, R39, -0x70, R0 ;  /* 0xffffff9027027824 */ /* 0x000fe200078e0200 */
[----:B------:R-:W-:Y:S01]  /*1b60*/  ISETP.GE.AND P5, PT, R10, c[0x0][0x1d4], PT ;  /* 0x000075000a007a0c */ /* 0x000fe20003fa6270 */
[----:B------:R-:W-:Y:S01]  /*1b70*/  IMAD R3, R102, c[0x0][0x23c], R3 ;  /* 0x00008f0066037a24 */ /* 0x000fe200078e0203 */
[----:B------:R-:W-:Y:S01]  /*1b80*/  ISETP.GE.AND P4, PT, R217, c[0x0][0x1d4], PT ;  /* 0x00007500d9007a0c */ /* 0x000fe20003f86270 */
[----:B------:R-:W-:Y:S01]  /*1b90*/  IMAD.WIDE.U32 R194, R170, c[0x0][0x238], RZ ;  /* 0x00008e00aac27a25 */ /* 0x000fe200078e00ff */
[----:B------:R-:W-:Y:S01]  /*1ba0*/  IMNMX R2, R2, 0x70, PT ;  /* 0x0000007002027817 */ /* 0x000fe20003800200 */
[----:B------:R-:W-:Y:S01]  /*1bb0*/  USHF.L.U32 UR5, UR4, 0x6, URZ ;  /* 0x0000000604057899 */ /* 0x000fe2000800063f */
[----:B------:R-:W-:Y:S01]  /*1bc0*/  IADD3 R97, R5, R91, RZ ;  /* 0x0000005b05617210 */ /* 0x000fe20007ffe0ff */
[----:B------:R-:W-:Y:S01]  /*1bd0*/  IMAD.IADD R7, R7, 0x1, R3 ;  /* 0x0000000107077824 */ /* 0x000fe200078e0203 */
[----:B------:R-:W-:Y:S01]  /*1be0*/  IADD3 R110, R195, R110, RZ ;  /* 0x0000006ec36e7210 */ /* 0x000fe20007ffe0ff */
[----:B------:R-:W-:Y:S01]  /*1bf0*/  IMAD R190, R98, c[0x0][0x248], RZ ;  /* 0x0000920062be7a24 */ /* 0x000fe200078e02ff */
[----:B------:R-:W-:Y:S01]  /*1c00*/  UIMAD UR4, UR4, 0x60, URZ ;  /* 0x00000060040478a4 */ /* 0x000fe2000f8e023f */
[----:B------:R-:W-:Y:S01]  /*1c10*/  IMAD.WIDE.U32 R158, R233, c[0x0][0x240], R6 ;  /* 0x00009000e99e7a25 */ /* 0x000fe200078e0006 */
[----:B------:R-:W-:-:S02]  /*1c20*/  SHF.R.S32.HI R6, RZ, 0x1f, R97 ;  /* 0x0000001fff067819 */ /* 0x000fc40000011461 */
[----:B-----5:R-:W-:Y:S01]  /*1c30*/  SHF.R.S32.HI R105, RZ, 0x1f, R78 ;  /* 0x0000001fff697819 */ /* 0x020fe2000001144e */
[----:B------:R-:W-:Y:S01]  /*1c40*/  IMAD R159, R233, c[0x0][0x244], R159 ;  /* 0x00009100e99f7a24 */ /* 0x000fe200078e029f */
[----:B------:R-:W-:Y:S01]  /*1c50*/  LOP3.LUT R234, R234, 0xfffffffd, RZ, 0xc0, !PT ;  /* 0xfffffffdeaea7812 */ /* 0x000fe200078ec0ff */
[----:B------:R-:W-:Y:S01]  /*1c60*/  IMAD.IADD R2, R2, 0x1, -R223 ;  /* 0x0000000102027824 */ /* 0x000fe200078e0adf */
[----:B------:R-:W-:Y:S01]  /*1c70*/  SHF.R.S32.HI R142, RZ, 0x1f, R218 ;  /* 0x0000001fff8e7819 */ /* 0x000fe200000114da */
[----:B------:R-:W-:Y:S01]  /*1c80*/  IMAD R190, R156, c[0x0][0x24c], R190 ;  /* 0x000093009cbe7a24 */ /* 0x000fe200078e02be */
[----:B------:R-:W-:Y:S01]  /*1c90*/  @P5 LOP3.LUT R234, R234, 0x2, RZ, 0xfc, !PT ;  /* 0x00000002eaea5812 */ /* 0x000fe200078efcff */
[----:B------:R-:W-:Y:S01]  /*1ca0*/  IMAD.WIDE.U32 R158, R156, c[0x0][0x248], R158 ;  /* 0x000092009c9e7a25 */ /* 0x000fe200078e009e */
[C---:B------:R-:W-:Y:S02]  /*1cb0*/  ISETP.GE.AND P0, PT, R2.reuse, 0x1, PT ;  /* 0x000000010200780c */ /* 0x040fe40003f06270 */
[----:B------:R-:W-:Y:S01]  /*1cc0*/  ISETP.GE.AND P2, PT, R2, 0x21, PT ;  /* 0x000000210200780c */ /* 0x000fe20003f46270 */
[----:B------:R-:W-:Y:S01]  /*1cd0*/  IMAD.IADD R191, R159, 0x1, R190 ;  /* 0x000000019fbf7824 */ /* 0x000fe200078e02be */
[----:B------:R-:W-:Y:S01]  /*1ce0*/  MOV R190, R158 ;  /* 0x0000009e00be7202 */ /* 0x000fe20000000f00 */
[----:B------:R-:W-:Y:S01]  /*1cf0*/  IMAD R3, R110, R39, RZ ;  /* 0x000000276e037224 */ /* 0x000fe200078e02ff */
[----:B------:R-:W-:Y:S01]  /*1d00*/  LEA.HI R142, R142, R218, RZ, 0x3 ;  /* 0x000000da8e8e7211 */ /* 0x000fe200078f18ff */
[----:B------:R-:W-:Y:S01]  /*1d10*/  IMAD.MOV.U32 R138, RZ, RZ, 0x5 ;  /* 0x00000005ff8a7424 */ /* 0x000fe200078e00ff */
[----:B------:R-:W-:Y:S01]  /*1d20*/  MOV R125, c[0x0][0x290] ;  /* 0x0000a400007d7a02 */ /* 0x000fe20000000f00 */
[-C--:B------:R-:W-:Y:S01]  /*1d30*/  IMAD R3, R4, R194.reuse, R3 ;  /* 0x000000c204037224 */ /* 0x080fe200078e0203 */
[----:B------:R-:W-:Y:S01]  /*1d40*/  LOP3.LUT R234, R234, 0xfffffffe, RZ, 0xc0, !PT ;  /* 0xfffffffeeaea7812 */ /* 0x000fe200078ec0ff */
[----:B------:R-:W-:Y:S01]  /*1d50*/  IMAD.WIDE.U32 R8, R39, R194, R190 ;  /* 0x000000c227087225 */ /* 0x000fe200078e00be */
[----:B------:R-:W-:-:S02]  /*1d60*/  SHF.L.U64.HI R115, R133, R138, c[0x0][0x23c] ;  /* 0x00008f0085737619 */ /* 0x000fc4000001028a */
[----:B------:R-:W-:Y:S01]  /*1d70*/  SHF.L.U32 R142, R142, 0x6, RZ ;  /* 0x000000068e8e7819 */ /* 0x000fe200000006ff */
[----:B------:R-:W-:Y:S01]  /*1d80*/  IMAD.SHL.U32 R116, R133, 0x20, RZ ;  /* 0x0000002085747824 */ /* 0x000fe200078e00ff */
[----:B------:R-:W-:Y:S01]  /*1d90*/  IADD3 R9, R9, R3, RZ ;  /* 0x0000000309097210 */ /* 0x000fe20007ffe0ff */
[----:B------:R-:W-:Y:S01]  /*1da0*/  IMAD R168, R6, c[0x0][0x1e0], RZ ;  /* 0x0000780006a87a24 */ /* 0x000fe200078e02ff */
[----:B------:R-:W-:Y:S01]  /*1db0*/  @P0 LEA R14, P1, R8, c[0x0][0x220], 0x1 ;  /* 0x00008800080e0a11 */ /* 0x000fe200078208ff */
[----:B------:R-:W-:Y:S01]  /*1dc0*/  IMAD R164, R96, c[0x0][0x290], RZ ;  /* 0x0000a40060a47a24 */ /* 0x000fe200078e02ff */
[----:B------:R-:W-:Y:S01]  /*1dd0*/  @P4 LOP3.LUT R234, R234, 0x1, RZ, 0xfc, !PT ;  /* 0x00000001eaea4812 */ /* 0x000fe200078efcff */
[----:B------:R-:W-:Y:S01]  /*1de0*/  IMAD R168, R97, c[0x0][0x1e4], R168 ;  /* 0x0000790061a87a24 */ /* 0x000fe200078e02a8 */
[----:B------:R-:W-:Y:S01]  /*1df0*/  @P0 LEA.HI.X R15, R8, c[0x0][0x224], R9, 0x1, P1 ;  /* 0x00008900080f0a11 */ /* 0x000fe200008f0c09 */
[----:B------:R-:W-:Y:S01]  /*1e00*/  IMAD R166, R96, c[0x0][0x280], RZ ;  /* 0x0000a00060a67a24 */ /* 0x000fe200078e02ff */
[----:B------:R-:W-:Y:S01]  /*1e10*/  @P2 IADD3 R4, P1, R116, R8, RZ ;  /* 0x0000000874042210 */ /* 0x000fe20007f3e0ff */
[----:B------:R-:W-:Y:S01]  /*1e20*/  IMAD.WIDE.U32 R160, R223, c[0x0][0x290], R10 ;  /* 0x0000a400dfa07a25 */ /* 0x000fe200078e000a */
[----:B------:R-:W-:Y:S01]  /*1e30*/  SHF.R.U32.HI R144, RZ, 0x3, R87 ;  /* 0x00000003ff907819 */ /* 0x000fe20000011657 */
[----:B------:R-:W-:Y:S01]  /*1e40*/  @!PT LDS RZ, [RZ] ;  /* 0x00000000fffff984 */ /* 0x000fe20000000800 */
[----:B------:R-:W-:Y:S01]  /*1e50*/  @!PT LDS RZ, [RZ] ;  /* 0x00000000fffff984 */ /* 0x000fe20000000800 */
[----:B------:R-:W-:Y:S01]  /*1e60*/  @!PT LDS RZ, [RZ] ;  /* 0x00000000fffff984 */ /* 0x000fe20000000800 */
[----:B------:R1:W-:Y:S01]  /*1e70*/  @P0 LDGSTS.E.BYPASS.LTC128B.128 [R236+0x8100], [R14.64], !P5 ;  /* 0x081000000eec0fae */ /* 0x0003e2000e901d4a */
[----:B------:R-:W-:Y:S01]  /*1e80*/  SHF.L.U64.HI R113, R125, R138, c[0x0][0x294] ;  /* 0x0000a5007d717619 */ /* 0x000fe2000001028a */
[----:B------:R-:W-:Y:S01]  /*1e90*/  @P2 IMAD.X R3, R9, 0x1, R115, P1 ;  /* 0x0000000109032824 */ /* 0x000fe200008e0673 */
[----:B------:R-:W-:Y:S01]  /*1ea0*/  @P2 LEA R12, P1, R4, c[0x0][0x220], 0x1 ;  /* 0x00008800040c2a11 */ /* 0x000fe200078208ff */
[----:B------:R1:W-:Y:S01]  /*1eb0*/  @P0 LDGSTS.E.BYPASS.LTC128B.128 [R236+0xb900], [R14.64+0x80], !P4 ;  /* 0x0b9000800eec0fae */ /* 0x0003e2000e101d4a */
[----:B------:R-:W-:Y:S01]  /*1ec0*/  ISETP.GT.AND P0, PT, R2, 0x60, PT ;  /* 0x000000600200780c */ /* 0x000fe20003f04270 */
[----:B------:R-:W-:Y:S01]  /*1ed0*/  IMAD R164, R223, c[0x0][0x294], R164 ;  /* 0x0000a500dfa47a24 */ /* 0x000fe200078e02a4 */
[----:B------:R-:W-:Y:S01]  /*1ee0*/  @P2 LEA.HI.X R13, R4, c[0x0][0x224], R3, 0x1, P1 ;  /* 0x00008900040d2a11 */ /* 0x000fe200008f0c03 */
[----:B------:R-:W-:Y:S01]  /*1ef0*/  IMAD.WIDE.U32 R4, R97, c[0x0][0x1e0], RZ ;  /* 0x0000780061047a25 */ /* 0x000fe200078e00ff */
[----:B------:R-:W-:-:S02]  /*1f00*/  ISETP.GE.AND P1, PT, R2, 0x41, PT ;  /* 0x000000410200780c */ /* 0x000fc40003f26270 */
[----:B------:R-:W-:Y:S01]  /*1f10*/  IADD3 R161, R164, R161, RZ ;  /* 0x000000a1a4a17210 */ /* 0x000fe20007ffe0ff */
[----:B------:R3:W-:Y:S01]  /*1f20*/  @P2 LDGSTS.E.BYPASS.LTC128B.128 [R225+0x9100], [R12.64], !P5 ;  /* 0x091000000ce12fae */ /* 0x0007e2000e901d4a */
[----:B------:R-:W-:Y:S01]  /*1f30*/  IMAD.IADD R169, R5, 0x1, R168 ;  /* 0x0000000105a97824 */ /* 0x000fe200078e02a8 */
[----:B------:R-:W-:Y:S01]  /*1f40*/  MOV R168, R4 ;  /* 0x0000000400a87202 */ /* 0x000fe20000000f00 */
[----:B------:R-:W-:Y:S01]  /*1f50*/  IMAD.WIDE.U32 R162, R223, c[0x0][0x280], R10 ;  /* 0x0000a000dfa27a25 */ /* 0x000fe200078e000a */
[----:B------:R3:W-:Y:S01]  /*1f60*/  @P2 LDGSTS.E.BYPASS.LTC128B.128 [R225+0xc900], [R12.64+0x80], !P4 ;  /* 0x0c9000800ce12fae */ /* 0x0007e2000e101d4a */
[----:B------:R-:W-:Y:S02]  /*1f70*/  LOP3.LUT R142, R142, 0xfffffe00, RZ, 0xc0, !PT ;  /* 0xfffffe008e8e7812 */ /* 0x000fe400078ec0ff */
[----:B------:R-:W-:-:S04]  /*1f80*/  IMAD.WIDE.U32 R168, R233, c[0x0][0x1e8], R168 ;  /* 0x00007a00e9a87a25 */ /* 0x000fc800078e00a8 */
[----:B------:R-:W-:Y:S02]  /*1f90*/  IMAD R166, R223, c[0x0][0x284], R166 ;  /* 0x0000a100dfa67a24 */ /* 0x000fe400078e02a6 */
[----:B------:R-:W-:Y:S02]  /*1fa0*/  IMAD R169, R233, c[0x0][0x1ec], R169 ;  /* 0x00007b00e9a97a24 */ /* 0x000fe400078e02a9 */
[----:B------:R-:W-:Y:S02]  /*1fb0*/  IMAD R117, R96, c[0x0][0x1e0], RZ ;  /* 0x0000780060757a24 */ /* 0x000fe400078e02ff */
[----:B------:R-:W-:Y:S02]  /*1fc0*/  IMAD R106, R105, c[0x0][0x280], RZ ;  /* 0x0000a000696a7a24 */ /* 0x000fe400078e02ff */
[----:B-1----:R-:W-:-:S04]  /*1fd0*/  IMAD.WIDE.U32 R14, R133, 0x40, RZ ;  /* 0x00000040850e7825 */ /* 0x002fc800078e00ff */
[----:B------:R-:W-:Y:S01]  /*1fe0*/  IMAD.IADD R163, R166, 0x1, R163 ;  /* 0x00000001a6a37824 */ /* 0x000fe200078e02a3 */
[----:B------:R-:W-:Y:S01]  /*1ff0*/  @P1 IADD3 R3, P2, R8, R14, RZ ;  /* 0x0000000e08031210 */ /* 0x000fe20007f5e0ff */
[----:B------:R-:W-:Y:S02]  /*2000*/  IMAD R105, R105, c[0x0][0x290], RZ ;  /* 0x0000a40069697a24 */ /* 0x000fe400078e02ff */
[----:B------:R-:W-:Y:S01]  /*2010*/  IMAD.WIDE.U32 R192, R223, c[0x0][0x1e0], RZ ;  /* 0x00007800dfc07a25 */ /* 0x000fe200078e00ff */
[----:B------:R-:W-:Y:S02]  /*2020*/  @P1 IADD3.X R2, R9, UR5, R15, P2, !PT ;  /* 0x0000000509021c10 */ /* 0x000fe400097fe40f */
[----:B------:R-:W-:Y:S01]  /*2030*/  @P1 LEA R4, P2, R3, c[0x0][0x220], 0x1 ;  /* 0x0000880003041a11 */ /* 0x000fe200078408ff */
[----:B---3--:R-:W-:Y:S02]  /*2040*/  IMAD.SHL.U32 R12, R222, 0x4, RZ ;  /* 0x00000004de0c7824 */ /* 0x008fe400078e00ff */
[----:B------:R-:W-:Y:S01]  /*2050*/  @P0 IMAD.WIDE.U32 R8, R133, 0x60, R8 ;  /* 0x0000006085080825 */ /* 0x000fe200078e0008 */
[----:B------:R-:W-:-:S02]  /*2060*/  @P1 LEA.HI.X R5, R3, c[0x0][0x224], R2, 0x1, P2 ;  /* 0x0000890003051a11 */ /* 0x000fc400010f0c02 */
[--C-:B------:R-:W-:Y:S01]  /*2070*/  SHF.R.S32.HI R13, RZ, 0x1f, R12.reuse ;  /* 0x0000001fff0d7819 */ /* 0x100fe2000001140c */
[----:B------:R-:W-:Y:S01]  /*2080*/  IMAD R117, R223, c[0x0][0x1e4], R117 ;  /* 0x00007900df757a24 */ /* 0x000fe200078e0275 */
[----:B------:R-:W-:Y:S01]  /*2090*/  @P0 IADD3 R2, R9, UR4, RZ ;  /* 0x0000000409020c10 */ /* 0x000fe2000fffe0ff */
[----:B------:R1:W-:Y:S01]  /*20a0*/  @P1 LDGSTS.E.BYPASS.LTC128B.128 [R225+0xa100], [R4.64], !P5 ;  /* 0x0a10000004e11fae */ /* 0x0003e2000e901d4a */
[C---:B------:R-:W-:Y:S01]  /*20b0*/  @P0 LEA R16, P2, R8.reuse, c[0x0][0x220], 0x1 ;  /* 0x0000880008100a11 */ /* 0x040fe200078408ff */
[C---:B------:R-:W-:Y:S01]  /*20c0*/  IMAD.WIDE.U32 R14, R223.reuse, c[0x0][0x290], R12 ;  /* 0x0000a400df0e7a25 */ /* 0x040fe200078e000c */
[----:B------:R-:W-:Y:S01]  /*20d0*/  SHF.R.S32.HI R3, RZ, 0x1f, R219 ;  /* 0x0000001fff037819 */ /* 0x000fe200000114db */
[----:B------:R1:W-:Y:S01]  /*20e0*/  @P1 LDGSTS.E.BYPASS.LTC128B.128 [R225+0xd900], [R4.64+0x80], !P4 ;  /* 0x0d90008004e11fae */ /* 0x0003e2000e101d4a */
[----:B------:R-:W-:Y:S01]  /*20f0*/  @P0 LEA.HI.X R17, R8, c[0x0][0x224], R2, 0x1, P2 ;  /* 0x0000890008110a11 */ /* 0x000fe200010f0c02 */
[----:B------:R-:W-:Y:S01]  /*2100*/  IMAD.WIDE.U32 R18, R223, c[0x0][0x280], R12 ;  /* 0x0000a000df127a25 */ /* 0x000fe200078e000c */
[----:B------:R-:W-:-:S02]  /*2110*/  IADD3 R165, R15, R164, RZ ;  /* 0x000000a40fa57210 */ /* 0x000fc40007ffe0ff */
[----:B------:R-:W-:Y:S01]  /*2120*/  MOV R164, R14 ;  /* 0x0000000e00a47202 */ /* 0x000fe20000000f00 */
[----:B------:R-:W-:Y:S01]  /*2130*/  IMAD.IADD R167, R19, 0x1, R166 ;  /* 0x0000000113a77824 */ /* 0x000fe200078e02a6 */
[----:B------:R-:W-:Y:S01]  /*2140*/  LEA.HI R3, R3, R219, RZ, 0x3 ;  /* 0x000000db03037211 */ /* 0x000fe200078f18ff */
[----:B------:R-:W-:Y:S01]  /*2150*/  IMAD.MOV.U32 R166, RZ, RZ, R18 ;  /* 0x000000ffffa67224 */ /* 0x000fe200078e0012 */
[----:B------:R3:W-:Y:S01]  /*2160*/  @P0 LDGSTS.E.BYPASS.LTC128B.128 [R225+0xb100], [R16.64], !P5 ;  /* 0x0b10000010e10fae */ /* 0x0007e2000e901d4a */
[----:B------:R-:W-:-:S03]  /*2170*/  IMAD.WIDE.U32 R188, R133, 0x60, RZ ;  /* 0x0000006085bc7825 */ /* 0x000fc600078e00ff */
[----:B------:R3:W-:Y:S01]  /*2180*/  @P0 LDGSTS.E.BYPASS.LTC128B.128 [R225+0xe900], [R16.64+0x80], !P4 ;  /* 0x0e90008010e10fae */ /* 0x0007e2000e101d4a */
[C---:B------:R-:W-:Y:S01]  /*2190*/  IMAD R106, R78.reuse, c[0x0][0x284], R106 ;  /* 0x0000a1004e6a7a24 */ /* 0x040fe200078e026a */
[----:B------:R-:W-:Y:S01]  /*21a0*/  IADD3 R118, R189, UR4, RZ ;  /* 0x00000004bd767c10 */ /* 0x000fe2000fffe0ff */
[C---:B------:R-:W-:Y:S01]  /*21b0*/  IMAD R105, R78.reuse, c[0x0][0x294], R105 ;  /* 0x0000a5004e697a24 */ /* 0x040fe200078e0269 */
[----:B------:R-:W0:Y:S01]  /*21c0*/  LDGDEPBAR ;  /* 0x00000000000079af */ /* 0x000e220000000000 */
[C---:B------:R-:W-:Y:S01]  /*21d0*/  IMAD.WIDE.U32 R162, R78.reuse, c[0x0][0x280], R162 ;  /* 0x0000a0004ea27a25 */ /* 0x040fe200078e00a2 */
[----:B------:R-:W-:Y:S03]  /*21e0*/  WARPSYNC 0xffffffff ;  /* 0xffffffff00007948 */ /* 0x000fe60003800000 */
[----:B------:R-:W-:Y:S01]  /*21f0*/  IMAD.WIDE.U32 R160, R78, c[0x0][0x290], R160 ;  /* 0x0000a4004ea07a25 */ /* 0x000fe200078e00a0 */
[----:B------:R-:W-:-:S03]  /*2200*/  IADD3 R104, R106, R163, RZ ;  /* 0x000000a36a687210 */ /* 0x000fc60007ffe0ff */
[----:B------:R-:W-:Y:S01]  /*2210*/  IMAD.MOV.U32 R122, RZ, RZ, c[0x0][0x280] ;  /* 0x0000a000ff7a7624 */ /* 0x000fe200078e00ff */
[----:B------:R-:W-:Y:S01]  /*2220*/  IADD3 R103, R105, R161, RZ ;  /* 0x000000a169677210 */ /* 0x000fe20007ffe0ff */
[----:B------:R-:W-:Y:S01]  /*2230*/  IMAD.MOV.U32 R109, RZ, RZ, c[0x0][0x27c] ;  /* 0x00009f00ff6d7624 */ /* 0x000fe200078e00ff */
[----:B-1----:R-:W-:Y:S01]  /*2240*/  SHF.R.U32.HI R4, RZ, 0x3, R82 ;  /* 0x00000003ff047819 */ /* 0x002fe20000011652 */
[----:B------:R-:W-:Y:S01]  /*2250*/  IMAD.SHL.U32 R3, R3, 0x40, RZ ;  /* 0x0000004003037824 */ /* 0x000fe200078e00ff */
[C---:B------:R-:W-:Y:S01]  /*2260*/  SHF.L.U64.HI R111, R122.reuse, R138, c[0x0][0x284] ;  /* 0x0000a1007a6f7619 */ /* 0x040fe2000001028a */
[----:B------:R-:W-:Y:S01]  /*2270*/  IMAD.IADD R117, R193, 0x1, R117 ;  /* 0x00000001c1757824 */ /* 0x000fe200078e0275 */
[----:B------:R-:W-:Y:S01]  /*2280*/  SHF.L.U32 R112, R122, 0x5, RZ ;  /* 0x000000057a707819 */ /* 0x000fe200000006ff */
[C---:B------:R-:W-:Y:S01]  /*2290*/  IMAD.WIDE.U32 R164, R78.reuse, c[0x0][0x290], R164 ;  /* 0x0000a4004ea47a25 */ /* 0x040fe200078e00a4 */
[----:B------:R-:W-:Y:S02]  /*22a0*/  SHF.L.U32 R5, R109, 0x1, RZ ;  /* 0x000000016d057819 */ /* 0x000fe400000006ff */
[----:B------:R-:W-:Y:S01]  /*22b0*/  LOP3.LUT R3, R3, 0xfffffe00, RZ, 0xc0, !PT ;  /* 0xfffffe0003037812 */ /* 0x000fe200078ec0ff */
[----:B------:R-:W-:Y:S01]  /*22c0*/  IMAD.WIDE.U32 R166, R78, c[0x0][0x280], R166 ;  /* 0x0000a0004ea67a25 */ /* 0x000fe200078e00a6 */
[----:B------:R-:W-:-:S03]  /*22d0*/  IADD3 R105, R165, R105, RZ ;  /* 0x00000069a5697210 */ /* 0x000fc60007ffe0ff */
[----:B------:R-:W-:Y:S02]  /*22e0*/  IMAD.SHL.U32 R114, R125, 0x20, RZ ;  /* 0x000000207d727824 */ /* 0x000fe400078e00ff */
[----:B------:R-:W-:Y:S01]  /*22f0*/  IMAD.IADD R106, R167, 0x1, R106 ;  /* 0x00000001a76a7824 */ /* 0x000fe200078e026a */
[----:B--2---:R-:W-:Y:S01]  /*2300*/  @P3 SHF.R.S32.HI R95, RZ, 0x1f, R154 ;  /* 0x0000001fff5f3819 */ /* 0x004fe2000001149a */
[----:B------:R-:W-:Y:S01]  /*2310*/  @!P3 IMAD.MOV.U32 R95, RZ, RZ, R88 ;  /* 0x000000ffff5fb224 */ /* 0x000fe200078e0058 */
[----:B------:R-:W-:-:S04]  /*2320*/  @!P3 MOV R154, R232 ;  /* 0x000000e8009ab202 */ /* 0x000fc80000000f00 */
[----:B------:R-:W-:Y:S02]  /*2330*/  SEL R95, R95, RZ, !P6 ;  /* 0x000000ff5f5f7207 */ /* 0x000fe40007000000 */
[----:B------:R-:W-:-:S03]  /*2340*/  SEL R154, R154, RZ, !P6 ;  /* 0x000000ff9a9a7207 */ /* 0x000fc60007000000 */
[----:B------:R-:W-:Y:S02]  /*2350*/  IMAD R107, R95, c[0x0][0x1f0], RZ ;  /* 0x00007c005f6b7a24 */ /* 0x000fe400078e02ff */
[----:B------:R-:W-:-:S04]  /*2360*/  IMAD.WIDE.U32 R168, R154, c[0x0][0x1f0], R168 ;  /* 0x00007c009aa87a25 */ /* 0x000fc800078e00a8 */
[----:B------:R-:W-:Y:S01]  /*2370*/  IMAD R107, R154, c[0x0][0x1f4], R107 ;  /* 0x00007d009a6b7a24 */ /* 0x000fe200078e026b */
[----:B------:R-:W-:-:S03]  /*2380*/  IADD3 R100, P1, P0, R168, R192, R10 ;  /* 0x000000c0a8647210 */ /* 0x000fc6000783e00a */
[----:B------:R-:W-:-:S05]  /*2390*/  IMAD.IADD R107, R169, 0x1, R107 ;  /* 0x00000001a96b7824 */ /* 0x000fca00078e026b */
[----:B------:R-:W-:Y:S02]  /*23a0*/  IADD3.X R99, R107, R117, R11, P1, P0 ;  /* 0x000000756b637210 */ /* 0x000fe40000fe040b */
[----:B---3--:R-:W-:Y:S01]  /*23b0*/  ISETP.GE.AND P0, PT, R10, c[0x0][0x27c], PT ;  /* 0x00009f000a007a0c */ /* 0x008fe20003f06270 */
[----:B------:R-:W-:Y:S01]  /*23c0*/  BAR.SYNC.DEFER_BLOCKING 0x0 ;  /* 0x0000000000007b1d */ /* 0x000fe20000010000 */
[----:B------:R-:W-:Y:S01]  /*23d0*/  IADD3 R97, P1, R223, R97, RZ ;  /* 0x00000061df617210 */ /* 0x000fe20007f3e0ff */
[----:B------:R-:W-:Y:S01]  /*23e0*/  IMAD.WIDE.U32 R8, R233, c[0x0][0x210], R10 ;  /* 0x00008400e9087a25 */ /* 0x000fe200078e000a */
[----:B------:R-:W-:Y:S02]  /*23f0*/  SEL R2, RZ, c[0x0][0x27c], !P0 ;  /* 0x00009f00ff027a07 */ /* 0x000fe40004000000 */
[----:B------:R-:W-:Y:S01]  /*2400*/  ISETP.GE.AND P2, PT, R109, 0x1, PT ;  /* 0x000000016d00780c */ /* 0x000fe20003f46270 */
[----:B------:R-:W-:Y:S01]  /*2410*/  IMAD.X R96, R96, 0x1, R6, P1 ;  /* 0x0000000160607824 */ /* 0x000fe200008e0606 */
[----:B------:R-:W-:Y:S01]  /*2420*/  ULDC.U8 UR6, c[0x0][0x298] ;  /* 0x0000a60000067ab9 */ /* 0x000fe20000000000 */
[----:B------:R-:W-:Y:S01]  /*2430*/  IMAD.IADD R2, R10, 0x1, R2 ;  /* 0x000000010a027824 */ /* 0x000fe200078e0202 */
[----:B------:R-:W-:Y:S01]  /*2440*/  SHF.R.S32.HI R132, RZ, 0x1f, R218 ;  /* 0x0000001fff847819 */ /* 0x000fe200000114da */
[----:B------:R-:W-:Y:S01]  /*2450*/  IMAD R95, R95, c[0x0][0x218], RZ ;  /* 0x000086005f5f7a24 */ /* 0x000fe200078e02ff */
[----:B------:R-:W-:Y:S01]  /*2460*/  SHF.R.S32.HI R130, RZ, 0x1f, R220 ;  /* 0x0000001fff827819 */ /* 0x000fe200000114dc */
[----:B------:R-:W-:Y:S01]  /*2470*/  IMAD R9, R233, c[0x0][0x214], R9 ;  /* 0x00008500e9097a24 */ /* 0x000fe200078e0209 */
[----:B------:R-:W-:Y:S01]  /*2480*/  @P0 IADD3 R5, -R5, c[0x0][0x1d4], RZ ;  /* 0x0000750005050a10 */ /* 0x000fe20007ffe1ff */
[C---:B------:R-:W-:Y:S01]  /*2490*/  IMAD.WIDE.U32 R14, R233.reuse, c[0x0][0x260], R10 ;  /* 0x00009800e90e7a25 */ /* 0x040fe200078e000a */
[----:B------:R-:W-:Y:S01]  /*24a0*/  SHF.R.S32.HI R6, RZ, 0x1f, R2 ;  /* 0x0000001fff067819 */ /* 0x000fe20000011402 */
[----:B------:R-:W-:Y:S01]  /*24b0*/  ULDC UR8, c[0x0][0x1e4] ;  /* 0x0000790000087ab9 */ /* 0x000fe20000000800 */
[----:B------:R-:W-:Y:S01]  /*24c0*/  SHF.R.S32.HI R150, RZ, 0x1f, R5 ;  /* 0x0000001fff967819 */ /* 0x000fe20000011405 */
[----:B------:R-:W-:Y:S01]  /*24d0*/  IMAD R95, R154, c[0x0][0x21c], R95 ;  /* 0x000087009a5f7a24 */ /* 0x000fe200078e025f */
[-C--:B------:R-:W-:Y:S01]  /*24e0*/  LEA.HI R151, R6, R2.reuse, RZ, 0x3 ;  /* 0x0000000206977211 */ /* 0x080fe200078f18ff */
[----:B------:R-:W-:Y:S01]  /*24f0*/  IMAD.WIDE.U32 R154, R154, c[0x0][0x218], R8 ;  /* 0x000086009a9a7a25 */ /* 0x000fe200078e0008 */
[----:B------:R-:W-:Y:S01]  /*2500*/  LEA.HI R150, R150, R5, RZ, 0x4 ;  /* 0x0000000596967211 */ /* 0x000fe200078f20ff */
[----:B------:R-:W-:Y:S01]  /*2510*/  UMOV UR7, 0x60 ;  /* 0x0000006000077882 */ /* 0x000fe20000000000 */
[----:B------:R-:W-:Y:S01]  /*2520*/  LEA.HI R6, R6, R2, RZ, 0x6 ;  /* 0x0000000206067211 */ /* 0x000fe200078f30ff */
[----:B------:R-:W-:Y:S01]  /*2530*/  IMAD R98, R98, c[0x0][0x268], RZ ;  /* 0x00009a0062627a24 */ /* 0x000fe200078e02ff */
[----:B------:R-:W-:Y:S01]  /*2540*/  SHF.R.S32.HI R150, RZ, 0x4, R150 ;  /* 0x00000004ff967819 */ /* 0x000fe20000011496 */
[----:B------:R-:W-:Y:S01]  /*2550*/  IMAD R132, R132, c[0x0][0x1e0], RZ ;  /* 0x0000780084847a24 */ /* 0x000fe200078e02ff */
[----:B------:R-:W-:Y:S01]  /*2560*/  SHF.R.S32.HI R6, RZ, 0x6, R6 ;  /* 0x00000006ff067819 */ /* 0x000fe20000011406 */
[----:B------:R-:W-:Y:S01]  /*2570*/  IMAD R15, R233, c[0x0][0x264], R15 ;  /* 0x00009900e90f7a24 */ /* 0x000fe200078e020f */
[----:B------:R-:W-:Y:S01]  /*2580*/  LEA.HI.SX32 R150, R151, R150, 0x1d ;  /* 0x0000009697967211 */ /* 0x000fe200078feaff */
[----:B------:R-:W-:Y:S01]  /*2590*/  ULDC UR5, c[0x0][0x284] ;  /* 0x0000a10000057ab9 */ /* 0x000fe20000000800 */
[----:B------:R-:W-:Y:S01]  /*25a0*/  LOP3.LUT R147, R84, 0x38, R151, 0xf8, !PT ;  /* 0x0000003854937812 */ /* 0x000fe200078ef897 */
[C---:B------:R-:W-:Y:S01]  /*25b0*/  IMAD R7, R6.reuse, 0x1c00, R80 ;  /* 0x00001c0006077824 */ /* 0x040fe200078e0250 */
[----:B------:R-:W-:Y:S01]  /*25c0*/  SHF.R.S32.HI R2, RZ, 0x1f, R150 ;  /* 0x0000001fff027819 */ /* 0x000fe20000011496 */
[C---:B------:R-:W-:Y:S01]  /*25d0*/  IMAD R5, R6.reuse, 0x1c00, R3 ;  /* 0x00001c0006057824 */ /* 0x040fe200078e0203 */
[----:B------:R-:W-:Y:S01]  /*25e0*/  LOP3.LUT R145, R87, 0x38, R151, 0xf8, !PT ;  /* 0x0000003857917812 */ /* 0x000fe200078ef897 */
[----:B------:R-:W-:Y:S01]  /*25f0*/  IMAD R8, R6, 0x1c00, R81 ;  /* 0x00001c0006087824 */ /* 0x000fe200078e0251 */
[----:B------:R-:W-:Y:S01]  /*2600*/  LEA.HI R2, R2, R150, RZ, 0x3 ;  /* 0x0000009602027211 */ /* 0x000fe200078f18ff */
[----:B------:R-:W-:Y:S01]  /*2610*/  IMAD.SHL.U32 R150, R150, 0x8, RZ ;  /* 0x0000000896967824 */ /* 0x000fe200078e00ff */
[----:B------:R-:W-:Y:S01]  /*2620*/  LOP3.LUT R147, R147, R83, RZ, 0x3c, !PT ;  /* 0x0000005393937212 */ /* 0x000fe200078e3cff */
[----:B------:R-:W-:Y:S01]  /*2630*/  IMAD R6, R6, 0x1c00, R142 ;  /* 0x00001c0006067824 */ /* 0x000fe200078e028e */
[----:B------:R-:W-:Y:S01]  /*2640*/  SHF.R.S32.HI R2, RZ, 0x3, R2 ;  /* 0x00000003ff027819 */ /* 0x000fe20000011402 */
[----:B------:R-:W-:Y:S01]  /*2650*/  ULDC UR4, c[0x0][0x294] ;  /* 0x0000a50000047ab9 */ /* 0x000fe20000000800 */
[-C--:B------:R-:W-:Y:S01]  /*2660*/  LOP3.LUT R145, R145, R144.reuse, RZ, 0x3c, !PT ;  /* 0x0000009091917212 */ /* 0x080fe200078e3cff */
[----:B------:R-:W-:Y:S01]  /*2670*/  IMAD R130, R130, c[0x0][0x1e0], RZ ;  /* 0x0000780082827a24 */ /* 0x000fe200078e02ff */
[----:B------:R-:W-:Y:S01]  /*2680*/  IADD3 R147, R7, R147, RZ ;  /* 0x0000009307937210 */ /* 0x000fe20007ffe0ff */
[----:B------:R-:W-:Y:S01]  /*2690*/  IMAD R3, R2, 0x1c00, R3 ;  /* 0x00001c0002037824 */ /* 0x000fe200078e0203 */
[----:B------:R-:W-:Y:S01]  /*26a0*/  LOP3.LUT R7, R87, 0x38, R150, 0xf8, !PT ;  /* 0x0000003857077812 */ /* 0x000fe200078ef896 */
[----:B------:R-:W-:Y:S01]  /*26b0*/  IMAD.IADD R145, R5, 0x1, R145 ;  /* 0x0000000105917824 */ /* 0x000fe200078e0291 */
[----:B------:R-:W-:Y:S01]  /*26c0*/  LOP3.LUT R143, R82, 0x38, R151, 0xf8, !PT ;  /* 0x00000038528f7812 */ /* 0x000fe200078ef897 */
[C---:B------:R-:W-:Y:S01]  /*26d0*/  IMAD R148, R2.reuse, 0x1c00, R81 ;  /* 0x00001c0002947824 */ /* 0x040fe200078e0251 */
[----:B------:R-:W-:Y:S01]  /*26e0*/  LOP3.LUT R144, R7, R144, RZ, 0x3c, !PT ;  /* 0x0000009007907212 */ /* 0x000fe200078e3cff */
[----:B------:R-:W-:Y:S01]  /*26f0*/  IMAD R142, R2, 0x1c00, R142 ;  /* 0x00001c00028e7824 */ /* 0x000fe200078e028e */
[----:B------:R-:W-:Y:S01]  /*2700*/  LOP3.LUT R5, R82, 0x38, R150, 0xf8, !PT ;  /* 0x0000003852057812 */ /* 0x000fe200078ef896 */
[----:B------:R-:W-:Y:S01]  /*2710*/  IMAD R146, R2, 0x1c00, R80 ;  /* 0x00001c0002927824 */ /* 0x000fe200078e0250 */
[----:B------:R-:W-:Y:S01]  /*2720*/  IADD3 R144, R3, R144, RZ ;  /* 0x0000009003907210 */ /* 0x000fe20007ffe0ff */
[----:B------:R-:W-:Y:S01]  /*2730*/  IMAD.MOV.U32 R119, RZ, RZ, 0x6 ;  /* 0x00000006ff777424 */ /* 0x000fe200078e00ff */
[C---:B------:R-:W-:Y:S01]  /*2740*/  LOP3.LUT R149, R86.reuse, 0x38, R151, 0xf8, !PT ;  /* 0x0000003856957812 */ /* 0x040fe200078ef897 */
[----:B------:R-:W-:Y:S01]  /*2750*/  UIMAD UR8, UR8, 0x60, URZ ;  /* 0x00000060080878a4 */ /* 0x000fe2000f8e023f */
[-C--:B------:R-:W-:Y:S01]  /*2760*/  LOP3.LUT R143, R143, R4.reuse, RZ, 0x3c, !PT ;  /* 0x000000048f8f7212 */ /* 0x080fe200078e3cff */
[----:B------:R-:W-:Y:S01]  /*2770*/  UIMAD UR5, UR7, UR5, URZ ;  /* 0x00000005070572a4 */ /* 0x000fe2000f8e023f */
[----:B------:R-:W-:Y:S01]  /*2780*/  LOP3.LUT R5, R5, R4, RZ, 0x3c, !PT ;  /* 0x0000000405057212 */ /* 0x000fe200078e3cff */
[----:B------:R-:W-:Y:S01]  /*2790*/  UIMAD UR4, UR7, UR4, URZ ;  /* 0x00000004070472a4 */ /* 0x000fe2000f8e023f */
[----:B------:R-:W-:Y:S01]  /*27a0*/  LOP3.LUT R3, R86, 0x38, R150, 0xf8, !PT ;  /* 0x0000003856037812 */ /* 0x000fe200078ef896 */
[----:B------:R-:W-:Y:S01]  /*27b0*/  IMAD R98, R156, c[0x0][0x26c], R98 ;  /* 0x00009b009c627a24 */ /* 0x000fe200078e0262 */
[----:B------:R-:W-:Y:S01]  /*27c0*/  LOP3.LUT R4, R84, 0x38, R150, 0xf8, !PT ;  /* 0x0000003854047812 */ /* 0x000fe200078ef896 */
[----:B------:R-:W-:Y:S01]  /*27d0*/  IMAD.IADD R143, R6, 0x1, R143 ;  /* 0x00000001068f7824 */ /* 0x000fe200078e028f */
[----:B------:R-:W-:Y:S01]  /*27e0*/  SHF.R.S32.HI R131, RZ, 0x1f, R219 ;  /* 0x0000001fff837819 */ /* 0x000fe200000114db */
[C---:B------:R-:W-:Y:S01]  /*27f0*/  IMAD R135, R170.reuse, c[0x0][0x1e4], RZ ;  /* 0x00007900aa877a24 */ /* 0x040fe200078e02ff */
[----:B------:R-:W-:Y:S01]  /*2800*/  ISETP.NE.AND P0, PT, RZ, UR6, PT ;  /* 0x00000006ff007c0c */ /* 0x000fe2000bf05270 */
[----:B------:R-:W-:Y:S01]  /*2810*/  IMAD R136, R170, c[0x0][0x284], RZ ;  /* 0x0000a100aa887a24 */ /* 0x000fe200078e02ff */
[----:B------:R-:W-:Y:S01]  /*2820*/  LOP3.LUT R234, R234, 0xfffffff7, RZ, 0xc0, !PT ;  /* 0xfffffff7eaea7812 */ /* 0x000fe200078ec0ff */
[----:B------:R-:W-:Y:S01]  /*2830*/  IMAD R131, R131, c[0x0][0x1e0], RZ ;  /* 0x0000780083837a24 */ /* 0x000fe200078e02ff */
[-C--:B------:R-:W-:Y:S01]  /*2840*/  LOP3.LUT R149, R149, R85.reuse, RZ, 0x3c, !PT ;  /* 0x0000005595957212 */ /* 0x080fe200078e3cff */
[C---:B------:R-:W-:Y:S01]  /*2850*/  IMAD R137, R170.reuse, c[0x0][0x294], RZ ;  /* 0x0000a500aa897a24 */ /* 0x040fe200078e02ff */
[----:B------:R-:W-:Y:S01]  /*2860*/  LOP3.LUT R3, R3, R85, RZ, 0x3c, !PT ;  /* 0x0000005503037212 */ /* 0x000fe200078e3cff */
[----:B------:R-:W-:Y:S01]  /*2870*/  IMAD.WIDE.U32 R174, R170, c[0x0][0x1e0], RZ ;  /* 0x00007800aaae7a25 */ /* 0x000fe200078e00ff */
[----:B------:R-:W-:-:S02]  /*2880*/  MOV R139, c[0x0][0x1e0] ;  /* 0x00007800008b7a02 */ /* 0x000fc40000000f00 */
[----:B------:R-:W-:Y:S01]  /*2890*/  LOP3.LUT R4, R4, R83, RZ, 0x3c, !PT ;  /* 0x0000005304047212 */ /* 0x000fe200078e3cff */
[----:B------:R-:W-:Y:S01]  /*28a0*/  IMAD.IADD R149, R8, 0x1, R149 ;  /* 0x0000000108957824 */ /* 0x000fe200078e0295 */
[----:B------:R-:W-:Y:S01]  /*28b0*/  @P2 LOP3.LUT R234, R234, 0x8, RZ, 0xfc, !PT ;  /* 0x00000008eaea2812 */ /* 0x000fe200078efcff */
[----:B------:R-:W-:Y:S01]  /*28c0*/  IMAD.IADD R148, R148, 0x1, R3 ;  /* 0x0000000194947824 */ /* 0x000fe200078e0203 */
[----:B------:R-:W-:Y:S01]  /*28d0*/  LOP3.LUT R151, R151, 0xfffffff8, RZ, 0xc0, !PT ;  /* 0xfffffff897977812 */ /* 0x000fe200078ec0ff */
[----:B------:R-:W-:Y:S01]  /*28e0*/  IMAD.WIDE.U32 R172, R170, c[0x0][0x280], RZ ;  /* 0x0000a000aaac7a25 */ /* 0x000fe200078e00ff */
[----:B------:R-:W-:Y:S02]  /*28f0*/  LOP3.LUT R234, R234, 0xfffffffb, RZ, 0xc0, !PT ;  /* 0xfffffffbeaea7812 */ /* 0x000fe400078ec0ff */
[----:B------:R-:W-:Y:S01]  /*2900*/  SHF.L.U32 R123, R122, 0x6, RZ ;  /* 0x000000067a7b7819 */ /* 0x000fe200000006ff */
[----:B------:R-:W-:Y:S01]  /*2910*/  IMAD.WIDE.U32 R176, R218, c[0x0][0x1e0], RZ ;  /* 0x00007800dab07a25 */ /* 0x000fe200078e00ff */
[----:B------:R-:W-:-:S02]  /*2920*/  SHF.L.U64.HI R138, R139, R138, c[0x0][0x1e4] ;  /* 0x000079008b8a7619 */ /* 0x000fc4000001028a */
[----:B------:R-:W-:Y:S01]  /*2930*/  ISETP.GE.AND P6, PT, R10, c[0x0][0x1d4], PT ;  /* 0x000075000a007a0c */ /* 0x000fe20003fc6270 */
[C---:B------:R-:W-:Y:S01]  /*2940*/  IMAD.WIDE.U32 R184, R122.reuse, 0x60, RZ ;  /* 0x000000607ab87825 */ /* 0x040fe200078e00ff */
[----:B------:R-:W-:Y:S02]  /*2950*/  SHF.L.U64.HI R122, R122, R119, c[0x0][0x284] ;  /* 0x0000a1007a7a7619 */ /* 0x000fe40000010277 */
[----:B------:R-:W-:Y:S01]  /*2960*/  @P0 LOP3.LUT R234, R234, 0x4, RZ, 0xfc, !PT ;  /* 0x00000004eaea0812 */ /* 0x000fe200078efcff */
[----:B------:R-:W-:Y:S01]  /*2970*/  IMAD.WIDE.U32 R182, R125, 0x60, RZ ;  /* 0x000000607db67825 */ /* 0x000fe200078e00ff */
[----:B------:R-:W-:Y:S02]  /*2980*/  IADD3 R136, R173, R136, RZ ;  /* 0x00000088ad887210 */ /* 0x000fe40007ffe0ff */
[----:B------:R-:W-:Y:S01]  /*2990*/  IADD3 R128, R185, UR5, RZ ;  /* 0x00000005b9807c10 */ /* 0x000fe2000fffe0ff */
[----:B------:R-:W-:Y:S01]  /*29a0*/  IMAD.WIDE.U32 R186, R139, 0x60, RZ ;  /* 0x000000608bba7825 */ /* 0x000fe200078e00ff */
[----:B------:R-:W-:-:S02]  /*29b0*/  IADD3 R129, R183, UR4, RZ ;  /* 0x00000004b7817c10 */ /* 0x000fc4000fffe0ff */
[----:B------:R-:W-:Y:S01]  /*29c0*/  SHF.R.S32.HI R141, RZ, 0x1f, R151 ;  /* 0x0000001fff8d7819 */ /* 0x000fe20000011497 */
[----:B------:R-:W-:Y:S01]  /*29d0*/  IMAD R132, R218, c[0x0][0x1e4], R132 ;  /* 0x00007900da847a24 */ /* 0x000fe200078e0284 */
[----:B------:R-:W-:Y:S01]  /*29e0*/  IADD3 R121, R187, UR8, RZ ;  /* 0x00000008bb797c10 */ /* 0x000fe2000fffe0ff */
[----:B------:R-:W-:Y:S01]  /*29f0*/  IMAD.WIDE.U32 R156, R156, c[0x0][0x268], R14 ;  /* 0x00009a009c9c7a25 */ /* 0x000fe200078e000e */
[----:B------:R-:W-:Y:S02]  /*2a00*/  SHF.R.S32.HI R140, RZ, 0x1f, R150 ;  /* 0x0000001fff8c7819 */ /* 0x000fe40000011496 */
[----:B------:R-:W-:Y:S01]  /*2a10*/  IADD3 R132, R177, R132, RZ ;  /* 0x00000084b1847210 */ /* 0x000fe20007ffe0ff */
[----:B------:R-:W-:Y:S01]  /*2a20*/  IMAD.IADD R142, R142, 0x1, R5 ;  /* 0x000000018e8e7824 */ /* 0x000fe200078e0205 */
[----:B------:R-:W-:Y:S01]  /*2a30*/  SHF.L.U32 R149, R149, 0x1, RZ ;  /* 0x0000000195957819 */ /* 0x000fe200000006ff */
[----:B------:R-:W-:Y:S01]  /*2a40*/  IMAD.IADD R146, R146, 0x1, R4 ;  /* 0x0000000192927824 */ /* 0x000fe200078e0204 */
[----:B------:R-:W-:Y:S01]  /*2a50*/  SHF.L.U32 R143, R143, 0x1, RZ ;  /* 0x000000018f8f7819 */ /* 0x000fe200000006ff */
[----:B------:R-:W-:Y:S01]  /*2a60*/  IMAD.WIDE.U32 R170, R170, c[0x0][0x290], RZ ;  /* 0x0000a400aaaa7a25 */ /* 0x000fe200078e00ff */
[----:B------:R-:W-:-:S03]  /*2a70*/  SHF.L.U32 R148, R148, 0x1, RZ ;  /* 0x0000000194947819 */ /* 0x000fc600000006ff */
[----:B------:R-:W-:-:S04]  /*2a80*/  IMAD.WIDE.U32 R180, R220, c[0x0][0x1e0], RZ ;  /* 0x00007800dcb47a25 */ /* 0x000fc800078e00ff */
[----:B------:R-:W-:-:S04]  /*2a90*/  IMAD.WIDE.U32 R178, R219, c[0x0][0x1e0], RZ ;  /* 0x00007800dbb27a25 */ /* 0x000fc800078e00ff */
[----:B------:R-:W-:Y:S02]  /*2aa0*/  IMAD R130, R220, c[0x0][0x1e4], R130 ;  /* 0x00007900dc827a24 */ /* 0x000fe400078e0282 */
[----:B------:R-:W-:Y:S02]  /*2ab0*/  IMAD R131, R219, c[0x0][0x1e4], R131 ;  /* 0x00007900db837a24 */ /* 0x000fe400078e0283 */
[C---:B------:R-:W-:Y:S01]  /*2ac0*/  IMAD.SHL.U32 R134, R133.reuse, 0x40, RZ ;  /* 0x0000004085867824 */ /* 0x040fe200078e00ff */
[-C--:B------:R-:W-:Y:S01]  /*2ad0*/  SHF.L.U64.HI R133, R133, R119.reuse, c[0x0][0x23c] ;  /* 0x00008f0085857619 */ /* 0x080fe20000010277 */
[C---:B------:R-:W-:Y:S01]  /*2ae0*/  IMAD.SHL.U32 R126, R125.reuse, 0x40, RZ ;  /* 0x000000407d7e7824 */ /* 0x040fe200078e00ff */
[-C--:B------:R-:W-:Y:S01]  /*2af0*/  SHF.L.U64.HI R125, R125, R119.reuse, c[0x0][0x294] ;  /* 0x0000a5007d7d7619 */ /* 0x080fe20000010277 */
[C---:B------:R-:W-:Y:S01]  /*2b00*/  IMAD.SHL.U32 R120, R139.reuse, 0x40, RZ ;  /* 0x000000408b787824 */ /* 0x040fe200078e00ff */
[----:B------:R-:W-:Y:S01]  /*2b10*/  SHF.L.U64.HI R119, R139, R119, c[0x0][0x1e4] ;  /* 0x000079008b777619 */ /* 0x000fe20000010277 */
[----:B------:R-:W-:Y:S01]  /*2b20*/  IMAD.IADD R135, R175, 0x1, R135 ;  /* 0x00000001af877824 */ /* 0x000fe200078e0287 */
[----:B------:R-:W-:Y:S01]  /*2b30*/  SHF.L.U32 R139, R139, 0x5, RZ ;  /* 0x000000058b8b7819 */ /* 0x000fe200000006ff */
[----:B------:R-:W-:-:S02]  /*2b40*/  IMAD.IADD R137, R171, 0x1, R137 ;  /* 0x00000001ab897824 */ /* 0x000fc400078e0289 */
[----:B------:R-:W-:Y:S02]  /*2b50*/  IMAD.IADD R130, R181, 0x1, R130 ;  /* 0x00000001b5827824 */ /* 0x000fe400078e0282 */
[----:B------:R-:W-:Y:S02]  /*2b60*/  IMAD.IADD R131, R179, 0x1, R131 ;  /* 0x00000001b3837824 */ /* 0x000fe400078e0283 */
[----:B------:R-:W-:Y:S02]  /*2b70*/  IMAD.IADD R98, R157, 0x1, R98 ;  /* 0x000000019d627824 */ /* 0x000fe400078e0262 */
[----:B------:R-:W-:Y:S02]  /*2b80*/  IMAD.IADD R95, R155, 0x1, R95 ;  /* 0x000000019b5f7824 */ /* 0x000fe400078e025f */
[----:B------:R-:W-:Y:S02]  /*2b90*/  IMAD.SHL.U32 R147, R147, 0x2, RZ ;  /* 0x0000000293937824 */ /* 0x000fe400078e00ff */
[----:B------:R-:W-:-:S02]  /*2ba0*/  IMAD.SHL.U32 R145, R145, 0x2, RZ ;  /* 0x0000000291917824 */ /* 0x000fc400078e00ff */
[----:B------:R-:W-:Y:S02]  /*2bb0*/  IMAD.SHL.U32 R144, R144, 0x2, RZ ;  /* 0x0000000290907824 */ /* 0x000fe400078e00ff */
[----:B------:R-:W-:Y:S02]  /*2bc0*/  IMAD.SHL.U32 R142, R142, 0x2, RZ ;  /* 0x000000028e8e7824 */ /* 0x000fe400078e00ff */
[----:B------:R-:W-:Y:S02]  /*2bd0*/  IMAD.SHL.U32 R146, R146, 0x2, RZ ;  /* 0x0000000292927824 */ /* 0x000fe400078e00ff */
.L_x_299:
[----:B------:R-:W-:Y:S01]  /*2be0*/  SHF.R.S32.HI R94, RZ, 0x1f, R39 ;  /* 0x0000001fff5e7819 */ /* 0x000fe20000011427 */
[-C--:B------:R-:W-:Y:S01]  /*2bf0*/  IMAD R153, R135, R39.reuse, RZ ;  /* 0x0000002787997224 */ /* 0x080fe200078e02ff */
[----:B------:R-:W-:Y:S01]  /*2c00*/  ISETP.GE.AND P2, PT, R109, 0x1, PT ;  /* 0x000000016d00780c */ /* 0x000fe20003f46270 */
[----:B------:R-:W-:Y:S01]  /*2c10*/  IMAD.WIDE.U32 R196, R174, R39, RZ ;  /* 0x00000027aec47225 */ /* 0x000fe200078e00ff */
[----:B------:R-:W-:Y:S04]  /*2c20*/  DEPBAR.LE SB0, 0x0 ;  /* 0x000080000000791a */ /* 0x000fe80000000000 */
[----:B-1----:R-:W-:Y:S01]  /*2c30*/  IADD3 R5, P1, P0, R100, R196, R139 ;  /* 0x000000c464057210 */ /* 0x002fe2000783e08b */
[----:B------:R-:W-:Y:S01]  /*2c40*/  IMAD R153, R94, R174, R153 ;  /* 0x000000ae5e997224 */ /* 0x000fe200078e0299 */
[----:B------:R-:W-:Y:S01]  /*2c50*/  WARPSYNC 0xffffffff ;  /* 0xffffffff00007948 */ /* 0x000fe20003800000 */
[----:B------:R-:W-:Y:S02]  /*2c60*/  BAR.SYNC.DEFER_BLOCKING 0x0 ;  /* 0x0000000000007b1d */ /* 0x000fe40000010000 */
[----:B------:R-:W-:Y:S05]  /*2c70*/  IMAD.IADD R153, R197, 0x1, R153 ;  /* 0x00000001c5997824 */ /* 0x000fea00078e0299 */
[-C--:B------:R-:W-:Y:S02]  /*2c80*/  IADD3.X R4, R99, R153.reuse, R138, P1, P0 ;  /* 0x0000009963047210 */ /* 0x080fe40000fe048a */
[CC--:B------:R-:W-:Y:S04]  /*2c90*/  IADD3 R3, P0, R100.reuse, R196.reuse, RZ ;  /* 0x000000c464037210 */ /* 0x0c0fe80007f1e0ff */
[----:B------:R-:W-:Y:S01]  /*2ca0*/  LEA R72, P1, R3, c[0x0][0x1c8], 0x1 ;  /* 0x0000720003487a11 */ /* 0x000fe200078208ff */
[----:B------:R-:W-:Y:S01]  /*2cb0*/  IMAD.X R2, R153, 0x1, R99, P0 ;  /* 0x0000000199027824 */ /* 0x000fe200000e0663 */
[----:B------:R-:W-:Y:S04]  /*2cc0*/  LEA R70, P0, R5, c[0x0][0x1c8], 0x1 ;  /* 0x0000720005467a11 */ /* 0x000fe800078008ff */
[----:B------:R-:W-:Y:S02]  /*2cd0*/  LEA.HI.X R73, R3, c[0x0][0x1cc], R2, 0x1, P1 ;  /* 0x0000730003497a11 */ /* 0x000fe400008f0c02 */
[----:B------:R-:W-:Y:S02]  /*2ce0*/  LEA.HI.X R71, R5, c[0x0][0x1cc], R4, 0x1, P0 ;  /* 0x0000730005477a11 */ /* 0x000fe400000f0c04 */
[CC--:B------:R-:W-:Y:S04]  /*2cf0*/  IADD3 R3, P1, P0, R100.reuse, R196.reuse, R120 ;  /* 0x000000c464037210 */ /* 0x0c0fe8000783e078 */
[CC--:B------:R-:W-:Y:S01]  /*2d00*/  IADD3.X R2, R99.reuse, R153.reuse, R119, P1, P0 ;  /* 0x0000009963027210 */ /* 0x0c0fe20000fe0477 */
[----:B------:R-:W-:Y:S01]  /*2d10*/  BSSY B2, `(.L_x_251) ;  /* 0x00004e1000027945 */ /* 0x000fe20003800000 */
[----:B------:R-:W-:Y:S04]  /*2d20*/  IADD3 R5, P1, P0, R100, R196, R186 ;  /* 0x000000c464057210 */ /* 0x000fe8000783e0ba */
[----:B------:R-:W-:Y:S02]  /*2d30*/  IADD3.X R4, R99, R153, R121, P1, P0 ;  /* 0x0000009963047210 */ /* 0x000fe40000fe0479 */
[----:B------:R-:W-:Y:S02]  /*2d40*/  LEA R68, P1, R3, c[0x0][0x1c8], 0x1 ;  /* 0x0000720003447a11 */ /* 0x000fe400078208ff */
[----:B------:R-:W-:Y:S02]  /*2d50*/  LEA R66, P0, R5, c[0x0][0x1c8], 0x1 ;  /* 0x0000720005427a11 */ /* 0x000fe400078008ff */
[----:B------:R-:W-:Y:S02]  /*2d60*/  LEA.HI.X R69, R3, c[0x0][0x1cc], R2, 0x1, P1 ;  /* 0x0000730003457a11 */ /* 0x000fe400008f0c02 */
[----:B------:R-:W-:Y:S01]  /*2d70*/  LEA.HI.X R67, R5, c[0x0][0x1cc], R4, 0x1, P0 ;  /* 0x0000730005437a11 */ /* 0x000fe200000f0c04 */
[----:B------:R-:W-:-:S05]  /*2d80*/  @!P2 BRA `(.L_x_252) ;  /* 0x00004ad00000a947 */ /* 0x000fca0003800000 */
[-C--:B------:R-:W-:Y:S01]  /*2d90*/  IMAD R20, R136, R39.reuse, RZ ;  /* 0x0000002788147224 */ /* 0x080fe200078e02ff */
[----:B------:R-:W-:Y:S01]  /*2da0*/  LOP3.LUT P2, RZ, R234, 0x4, RZ, 0xc0, !PT ;  /* 0x00000004eaff7812 */ /* 0x000fe2000784c0ff */
[-C--:B------:R-:W-:Y:S02]  /*2db0*/  IMAD R7, R137, R39.reuse, RZ ;  /* 0x0000002789077224 */ /* 0x080fe400078e02ff */
[----:B------:R-:W-:Y:S02]  /*2dc0*/  IMAD R2, R39, -0x70, R0 ;  /* 0xffffff9027027824 */ /* 0x000fe400078e0200 */
[-C--:B------:R-:W-:Y:S03]  /*2dd0*/  IMAD.WIDE.U32 R22, R172, R39.reuse, RZ ;  /* 0x00000027ac167225 */ /* 0x080fe600078e00ff */
[----:B------:R-:W-:Y:S01]  /*2de0*/  IMNMX R152, R2, 0x70, PT ;  /* 0x0000007002987817 */ /* 0x000fe20003800200 */
[----:B------:R-:W-:Y:S04]  /*2df0*/  IMAD.WIDE.U32 R42, R170, R39, RZ ;  /* 0x00000027aa2a7225 */ /* 0x000fe800078e00ff */
[C---:B------:R-:W-:Y:S02]  /*2e00*/  IMAD R20, R94.reuse, R172, R20 ;  /* 0x000000ac5e147224 */ /* 0x040fe400078e0214 */
[----:B------:R-:W-:Y:S03]  /*2e10*/  IMAD R7, R94, R170, R7 ;  /* 0x000000aa5e077224 */ /* 0x000fe600078e0207 */
[----:B------:R-:W-:Y:S02]  /*2e20*/  IADD3 R20, R23, R20, RZ ;  /* 0x0000001417147210 */ /* 0x000fe40007ffe0ff */
[----:B------:R-:W-:Y:S01]  /*2e30*/  IADD3 R7, R43, R7, RZ ;  /* 0x000000072b077210 */ /* 0x000fe20007ffe0ff */
[----:B------:R-:W-:-:S05]  /*2e40*/  @!P2 BRA `(.L_x_253) ;  /* 0x000026400000a947 */ /* 0x000fca0003800000 */
[----:B------:R-:W-:Y:S01]  /*2e50*/  ISETP.GE.AND P5, PT, R223, R152, PT ;  /* 0x00000098df00720c */ /* 0x000fe20003fa6270 */
[----:B------:R-:W-:Y:S01]  /*2e60*/  BSSY B0, `(.L_x_254) ;  /* 0x000001b000007945 */ /* 0x000fe20003800000 */
[----:B------:R-:W-:Y:S01]  /*2e70*/  CS2R R28, SRZ ;  /* 0x00000000001c7805 */ /* 0x000fe2000001ff00 */
[----:B------:R-:W-:Y:S01]  /*2e80*/  CS2R R36, SRZ ;  /* 0x0000000000247805 */ /* 0x000fe2000001ff00 */
[----:B------:R-:W-:Y:S01]  /*2e90*/  CS2R R32, SRZ ;  /* 0x0000000000207805 */ /* 0x000fe2000001ff00 */
[----:B------:R-:W-:Y:S01]  /*2ea0*/  CS2R R64, SRZ ;  /* 0x0000000000407805 */ /* 0x000fe2000001ff00 */
[----:B------:R-:W-:Y:S07]  /*2eb0*/  CS2R R40, SRZ ;  /* 0x0000000000287805 */ /* 0x000fee000001ff00 */
[----:B------:R-:W-:-:S05]  /*2ec0*/  @P5 BRA `(.L_x_255) ;  /* 0x0000014000005947 */ /* 0x000fca0003800000 */
[----:B------:R-:W-:Y:S01]  /*2ed0*/  IADD3 R3, P0, R166, R22, RZ ;  /* 0x00000016a6037210 */ /* 0x000fe20007f1e0ff */
[----:B------:R-:W-:Y:S01]  /*2ee0*/  CS2R R32, SRZ ;  /* 0x0000000000207805 */ /* 0x000fe2000001ff00 */
[----:B------:R-:W-:Y:S01]  /*2ef0*/  CS2R R40, SRZ ;  /* 0x0000000000287805 */ /* 0x000fe2000001ff00 */
[----:B------:R-:W-:Y:S01]  /*2f00*/  CS2R R36, SRZ ;  /* 0x0000000000247805 */ /* 0x000fe2000001ff00 */
[----:B------:R-:W-:Y:S01]  /*2f10*/  CS2R R64, SRZ ;  /* 0x0000000000407805 */ /* 0x000fe2000001ff00 */
[----:B------:R-:W-:Y:S01]  /*2f20*/  IMAD.X R2, R20, 0x1, R106, P0 ;  /* 0x0000000114027824 */ /* 0x000fe200000e066a */
[----:B------:R-:W-:Y:S05]  /*2f30*/  IADD3 R5, P0, R164, R42, RZ ;  /* 0x0000002aa4057210 */ /* 0x000fea0007f1e0ff */
[----:B------:R-:W-:Y:S01]  /*2f40*/  IMAD.X R4, R7, 0x1, R105, P0 ;  /* 0x0000000107047824 */ /* 0x000fe200000e0669 */
[C---:B------:R-:W-:Y:S04]  /*2f50*/  LEA R8, P0, R3.reuse, c[0x0][0x270], 0x1 ;  /* 0x00009c0003087a11 */ /* 0x040fe800078008ff */
[----:B------:R-:W-:Y:S02]  /*2f60*/  LEA.HI.X R9, R3, c[0x0][0x274], R2, 0x1, P0 ;  /* 0x00009d0003097a11 */ /* 0x000fe400000f0c02 */
[C---:B------:R-:W-:Y:S04]  /*2f70*/  LEA R2, P0, R5.reuse, c[0x0][0x288], 0x1 ;  /* 0x0000a20005027a11 */ /* 0x040fe800078008ff */
[----:B------:R-:W-:Y:S02]  /*2f80*/  LEA.HI.X R3, R5, c[0x0][0x28c], R4, 0x1, P0 ;  /* 0x0000a30005037a11 */ /* 0x000fe400000f0c04 */
[----:B------:R-:W-:Y:S11]  /*2f90*/  ISETP.GE.AND P0, PT, R12, c[0x0][0x27c], PT ;  /* 0x00009f000c007a0c */ /* 0x000ff60003f06270 */
[----:B------:R-:W-:Y:S02]  /*2fa0*/  @!UPT UIADD3 URZ, URZ, URZ, URZ ;  /* 0x0000003f3f3ff290 */ /* 0x000fe4000fffe03f */
[----:B------:R1:W5:Y:S04]  /*2fb0*/  @!P0 LDG.E.64 R32, [R8.64] ;  /* 0x0000000a08208981 */ /* 0x000368000c1e1b00 */
[----:B------:R1:W5:Y:S01]  /*2fc0*/  @!P0 LDG.E.64 R40, [R2.64] ;  /* 0x0000000a02288981 */ /* 0x000362000c1e1b00 */
[----:B------:R-:W-:Y:S11]  /*2fd0*/  ISETP.GE.AND P0, PT, R124, c[0x0][0x27c], PT ;  /* 0x00009f007c007a0c */ /* 0x000ff60003f06270 */
[----:B------:R-:W-:Y:S02]  /*2fe0*/  @!UPT UIADD3 URZ, URZ, URZ, URZ ;  /* 0x0000003f3f3ff290 */ /* 0x000fe4000fffe03f */
[----:B------:R1:W5:Y:S04]  /*2ff0*/  @!P0 LDG.E.64 R36, [R8.64+0x40] ;  /* 0x0000400a08248981 */ /* 0x000368000c1e1b00 */
[----:B------:R1:W5:Y:S02]  /*3000*/  @!P0 LDG.E.64 R64, [R2.64+0x40] ;  /* 0x0000400a02408981 */ /* 0x000364000c1e1b00 */
.L_x_255:
[----:B------:R-:W-:Y:S05]  /*3010*/  BSYNC B0 ;  /* 0x0000000000007941 */ /* 0x000fea0003800000 */
.L_x_254:
[----:B------:R-:W-:Y:S01]  /*3020*/  ISETP.GE.AND P4, PT, R220, R152, PT ;  /* 0x00000098dc00720c */ /* 0x000fe20003f86270 */
[----:B-1---5:R-:W-:Y:S01]  /*3030*/  IMAD.MOV.U32 R2, RZ, RZ, R36 ;  /* 0x000000ffff027224 */ /* 0x022fe200078e0024 */
[----:B------:R-:W-:Y:S01]  /*3040*/  MOV R5, R64 ;  /* 0x0000004000057202 */ /* 0x000fe20000000f00 */
[----:B------:R-:W-:Y:S01]  /*3050*/  IMAD.MOV.U32 R4, RZ, RZ, R37 ;  /* 0x000000ffff047224 */ /* 0x000fe200078e0025 */
[----:B------:R-:W-:Y:S01]  /*3060*/  BSSY B0, `(.L_x_256) ;  /* 0x0000023000007945 */ /* 0x000fe20003800000 */
[----:B------:R-:W-:Y:S01]  /*3070*/  IMAD.MOV.U32 R3, RZ, RZ, R32 ;  /* 0x000000ffff037224 */ /* 0x000fe200078e0020 */
[----:B------:R-:W-:Y:S01]  /*3080*/  PRMT R61, R61, 0x5410, R5 ;  /* 0x000054103d3d7816 */ /* 0x000fe20000000005 */
[----:B------:R-:W-:Y:S01]  /*3090*/  IMAD.MOV.U32 R5, RZ, RZ, R65 ;  /* 0x000000ffff057224 */ /* 0x000fe200078e0041 */
[----:B------:R-:W-:Y:S01]  /*30a0*/  PRMT R30, R4, 0x5410, R2 ;  /* 0x00005410041e7816 */ /* 0x000fe20000000002 */
[----:B------:R-:W-:Y:S01]  /*30b0*/  IMAD.MOV.U32 R2, RZ, RZ, R33 ;  /* 0x000000ffff027224 */ /* 0x000fe200078e0021 */
[----:B------:R-:W-:Y:S01]  /*30c0*/  CS2R R34, SRZ ;  /* 0x0000000000227805 */ /* 0x000fe2000001ff00 */
[----:B------:R-:W-:Y:S01]  /*30d0*/  IMAD.MOV.U32 R4, RZ, RZ, R40 ;  /* 0x000000ffff047224 */ /* 0x000fe200078e0028 */
[----:B------:R-:W-:Y:S01]  /*30e0*/  PRMT R61, R5, 0x7610, R61 ;  /* 0x00007610053d7816 */ /* 0x000fe2000000003d */
[----:B------:R-:W-:Y:S01]  /*30f0*/  CS2R R58, SRZ ;  /* 0x00000000003a7805 */ /* 0x000fe2000001ff00 */
[----:B------:R-:W-:Y:S01]  /*3100*/  PRMT R2, R2, 0x5410, R3 ;  /* 0x0000541002027816 */ /* 0x000fe20000000003 */
[----:B------:R-:W-:Y:S01]  /*3110*/  CS2R R62, SRZ ;  /* 0x00000000003e7805 */ /* 0x000fe2000001ff00 */
[----:B------:R-:W-:Y:S04]  /*3120*/  MOV R3, R41 ;  /* 0x0000002900037202 */ /* 0x000fe80000000f00 */
[----:B------:R-:W-:Y:S01]  /*3130*/  PRMT R31, R3, 0x5410, R4 ;  /* 0x00005410031f7816 */ /* 0x000fe20000000004 */
[----:B------:R-:W-:-:S05]  /*3140*/  @P4 BRA `(.L_x_257) ;  /* 0x0000014000004947 */ /* 0x000fca0003800000 */
[----:B------:R-:W-:Y:S01]  /*3150*/  IADD3 R4, P1, P0, R166, R22, R112 ;  /* 0x00000016a6047210 */ /* 0x000fe2000783e070 */
[----:B------:R-:W-:Y:S01]  /*3160*/  CS2R R34, SRZ ;  /* 0x0000000000227805 */ /* 0x000fe2000001ff00 */
[----:B------:R-:W-:Y:S01]  /*3170*/  CS2R R62, SRZ ;  /* 0x00000000003e7805 */ /* 0x000fe2000001ff00 */
[----:B------:R-:W-:Y:S01]  /*3180*/  CS2R R28, SRZ ;  /* 0x00000000001c7805 */ /* 0x000fe2000001ff00 */
[----:B------:R-:W-:Y:S01]  /*3190*/  IADD3.X R3, R106, R20, R111, P1, P0 ;  /* 0x000000146a037210 */ /* 0x000fe20000fe046f */
[----:B------:R-:W-:Y:S01]  /*31a0*/  CS2R R58, SRZ ;  /* 0x00000000003a7805 */ /* 0x000fe2000001ff00 */
[----:B------:R-:W-:Y:S04]  /*31b0*/  IADD3 R6, P1, P0, R164, R42, R114 ;  /* 0x0000002aa4067210 */ /* 0x000fe8000783e072 */
[----:B------:R-:W-:Y:S02]  /*31c0*/  IADD3.X R5, R105, R7, R113, P1, P0 ;  /* 0x0000000769057210 */ /* 0x000fe40000fe0471 */
        /* <DEDUP_REMOVED lines=12> */
.L_x_257:
[----:B------:R-:W-:Y:S05]  /*3290*/  BSYNC B0 ;  /* 0x0000000000007941 */ /* 0x000fea0003800000 */
.L_x_256:
[----:B------:R-:W-:Y:S01]  /*32a0*/  ISETP.GE.AND P3, PT, R219, R152, PT ;  /* 0x00000098db00720c */ /* 0x000fe20003f66270 */
[----:B-----5:R-:W-:Y:S01]  /*32b0*/  IMAD.MOV.U32 R6, RZ, RZ, R28 ;  /* 0x000000ffff067224 */ /* 0x020fe200078e001c */
[----:B-1----:R-:W-:Y:S01]  /*32c0*/  MOV R4, R34 ;  /* 0x0000002200047202 */ /* 0x002fe20000000f00 */
[----:B------:R-:W-:Y:S01]  /*32d0*/  IMAD.MOV.U32 R5, RZ, RZ, R29 ;  /* 0x000000ffff057224 */ /* 0x000fe200078e001d */
[----:B------:R-:W-:Y:S01]  /*32e0*/  BSSY B0, `(.L_x_258) ;  /* 0x0000024000007945 */ /* 0x000fe20003800000 */
[----:B------:R-:W-:Y:S01]  /*32f0*/  IMAD.MOV.U32 R3, RZ, RZ, R35 ;  /* 0x000000ffff037224 */ /* 0x000fe200078e0023 */
[----:B------:R-:W-:Y:S01]  /*3300*/  CS2R R8, SRZ ;  /* 0x0000000000087805 */ /* 0x000fe2000001ff00 */
[----:B------:R-:W-:Y:S01]  /*3310*/  CS2R R24, SRZ ;  /* 0x0000000000187805 */ /* 0x000fe2000001ff00 */
[----:B------:R-:W-:Y:S01]  /*3320*/  PRMT R18, R5, 0x5410, R6 ;  /* 0x0000541005127816 */ /* 0x000fe20000000006 */
[----:B------:R-:W-:Y:S01]  /*3330*/  IMAD.MOV.U32 R6, RZ, RZ, R58 ;  /* 0x000000ffff067224 */ /* 0x000fe200078e003a */
[----:B------:R-:W-:Y:S01]  /*3340*/  PRMT R19, R3, 0x5410, R4 ;  /* 0x0000541003137816 */ /* 0x000fe20000000004 */
[----:B------:R-:W-:Y:S01]  /*3350*/  IMAD.MOV.U32 R4, RZ, RZ, R62 ;  /* 0x000000ffff047224 */ /* 0x000fe200078e003e */
[----:B------:R-:W-:Y:S01]  /*3360*/  MOV R5, R59 ;  /* 0x0000003b00057202 */ /* 0x000fe20000000f00 */
[----:B------:R-:W-:Y:S01]  /*3370*/  CS2R R26, SRZ ;  /* 0x00000000001a7805 */ /* 0x000fe2000001ff00 */
[----:B------:R-:W-:Y:S01]  /*3380*/  MOV R3, R63 ;  /* 0x0000003f00037202 */ /* 0x000fe20000000f00 */
[----:B------:R-:W-:Y:S01]  /*3390*/  CS2R R52, SRZ ;  /* 0x0000000000347805 */ /* 0x000fe2000001ff00 */
[----:B------:R-:W-:Y:S01]  /*33a0*/  PRMT R55, R5, 0x5410, R6 ;  /* 0x0000541005377816 */ /* 0x000fe20000000006 */
[----:B------:R-:W-:Y:S01]  /*33b0*/  CS2R R56, SRZ ;  /* 0x0000000000387805 */ /* 0x000fe2000001ff00 */
        /* <DEDUP_REMOVED lines=22> */
.L_x_259:
[----:B------:R-:W-:Y:S05]  /*3520*/  BSYNC B0 ;  /* 0x0000000000007941 */ /* 0x000fea0003800000 */
.L_x_258:
        /* <DEDUP_REMOVED lines=14> */
[----:B------:R-:W-:Y:S02]  /*3610*/  MOV R3, R57 ;  /* 0x0000003900037202 */ /* 0x000fe40000000f00 */
[----:B------:R-:W-:Y:S02]  /*3620*/  PRMT R49, R5, 0x5410, R6 ;  /* 0x0000541005317816 */ /* 0x000fe40000000006 */
        /* <DEDUP_REMOVED lines=22> */
.L_x_261:
[----:B------:R-:W-:Y:S05]  /*3790*/  BSYNC B0 ;  /* 0x0000000000007941 */ /* 0x000fea0003800000 */
.L_x_260:
[----:B-1---5:R-:W-:Y:S01]  /*37a0*/  MOV R4, R16 ;  /* 0x0000001000047202 */ /* 0x022fe20000000f00 */
[----:B------:R-:W-:Y:S01]  /*37b0*/  IMAD.MOV.U32 R3, RZ, RZ, R17 ;  /* 0x000000ffff037224 */ /* 0x000fe200078e0011 */
[----:B------:R-:W-:Y:S01]  /*37c0*/  BSSY B1, `(.L_x_262) ;  /* 0x000007a000017945 */ /* 0x000fe20003800000 */
[----:B------:R-:W-:Y:S02]  /*37d0*/  IMAD.MOV.U32 R6, RZ, RZ, R8 ;  /* 0x000000ffff067224 */ /* 0x000fe400078e0008 */
[----:B------:R-:W-:Y:S01]  /*37e0*/  IMAD.MOV.U32 R5, RZ, RZ, R9 ;  /* 0x000000ffff057224 */ /* 0x000fe200078e0009 */
[----:B------:R-:W-:Y:S01]  /*37f0*/  PRMT R7, R3, 0x5410, R4 ;  /* 0x0000541003077816 */ /* 0x000fe20000000004 */
[----:B------:R-:W-:Y:S01]  /*3800*/  IMAD.MOV.U32 R20, RZ, RZ, R46 ;  /* 0x000000ffff147224 */ /* 0x000fe200078e002e */
[----:B------:R-:W-:Y:S01]  /*3810*/  MOV R3, R51 ;  /* 0x0000003300037202 */ /* 0x000fe20000000f00 */
[----:B------:R-:W-:Y:S01]  /*3820*/  IMAD.MOV.U32 R4, RZ, RZ, R50 ;  /* 0x000000ffff047224 */ /* 0x000fe200078e0032 */
[----:B------:R-:W-:Y:S02]  /*3830*/  PRMT R6, R5, 0x5410, R6 ;  /* 0x0000541005067816 */ /* 0x000fe40000000006 */
[----:B------:R-:W-:Y:S02]  /*3840*/  MOV R5, R47 ;  /* 0x0000002f00057202 */ /* 0x000fe40000000f00 */
[----:B------:R-:W-:Y:S02]  /*3850*/  PRMT R48, R3, 0x5410, R4 ;  /* 0x0000541003307816 */ /* 0x000fe40000000004 */
[----:B------:R-:W-:Y:S01]  /*3860*/  PRMT R45, R5, 0x5410, R20 ;  /* 0x00005410052d7816 */ /* 0x000fe20000000014 */
[----:B------:R-:W-:-:S05]  /*3870*/  @P5 BRA `(.L_x_263) ;  /* 0x000006e000005947 */ /* 0x000fca0003800000 */
[----:B------:R-:W-:Y:S01]  /*3880*/  BSSY B0, `(.L_x_264) ;  /* 0x0000036000007945 */ /* 0x000fe20003800000 */
[----:B------:R-:W-:-:S05]  /*3890*/  @P6 BRA `(.L_x_265) ;  /* 0x0000034000006947 */ /* 0x000fca0003800000 */
[----:B------:R-:W-:Y:S01]  /*38a0*/  ISETP.GE.AND P0, PT, R12, c[0x0][0x27c], PT ;  /* 0x00009f000c007a0c */ /* 0x000fe20003f06270 */
[----:B------:R-:W1:Y:S11]  /*38b0*/  LDS.128 R20, [R236+0x8100] ;  /* 0x00810000ec147984 */ /* 0x000e760000000c00 */
[----:B------:R-:W-:Y:S01]  /*38c0*/  @!UPT UIADD3 URZ, URZ, URZ, URZ ;  /* 0x0000003f3f3ff290 */ /* 0x000fe2000fffe03f */
[----:B------:R-:W-:Y:S02]  /*38d0*/  @!P0 SHF.R.U64 R38, R40, 0x10, R41 ;  /* 0x0000001028268819 */ /* 0x000fe40000001229 */
[----:B------:R-:W-:Y:S02]  /*38e0*/  @!P0 SHF.R.U64 R5, R32, 0x10, R33 ;  /* 0x0000001020058819 */ /* 0x000fe40000001221 */
[----:B------:R-:W-:Y:S02]  /*38f0*/  @!P0 SHF.R.U32.HI R4, RZ, 0x10, R41 ;  /* 0x00000010ff048819 */ /* 0x000fe40000011629 */
[----:B------:R-:W-:Y:S02]  /*3900*/  @!P0 SHF.R.U32.HI R3, RZ, 0x10, R33 ;  /* 0x00000010ff038819 */ /* 0x000fe40000011621 */
[C---:B------:R-:W-:Y:S02]  /*3910*/  @!P0 PRMT R38, R31.reuse, 0x5432, R38 ;  /* 0x000054321f268816 */ /* 0x040fe40000000026 */
[----:B------:R-:W-:Y:S02]  /*3920*/  @!P0 PRMT R5, R2, 0x5432, R5 ;  /* 0x0000543202058816 */ /* 0x000fe40000000005 */
[----:B------:R-:W-:Y:S01]  /*3930*/  @!P0 PRMT R43, R31, 0x5410, R4 ;  /* 0x000054101f2b8816 */ /* 0x000fe20000000004 */
[----:B------:R-:W-:Y:S01]  /*3940*/  @!P0 IMAD.U32 R32, R38, 0x10000, RZ ;  /* 0x0001000026208824 */ /* 0x000fe200078e00ff */
[----:B------:R-:W-:Y:S01]  /*3950*/  @!P0 PRMT R4, R2, 0x5410, R3 ;  /* 0x0000541002048816 */ /* 0x000fe20000000003 */
[----:B------:R-:W-:Y:S01]  /*3960*/  @!P0 IMAD.U32 R3, R5, 0x10000, RZ ;  /* 0x0001000005038824 */ /* 0x000fe200078e00ff */
[----:B------:R-:W-:Y:S01]  /*3970*/  @!P0 LOP3.LUT R38, R38, 0xffff0000, RZ, 0xc0, !PT ;  /* 0xffff000026268812 */ /* 0x000fe200078ec0ff */
[----:B------:R-:W-:Y:S01]  /*3980*/  @!P0 IMAD.U32 R41, R43, 0x10000, RZ ;  /* 0x000100002b298824 */ /* 0x000fe200078e00ff */
[----:B------:R-:W-:Y:S02]  /*3990*/  @!P0 LOP3.LUT R5, R5, 0xffff0000, RZ, 0xc0, !PT ;  /* 0xffff000005058812 */ /* 0x000fe400078ec0ff */
[----:B------:R-:W-:Y:S01]  /*39a0*/  @!P0 LOP3.LUT R43, R43, 0xffff0000, RZ, 0xc0, !PT ;  /* 0xffff00002b2b8812 */ /* 0x000fe200078ec0ff */
[C---:B-1----:R-:W-:Y:S01]  /*39b0*/  @!P0 IMAD.U32 R40, R21.reuse, 0x10000, RZ ;  /* 0x0001000015288824 */ /* 0x042fe200078e00ff */
[C---:B------:R-:W-:Y:S02]  /*39c0*/  @!P0 LOP3.LUT R2, R20.reuse, 0xffff0000, RZ, 0xc0, !PT ;  /* 0xffff000014028812 */ /* 0x040fe400078ec0ff */
[----:B------:R-:W-:Y:S02]  /*39d0*/  @!P0 LOP3.LUT R31, R21, 0xffff0000, RZ, 0xc0, !PT ;  /* 0xffff0000151f8812 */ /* 0x000fe400078ec0ff */
[----:B------:R-:W-:Y:S01]  /*39e0*/  @!P0 SHF.L.U32 R33, R20, 0x10, RZ ;  /* 0x0000001014218819 */ /* 0x000fe200000006ff */
[----:B------:R-:W-:Y:S01]  /*39f0*/  @!P0 FMUL.FTZ R74, R2, R32 ;  /* 0x00000020024a8220 */ /* 0x000fe20000410000 */
[----:B------:R-:W-:Y:S01]  /*3a00*/  @!P0 SHF.L.U32 R42, R22, 0x10, RZ ;  /* 0x00000010162a8819 */ /* 0x000fe200000006ff */
[-C--:B------:R-:W-:Y:S01]  /*3a10*/  @!P0 FMUL.FTZ R2, R2, R3.reuse ;  /* 0x0000000302028220 */ /* 0x080fe20000410000 */
[----:B------:R-:W-:Y:S01]  /*3a20*/  @!P0 SHF.L.U32 R44, R23, 0x10, RZ ;  /* 0x00000010172c8819 */ /* 0x000fe200000006ff */
[----:B------:R-:W-:Y:S02]  /*3a30*/  @!P0 FMUL.FTZ R75, R31, R38 ;  /* 0x000000261f4b8220 */ /* 0x000fe40000410000 */
[----:B------:R-:W-:Y:S02]  /*3a40*/  @!P0 FFMA.FTZ R74, R33, R3, -R74 ;  /* 0x00000003214a8223 */ /* 0x000fe4000001084a */
[----:B------:R-:W-:Y:S01]  /*3a50*/  @!P0 FFMA.FTZ R2, R32, R33, R2 ;  /* 0x0000002120028223 */ /* 0x000fe20000010002 */
[----:B------:R-:W-:Y:S01]  /*3a60*/  @!P0 LOP3.LUT R33, R22, 0xffff0000, RZ, 0xc0, !PT ;  /* 0xffff000016218812 */ /* 0x000fe200078ec0ff */
[-C--:B------:R-:W-:Y:S01]  /*3a70*/  @!P0 FMUL.FTZ R3, R31, R5.reuse ;  /* 0x000000051f038220 */ /* 0x080fe20000410000 */
[----:B------:R-:W-:Y:S01]  /*3a80*/  @!P0 LOP3.LUT R32, R23, 0xffff0000, RZ, 0xc0, !PT ;  /* 0xffff000017208812 */ /* 0x000fe200078ec0ff */
[----:B------:R-:W-:Y:S01]  /*3a90*/  @!P0 FFMA.FTZ R75, R40, R5, -R75 ;  /* 0x00000005284b8223 */ /* 0x000fe2000001084b */
[----:B------:R-:W-:Y:S01]  /*3aa0*/  @!P0 F2FP.BF16.PACK_AB R2, R2, R74 ;  /* 0x0000004a0202823e */ /* 0x000fe200000010ff */
[C---:B------:R-:W-:Y:S01]  /*3ab0*/  @!P0 IMAD.U32 R5, R4.reuse, 0x10000, RZ ;  /* 0x0001000004058824 */ /* 0x040fe200078e00ff */
[----:B------:R-:W-:Y:S01]  /*3ac0*/  @!P0 LOP3.LUT R31, R4, 0xffff0000, RZ, 0xc0, !PT ;  /* 0xffff0000041f8812 */ /* 0x000fe200078ec0ff */
[C---:B------:R-:W-:Y:S02]  /*3ad0*/  @!P0 FMUL.FTZ R196, R33.reuse, R41 ;  /* 0x0000002921c48220 */ /* 0x040fe40000410000 */
[----:B------:R-:W-:Y:S02]  /*3ae0*/  @!P0 FMUL.FTZ R4, R33, R5 ;  /* 0x0000000521048220 */ /* 0x000fe40000410000 */
[----:B------:R-:W-:Y:S02]  /*3af0*/  @!P0 FMUL.FTZ R153, R32, R43 ;  /* 0x0000002b20998220 */ /* 0x000fe40000410000 */
[----:B------:R-:W-:Y:S02]  /*3b00*/  @!P0 FFMA.FTZ R33, R42, R5, -R196 ;  /* 0x000000052a218223 */ /* 0x000fe400000108c4 */
[-C--:B------:R-:W-:Y:S02]  /*3b10*/  @!P0 FMUL.FTZ R5, R32, R31.reuse ;  /* 0x0000001f20058220 */ /* 0x080fe40000410000 */
[----:B------:R-:W-:Y:S02]  /*3b20*/  @!P0 FFMA.FTZ R3, R38, R40, R3 ;  /* 0x0000002826038223 */ /* 0x000fe40000010003 */
[----:B------:R-:W-:Y:S02]  /*3b30*/  @!P0 FFMA.FTZ R4, R41, R42, R4 ;  /* 0x0000002a29048223 */ /* 0x000fe40000010004 */
[----:B------:R-:W-:Y:S01]  /*3b40*/  @!P0 FFMA.FTZ R153, R44, R31, -R153 ;  /* 0x0000001f2c998223 */ /* 0x000fe20000010899 */
[----:B------:R-:W-:Y:S01]  /*3b50*/  @!P0 F2FP.BF16.PACK_AB R3, R3, R75 ;  /* 0x0000004b0303823e */ /* 0x000fe200000010ff */
[----:B------:R-:W-:Y:S01]  /*3b60*/  @!P0 FFMA.FTZ R5, R43, R44, R5 ;  /* 0x0000002c2b058223 */ /* 0x000fe20000010005 */
[----:B------:R-:W-:Y:S01]  /*3b70*/  @!P0 F2FP.BF16.PACK_AB R4, R4, R33 ;  /* 0x000000210404823e */ /* 0x000fe200000010ff */
[----:B------:R-:W-:Y:S01]  /*3b80*/  @!P0 IMAD.MOV.U32 R20, RZ, RZ, R2 ;  /* 0x000000ffff148224 */ /* 0x000fe200078e0002 */
[----:B------:R-:W-:Y:S02]  /*3b90*/  @!P0 MOV R21, R3 ;  /* 0x0000000300158202 */ /* 0x000fe40000000f00 */
[----:B------:R-:W-:Y:S01]  /*3ba0*/  @!P0 F2FP.BF16.PACK_AB R5, R5, R153 ;  /* 0x000000990505823e */ /* 0x000fe200000010ff */
[----:B------:R-:W-:Y:S03]  /*3bb0*/  @!P0 IMAD.MOV.U32 R22, RZ, RZ, R4 ;  /* 0x000000ffff168224 */ /* 0x000fe600078e0004 */
[----:B------:R-:W-:Y:S05]  /*3bc0*/  @!P0 MOV R23, R5 ;  /* 0x0000000500178202 */ /* 0x000fea0000000f00 */
[----:B------:R1:W-:Y:S02]  /*3bd0*/  STG.E.128 [R72.64], R20 ;  /* 0x0000001448007986 */ /* 0x0003e4000c101d0a */
.L_x_265:
[----:B------:R-:W-:Y:S05]  /*3be0*/  BSYNC B0 ;  /* 0x0000000000007941 */ /* 0x000fea0003800000 */
.L_x_264:
[----:B------:R-:W-:Y:S11]  /*3bf0*/  ISETP.GE.AND P0, PT, R217, c[0x0][0x1d4], PT ;  /* 0x00007500d9007a0c */ /* 0x000ff60003f06270 */
[----:B------:R-:W-:Y:S02]  /*3c00*/  @!UPT UIADD3 URZ, URZ, URZ, URZ ;  /* 0x0000003f3f3ff290 */ /* 0x000fe4000fffe03f */
[----:B------:R-:W-:-:S05]  /*3c10*/  @P0 BRA `(.L_x_263) ;  /* 0x0000034000000947 */ /* 0x000fca0003800000 */
[----:B------:R-:W-:Y:S01]  /*3c20*/  ISETP.GE.AND P0, PT, R124, c[0x0][0x27c], PT ;  /* 0x00009f007c007a0c */ /* 0x000fe20003f06270 */
[----:B-1----:R-:W1:Y:S11]  /*3c30*/  LDS.128 R20, [R236+0xb900] ;  /* 0x00b90000ec147984 */ /* 0x002e760000000c00 */
[----:B------:R-:W-:Y:S01]  /*3c40*/  @!UPT UIADD3 URZ, URZ, URZ, URZ ;  /* 0x0000003f3f3ff290 */ /* 0x000fe2000fffe03f */
[----:B------:R-:W-:Y:S02]  /*3c50*/  @!P0 SHF.R.U64 R2, R36, 0x10, R37 ;  /* 0x0000001024028819 */ /* 0x000fe40000001225 */
[----:B------:R-:W-:Y:S02]  /*3c60*/  @!P0 SHF.R.U64 R5, R64, 0x10, R65 ;  /* 0x0000001040058819 */ /* 0x000fe40000001241 */
[C---:B------:R-:W-:Y:S02]  /*3c70*/  @!P0 PRMT R2, R30.reuse, 0x5432, R2 ;  /* 0x000054321e028816 */ /* 0x040fe40000000002 */
[----:B------:R-:W-:Y:S02]  /*3c80*/  @!P0 SHF.R.U32.HI R3, RZ, 0x10, R37 ;  /* 0x00000010ff038819 */ /* 0x000fe40000011625 */
[----:B------:R-:W-:Y:S02]  /*3c90*/  @!P0 SHF.R.U32.HI R4, RZ, 0x10, R65 ;  /* 0x00000010ff048819 */ /* 0x000fe40000011641 */
[C---:B------:R-:W-:Y:S02]  /*3ca0*/  @!P0 PRMT R5, R61.reuse, 0x5432, R5 ;  /* 0x000054323d058816 */ /* 0x040fe40000000005 */
[----:B------:R-:W-:Y:S02]  /*3cb0*/  @!P0 PRMT R40, R61, 0x5410, R4 ;  /* 0x000054103d288816 */ /* 0x000fe40000000004 */
[----:B------:R-:W-:Y:S01]  /*3cc0*/  @!P0 PRMT R4, R30, 0x5410, R3 ;  /* 0x000054101e048816 */ /* 0x000fe20000000003 */
[C---:B------:R-:W-:Y:S01]  /*3cd0*/  @!P0 IMAD.U32 R3, R2.reuse, 0x10000, RZ ;  /* 0x0001000002038824 */ /* 0x040fe200078e00ff */
[C---:B------:R-:W-:Y:S01]  /*3ce0*/  @!P0 LOP3.LUT R36, R5.reuse, 0xffff0000, RZ, 0xc0, !PT ;  /* 0xffff000005248812 */ /* 0x040fe200078ec0ff */
[----:B------:R-:W-:Y:S01]  /*3cf0*/  @!P0 IMAD.U32 R32, R5, 0x10000, RZ ;  /* 0x0001000005208824 */ /* 0x000fe200078e00ff */
[----:B------:R-:W-:Y:S01]  /*3d00*/  @!P0 LOP3.LUT R5, R2, 0xffff0000, RZ, 0xc0, !PT ;  /* 0xffff000002058812 */ /* 0x000fe200078ec0ff */
[C---:B-1----:R-:W-:Y:S01]  /*3d10*/  @!P0 IMAD.U32 R37, R21.reuse, 0x10000, RZ ;  /* 0x0001000015258824 */ /* 0x042fe200078e00ff */
[C---:B------:R-:W-:Y:S02]  /*3d20*/  @!P0 LOP3.LUT R31, R20.reuse, 0xffff0000, RZ, 0xc0, !PT ;  /* 0xffff0000141f8812 */ /* 0x040fe400078ec0ff */
[----:B------:R-:W-:Y:S02]  /*3d30*/  @!P0 LOP3.LUT R30, R21, 0xffff0000, RZ, 0xc0, !PT ;  /* 0xffff0000151e8812 */ /* 0x000fe400078ec0ff */
[----:B------:R-:W-:Y:S01]  /*3d40*/  @!P0 SHF.L.U32 R33, R20, 0x10, RZ ;  /* 0x0000001014218819 */ /* 0x000fe200000006ff */
[C---:B------:R-:W-:Y:S01]  /*3d50*/  @!P0 FMUL.FTZ R2, R31.reuse, R3 ;  /* 0x000000031f028220 */ /* 0x040fe20000410000 */
[----:B------:R-:W-:Y:S01]  /*3d60*/  @!P0 SHF.L.U32 R38, R22, 0x10, RZ ;  /* 0x0000001016268819 */ /* 0x000fe200000006ff */
[----:B------:R-:W-:Y:S01]  /*3d70*/  @!P0 FMUL.FTZ R42, R31, R32 ;  /* 0x000000201f2a8220 */ /* 0x000fe20000410000 */
[C---:B------:R-:W-:Y:S01]  /*3d80*/  @!P0 LOP3.LUT R31, R23.reuse, 0xffff0000, RZ, 0xc0, !PT ;  /* 0xffff0000171f8812 */ /* 0x040fe200078ec0ff */
[----:B------:R-:W-:Y:S01]  /*3d90*/  @!P0 FMUL.FTZ R43, R30, R36 ;  /* 0x000000241e2b8220 */ /* 0x000fe20000410000 */
[----:B------:R-:W-:Y:S01]  /*3da0*/  @!P0 SHF.L.U32 R41, R23, 0x10, RZ ;  /* 0x0000001017298819 */ /* 0x000fe200000006ff */
[----:B------:R-:W-:Y:S01]  /*3db0*/  @!P0 FFMA.FTZ R2, R32, R33, R2 ;  /* 0x0000002120028223 */ /* 0x000fe20000010002 */
[----:B------:R-:W-:Y:S01]  /*3dc0*/  @!P0 LOP3.LUT R32, R22, 0xffff0000, RZ, 0xc0, !PT ;  /* 0xffff000016208812 */ /* 0x000fe200078ec0ff */
[----:B------:R-:W-:Y:S02]  /*3dd0*/  @!P0 FFMA.FTZ R42, R33, R3, -R42 ;  /* 0x00000003212a8223 */ /* 0x000fe4000001082a */
[C---:B------:R-:W-:Y:S01]  /*3de0*/  @!P0 IMAD.U32 R33, R40.reuse, 0x10000, RZ ;  /* 0x0001000028218824 */ /* 0x040fe200078e00ff */
[----:B------:R-:W-:Y:S01]  /*3df0*/  @!P0 LOP3.LUT R40, R40, 0xffff0000, RZ, 0xc0, !PT ;  /* 0xffff000028288812 */ /* 0x000fe200078ec0ff */
[-C--:B------:R-:W-:Y:S01]  /*3e00*/  @!P0 FMUL.FTZ R3, R30, R5.reuse ;  /* 0x000000051e038220 */ /* 0x080fe20000410000 */
[----:B------:R-:W-:Y:S01]  /*3e10*/  @!P0 F2FP.BF16.PACK_AB R2, R2, R42 ;  /* 0x0000002a0202823e */ /* 0x000fe200000010ff */
[----:B------:R-:W-:Y:S01]  /*3e20*/  @!P0 FFMA.FTZ R43, R37, R5, -R43 ;  /* 0x00000005252b8223 */ /* 0x000fe2000001082b */
[C---:B------:R-:W-:Y:S01]  /*3e30*/  @!P0 LOP3.LUT R30, R4.reuse, 0xffff0000, RZ, 0xc0, !PT ;  /* 0xffff0000041e8812 */ /* 0x040fe200078ec0ff */
[----:B------:R-:W-:Y:S02]  /*3e40*/  @!P0 IMAD.U32 R5, R4, 0x10000, RZ ;  /* 0x0001000004058824 */ /* 0x000fe400078e00ff */
[C---:B------:R-:W-:Y:S02]  /*3e50*/  @!P0 FMUL.FTZ R61, R32.reuse, R33 ;  /* 0x00000021203d8220 */ /* 0x040fe40000410000 */
[-C--:B------:R-:W-:Y:S02]  /*3e60*/  @!P0 FMUL.FTZ R4, R32, R5.reuse ;  /* 0x0000000520048220 */ /* 0x080fe40000410000 */
[C---:B------:R-:W-:Y:S02]  /*3e70*/  @!P0 FMUL.FTZ R44, R31.reuse, R40 ;  /* 0x000000281f2c8220 */ /* 0x040fe40000410000 */
[----:B------:R-:W-:Y:S02]  /*3e80*/  @!P0 FFMA.FTZ R32, R38, R5, -R61 ;  /* 0x0000000526208223 */ /* 0x000fe4000001083d */
[----:B------:R-:W-:Y:S02]  /*3e90*/  @!P0 FMUL.FTZ R5, R31, R30 ;  /* 0x0000001e1f058220 */ /* 0x000fe40000410000 */
        /* <DEDUP_REMOVED lines=11> */
[----:B------:R1:W-:Y:S02]  /*3f50*/  STG.E.128 [R72.64+0x80], R20 ;  /* 0x0000801448007986 */ /* 0x0003e4000c101d0a */
.L_x_263:
[----:B------:R-:W-:Y:S05]  /*3f60*/  BSYNC B1 ;  /* 0x0000000000017941 */ /* 0x000fea0003800000 */
.L_x_262:
[----:B------:R-:W-:Y:S01]  /*3f70*/  BSSY B1, `(.L_x_266) ;  /* 0x0000070000017945 */ /* 0x000fe20003800000 */
[----:B------:R-:W-:-:S05]  /*3f80*/  @P4 BRA `(.L_x_267) ;  /* 0x000006e000004947 */ /* 0x000fca0003800000 */
[----:B------:R-:W-:Y:S01]  /*3f90*/  BSSY B0, `(.L_x_268) ;  /* 0x0000036000007945 */ /* 0x000fe20003800000 */
        /* <DEDUP_REMOVED lines=20> */
[----:B------:R-:W-:Y:S01]  /*40e0*/  @!P0 FMUL.FTZ R2, R30, R3 ;  /* 0x000000031e028220 */ /* 0x000fe20000410000 */
[----:B------:R-:W-:Y:S01]  /*40f0*/  @!P0 SHF.L.U32 R35, R22, 0x10, RZ ;  /* 0x0000001016238819 */ /* 0x000fe200000006ff */
[----:B------:R-:W-:Y:S01]  /*4100*/  @!P0 FMUL.FTZ R38, R30, R31 ;  /* 0x0000001f1e268220 */ /* 0x000fe20000410000 */
[----:B------:R-:W-:Y:S01]  /*4110*/  @!P0 LOP3.LUT R30, R23, 0xffff0000, RZ, 0xc0, !PT ;  /* 0xffff0000171e8812 */ /* 0x000fe200078ec0ff */
        /* <DEDUP_REMOVED lines=29> */
.L_x_269:
[----:B------:R-:W-:Y:S05]  /*42f0*/  BSYNC B0 ;  /* 0x0000000000007941 */ /* 0x000fea0003800000 */
.L_x_268:
        /* <DEDUP_REMOVED lines=33> */
[----:B------:R-:W-:Y:S01]  /*4510*/  @!P0 FMUL.FTZ R3, R18, R5 ;  /* 0x0000000512038220 */ /* 0x000fe20000410000 */
[----:B------:R-:W-:Y:S01]  /*4520*/  @!P0 F2FP.BF16.PACK_AB R2, R2, R35 ;  /* 0x000000230202823e */ /* 0x000fe200000010ff */
[----:B------:R-:W-:Y:S01]  /*4530*/  @!P0 FFMA.FTZ R36, R31, R5, -R36 ;  /* 0x000000051f248223 */ /* 0x000fe20000010824 */
[C---:B------:R-:W-:Y:S01]  /*4540*/  @!P0 LOP3.LUT R18, R4.reuse, 0xffff0000, RZ, 0xc0, !PT ;  /* 0xffff000004128812 */ /* 0x040fe200078ec0ff */
[----:B------:R-:W-:Y:S02]  /*4550*/  @!P0 IMAD.U32 R5, R4, 0x10000, RZ ;  /* 0x0001000004058824 */ /* 0x000fe400078e00ff */
[C---:B------:R-:W-:Y:S02]  /*4560*/  @!P0 FMUL.FTZ R38, R28.reuse, R29 ;  /* 0x0000001d1c268220 */ /* 0x040fe40000410000 */
[----:B------:R-:W-:Y:S02]  /*4570*/  @!P0 FMUL.FTZ R4, R28, R5 ;  /* 0x000000051c048220 */ /* 0x000fe40000410000 */
        /* <DEDUP_REMOVED lines=15> */
.L_x_267:
[----:B------:R-:W-:Y:S05]  /*4670*/  BSYNC B1 ;  /* 0x0000000000017941 */ /* 0x000fea0003800000 */
.L_x_266:
        /* <DEDUP_REMOVED lines=8> */
[--C-:B------:R-:W-:Y:S02]  /*4700*/  @!P0 SHF.R.U64 R5, R56, 0x10, R57.reuse ;  /* 0x0000001038058819 */ /* 0x100fe40000001239 */
        /* <DEDUP_REMOVED lines=47> */
.L_x_273:
[----:B------:R-:W-:Y:S05]  /*4a00*/  BSYNC B0 ;  /* 0x0000000000007941 */ /* 0x000fea0003800000 */
.L_x_272:
        /* <DEDUP_REMOVED lines=55> */
.L_x_271:
[----:B------:R-:W-:Y:S05]  /*4d80*/  BSYNC B1 ;  /* 0x0000000000017941 */ /* 0x000fea0003800000 */
.L_x_270:
        /* <DEDUP_REMOVED lines=8> */
[----:B------:R-:W-:Y:S02]  /*4e10*/  @!P0 SHF.R.U32.HI R5, RZ, 0x10, R51 ;  /* 0x00000010ff058819 */ /* 0x000fe40000011633 */
[----:B------:R-:W-:Y:S02]  /*4e20*/  @!P0 PRMT R4, R48, 0x5432, R4 ;  /* 0x0000543230048816 */ /* 0x000fe40000000004 */
[C---:B------:R-:W-:Y:S02]  /*4e30*/  @!P0 PRMT R2, R7.reuse, 0x5432, R2 ;  /* 0x0000543207028816 */ /* 0x040fe40000000002 */
[----:B------:R-:W-:Y:S01]  /*4e40*/  @!P0 SHF.R.U32.HI R3, RZ, 0x10, R17 ;  /* 0x00000010ff038819 */ /* 0x000fe20000011611 */
[----:B------:R-:W-:Y:S01]  /*4e50*/  @!P0 IMAD.U32 R15, R4, 0x10000, RZ ;  /* 0x00010000040f8824 */ /* 0x000fe200078e00ff */
[----:B------:R-:W-:Y:S02]  /*4e60*/  @!P0 PRMT R19, R48, 0x5410, R5 ;  /* 0x0000541030138816 */ /* 0x000fe40000000005 */
[----:B------:R-:W-:Y:S02]  /*4e70*/  @!P0 LOP3.LUT R17, R4, 0xffff0000, RZ, 0xc0, !PT ;  /* 0xffff000004118812 */ /* 0x000fe400078ec0ff */
[----:B------:R-:W-:Y:S01]  /*4e80*/  @!P0 PRMT R7, R7, 0x5410, R3 ;  /* 0x0000541007078816 */ /* 0x000fe20000000003 */
[C---:B------:R-:W-:Y:S01]  /*4e90*/  @!P0 IMAD.U32 R3, R2.reuse, 0x10000, RZ ;  /* 0x0001000002038824 */ /* 0x040fe200078e00ff */
[----:B------:R-:W-:Y:S01]  /*4ea0*/  @!P0 LOP3.LUT R4, R2, 0xffff0000, RZ, 0xc0, !PT ;  /* 0xffff000002048812 */ /* 0x000fe200078ec0ff */
[C---:B-1----:R-:W-:Y:S01]  /*4eb0*/  @!P0 IMAD.U32 R18, R21.reuse, 0x10000, RZ ;  /* 0x0001000015128824 */ /* 0x042fe200078e00ff */
[C---:B------:R-:W-:Y:S02]  /*4ec0*/  @!P0 LOP3.LUT R14, R20.reuse, 0xffff0000, RZ, 0xc0, !PT ;  /* 0xffff0000140e8812 */ /* 0x040fe400078ec0ff */
[----:B------:R-:W-:Y:S02]  /*4ed0*/  @!P0 LOP3.LUT R5, R21, 0xffff0000, RZ, 0xc0, !PT ;  /* 0xffff000015058812 */ /* 0x000fe400078ec0ff */
[----:B------:R-:W-:Y:S01]  /*4ee0*/  @!P0 SHF.L.U32 R16, R20, 0x10, RZ ;  /* 0x0000001014108819 */ /* 0x000fe200000006ff */
[C---:B------:R-:W-:Y:S01]  /*4ef0*/  @!P0 FMUL.FTZ R25, R14.reuse, R15 ;  /* 0x0000000f0e198220 */ /* 0x040fe20000410000 */
[----:B------:R-:W-:Y:S01]  /*4f00*/  @!P0 SHF.L.U32 R24, R23, 0x10, RZ ;  /* 0x0000001017188819 */ /* 0x000fe200000006ff */
[----:B------:R-:W-:Y:S02]  /*4f10*/  @!P0 FMUL.FTZ R26, R5, R17 ;  /* 0x00000011051a8220 */ /* 0x000fe40000410000 */
[-C--:B------:R-:W-:Y:S01]  /*4f20*/  @!P0 FMUL.FTZ R2, R14, R3.reuse ;  /* 0x000000030e028220 */ /* 0x080fe20000410000 */
[----:B------:R-:W-:Y:S01]  /*4f30*/  @!P0 LOP3.LUT R14, R23, 0xffff0000, RZ, 0xc0, !PT ;  /* 0xffff0000170e8812 */ /* 0x000fe200078ec0ff */
[----:B------:R-:W-:Y:S02]  /*4f40*/  @!P0 FFMA.FTZ R25, R16, R3, -R25 ;  /* 0x0000000310198223 */ /* 0x000fe40000010819 */
[-C--:B------:R-:W-:Y:S02]  /*4f50*/  @!P0 FMUL.FTZ R3, R5, R4.reuse ;  /* 0x0000000405038220 */ /* 0x080fe40000410000 */
[----:B------:R-:W-:Y:S01]  /*4f60*/  @!P0 FFMA.FTZ R26, R18, R4, -R26 ;  /* 0x00000004121a8223 */ /* 0x000fe2000001081a */
[C---:B------:R-:W-:Y:S01]  /*4f70*/  @!P0 LOP3.LUT R4, R22.reuse, 0xffff0000, RZ, 0xc0, !PT ;  /* 0xffff000016048812 */ /* 0x040fe200078ec0ff */
[----:B------:R-:W-:Y:S01]  /*4f80*/  @!P0 FFMA.FTZ R2, R15, R16, R2 ;  /* 0x000000100f028223 */ /* 0x000fe20000010002 */
[----:B------:R-:W-:Y:S01]  /*4f90*/  @!P0 SHF.L.U32 R16, R22, 0x10, RZ ;  /* 0x0000001016108819 */ /* 0x000fe200000006ff */
[C---:B------:R-:W-:Y:S01]  /*4fa0*/  @!P0 IMAD.U32 R15, R19.reuse, 0x10000, RZ ;  /* 0x00010000130f8824 */ /* 0x040fe200078e00ff */
[----:B------:R-:W-:Y:S01]  /*4fb0*/  @!P0 LOP3.LUT R19, R19, 0xffff0000, RZ, 0xc0, !PT ;  /* 0xffff000013138812 */ /* 0x000fe200078ec0ff */
[C---:B------:R-:W-:Y:S01]  /*4fc0*/  @!P0 IMAD.U32 R5, R7.reuse, 0x10000, RZ ;  /* 0x0001000007058824 */ /* 0x040fe200078e00ff */
[----:B------:R-:W-:Y:S01]  /*4fd0*/  @!P0 LOP3.LUT R7, R7, 0xffff0000, RZ, 0xc0, !PT ;  /* 0xffff000007078812 */ /* 0x000fe200078ec0ff */
[----:B------:R-:W-:Y:S01]  /*4fe0*/  @!P0 FMUL.FTZ R27, R4, R15 ;  /* 0x0000000f041b8220 */ /* 0x000fe20000410000 */
[----:B------:R-:W-:Y:S01]  /*4ff0*/  @!P0 F2FP.BF16.PACK_AB R2, R2, R25 ;  /* 0x000000190202823e */ /* 0x000fe200000010ff */
        /* <DEDUP_REMOVED lines=16> */
.L_x_276:
[----:B------:R-:W-:Y:S05]  /*5100*/  BSYNC B0 ;  /* 0x0000000000007941 */ /* 0x000fea0003800000 */
.L_x_275:
[----:B------:R-:W-:Y:S11]  /*5110*/  ISETP.GE.AND P0, PT, R217, c[0x0][0x1d4], PT ;  /* 0x00007500d9007a0c */ /* 0x000ff60003f06270 */
[----:B------:R-:W-:Y:S02]  /*5120*/  @!UPT UIADD3 URZ, URZ, URZ, URZ ;  /* 0x0000003f3f3ff290 */ /* 0x000fe4000fffe03f */
[----:B------:R-:W-:-:S05]  /*5130*/  @P0 BRA `(.L_x_274) ;  /* 0x000029e000000947 */ /* 0x000fca0003800000 */
[----:B------:R-:W-:Y:S01]  /*5140*/  ISETP.GE.AND P0, PT, R124, c[0x0][0x27c], PT ;  /* 0x00009f007c007a0c */ /* 0x000fe20003f06270 */
[----:B------:R-:W2:Y:S11]  /*5150*/  LDS.128 R16, [R236+0xe900] ;  /* 0x00e90000ec107984 */ /* 0x000eb60000000c00 */
[----:B------:R-:W-:Y:S01]  /*5160*/  @!UPT UIADD3 URZ, URZ, URZ, URZ ;  /* 0x0000003f3f3ff290 */ /* 0x000fe2000fffe03f */
[----:B------:R-:W-:Y:S02]  /*5170*/  @!P0 SHF.R.U64 R4, R46, 0x10, R47 ;  /* 0x000000102e048819 */ /* 0x000fe4000000122f */
[----:B------:R-:W-:Y:S02]  /*5180*/  @!P0 SHF.R.U64 R2, R8, 0x10, R9 ;  /* 0x0000001008028819 */ /* 0x000fe40000001209 */
[----:B------:R-:W-:Y:S02]  /*5190*/  @!P0 SHF.R.U32.HI R5, RZ, 0x10, R47 ;  /* 0x00000010ff058819 */ /* 0x000fe4000001162f */
[C---:B------:R-:W-:Y:S02]  /*51a0*/  @!P0 PRMT R4, R45.reuse, 0x5432, R4 ;  /* 0x000054322d048816 */ /* 0x040fe40000000004 */
[----:B------:R-:W-:Y:S02]  /*51b0*/  @!P0 PRMT R2, R6, 0x5432, R2 ;  /* 0x0000543206028816 */ /* 0x000fe40000000002 */
[----:B------:R-:W-:Y:S01]  /*51c0*/  @!P0 SHF.R.U32.HI R3, RZ, 0x10, R9 ;  /* 0x00000010ff038819 */ /* 0x000fe20000011609 */
[C---:B------:R-:W-:Y:S01]  /*51d0*/  @!P0 IMAD.U32 R8, R4.reuse, 0x10000, RZ ;  /* 0x0001000004088824 */ /* 0x040fe200078e00ff */
[----:B-1----:R-:W-:Y:S02]  /*51e0*/  @!P0 PRMT R20, R45, 0x5410, R5 ;  /* 0x000054102d148816 */ /* 0x002fe40000000005 */
[----:B------:R-:W-:Y:S02]  /*51f0*/  @!P0 LOP3.LUT R14, R4, 0xffff0000, RZ, 0xc0, !PT ;  /* 0xffff0000040e8812 */ /* 0x000fe400078ec0ff */
[----:B------:R-:W-:Y:S01]  /*5200*/  @!P0 PRMT R6, R6, 0x5410, R3 ;  /* 0x0000541006068816 */ /* 0x000fe20000000003 */
[C---:B------:R-:W-:Y:S01]  /*5210*/  @!P0 IMAD.U32 R3, R2.reuse, 0x10000, RZ ;  /* 0x0001000002038824 */ /* 0x040fe200078e00ff */
[----:B------:R-:W-:Y:S01]  /*5220*/  @!P0 LOP3.LUT R4, R2, 0xffff0000, RZ, 0xc0, !PT ;  /* 0xffff000002048812 */ /* 0x000fe200078ec0ff */
[C---:B--2---:R-:W-:Y:S01]  /*5230*/  @!P0 IMAD.U32 R15, R17.reuse, 0x10000, RZ ;  /* 0x00010000110f8824 */ /* 0x044fe200078e00ff */
[C---:B------:R-:W-:Y:S02]  /*5240*/  @!P0 LOP3.LUT R7, R16.reuse, 0xffff0000, RZ, 0xc0, !PT ;  /* 0xffff000010078812 */ /* 0x040fe400078ec0ff */
[----:B------:R-:W-:Y:S02]  /*5250*/  @!P0 LOP3.LUT R5, R17, 0xffff0000, RZ, 0xc0, !PT ;  /* 0xffff000011058812 */ /* 0x000fe400078ec0ff */
[----:B------:R-:W-:Y:S01]  /*5260*/  @!P0 SHF.L.U32 R9, R16, 0x10, RZ ;  /* 0x0000001010098819 */ /* 0x000fe200000006ff */
[----:B------:R-:W-:Y:S01]  /*5270*/  @!P0 FMUL.FTZ R22, R7, R8 ;  /* 0x0000000807168220 */ /* 0x000fe20000410000 */
[----:B------:R-:W-:Y:S01]  /*5280*/  @!P0 SHF.L.U32 R21, R19, 0x10, RZ ;  /* 0x0000001013158819 */ /* 0x000fe200000006ff */
[----:B------:R-:W-:Y:S02]  /*5290*/  @!P0 FMUL.FTZ R23, R5, R14 ;  /* 0x0000000e05178220 */ /* 0x000fe40000410000 */
[-C--:B------:R-:W-:Y:S01]  /*52a0*/  @!P0 FMUL.FTZ R2, R7, R3.reuse ;  /* 0x0000000307028220 */ /* 0x080fe20000410000 */
[----:B------:R-:W-:Y:S01]  /*52b0*/  @!P0 LOP3.LUT R7, R19, 0xffff0000, RZ, 0xc0, !PT ;  /* 0xffff000013078812 */ /* 0x000fe200078ec0ff */
[----:B------:R-:W-:Y:S02]  /*52c0*/  @!P0 FFMA.FTZ R22, R9, R3, -R22 ;  /* 0x0000000309168223 */ /* 0x000fe40000010816 */
[-C--:B------:R-:W-:Y:S02]  /*52d0*/  @!P0 FMUL.FTZ R3, R5, R4.reuse ;  /* 0x0000000405038220 */ /* 0x080fe40000410000 */
[----:B------:R-:W-:Y:S01]  /*52e0*/  @!P0 FFMA.FTZ R23, R15, R4, -R23 ;  /* 0x000000040f178223 */ /* 0x000fe20000010817 */
[----:B------:R-:W-:Y:S01]  /*52f0*/  @!P0 LOP3.LUT R4, R18, 0xffff0000, RZ, 0xc0, !PT ;  /* 0xffff000012048812 */ /* 0x000fe200078ec0ff */
        /* <DEDUP_REMOVED lines=8> */
[-C--:B------:R-:W-:Y:S02]  /*5380*/  @!P0 FMUL.FTZ R4, R4, R5.reuse ;  /* 0x0000000504048220 */ /* 0x080fe40000410000 */
        /* <DEDUP_REMOVED lines=14> */
[----:B------:R1:W-:Y:S01]  /*5470*/  STG.E.128 [R66.64+0x80], R16 ;  /* 0x0000801042007986 */ /* 0x0003e2000c101d0a */
[----:B------:R-:W-:-:S05]  /*5480*/  BRA `(.L_x_274) ;  /* 0x0000269000007947 */ /* 0x000fca0003800000 */
.L_x_253:
[----:B------:R-:W-:Y:S01]  /*5490*/  ISETP.GE.AND P0, PT, R220, R152, PT ;  /* 0x00000098dc00720c */ /* 0x000fe20003f06270 */
[----:B------:R-:W-:Y:S01]  /*54a0*/  CS2R R66, SRZ ;  /* 0x0000000000427805 */ /* 0x000fe2000001ff00 */
[----:B------:R-:W-:Y:S01]  /*54b0*/  CS2R R64, SRZ ;  /* 0x0000000000407805 */ /* 0x000fe2000001ff00 */
[----:B------:R-:W-:Y:S01]  /*54c0*/  CS2R R30, SRZ ;  /* 0x00000000001e7805 */ /* 0x000fe2000001ff00 */
[----:B------:R-:W-:Y:S01]  /*54d0*/  ISETP.GE.OR P4, PT, R10, c[0x0][0x27c], P0 ;  /* 0x00009f000a007a0c */ /* 0x000fe20000786670 */
[----:B------:R-:W-:Y:S01]  /*54e0*/  CS2R R28, SRZ ;  /* 0x00000000001c7805 */ /* 0x000fe2000001ff00 */
[----:B------:R-:W-:Y:S01]  /*54f0*/  CS2R R58, SRZ ;  /* 0x00000000003a7805 */ /* 0x000fe2000001ff00 */
[----:B------:R-:W-:Y:S01]  /*5500*/  CS2R R56, SRZ ;  /* 0x0000000000387805 */ /* 0x000fe2000001ff00 */
[----:B------:R-:W-:Y:S01]  /*5510*/  CS2R R62, SRZ ;  /* 0x00000000003e7805 */ /* 0x000fe2000001ff00 */
[----:B------:R-:W-:Y:S01]  /*5520*/  CS2R R60, SRZ ;  /* 0x00000000003c7805 */ /* 0x000fe2000001ff00 */
[----:B------:R-:W-:Y:S01]  /*5530*/  CS2R R40, SRZ ;  /* 0x0000000000287805 */ /* 0x000fe2000001ff00 */
[----:B------:R-:W-:Y:S06]  /*5540*/  BSSY B0, `(.L_x_277) ;  /* 0x00000d5000007945 */ /* 0x000fec0003800000 */
[----:B------:R-:W-:Y:S04]  /*5550*/  @!P4 IADD3 R3, P1, P0, R162, R22, R112 ;  /* 0x00000016a203c210 */ /* 0x000fe8000783e070 */
[----:B------:R-:W-:Y:S02]  /*5560*/  @!P4 IADD3.X R2, R104, R20, R111, P1, P0 ;  /* 0x000000146802c210 */ /* 0x000fe40000fe046f */
[----:B------:R-:W-:Y:S04]  /*5570*/  @!P4 IADD3 R5, P1, P0, R160, R42, R114 ;  /* 0x0000002aa005c210 */ /* 0x000fe8000783e072 */
[----:B------:R-:W-:Y:S02]  /*5580*/  @!P4 IADD3.X R4, R103, R7, R113, P1, P0 ;  /* 0x000000076704c210 */ /* 0x000fe40000fe0471 */
[----:B------:R-:W-:Y:S04]  /*5590*/  ISETP.GE.AND P0, PT, R219, R152, PT ;  /* 0x00000098db00720c */ /* 0x000fe80003f06270 */
[----:B------:R-:W-:Y:S11]  /*55a0*/  ISETP.GE.OR P3, PT, R10, c[0x0][0x27c], P0 ;  /* 0x00009f000a007a0c */ /* 0x000ff60000766670 */
[----:B------:R-:W-:Y:S02]  /*55b0*/  @!UPT UIADD3 URZ, URZ, URZ, URZ ;  /* 0x0000003f3f3ff290 */ /* 0x000fe4000fffe03f */
[----:B------:R-:W-:Y:S04]  /*55c0*/  @!P3 IADD3 R8, P1, P0, R162, R123, R22 ;  /* 0x0000007ba208b210 */ /* 0x000fe8000783e016 */
[----:B------:R-:W-:Y:S02]  /*55d0*/  @!P3 IADD3.X R6, R104, R122, R20, P1, P0 ;  /* 0x0000007a6806b210 */ /* 0x000fe40000fe0414 */
[----:B------:R-:W-:Y:S04]  /*55e0*/  @!P3 IADD3 R14, P1, P0, R160, R126, R42 ;  /* 0x0000007ea00eb210 */ /* 0x000fe8000783e02a */
[C-C-:B------:R-:W-:Y:S02]  /*55f0*/  @!P3 IADD3.X R9, R103.reuse, R125, R7.reuse, P1, P0 ;  /* 0x0000007d6709b210 */ /* 0x140fe40000fe0407 */
[----:B------:R-:W-:Y:S04]  /*5600*/  ISETP.GE.AND P0, PT, R218, R152, PT ;  /* 0x00000098da00720c */ /* 0x000fe80003f06270 */
[----:B------:R-:W-:Y:S11]  /*5610*/  ISETP.GE.OR P2, PT, R10, c[0x0][0x27c], P0 ;  /* 0x00009f000a007a0c */ /* 0x000ff60000746670 */
[----:B------:R-:W-:Y:S02]  /*5620*/  @!UPT UIADD3 URZ, URZ, URZ, URZ ;  /* 0x0000003f3f3ff290 */ /* 0x000fe4000fffe03f */
[----:B------:R-:W-:Y:S04]  /*5630*/  @!P2 IADD3 R16, P1, P0, R162, R184, R22 ;  /* 0x000000b8a210a210 */ /* 0x000fe8000783e016 */
[----:B------:R-:W-:Y:S02]  /*5640*/  @!P2 IADD3.X R15, R104, R128, R20, P1, P0 ;  /* 0x00000080680fa210 */ /* 0x000fe40000fe0414 */
[----:B------:R-:W-:Y:S04]  /*5650*/  @!P2 IADD3 R18, P1, P0, R160, R182, R42 ;  /* 0x000000b6a012a210 */ /* 0x000fe8000783e02a */
[----:B------:R-:W-:Y:S02]  /*5660*/  @!P2 IADD3.X R17, R103, R129, R7, P1, P0 ;  /* 0x000000816711a210 */ /* 0x000fe40000fe0407 */
[C---:B------:R-:W-:Y:S04]  /*5670*/  @!P4 LEA R32, P0, R3.reuse, c[0x0][0x270], 0x1 ;  /* 0x00009c000320ca11 */ /* 0x040fe800078008ff */
[----:B------:R-:W-:Y:S02]  /*5680*/  @!P4 LEA.HI.X R33, R3, c[0x0][0x274], R2, 0x1, P0 ;  /* 0x00009d000321ca11 */ /* 0x000fe400000f0c02 */
[C---:B------:R-:W-:Y:S03]  /*5690*/  @!P4 LEA R2, P0, R5.reuse, c[0x0][0x288], 0x1 ;  /* 0x0000a2000502ca11 */ /* 0x040fe600078008ff */
[----:B------:R-:W2:Y:S01]  /*56a0*/  @!P4 LDG.E.128 R28, [R32.64] ;  /* 0x0000000a201cc981 */ /* 0x000ea2000c1e1d00 */
[----:B------:R-:W-:Y:S02]  /*56b0*/  @!P4 LEA.HI.X R3, R5, c[0x0][0x28c], R4, 0x1, P0 ;  /* 0x0000a3000503ca11 */ /* 0x000fe400000f0c04 */
[C---:B------:R-:W-:Y:S04]  /*56c0*/  @!P3 LEA R26, P0, R8.reuse, c[0x0][0x270], 0x1 ;  /* 0x00009c00081aba11 */ /* 0x040fe800078008ff */
[----:B------:R-:W-:Y:S01]  /*56d0*/  @!P3 LEA.HI.X R27, R8, c[0x0][0x274], R6, 0x1, P0 ;  /* 0x00009d00081bba11 */ /* 0x000fe200000f0c06 */
[----:B------:R1:W3:Y:S01]  /*56e0*/  @!P4 LDG.E.128 R64, [R2.64] ;  /* 0x0000000a0240c981 */ /* 0x0002e2000c1e1d00 */
[C---:B------:R-:W-:Y:S04]  /*56f0*/  @!P3 LEA R24, P0, R14.reuse, c[0x0][0x288], 0x1 ;  /* 0x0000a2000e18ba11 */ /* 0x040fe800078008ff */
[----:B------:R-:W-:Y:S02]  /*5700*/  @!P3 LEA.HI.X R25, R14, c[0x0][0x28c], R9, 0x1, P0 ;  /* 0x0000a3000e19ba11 */ /* 0x000fe400000f0c09 */
[C---:B------:R-:W-:Y:S03]  /*5710*/  @!P2 LEA R8, P0, R16.reuse, c[0x0][0x270], 0x1 ;  /* 0x00009c001008aa11 */ /* 0x040fe600078008ff */
[----:B------:R-:W4:Y:S01]  /*5720*/  @!P3 LDG.E.128 R60, [R24.64] ;  /* 0x0000000a183cb981 */ /* 0x000f22000c1e1d00 */
[----:B------:R-:W-:Y:S02]  /*5730*/  @!P2 LEA.HI.X R9, R16, c[0x0][0x274], R15, 0x1, P0 ;  /* 0x00009d001009aa11 */ /* 0x000fe400000f0c0f */
[C---:B------:R-:W-:Y:S04]  /*5740*/  @!P2 LEA R4, P0, R18.reuse, c[0x0][0x288], 0x1 ;  /* 0x0000a2001204aa11 */ /* 0x040fe800078008ff */
[----:B------:R-:W-:Y:S02]  /*5750*/  @!P2 LEA.HI.X R5, R18, c[0x0][0x28c], R17, 0x1, P0 ;  /* 0x0000a3001205aa11 */ /* 0x000fe400000f0c11 */
[----:B------:R-:W-:Y:S01]  /*5760*/  ISETP.GE.AND P0, PT, R223, R152, PT ;  /* 0x00000098df00720c */ /* 0x000fe20003f06270 */
[----:B------:R-:W-:Y:S01]  /*5770*/  CS2R R18, SRZ ;  /* 0x0000000000127805 */ /* 0x000fe2000001ff00 */
[----:B------:R-:W-:Y:S01]  /*5780*/  CS2R R16, SRZ ;  /* 0x0000000000107805 */ /* 0x000fe2000001ff00 */
[----:B------:R1:W4:Y:S01]  /*5790*/  @!P2 LDG.E.128 R56, [R4.64] ;  /* 0x0000000a0438a981 */ /* 0x000322000c1e1d00 */
[----:B------:R-:W-:Y:S07]  /*57a0*/  ISETP.GE.OR P0, PT, R10, c[0x0][0x27c], P0 ;  /* 0x00009f000a007a0c */ /* 0x000fee0000706670 */
[----:B------:R1:W4:Y:S06]  /*57b0*/  @!P2 LDG.E.128 R16, [R8.64] ;  /* 0x0000000a0810a981 */ /* 0x00032c000c1e1d00 */
[----:B------:R-:W-:Y:S05]  /*57c0*/  @!P0 IADD3 R22, P1, R162, R22, RZ ;  /* 0x00000016a2168210 */ /* 0x000fea0007f3e0ff */
[----:B------:R-:W-:Y:S01]  /*57d0*/  @!P0 IMAD.X R20, R20, 0x1, R104, P1 ;  /* 0x0000000114148824 */ /* 0x000fe200008e0668 */
[C---:B-1----:R-:W-:Y:S04]  /*57e0*/  @!P0 LEA R2, P1, R22.reuse, c[0x0][0x270], 0x1 ;  /* 0x00009c0016028a11 */ /* 0x042fe800078208ff */
[----:B------:R-:W-:Y:S01]  /*57f0*/  @!P0 LEA.HI.X R3, R22, c[0x0][0x274], R20, 0x1, P1 ;  /* 0x00009d0016038a11 */ /* 0x000fe200008f0c14 */
[----:B------:R-:W-:Y:S01]  /*5800*/  CS2R R4, SRZ ;  /* 0x0000000000047805 */ /* 0x000fe2000001ff00 */
[----:B------:R-:W-:Y:S01]  /*5810*/  CS2R R22, SRZ ;  /* 0x0000000000167805 */ /* 0x000fe2000001ff00 */
[----:B------:R-:W-:Y:S01]  /*5820*/  CS2R R20, SRZ ;  /* 0x0000000000147805 */ /* 0x000fe2000001ff00 */
[----:B------:R-:W-:Y:S05]  /*5830*/  @!P0 IADD3 R42, P1, R160, R42, RZ ;  /* 0x0000002aa02a8210 */ /* 0x000fea0007f3e0ff */
[----:B------:R-:W-:Y:S01]  /*5840*/  @!P0 IMAD.X R7, R7, 0x1, R103, P1 ;  /* 0x0000000107078824 */ /* 0x000fe200008e0667 */
[----:B------:R-:W4:Y:S01]  /*5850*/  @!P3 LDG.E.128 R20, [R26.64] ;  /* 0x0000000a1a14b981 */ /* 0x000f22000c1e1d00 */
[C---:B------:R-:W-:Y:S04]  /*5860*/  @!P0 LEA R8, P1, R42.reuse, c[0x0][0x288], 0x1 ;  /* 0x0000a2002a088a11 */ /* 0x040fe800078208ff */
[----:B------:R-:W-:Y:S02]  /*5870*/  @!P0 LEA.HI.X R9, R42, c[0x0][0x28c], R7, 0x1, P1 ;  /* 0x0000a3002a098a11 */ /* 0x000fe400008f0c07 */
[----:B------:R-:W-:Y:S01]  /*5880*/  CS2R R6, SRZ ;  /* 0x0000000000067805 */ /* 0x000fe2000001ff00 */
[----:B------:R-:W-:Y:S01]  /*5890*/  CS2R R42, SRZ ;  /* 0x00000000002a7805 */ /* 0x000fe2000001ff00 */
[----:B------:R-:W-:Y:S04]  /*58a0*/  ISETP.GE.OR P1, PT, R223, R152, P6 ;  /* 0x00000098df00720c */ /* 0x000fe80003726670 */
[----:B------:R1:W5:Y:S08]  /*58b0*/  @!P0 LDG.E.128 R4, [R2.64] ;  /* 0x0000000a02048981 */ /* 0x000370000c1e1d00 */
[----:B------:R2:W5:Y:S01]  /*58c0*/  @!P0 LDG.E.128 R40, [R8.64] ;  /* 0x0000000a08288981 */ /* 0x000562000c1e1d00 */
[----:B------:R-:W-:Y:S01]  /*58d0*/  ISETP.GE.AND P0, PT, R10, c[0x0][0x27c], PT ;  /* 0x00009f000a007a0c */ /* 0x000fe20003f06270 */
[----:B--2---:R-:W-:Y:S02]  /*58e0*/  IMAD.MOV.U32 R9, RZ, RZ, R30 ;  /* 0x000000ffff097224 */ /* 0x004fe400078e001e */
[----:B------:R-:W-:Y:S02]  /*58f0*/  IMAD.MOV.U32 R8, RZ, RZ, R31 ;  /* 0x000000ffff087224 */ /* 0x000fe400078e001f */
[----:B-1----:R-:W-:Y:S02]  /*5900*/  IMAD.MOV.U32 R3, RZ, RZ, R28 ;  /* 0x000000ffff037224 */ /* 0x002fe400078e001c */
[----:B------:R-:W-:Y:S01]  /*5910*/  IMAD.MOV.U32 R2, RZ, RZ, R29 ;  /* 0x000000ffff027224 */ /* 0x000fe200078e001d */
[----:B------:R-:W-:Y:S01]  /*5920*/  PRMT R35, R8, 0x5410, R9 ;  /* 0x0000541008237816 */ /* 0x000fe20000000009 */
[----:B---3--:R-:W-:Y:S02]  /*5930*/  IMAD.MOV.U32 R9, RZ, RZ, R66 ;  /* 0x000000ffff097224 */ /* 0x008fe400078e0042 */
[----:B------:R-:W-:Y:S01]  /*5940*/  IMAD.MOV.U32 R8, RZ, RZ, R67 ;  /* 0x000000ffff087224 */ /* 0x000fe200078e0043 */
[----:B------:R-:W-:Y:S01]  /*5950*/  PRMT R34, R2, 0x5410, R3 ;  /* 0x0000541002227816 */ /* 0x000fe20000000003 */
[----:B------:R-:W-:Y:S02]  /*5960*/  IMAD.MOV.U32 R3, RZ, RZ, R64 ;  /* 0x000000ffff037224 */ /* 0x000fe400078e0040 */
[----:B------:R-:W-:Y:S01]  /*5970*/  IMAD.MOV.U32 R2, RZ, RZ, R65 ;  /* 0x000000ffff027224 */ /* 0x000fe200078e0041 */
[----:B------:R-:W-:Y:S04]  /*5980*/  PRMT R74, R9, 0x5410, R8 ;  /* 0x00005410094a7816 */ /* 0x000fe80000000008 */
[----:B------:R-:W-:Y:S01]  /*5990*/  PRMT R75, R2, 0x5410, R3 ;  /* 0x00005410024b7816 */ /* 0x000fe20000000003 */
[----:B----4-:R-:W-:Y:S02]  /*59a0*/  IMAD.MOV.U32 R9, RZ, RZ, R22 ;  /* 0x000000ffff097224 */ /* 0x010fe400078e0016 */
[----:B------:R-:W-:Y:S02]  /*59b0*/  IMAD.MOV.U32 R8, RZ, RZ, R23 ;  /* 0x000000ffff087224 */ /* 0x000fe400078e0017 */
[----:B------:R-:W-:Y:S02]  /*59c0*/  IMAD.MOV.U32 R3, RZ, RZ, R20 ;  /* 0x000000ffff037224 */ /* 0x000fe400078e0014 */
[----:B------:R-:W-:Y:S01]  /*59d0*/  IMAD.MOV.U32 R2, RZ, RZ, R21 ;  /* 0x000000ffff027224 */ /* 0x000fe200078e0015 */
[----:B------:R-:W-:Y:S01]  /*59e0*/  PRMT R33, R8, 0x5410, R9 ;  /* 0x0000541008217816 */ /* 0x000fe20000000009 */
        /* <DEDUP_REMOVED lines=17> */
[----:B------:R-:W-:Y:S04]  /*5b00*/  PRMT R54, R8, 0x5410, R9 ;  /* 0x0000541008367816 */ /* 0x000fe80000000009 */
[----:B------:R-:W-:Y:S01]  /*5b10*/  PRMT R55, R3, 0x5410, R2 ;  /* 0x0000541003377816 */ /* 0x000fe20000000002 */
[----:B------:R-:W-:-:S05]  /*5b20*/  @P1 BRA `(.L_x_278) ;  /* 0x0000076000001947 */ /* 0x000fca0003800000 */
[----:B------:R-:W-:Y:S01]  /*5b30*/  IADD3 R3, P1, R192, R196, RZ ;  /* 0x000000c4c0037210 */ /* 0x000fe20007f3e0ff */
[----:B------:R-:W1:Y:S01]  /*5b40*/  LDS.128 R24, [R148+0x8100] ;  /* 0x0081000094187984 */ /* 0x000e620000000c00 */
[----:B-----5:R-:W-:Y:S02]  /*5b50*/  IMAD.MOV.U32 R37, RZ, RZ, R43 ;  /* 0x000000ffff257224 */ /* 0x020fe400078e002b */
[----:B------:R-:W-:Y:S01]  /*5b60*/  IMAD.MOV.U32 R38, RZ, RZ, R40 ;  /* 0x000000ffff267224 */ /* 0x000fe200078e0028 */
[----:B------:R-:W-:Y:S01]  /*5b70*/  @!P0 SHF.R.U64 R40, R40, 0x10, R41 ;  /* 0x0000001028288819 */ /* 0x000fe20000001229 */
[----:B------:R-:W-:Y:S01]  /*5b80*/  IMAD.X R2, R153, 0x1, R117, P1 ;  /* 0x0000000199027824 */ /* 0x000fe200008e0675 */
[-C--:B------:R-:W-:Y:S01]  /*5b90*/  IADD3 R9, P2, P1, R168, R3.reuse, R151 ;  /* 0x00000003a8097210 */ /* 0x080fe2000795e097 */
[--C-:B------:R-:W-:Y:S01]  /*5ba0*/  IMAD.MOV.U32 R36, RZ, RZ, R41.reuse ;  /* 0x000000ffff247224 */ /* 0x100fe200078e0029 */
[----:B------:R-:W-:Y:S01]  /*5bb0*/  @!P0 SHF.R.U32.HI R41, RZ, 0x10, R41 ;  /* 0x00000010ff298819 */ /* 0x000fe20000011629 */
[----:B------:R-:W2:Y:S01]  /*5bc0*/  LDS.128 R68, [R149+0x8100] ;  /* 0x0081000095447984 */ /* 0x000ea20000000c00 */
[-C--:B------:R-:W-:Y:S01]  /*5bd0*/  IADD3.X R8, R107, R2.reuse, R141, P2, P1 ;  /* 0x000000026b087210 */ /* 0x080fe200017e248d */
[----:B------:R-:W-:Y:S01]  /*5be0*/  IMAD.MOV.U32 R44, RZ, RZ, R42 ;  /* 0x000000ffff2c7224 */ /* 0x000fe200078e002a */
[----:B------:R-:W-:Y:S02]  /*5bf0*/  ISETP.GE.AND P1, PT, R150, c[0x0][0x1d4], PT ;  /* 0x0000750096007a0c */ /* 0x000fe40003f26270 */
[----:B------:R-:W-:Y:S02]  /*5c00*/  @!P0 PRMT R40, R38, 0x5410, R40 ;  /* 0x0000541026288816 */ /* 0x000fe40000000028 */
[----:B------:R-:W-:Y:S02]  /*5c10*/  @!P0 PRMT R41, R36, 0x5410, R41 ;  /* 0x0000541024298816 */ /* 0x000fe40000000029 */
[--C-:B------:R-:W-:Y:S02]  /*5c20*/  @!P0 SHF.R.U64 R42, R42, 0x10, R43.reuse ;  /* 0x000000102a2a8819 */ /* 0x100fe4000000122b */
[----:B------:R-:W-:Y:S02]  /*5c30*/  @!P0 SHF.R.U32.HI R43, RZ, 0x10, R43 ;  /* 0x00000010ff2b8819 */ /* 0x000fe4000001162b */
[----:B------:R-:W-:Y:S01]  /*5c40*/  @!P0 PRMT R38, R44, 0x5410, R42 ;  /* 0x000054102c268816 */ /* 0x000fe2000000002a */
[----:B------:R-:W-:Y:S01]  /*5c50*/  @!P0 IMAD.U32 R42, R41, 0x10000, RZ ;  /* 0x00010000292a8824 */ /* 0x000fe200078e00ff */
[----:B------:R-:W-:Y:S02]  /*5c60*/  @!P0 PRMT R52, R37, 0x5410, R43 ;  /* 0x0000541025348816 */ /* 0x000fe4000000002b */
[----:B------:R-:W-:Y:S01]  /*5c70*/  @!P1 IADD3 R3, P3, P2, R168, R3, R150 ;  /* 0x00000003a8039210 */ /* 0x000fe20007a7e096 */
[----:B------:R-:W-:Y:S01]  /*5c80*/  @!P0 IMAD.U32 R46, R38, 0x10000, RZ ;  /* 0x00010000262e8824 */ /* 0x000fe200078e00ff */
[----:B------:R-:W-:Y:S01]  /*5c90*/  @!P0 LOP3.LUT R44, R41, 0xffff0000, RZ, 0xc0, !PT ;  /* 0xffff0000292c8812 */ /* 0x000fe200078ec0ff */
[----:B------:R-:W-:Y:S01]  /*5ca0*/  @!P0 IMAD.U32 R50, R52, 0x10000, RZ ;  /* 0x0001000034328824 */ /* 0x000fe200078e00ff */
[----:B------:R-:W-:Y:S02]  /*5cb0*/  @!P1 IADD3.X R2, R107, R2, R140, P3, P2 ;  /* 0x000000026b029210 */ /* 0x000fe40001fe448c */
[C---:B------:R-:W-:Y:S02]  /*5cc0*/  LEA R240, P2, R9.reuse, c[0x0][0x1c8], 0x1 ;  /* 0x0000720009f07a11 */ /* 0x040fe400078408ff */
[----:B------:R-:W-:Y:S02]  /*5cd0*/  @!P0 LOP3.LUT R48, R38, 0xffff0000, RZ, 0xc0, !PT ;  /* 0xffff000026308812 */ /* 0x000fe400078ec0ff */
[----:B------:R-:W-:Y:S02]  /*5ce0*/  LEA.HI.X R241, R9, c[0x0][0x1cc], R8, 0x1, P2 ;  /* 0x0000730009f17a11 */ /* 0x000fe400010f0c08 */
[----:B------:R-:W-:Y:S01]  /*5cf0*/  @!P1 LEA R238, P2, R3, c[0x0][0x1c8], 0x1 ;  /* 0x0000720003ee9a11 */ /* 0x000fe200078408ff */
[----:B-1----:R-:W-:Y:S01]  /*5d00*/  @!P0 IMAD.U32 R38, R27, 0x10000, RZ ;  /* 0x000100001b268824 */ /* 0x002fe200078e00ff */
[----:B------:R-:W-:Y:S02]  /*5d10*/  @!P0 SHF.R.U32.HI R8, RZ, 0x10, R5 ;  /* 0x00000010ff088819 */ /* 0x000fe40000011605 */
[----:B------:R-:W-:Y:S01]  /*5d20*/  @!P1 LEA.HI.X R239, R3, c[0x0][0x1cc], R2, 0x1, P2 ;  /* 0x0000730003ef9a11 */ /* 0x000fe200010f0c02 */
[----:B------:R-:W-:Y:S01]  /*5d30*/  IMAD.MOV.U32 R3, RZ, RZ, R4 ;  /* 0x000000ffff037224 */ /* 0x000fe200078e0004 */
[----:B------:R-:W-:Y:S01]  /*5d40*/  MOV R2, R5 ;  /* 0x0000000500027202 */ /* 0x000fe20000000f00 */
[----:B------:R-:W-:Y:S01]  /*5d50*/  @!P0 FMUL.FTZ R244, R38, R50 ;  /* 0x0000003226f48220 */ /* 0x000fe20000410000 */
[----:B------:R-:W-:Y:S01]  /*5d60*/  @!P0 SHF.R.U64 R9, R6, 0x10, R7 ;  /* 0x0000001006098819 */ /* 0x000fe20000001207 */
[C---:B--2---:R-:W-:Y:S01]  /*5d70*/  @!P0 IMAD.U32 R43, R69.reuse, 0x10000, RZ ;  /* 0x00010000452b8824 */ /* 0x044fe200078e00ff */
[C---:B------:R-:W-:Y:S02]  /*5d80*/  @!P0 SHF.L.U32 R37, R68.reuse, 0x10, RZ ;  /* 0x0000001044258819 */ /* 0x040fe400000006ff */
[----:B------:R-:W-:Y:S02]  /*5d90*/  @!P0 LOP3.LUT R41, R68, 0xffff0000, RZ, 0xc0, !PT ;  /* 0xffff000044298812 */ /* 0x000fe400078ec0ff */
[----:B------:R-:W-:Y:S02]  /*5da0*/  @!P0 LOP3.LUT R45, R69, 0xffff0000, RZ, 0xc0, !PT ;  /* 0xffff0000452d8812 */ /* 0x000fe400078ec0ff */
[C---:B------:R-:W-:Y:S02]  /*5db0*/  @!P0 SHF.L.U32 R47, R70.reuse, 0x10, RZ ;  /* 0x00000010462f8819 */ /* 0x040fe400000006ff */
[----:B------:R-:W-:Y:S02]  /*5dc0*/  @!P0 LOP3.LUT R49, R70, 0xffff0000, RZ, 0xc0, !PT ;  /* 0xffff000046318812 */ /* 0x000fe400078ec0ff */
[C---:B------:R-:W-:Y:S02]  /*5dd0*/  @!P0 SHF.L.U32 R51, R71.reuse, 0x10, RZ ;  /* 0x0000001047338819 */ /* 0x040fe400000006ff */
[----:B------:R-:W-:Y:S02]  /*5de0*/  @!P0 LOP3.LUT R53, R71, 0xffff0000, RZ, 0xc0, !PT ;  /* 0xffff000047358812 */ /* 0x000fe400078ec0ff */
[----:B------:R-:W-:Y:S01]  /*5df0*/  @!P0 PRMT R36, R2, 0x5410, R8 ;  /* 0x0000541002248816 */ /* 0x000fe20000000008 */
[----:B------:R-:W-:Y:S01]  /*5e00*/  @!P0 IMAD.U32 R2, R24, 0x10000, RZ ;  /* 0x0001000018028824 */ /* 0x000fe200078e00ff */
[----:B------:R-:W-:Y:S01]  /*5e10*/  @!P0 PRMT R6, R6, 0x5410, R9 ;  /* 0x0000541006068816 */ /* 0x000fe20000000009 */
[C---:B------:R-:W-:Y:S01]  /*5e20*/  @!P0 IMAD.U32 R9, R40.reuse, 0x10000, RZ ;  /* 0x0001000028098824 */ /* 0x040fe200078e00ff */
[----:B------:R-:W-:Y:S02]  /*5e30*/  @!P0 LOP3.LUT R40, R40, 0xffff0000, RZ, 0xc0, !PT ;  /* 0xffff000028288812 */ /* 0x000fe400078ec0ff */
[----:B------:R-:W-:Y:S01]  /*5e40*/  @!P0 LOP3.LUT R52, R52, 0xffff0000, RZ, 0xc0, !PT ;  /* 0xffff000034348812 */ /* 0x000fe200078ec0ff */
[----:B------:R-:W-:Y:S01]  /*5e50*/  @!P0 FMUL.FTZ R198, R2, R9 ;  /* 0x0000000902c68220 */ /* 0x000fe20000410000 */
[----:B------:R-:W-:Y:S01]  /*5e60*/  @!P0 SHF.R.U64 R4, R4, 0x10, R5 ;  /* 0x0000001004048819 */ /* 0x000fe20000001205 */
[--C-:B------:R-:W-:Y:S01]  /*5e70*/  IMAD.MOV.U32 R5, RZ, RZ, R7.reuse ;  /* 0x000000ffff057224 */ /* 0x100fe200078e0007 */
[----:B------:R-:W-:Y:S02]  /*5e80*/  @!P0 SHF.R.U32.HI R7, RZ, 0x10, R7 ;  /* 0x00000010ff078819 */ /* 0x000fe40000011607 */
[----:B------:R-:W-:Y:S02]  /*5e90*/  @!P0 PRMT R3, R3, 0x5410, R4 ;  /* 0x0000541003038816 */ /* 0x000fe40000000004 */
[----:B------:R-:W-:Y:S01]  /*5ea0*/  @!P0 PRMT R8, R5, 0x5410, R7 ;  /* 0x0000541005088816 */ /* 0x000fe20000000007 */
[----:B------:R-:W-:Y:S01]  /*5eb0*/  @!P0 IMAD.U32 R5, R36, 0x10000, RZ ;  /* 0x0001000024058824 */ /* 0x000fe200078e00ff */
[----:B------:R-:W-:Y:S01]  /*5ec0*/  @!P0 SHF.L.U32 R7, R25, 0x10, RZ ;  /* 0x0000001019078819 */ /* 0x000fe200000006ff */
[----:B------:R-:W-:Y:S04]  /*5ed0*/  @!P0 IMAD.U32 R4, R3, 0x10000, RZ ;  /* 0x0001000003048824 */ /* 0x000fe800078e00ff */
[----:B------:R-:W-:Y:S02]  /*5ee0*/  @!P0 FMUL.FTZ R199, R7, R42 ;  /* 0x0000002a07c78220 */ /* 0x000fe40000410000 */
[-C--:B------:R-:W-:Y:S02]  /*5ef0*/  @!P0 FMUL.FTZ R2, R2, R4.reuse ;  /* 0x0000000402028220 */ /* 0x080fe40000410000 */
[----:B------:R-:W-:Y:S02]  /*5f00*/  @!P0 FFMA.FTZ R198, R37, R4, -R198 ;  /* 0x0000000425c68223 */ /* 0x000fe400000108c6 */
[-C--:B------:R-:W-:Y:S01]  /*5f10*/  @!P0 FMUL.FTZ R4, R7, R5.reuse ;  /* 0x0000000507048220 */ /* 0x080fe20000410000 */
[----:B------:R-:W-:Y:S01]  /*5f20*/  @!P0 LOP3.LUT R7, R24, 0xffff0000, RZ, 0xc0, !PT ;  /* 0xffff000018078812 */ /* 0x000fe200078ec0ff */
[----:B------:R-:W-:Y:S01]  /*5f30*/  @!P0 FFMA.FTZ R199, R43, R5, -R199 ;  /* 0x000000052bc78223 */ /* 0x000fe200000108c7 */
[----:B------:R-:W-:Y:S01]  /*5f40*/  @!P0 LOP3.LUT R5, R25, 0xffff0000, RZ, 0xc0, !PT ;  /* 0xffff000019058812 */ /* 0x000fe200078ec0ff */
[----:B------:R-:W-:Y:S01]  /*5f50*/  @!P0 FFMA.FTZ R2, R9, R37, R2 ;  /* 0x0000002509028223 */ /* 0x000fe20000010002 */
[----:B------:R-:W-:Y:S01]  /*5f60*/  @!P0 LOP3.LUT R9, R36, 0xffff0000, RZ, 0xc0, !PT ;  /* 0xffff000024098812 */ /* 0x000fe200078ec0ff */
[----:B------:R-:W-:Y:S01]  /*5f70*/  @!P0 FMUL.FTZ R206, R7, R40 ;  /* 0x0000002807ce8220 */ /* 0x000fe20000410000 */
[----:B------:R-:W-:Y:S01]  /*5f80*/  @!P0 LOP3.LUT R36, R3, 0xffff0000, RZ, 0xc0, !PT ;  /* 0xffff000003248812 */ /* 0x000fe200078ec0ff */
[----:B------:R-:W-:Y:S02]  /*5f90*/  @!P0 FMUL.FTZ R205, R5, R44 ;  /* 0x0000002c05cd8220 */ /* 0x000fe40000410000 */
[C---:B------:R-:W-:Y:S02]  /*5fa0*/  @!P0 IMAD.U32 R37, R26.reuse, 0x10000, RZ ;  /* 0x000100001a258824 */ /* 0x040fe400078e00ff */
[-C--:B------:R-:W-:Y:S02]  /*5fb0*/  @!P0 FMUL.FTZ R3, R7, R36.reuse ;  /* 0x0000002407038220 */ /* 0x080fe40000410000 */
[----:B------:R-:W-:Y:S01]  /*5fc0*/  @!P0 FFMA.FTZ R206, R41, R36, -R206 ;  /* 0x0000002429ce8223 */ /* 0x000fe200000108ce */
[----:B------:R-:W-:Y:S01]  /*5fd0*/  @!P0 LOP3.LUT R36, R26, 0xffff0000, RZ, 0xc0, !PT ;  /* 0xffff00001a248812 */ /* 0x000fe200078ec0ff */
[----:B------:R-:W-:Y:S02]  /*5fe0*/  @!P0 IMAD.U32 R7, R6, 0x10000, RZ ;  /* 0x0001000006078824 */ /* 0x000fe400078e00ff */
[-C--:B------:R-:W-:Y:S01]  /*5ff0*/  @!P0 FMUL.FTZ R5, R5, R9.reuse ;  /* 0x0000000905058220 */ /* 0x080fe20000410000 */
[----:B------:R-:W-:Y:S01]  /*6000*/  @!P0 F2FP.BF16.PACK_AB R198, R206, R198 ;  /* 0x000000c6cec6823e */ /* 0x000fe200000010ff */
[----:B------:R-:W-:Y:S01]  /*6010*/  @!P0 FFMA.FTZ R205, R45, R9, -R205 ;  /* 0x000000092dcd8223 */ /* 0x000fe200000108cd */
[----:B------:R-:W-:Y:S01]  /*6020*/  @!P0 LOP3.LUT R9, R6, 0xffff0000, RZ, 0xc0, !PT ;  /* 0xffff000006098812 */ /* 0x000fe200078ec0ff */
[C---:B------:R-:W-:Y:S01]  /*6030*/  @!P0 FMUL.FTZ R237, R37.reuse, R46 ;  /* 0x0000002e25ed8220 */ /* 0x040fe20000410000 */
[----:B------:R-:W-:Y:S01]  /*6040*/  @!P0 MOV R68, R198 ;  /* 0x000000c600448202 */ /* 0x000fe20000000f00 */
[----:B------:R-:W-:Y:S01]  /*6050*/  @!P0 FMUL.FTZ R6, R37, R7 ;  /* 0x0000000725068220 */ /* 0x000fe20000410000 */
[----:B------:R-:W-:Y:S01]  /*6060*/  @!P0 LOP3.LUT R37, R27, 0xffff0000, RZ, 0xc0, !PT ;  /* 0xffff00001b258812 */ /* 0x000fe200078ec0ff */
[C---:B------:R-:W-:Y:S01]  /*6070*/  @!P0 FMUL.FTZ R242, R36.reuse, R48 ;  /* 0x0000003024f28220 */ /* 0x040fe20000410000 */
[----:B------:R-:W-:Y:S01]  /*6080*/  @!P0 F2FP.BF16.PACK_AB R199, R205, R199 ;  /* 0x000000c7cdc7823e */ /* 0x000fe200000010ff */
[----:B------:R-:W-:Y:S02]  /*6090*/  @!P0 FFMA.FTZ R237, R47, R7, -R237 ;  /* 0x000000072fed8223 */ /* 0x000fe400000108ed */
[----:B------:R-:W-:Y:S01]  /*60a0*/  @!P0 FMUL.FTZ R7, R36, R9 ;  /* 0x0000000924078220 */ /* 0x000fe20000410000 */
[----:B------:R-:W-:Y:S01]  /*60b0*/  @!P0 LOP3.LUT R36, R8, 0xffff0000, RZ, 0xc0, !PT ;  /* 0xffff000008248812 */ /* 0x000fe200078ec0ff */
[----:B------:R-:W-:Y:S02]  /*60c0*/  @!P0 FFMA.FTZ R3, R40, R41, R3 ;  /* 0x0000002928038223 */ /* 0x000fe40000010003 */
[----:B------:R-:W-:Y:S02]  /*60d0*/  @!P0 FFMA.FTZ R242, R49, R9, -R242 ;  /* 0x0000000931f28223 */ /* 0x000fe400000108f2 */
[----:B------:R-:W-:Y:S01]  /*60e0*/  @!P0 IMAD.U32 R9, R8, 0x10000, RZ ;  /* 0x0001000008098824 */ /* 0x000fe200078e00ff */
[----:B------:R-:W-:Y:S01]  /*60f0*/  @!P0 F2FP.BF16.PACK_AB R2, R3, R2 ;  /* 0x000000020302823e */ /* 0x000fe200000010ff */
[----:B------:R-:W-:Y:S01]  /*6100*/  @!P0 FMUL.FTZ R243, R37, R52 ;  /* 0x0000003425f38220 */ /* 0x000fe20000410000 */
[----:B------:R-:W-:Y:S01]  /*6110*/  @!P0 F2FP.BF16.PACK_AB R237, R242, R237 ;  /* 0x000000edf2ed823e */ /* 0x000fe200000010ff */
[----:B------:R-:W-:Y:S02]  /*6120*/  @!P0 FFMA.FTZ R4, R42, R43, R4 ;  /* 0x0000002b2a048223 */ /* 0x000fe40000010004 */
[----:B------:R-:W-:Y:S02]  /*6130*/  @!P0 FFMA.FTZ R5, R44, R45, R5 ;  /* 0x0000002d2c058223 */ /* 0x000fe40000010005 */
[-C--:B------:R-:W-:Y:S02]  /*6140*/  @!P0 FMUL.FTZ R8, R38, R9.reuse ;  /* 0x0000000926088220 */ /* 0x080fe40000410000 */
[----:B------:R-:W-:Y:S01]  /*6150*/  @!P0 FFMA.FTZ R38, R51, R9, -R244 ;  /* 0x0000000933268223 */ /* 0x000fe200000108f4 */
[----:B------:R-:W-:Y:S01]  /*6160*/  @!P0 F2FP.BF16.PACK_AB R4, R5, R4 ;  /* 0x000000040504823e */ /* 0x000fe200000010ff */
[-C--:B------:R-:W-:Y:S02]  /*6170*/  @!P0 FFMA.FTZ R243, R53, R36.reuse, -R243 ;  /* 0x0000002435f38223 */ /* 0x080fe400000108f3 */
[----:B------:R-:W-:Y:S02]  /*6180*/  @!P0 FFMA.FTZ R6, R46, R47, R6 ;  /* 0x0000002f2e068223 */ /* 0x000fe40000010006 */
[----:B------:R-:W-:Y:S01]  /*6190*/  @!P0 FMUL.FTZ R9, R37, R36 ;  /* 0x0000002425098220 */ /* 0x000fe20000410000 */
[----:B------:R-:W-:Y:S01]  /*61a0*/  @!P0 F2FP.BF16.PACK_AB R38, R243, R38 ;  /* 0x00000026f326823e */ /* 0x000fe200000010ff */
[----:B------:R-:W-:Y:S02]  /*61b0*/  @!P0 FFMA.FTZ R7, R48, R49, R7 ;  /* 0x0000003130078223 */ /* 0x000fe40000010007 */
[----:B------:R-:W-:Y:S01]  /*61c0*/  @!P0 FFMA.FTZ R8, R50, R51, R8 ;  /* 0x0000003332088223 */ /* 0x000fe20000010008 */
[----:B------:R-:W-:Y:S01]  /*61d0*/  @!P0 MOV R71, R38 ;  /* 0x0000002600478202 */ /* 0x000fe20000000f00 */
[----:B------:R-:W-:Y:S01]  /*61e0*/  @!P0 FFMA.FTZ R9, R52, R53, R9 ;  /* 0x0000003534098223 */ /* 0x000fe20000010009 */
[----:B------:R-:W-:Y:S01]  /*61f0*/  @!P0 F2FP.BF16.PACK_AB R6, R7, R6 ;  /* 0x000000060706823e */ /* 0x000fe200000010ff */
[----:B------:R-:W-:Y:S02]  /*6200*/  @!P0 IMAD.MOV.U32 R69, RZ, RZ, R199 ;  /* 0x000000ffff458224 */ /* 0x000fe400078e00c7 */
[----:B------:R-:W-:Y:S01]  /*6210*/  @!P0 IMAD.MOV.U32 R70, RZ, RZ, R237 ;  /* 0x000000ffff468224 */ /* 0x000fe200078e00ed */
[----:B------:R-:W-:Y:S01]  /*6220*/  @!P0 F2FP.BF16.PACK_AB R8, R9, R8 ;  /* 0x000000080908823e */ /* 0x000fe200000010ff */
[----:B------:R-:W-:Y:S01]  /*6230*/  @!P0 IMAD.MOV.U32 R24, RZ, RZ, R2 ;  /* 0x000000ffff188224 */ /* 0x000fe200078e0002 */
[----:B------:R-:W-:Y:S01]  /*6240*/  @!P0 MOV R26, R6 ;  /* 0x00000006001a8202 */ /* 0x000fe20000000f00 */
[----:B------:R-:W-:Y:S01]  /*6250*/  @!P0 IMAD.MOV.U32 R25, RZ, RZ, R4 ;  /* 0x000000ffff198224 */ /* 0x000fe200078e0004 */
[----:B------:R1:W-:Y:S01]  /*6260*/  STG.E.128 [R240.64], R68 ;  /* 0x00000044f0007986 */ /* 0x0003e2000c101d0a */
[----:B------:R-:W-:Y:S07]  /*6270*/  @!P0 IMAD.MOV.U32 R27, RZ, RZ, R8 ;  /* 0x000000ffff1b8224 */ /* 0x000fee00078e0008 */
[----:B------:R1:W-:Y:S02]  /*6280*/  @!P1 STG.E.128 [R238.64], R24 ;  /* 0x00000018ee009986 */ /* 0x0003e4000c101d0a */
.L_x_278:
[----:B------:R-:W-:Y:S05]  /*6290*/  BSYNC B0 ;  /* 0x0000000000007941 */ /* 0x000fea0003800000 */
.L_x_277:
[----:B------:R-:W-:Y:S01]  /*62a0*/  ISETP.GE.OR P1, PT, R220, R152, P6 ;  /* 0x00000098dc00720c */ /* 0x000fe20003726670 */
[----:B------:R-:W-:Y:S01]  /*62b0*/  @!UPT UIADD3 URZ, URZ, URZ, URZ ;  /* 0x0000003f3f3ff290 */ /* 0x000fe2000fffe03f */
[----:B------:R-:W-:Y:S11]  /*62c0*/  BSSY B0, `(.L_x_279) ;  /* 0x0000071000007945 */ /* 0x000ff60003800000 */
[----:B------:R-:W-:-:S05]  /*62d0*/  @P1 BRA `(.L_x_280) ;  /* 0x000006f000001947 */ /* 0x000fca0003800000 */
[----:B------:R-:W-:Y:S01]  /*62e0*/  IADD3 R3, P1, R180, R196, RZ ;  /* 0x000000c4b4037210 */ /* 0x000fe20007f3e0ff */
[----:B-1----:R-:W-:Y:S01]  /*62f0*/  LDS.128 R24, [R146+0x8100] ;  /* 0x0081000092187984 */ /* 0x002fe20000000c00 */
[--C-:B-----5:R-:W-:Y:S02]  /*6300*/  @!P0 SHF.R.U64 R6, R64, 0x10, R65.reuse ;  /* 0x0000001040068819 */ /* 0x120fe40000001241 */
[----:B------:R-:W-:Y:S01]  /*6310*/  @!P0 SHF.R.U32.HI R7, RZ, 0x10, R65 ;  /* 0x00000010ff078819 */ /* 0x000fe20000011641 */
[----:B------:R-:W-:Y:S01]  /*6320*/  IMAD.X R2, R153, 0x1, R130, P1 ;  /* 0x0000000199027824 */ /* 0x000fe200008e0682 */
[-C--:B------:R-:W-:Y:S02]  /*6330*/  IADD3 R5, P2, P1, R168, R3.reuse, R151 ;  /* 0x00000003a8057210 */ /* 0x080fe4000795e097 */
[----:B------:R-:W-:Y:S01]  /*6340*/  @!P0 SHF.R.U64 R8, R66, 0x10, R67 ;  /* 0x0000001042088819 */ /* 0x000fe20000001243 */
[----:B------:R-:W1:Y:S01]  /*6350*/  LDS.128 R48, [R147+0x8100] ;  /* 0x0081000093307984 */ /* 0x000e620000000c00 */
[-C--:B------:R-:W-:Y:S02]  /*6360*/  IADD3.X R4, R107, R2.reuse, R141, P2, P1 ;  /* 0x000000026b047210 */ /* 0x080fe400017e248d */
[----:B------:R-:W-:Y:S02]  /*6370*/  ISETP.GE.AND P1, PT, R150, c[0x0][0x1d4], PT ;  /* 0x0000750096007a0c */ /* 0x000fe40003f26270 */
[C---:B------:R-:W-:Y:S02]  /*6380*/  @!P0 PRMT R41, R74.reuse, 0x5410, R8 ;  /* 0x000054104a298816 */ /* 0x040fe40000000008 */
[----:B------:R-:W-:Y:S04]  /*6390*/  @!P0 SHF.R.U32.HI R9, RZ, 0x10, R67 ;  /* 0x00000010ff098819 */ /* 0x000fe80000011643 */
[----:B------:R-:W-:Y:S04]  /*63a0*/  @!P0 PRMT R38, R74, 0x5432, R9 ;  /* 0x000054324a268816 */ /* 0x000fe80000000009 */
[C---:B------:R-:W-:Y:S01]  /*63b0*/  @!P0 LOP3.LUT R45, R38.reuse, 0xffff0000, RZ, 0xc0, !PT ;  /* 0xffff0000262d8812 */ /* 0x040fe200078ec0ff */
[----:B------:R-:W-:Y:S01]  /*63c0*/  @!P0 IMAD.U32 R43, R38, 0x10000, RZ ;  /* 0x00010000262b8824 */ /* 0x000fe200078e00ff */
[----:B------:R-:W-:Y:S01]  /*63d0*/  @!P1 IADD3 R3, P3, P2, R168, R3, R150 ;  /* 0x00000003a8039210 */ /* 0x000fe20007a7e096 */
[C---:B------:R-:W-:Y:S01]  /*63e0*/  @!P0 IMAD.U32 R38, R41.reuse, 0x10000, RZ ;  /* 0x0001000029268824 */ /* 0x040fe200078e00ff */
[----:B------:R-:W-:Y:S02]  /*63f0*/  @!P0 LOP3.LUT R41, R41, 0xffff0000, RZ, 0xc0, !PT ;  /* 0xffff000029298812 */ /* 0x000fe400078ec0ff */
[----:B------:R-:W-:Y:S02]  /*6400*/  @!P1 IADD3.X R2, R107, R2, R140, P3, P2 ;  /* 0x000000026b029210 */ /* 0x000fe40001fe448c */
[C---:B------:R-:W-:Y:S04]  /*6410*/  LEA R70, P2, R5.reuse, c[0x0][0x1c8], 0x1 ;  /* 0x0000720005467a11 */ /* 0x040fe800078408ff */
[----:B------:R-:W-:Y:S02]  /*6420*/  LEA.HI.X R71, R5, c[0x0][0x1cc], R4, 0x1, P2 ;  /* 0x0000730005477a11 */ /* 0x000fe400010f0c04 */
[C---:B------:R-:W-:Y:S02]  /*6430*/  @!P1 LEA R68, P2, R3.reuse, c[0x0][0x1c8], 0x1 ;  /* 0x0000720003449a11 */ /* 0x040fe400078408ff */
[----:B------:R-:W-:Y:S02]  /*6440*/  @!P0 SHF.R.U32.HI R4, RZ, 0x10, R31 ;  /* 0x00000010ff048819 */ /* 0x000fe4000001161f */
[----:B------:R-:W-:Y:S02]  /*6450*/  @!P1 LEA.HI.X R69, R3, c[0x0][0x1cc], R2, 0x1, P2 ;  /* 0x0000730003459a11 */ /* 0x000fe400010f0c02 */
[--C-:B------:R-:W-:Y:S02]  /*6460*/  @!P0 SHF.R.U64 R2, R28, 0x10, R29.reuse ;  /* 0x000000101c028819 */ /* 0x100fe4000000121d */
[----:B------:R-:W-:Y:S02]  /*6470*/  @!P0 SHF.R.U32.HI R3, RZ, 0x10, R29 ;  /* 0x00000010ff038819 */ /* 0x000fe4000001161d */
[----:B------:R-:W-:Y:S01]  /*6480*/  @!P0 SHF.R.U64 R5, R30, 0x10, R31 ;  /* 0x000000101e058819 */ /* 0x000fe2000000121f */
[----:B-1----:R-:W-:Y:S01]  /*6490*/  @!P0 IMAD.U32 R29, R48, 0x10000, RZ ;  /* 0x00010000301d8824 */ /* 0x002fe200078e00ff */
[----:B------:R-:W-:Y:S01]  /*64a0*/  @!P0 SHF.L.U32 R8, R25, 0x10, RZ ;  /* 0x0000001019088819 */ /* 0x000fe200000006ff */
[----:B------:R-:W-:Y:S01]  /*64b0*/  @!P0 IMAD.U32 R44, R51, 0x10000, RZ ;  /* 0x00010000332c8824 */ /* 0x000fe200078e00ff */
[----:B------:R-:W-:Y:S01]  /*64c0*/  @!P0 LOP3.LUT R37, R49, 0xffff0000, RZ, 0xc0, !PT ;  /* 0xffff000031258812 */ /* 0x000fe200078ec0ff */
[C---:B------:R-:W-:Y:S01]  /*64d0*/  @!P0 IMAD.U32 R40, R50.reuse, 0x10000, RZ ;  /* 0x0001000032288824 */ /* 0x040fe200078e00ff */
[----:B------:R-:W-:Y:S02]  /*64e0*/  @!P0 LOP3.LUT R46, R51, 0xffff0000, RZ, 0xc0, !PT ;  /* 0xffff0000332e8812 */ /* 0x000fe400078ec0ff */
[----:B------:R-:W-:Y:S02]  /*64f0*/  @!P0 LOP3.LUT R42, R50, 0xffff0000, RZ, 0xc0, !PT ;  /* 0xffff0000322a8812 */ /* 0x000fe400078ec0ff */
[----:B------:R-:W-:Y:S02]  /*6500*/  @!P0 PRMT R31, R75, 0x5410, R7 ;  /* 0x000054104b1f8816 */ /* 0x000fe40000000007 */
[C---:B------:R-:W-:Y:S02]  /*6510*/  @!P0 PRMT R7, R35.reuse, 0x5410, R4 ;  /* 0x0000541023078816 */ /* 0x040fe40000000004 */
[----:B------:R-:W-:Y:S01]  /*6520*/  @!P0 PRMT R28, R35, 0x5432, R5 ;  /* 0x00005432231c8816 */ /* 0x000fe20000000005 */
[----:B------:R-:W-:Y:S01]  /*6530*/  @!P0 IMAD.U32 R35, R49, 0x10000, RZ ;  /* 0x0001000031238824 */ /* 0x000fe200078e00ff */
[----:B------:R-:W-:Y:S02]  /*6540*/  @!P0 LOP3.LUT R36, R31, 0xffff0000, RZ, 0xc0, !PT ;  /* 0xffff00001f248812 */ /* 0x000fe400078ec0ff */
[----:B------:R-:W-:Y:S02]  /*6550*/  @!P0 PRMT R30, R75, 0x5432, R6 ;  /* 0x000054324b1e8816 */ /* 0x000fe40000000006 */
[----:B------:R-:W-:Y:S01]  /*6560*/  @!P0 PRMT R6, R34, 0x5432, R2 ;  /* 0x0000543222068816 */ /* 0x000fe20000000002 */
[----:B------:R-:W-:Y:S01]  /*6570*/  @!P0 IMAD.U32 R2, R24, 0x10000, RZ ;  /* 0x0001000018028824 */ /* 0x000fe200078e00ff */
[----:B------:R-:W-:Y:S01]  /*6580*/  @!P0 PRMT R3, R34, 0x5410, R3 ;  /* 0x0000541022038816 */ /* 0x000fe20000000003 */
[C---:B------:R-:W-:Y:S01]  /*6590*/  @!P0 IMAD.U32 R9, R30.reuse, 0x10000, RZ ;  /* 0x000100001e098824 */ /* 0x040fe200078e00ff */
[----:B------:R-:W-:Y:S01]  /*65a0*/  @!P0 LOP3.LUT R30, R30, 0xffff0000, RZ, 0xc0, !PT ;  /* 0xffff00001e1e8812 */ /* 0x000fe200078ec0ff */
[----:B------:R-:W-:Y:S01]  /*65b0*/  @!P0 IMAD.U32 R34, R31, 0x10000, RZ ;  /* 0x000100001f228824 */ /* 0x000fe200078e00ff */
[----:B------:R-:W-:Y:S01]  /*65c0*/  @!P0 LOP3.LUT R31, R48, 0xffff0000, RZ, 0xc0, !PT ;  /* 0xffff0000301f8812 */ /* 0x000fe200078ec0ff */
[C---:B------:R-:W-:Y:S01]  /*65d0*/  @!P0 IMAD.U32 R4, R6.reuse, 0x10000, RZ ;  /* 0x0001000006048824 */ /* 0x040fe200078e00ff */
[----:B------:R-:W-:Y:S01]  /*65e0*/  @!P0 LOP3.LUT R6, R6, 0xffff0000, RZ, 0xc0, !PT ;  /* 0xffff000006068812 */ /* 0x000fe200078ec0ff */
[C---:B------:R-:W-:Y:S01]  /*65f0*/  @!P0 IMAD.U32 R5, R3.reuse, 0x10000, RZ ;  /* 0x0001000003058824 */ /* 0x040fe200078e00ff */
[----:B------:R-:W-:Y:S01]  /*6600*/  @!P0 LOP3.LUT R3, R3, 0xffff0000, RZ, 0xc0, !PT ;  /* 0xffff000003038812 */ /* 0x000fe200078ec0ff */
[----:B------:R-:W-:Y:S02]  /*6610*/  @!P0 FMUL.FTZ R47, R2, R9 ;  /* 0x00000009022f8220 */ /* 0x000fe40000410000 */
        /* <DEDUP_REMOVED lines=11> */
[C---:B------:R-:W-:Y:S02]  /*66d0*/  @!P0 FMUL.FTZ R53, R5.reuse, R36 ;  /* 0x0000002405358220 */ /* 0x040fe40000410000 */
[-C--:B------:R-:W-:Y:S02]  /*66e0*/  @!P0 FMUL.FTZ R5, R5, R3.reuse ;  /* 0x0000000305058220 */ /* 0x080fe40000410000 */
[----:B------:R-:W-:Y:S02]  /*66f0*/  @!P0 FFMA.FTZ R53, R37, R3, -R53 ;  /* 0x0000000325358223 */ /* 0x000fe40000010835 */
[-C--:B------:R-:W-:Y:S01]  /*6700*/  @!P0 FMUL.FTZ R3, R8, R6.reuse ;  /* 0x0000000608038220 */ /* 0x080fe20000410000 */
[----:B------:R-:W-:Y:S01]  /*6710*/  @!P0 SHF.L.U32 R8, R27, 0x10, RZ ;  /* 0x000000101b088819 */ /* 0x000fe200000006ff */
[----:B------:R-:W-:Y:S01]  /*6720*/  @!P0 FFMA.FTZ R64, R31, R6, -R64 ;  /* 0x000000061f408223 */ /* 0x000fe20000010840 */
[----:B------:R-:W-:Y:S01]  /*6730*/  @!P0 F2FP.BF16.PACK_AB R52, R53, R52 ;  /* 0x000000343534823e */ /* 0x000fe200000010ff */
[C---:B------:R-:W-:Y:S01]  /*6740*/  @!P0 IMAD.U32 R6, R7.reuse, 0x10000, RZ ;  /* 0x0001000007068824 */ /* 0x040fe200078e00ff */
[----:B------:R-:W-:Y:S01]  /*6750*/  @!P0 LOP3.LUT R7, R7, 0xffff0000, RZ, 0xc0, !PT ;  /* 0xffff000007078812 */ /* 0x000fe200078ec0ff */
[----:B------:R-:W-:Y:S01]  /*6760*/  @!P0 FMUL.FTZ R65, R8, R43 ;  /* 0x0000002b08418220 */ /* 0x000fe20000410000 */
[----:B------:R-:W-:Y:S01]  /*6770*/  @!P0 MOV R49, R52 ;  /* 0x0000003400318202 */ /* 0x000fe20000000f00 */
[C---:B------:R-:W-:Y:S01]  /*6780*/  @!P0 FMUL.FTZ R66, R9.reuse, R45 ;  /* 0x0000002d09428220 */ /* 0x040fe20000410000 */
[----:B------:R-:W-:Y:S01]  /*6790*/  @!P0 F2FP.BF16.PACK_AB R47, R64, R47 ;  /* 0x0000002f402f823e */ /* 0x000fe200000010ff */
[-C--:B------:R-:W-:Y:S02]  /*67a0*/  @!P0 FMUL.FTZ R8, R8, R6.reuse ;  /* 0x0000000608088220 */ /* 0x080fe40000410000 */
[----:B------:R-:W-:Y:S01]  /*67b0*/  @!P0 FFMA.FTZ R65, R44, R6, -R65 ;  /* 0x000000062c418223 */ /* 0x000fe20000010841 */
[----:B------:R-:W-:Y:S01]  /*67c0*/  @!P0 SHF.L.U32 R6, R26, 0x10, RZ ;  /* 0x000000101a068819 */ /* 0x000fe200000006ff */
[-C--:B------:R-:W-:Y:S02]  /*67d0*/  @!P0 FMUL.FTZ R9, R9, R7.reuse ;  /* 0x0000000709098220 */ /* 0x080fe40000410000 */
[----:B------:R-:W-:Y:S02]  /*67e0*/  @!P0 FFMA.FTZ R66, R46, R7, -R66 ;  /* 0x000000072e428223 */ /* 0x000fe40000010842 */
[C---:B------:R-:W-:Y:S01]  /*67f0*/  @!P0 IMAD.U32 R7, R28.reuse, 0x10000, RZ ;  /* 0x000100001c078824 */ /* 0x040fe200078e00ff */
[----:B------:R-:W-:Y:S01]  /*6800*/  @!P0 LOP3.LUT R28, R28, 0xffff0000, RZ, 0xc0, !PT ;  /* 0xffff00001c1c8812 */ /* 0x000fe200078ec0ff */
[----:B------:R-:W-:Y:S01]  /*6810*/  @!P0 FMUL.FTZ R74, R6, R38 ;  /* 0x00000026064a8220 */ /* 0x000fe20000410000 */
[----:B------:R-:W-:Y:S01]  /*6820*/  @!P0 F2FP.BF16.PACK_AB R65, R66, R65 ;  /* 0x000000414241823e */ /* 0x000fe200000010ff */
[----:B------:R-:W-:Y:S02]  /*6830*/  @!P0 FMUL.FTZ R67, R29, R41 ;  /* 0x000000291d438220 */ /* 0x000fe40000410000 */
[----:B------:R-:W-:Y:S02]  /*6840*/  @!P0 FFMA.FTZ R3, R30, R31, R3 ;  /* 0x0000001f1e038223 */ /* 0x000fe40000010003 */
[----:B------:R-:W-:Y:S02]  /*6850*/  @!P0 FMUL.FTZ R6, R6, R7 ;  /* 0x0000000706068220 */ /* 0x000fe40000410000 */
[----:B------:R-:W-:Y:S01]  /*6860*/  @!P0 FFMA.FTZ R4, R34, R35, R4 ;  /* 0x0000002322048223 */ /* 0x000fe20000010004 */
[----:B------:R-:W-:Y:S01]  /*6870*/  @!P0 F2FP.BF16.PACK_AB R2, R3, R2 ;  /* 0x000000020302823e */ /* 0x000fe200000010ff */
[----:B------:R-:W-:Y:S02]  /*6880*/  @!P0 FFMA.FTZ R74, R40, R7, -R74 ;  /* 0x00000007284a8223 */ /* 0x000fe4000001084a */
[-C--:B------:R-:W-:Y:S02]  /*6890*/  @!P0 FMUL.FTZ R7, R29, R28.reuse ;  /* 0x0000001c1d078220 */ /* 0x080fe40000410000 */
[----:B------:R-:W-:Y:S02]  /*68a0*/  @!P0 FFMA.FTZ R67, R42, R28, -R67 ;  /* 0x0000001c2a438223 */ /* 0x000fe40000010843 */
[----:B------:R-:W-:Y:S02]  /*68b0*/  @!P0 FFMA.FTZ R5, R36, R37, R5 ;  /* 0x0000002524058223 */ /* 0x000fe40000010005 */
[----:B------:R-:W-:Y:S01]  /*68c0*/  @!P0 FFMA.FTZ R6, R38, R40, R6 ;  /* 0x0000002826068223 */ /* 0x000fe20000010006 */
[----:B------:R-:W-:Y:S01]  /*68d0*/  @!P0 F2FP.BF16.PACK_AB R67, R67, R74 ;  /* 0x0000004a4343823e */ /* 0x000fe200000010ff */
[----:B------:R-:W-:Y:S01]  /*68e0*/  @!P0 FFMA.FTZ R7, R41, R42, R7 ;  /* 0x0000002a29078223 */ /* 0x000fe20000010007 */
[----:B------:R-:W-:Y:S01]  /*68f0*/  @!P0 F2FP.BF16.PACK_AB R4, R5, R4 ;  /* 0x000000040504823e */ /* 0x000fe200000010ff */
[----:B------:R-:W-:Y:S02]  /*6900*/  @!P0 FFMA.FTZ R8, R43, R44, R8 ;  /* 0x0000002c2b088223 */ /* 0x000fe40000010008 */
[----:B------:R-:W-:Y:S01]  /*6910*/  @!P0 FFMA.FTZ R9, R45, R46, R9 ;  /* 0x0000002e2d098223 */ /* 0x000fe20000010009 */
[----:B------:R-:W-:Y:S01]  /*6920*/  @!P0 F2FP.BF16.PACK_AB R6, R7, R6 ;  /* 0x000000060706823e */ /* 0x000fe200000010ff */
[----:B------:R-:W-:Y:S01]  /*6930*/  @!P0 IMAD.MOV.U32 R48, RZ, RZ, R47 ;  /* 0x000000ffff308224 */ /* 0x000fe200078e002f */
[----:B------:R-:W-:Y:S01]  /*6940*/  @!P0 MOV R25, R4 ;  /* 0x0000000400198202 */ /* 0x000fe20000000f00 */
[----:B------:R-:W-:Y:S01]  /*6950*/  @!P0 IMAD.MOV.U32 R50, RZ, RZ, R67 ;  /* 0x000000ffff328224 */ /* 0x000fe200078e0043 */
[----:B------:R-:W-:Y:S01]  /*6960*/  @!P0 F2FP.BF16.PACK_AB R8, R9, R8 ;  /* 0x000000080908823e */ /* 0x000fe200000010ff */
[----:B------:R-:W-:Y:S02]  /*6970*/  @!P0 IMAD.MOV.U32 R51, RZ, RZ, R65 ;  /* 0x000000ffff338224 */ /* 0x000fe400078e0041 */
[----:B------:R-:W-:Y:S02]  /*6980*/  @!P0 IMAD.MOV.U32 R24, RZ, RZ, R2 ;  /* 0x000000ffff188224 */ /* 0x000fe400078e0002 */
[----:B------:R-:W-:Y:S01]  /*6990*/  @!P0 IMAD.MOV.U32 R26, RZ, RZ, R6 ;  /* 0x000000ffff1a8224 */ /* 0x000fe200078e0006 */
[----:B------:R1:W-:Y:S01]  /*69a0*/  STG.E.128 [R70.64], R48 ;  /* 0x0000003046007986 */ /* 0x0003e2000c101d0a */
[----:B------:R-:W-:Y:S07]  /*69b0*/  @!P0 IMAD.MOV.U32 R27, RZ, RZ, R8 ;  /* 0x000000ffff1b8224 */ /* 0x000fee00078e0008 */
[----:B------:R1:W-:Y:S02]  /*69c0*/  @!P1 STG.E.128 [R68.64], R24 ;  /* 0x0000001844009986 */ /* 0x0003e4000c101d0a */
.L_x_280:
[----:B------:R-:W-:Y:S05]  /*69d0*/  BSYNC B0 ;  /* 0x0000000000007941 */ /* 0x000fea0003800000 */
.L_x_279:
        /* <DEDUP_REMOVED lines=12> */
[CC--:B------:R-:W-:Y:S02]  /*6aa0*/  IADD3.X R4, R107.reuse, R2.reuse, R141, P2, P1 ;  /* 0x000000026b047210 */ /* 0x0c0fe400017e248d */
[----:B------:R-:W-:Y:S02]  /*6ab0*/  ISETP.GE.AND P1, PT, R150, c[0x0][0x1d4], PT ;  /* 0x0000750096007a0c */ /* 0x000fe40003f26270 */
[----:B------:R-:W-:Y:S02]  /*6ac0*/  @!P0 PRMT R34, R72, 0x5410, R8 ;  /* 0x0000541048228816 */ /* 0x000fe40000000008 */
[----:B------:R-:W-:Y:S09]  /*6ad0*/  @!P0 SHF.R.U32.HI R9, RZ, 0x10, R63 ;  /* 0x00000010ff098819 */ /* 0x000ff2000001163f */
[----:B------:R-:W-:Y:S04]  /*6ae0*/  @!P1 IADD3 R3, P3, P2, R168, R3, R150 ;  /* 0x00000003a8039210 */ /* 0x000fe80007a7e096 */
        /* <DEDUP_REMOVED lines=11> */
[C---:B------:R-:W-:Y:S01]  /*6ba0*/  @!P0 IMAD.U32 R29, R45.reuse, 0x10000, RZ ;  /* 0x000100002d1d8824 */ /* 0x040fe200078e00ff */
[----:B------:R-:W-:Y:S01]  /*6bb0*/  @!P0 LOP3.LUT R31, R45, 0xffff0000, RZ, 0xc0, !PT ;  /* 0xffff00002d1f8812 */ /* 0x000fe200078ec0ff */
[C---:B------:R-:W-:Y:S01]  /*6bc0*/  @!P0 IMAD.U32 R37, R47.reuse, 0x10000, RZ ;  /* 0x000100002f258824 */ /* 0x040fe200078e00ff */
[----:B------:R-:W-:Y:S02]  /*6bd0*/  @!P0 LOP3.LUT R40, R47, 0xffff0000, RZ, 0xc0, !PT ;  /* 0xffff00002f288812 */ /* 0x000fe400078ec0ff */
[C---:B------:R-:W-:Y:S02]  /*6be0*/  @!P0 LOP3.LUT R35, R46.reuse, 0xffff0000, RZ, 0xc0, !PT ;  /* 0xffff00002e238812 */ /* 0x040fe400078ec0ff */
[----:B------:R-:W-:Y:S02]  /*6bf0*/  @!P0 PRMT R23, R73, 0x5410, R7 ;  /* 0x0000541049178816 */ /* 0x000fe40000000007 */
[C---:B------:R-:W-:Y:S02]  /*6c00*/  @!P0 PRMT R7, R33.reuse, 0x5410, R4 ;  /* 0x0000541021078816 */ /* 0x040fe40000000004 */
[----:B------:R-:W-:Y:S01]  /*6c10*/  @!P0 PRMT R20, R33, 0x5432, R5 ;  /* 0x0000543221148816 */ /* 0x000fe20000000005 */
[C---:B------:R-:W-:Y:S01]  /*6c20*/  @!P0 IMAD.U32 R28, R23.reuse, 0x10000, RZ ;  /* 0x00010000171c8824 */ /* 0x040fe200078e00ff */
[----:B------:R-:W-:Y:S01]  /*6c30*/  @!P0 LOP3.LUT R30, R23, 0xffff0000, RZ, 0xc0, !PT ;  /* 0xffff0000171e8812 */ /* 0x000fe200078ec0ff */
[----:B------:R-:W-:Y:S01]  /*6c40*/  @!P0 IMAD.U32 R33, R46, 0x10000, RZ ;  /* 0x000100002e218824 */ /* 0x000fe200078e00ff */
[----:B------:R-:W-:Y:S01]  /*6c50*/  @!P0 LOP3.LUT R23, R44, 0xffff0000, RZ, 0xc0, !PT ;  /* 0xffff00002c178812 */ /* 0x000fe200078ec0ff */
[----:B------:R-:W-:Y:S01]  /*6c60*/  @!P0 FMUL.FTZ R48, R8, R28 ;  /* 0x0000001c08308220 */ /* 0x000fe20000410000 */
[----:B------:R-:W-:Y:S02]  /*6c70*/  @!P0 PRMT R22, R73, 0x5432, R6 ;  /* 0x0000543249168816 */ /* 0x000fe40000000006 */
[----:B------:R-:W-:Y:S01]  /*6c80*/  @!P0 PRMT R6, R32, 0x5432, R2 ;  /* 0x0000543220068816 */ /* 0x000fe20000000002 */
[----:B------:R-:W-:Y:S01]  /*6c90*/  @!P0 IMAD.U32 R2, R24, 0x10000, RZ ;  /* 0x0001000018028824 */ /* 0x000fe200078e00ff */
[----:B------:R-:W-:Y:S02]  /*6ca0*/  @!P0 PRMT R3, R32, 0x5410, R3 ;  /* 0x0000541020038816 */ /* 0x000fe40000000003 */
[----:B------:R-:W-:Y:S01]  /*6cb0*/  @!P0 PRMT R32, R72, 0x5432, R9 ;  /* 0x0000543248208816 */ /* 0x000fe20000000009 */
[C---:B------:R-:W-:Y:S01]  /*6cc0*/  @!P0 IMAD.U32 R9, R22.reuse, 0x10000, RZ ;  /* 0x0001000016098824 */ /* 0x040fe200078e00ff */
[----:B------:R-:W-:Y:S01]  /*6cd0*/  @!P0 LOP3.LUT R22, R22, 0xffff0000, RZ, 0xc0, !PT ;  /* 0xffff000016168812 */ /* 0x000fe200078ec0ff */
[C---:B------:R-:W-:Y:S01]  /*6ce0*/  @!P0 IMAD.U32 R4, R6.reuse, 0x10000, RZ ;  /* 0x0001000006048824 */ /* 0x040fe200078e00ff */
[----:B------:R-:W-:Y:S01]  /*6cf0*/  @!P0 LOP3.LUT R6, R6, 0xffff0000, RZ, 0xc0, !PT ;  /* 0xffff000006068812 */ /* 0x000fe200078ec0ff */
[C---:B------:R-:W-:Y:S01]  /*6d00*/  @!P0 IMAD.U32 R5, R3.reuse, 0x10000, RZ ;  /* 0x0001000003058824 */ /* 0x040fe200078e00ff */
[----:B------:R-:W-:Y:S01]  /*6d10*/  @!P0 LOP3.LUT R3, R3, 0xffff0000, RZ, 0xc0, !PT ;  /* 0xffff000003038812 */ /* 0x000fe200078ec0ff */
[----:B------:R-:W-:Y:S01]  /*6d20*/  @!P0 FMUL.FTZ R41, R2, R9 ;  /* 0x0000000902298220 */ /* 0x000fe20000410000 */
[----:B------:R-:W-:Y:S01]  /*6d30*/  @!P0 LOP3.LUT R38, R32, 0xffff0000, RZ, 0xc0, !PT ;  /* 0xffff000020268812 */ /* 0x000fe200078ec0ff */
[-C--:B------:R-:W-:Y:S02]  /*6d40*/  @!P0 FMUL.FTZ R2, R2, R4.reuse ;  /* 0x0000000402028220 */ /* 0x080fe40000410000 */
[----:B------:R-:W-:Y:S02]  /*6d50*/  @!P0 FFMA.FTZ R41, R21, R4, -R41 ;  /* 0x0000000415298223 */ /* 0x000fe40000010829 */
[-C--:B------:R-:W-:Y:S01]  /*6d60*/  @!P0 FMUL.FTZ R4, R8, R5.reuse ;  /* 0x0000000508048220 */ /* 0x080fe20000410000 */
[----:B------:R-:W-:Y:S01]  /*6d70*/  @!P0 LOP3.LUT R8, R24, 0xffff0000, RZ, 0xc0, !PT ;  /* 0xffff000018088812 */ /* 0x000fe200078ec0ff */
[----:B------:R-:W-:Y:S01]  /*6d80*/  @!P0 FFMA.FTZ R48, R29, R5, -R48 ;  /* 0x000000051d308223 */ /* 0x000fe20000010830 */
[----:B------:R-:W-:Y:S01]  /*6d90*/  @!P0 LOP3.LUT R5, R25, 0xffff0000, RZ, 0xc0, !PT ;  /* 0xffff000019058812 */ /* 0x000fe200078ec0ff */
[----:B------:R-:W-:Y:S02]  /*6da0*/  @!P0 IMAD.U32 R36, R32, 0x10000, RZ ;  /* 0x0001000020248824 */ /* 0x000fe400078e00ff */
[C---:B------:R-:W-:Y:S02]  /*6db0*/  @!P0 FMUL.FTZ R52, R8.reuse, R22 ;  /* 0x0000001608348220 */ /* 0x040fe40000410000 */
[C---:B------:R-:W-:Y:S02]  /*6dc0*/  @!P0 FMUL.FTZ R49, R5.reuse, R30 ;  /* 0x0000001e05318220 */ /* 0x040fe40000410000 */
[-C--:B------:R-:W-:Y:S02]  /*6dd0*/  @!P0 FMUL.FTZ R5, R5, R3.reuse ;  /* 0x0000000305058220 */ /* 0x080fe40000410000 */
[----:B------:R-:W-:Y:S02]  /*6de0*/  @!P0 FFMA.FTZ R49, R31, R3, -R49 ;  /* 0x000000031f318223 */ /* 0x000fe40000010831 */
[-C--:B------:R-:W-:Y:S01]  /*6df0*/  @!P0 FMUL.FTZ R3, R8, R6.reuse ;  /* 0x0000000608038220 */ /* 0x080fe20000410000 */
[----:B------:R-:W-:Y:S01]  /*6e00*/  @!P0 SHF.L.U32 R8, R27, 0x10, RZ ;  /* 0x000000101b088819 */ /* 0x000fe200000006ff */
[----:B------:R-:W-:Y:S01]  /*6e10*/  @!P0 FFMA.FTZ R2, R9, R21, R2 ;  /* 0x0000001509028223 */ /* 0x000fe20000010002 */
[----:B------:R-:W-:Y:S01]  /*6e20*/  @!P0 LOP3.LUT R9, R27, 0xffff0000, RZ, 0xc0, !PT ;  /* 0xffff00001b098812 */ /* 0x000fe200078ec0ff */
[----:B------:R-:W-:Y:S01]  /*6e30*/  @!P0 FFMA.FTZ R52, R23, R6, -R52 ;  /* 0x0000000617348223 */ /* 0x000fe20000010834 */
[----:B------:R-:W-:Y:S01]  /*6e40*/  @!P0 LOP3.LUT R21, R26, 0xffff0000, RZ, 0xc0, !PT ;  /* 0xffff00001a158812 */ /* 0x000fe200078ec0ff */
[----:B------:R-:W-:Y:S01]  /*6e50*/  @!P0 IMAD.U32 R6, R7, 0x10000, RZ ;  /* 0x0001000007068824 */ /* 0x000fe200078e00ff */
[----:B------:R-:W-:Y:S01]  /*6e60*/  @!P0 F2FP.BF16.PACK_AB R48, R49, R48 ;  /* 0x000000303130823e */ /* 0x000fe200000010ff */
[C---:B------:R-:W-:Y:S01]  /*6e70*/  @!P0 FMUL.FTZ R53, R8.reuse, R36 ;  /* 0x0000002408358220 */ /* 0x040fe20000410000 */
[----:B------:R-:W-:Y:S01]  /*6e80*/  @!P0 LOP3.LUT R7, R7, 0xffff0000, RZ, 0xc0, !PT ;  /* 0xffff000007078812 */ /* 0x000fe200078ec0ff */
[----:B------:R-:W-:Y:S01]  /*6e90*/  @!P0 FMUL.FTZ R60, R9, R38 ;  /* 0x00000026093c8220 */ /* 0x000fe20000410000 */
[----:B------:R-:W-:Y:S01]  /*6ea0*/  @!P0 MOV R45, R48 ;  /* 0x00000030002d8202 */ /* 0x000fe20000000f00 */
[-C--:B------:R-:W-:Y:S01]  /*6eb0*/  @!P0 FMUL.FTZ R8, R8, R6.reuse ;  /* 0x0000000608088220 */ /* 0x080fe20000410000 */
[----:B------:R-:W-:Y:S01]  /*6ec0*/  @!P0 F2FP.BF16.PACK_AB R41, R52, R41 ;  /* 0x000000293429823e */ /* 0x000fe200000010ff */
[----:B------:R-:W-:Y:S01]  /*6ed0*/  @!P0 FFMA.FTZ R53, R37, R6, -R53 ;  /* 0x0000000625358223 */ /* 0x000fe20000010835 */
[----:B------:R-:W-:Y:S01]  /*6ee0*/  @!P0 SHF.L.U32 R6, R26, 0x10, RZ ;  /* 0x000000101a068819 */ /* 0x000fe200000006ff */
[C---:B------:R-:W-:Y:S01]  /*6ef0*/  @!P0 IMAD.U32 R32, R34.reuse, 0x10000, RZ ;  /* 0x0001000022208824 */ /* 0x040fe200078e00ff */
[----:B------:R-:W-:Y:S01]  /*6f00*/  @!P0 LOP3.LUT R34, R34, 0xffff0000, RZ, 0xc0, !PT ;  /* 0xffff000022228812 */ /* 0x000fe200078ec0ff */
        /* <DEDUP_REMOVED lines=32> */
.L_x_282:
[----:B------:R-:W-:Y:S05]  /*7110*/  BSYNC B0 ;  /* 0x0000000000007941 */ /* 0x000fea0003800000 */
.L_x_281:
[----:B------:R-:W-:Y:S05]  /*7120*/  IADD3 R196, P1, R176, R196, RZ ;  /* 0x000000c4b0c47210 */ /* 0x000fea0007f3e0ff */
[----:B------:R-:W-:Y:S01]  /*7130*/  IMAD.X R153, R153, 0x1, R132, P1 ;  /* 0x0000000199997824 */ /* 0x000fe200008e0684 */
[----:B------:R-:W-:Y:S11]  /*7140*/  ISETP.GE.OR P1, PT, R218, R152, P6 ;  /* 0x00000098da00720c */ /* 0x000ff60003726670 */
[----:B------:R-:W-:Y:S02]  /*7150*/  @!UPT UIADD3 URZ, URZ, URZ, URZ ;  /* 0x0000003f3f3ff290 */ /* 0x000fe4000fffe03f */
[----:B------:R-:W-:-:S05]  /*7160*/  @P1 BRA `(.L_x_274) ;  /* 0x000009b000001947 */ /* 0x000fca0003800000 */
[----:B-----5:R-:W-:Y:S01]  /*7170*/  @!P0 SHF.R.U32.HI R5, RZ, 0x10, R57 ;  /* 0x00000010ff058819 */ /* 0x020fe20000011639 */
[----:B------:R-:W2:Y:S01]  /*7180*/  LDS.128 R20, [R142+0x8100] ;  /* 0x008100008e147984 */ /* 0x000ea20000000c00 */
[----:B------:R-:W-:Y:S02]  /*7190*/  @!P0 SHF.R.U32.HI R2, RZ, 0x10, R17 ;  /* 0x00000010ff028819 */ /* 0x000fe40000011611 */
[----:B------:R-:W-:Y:S02]  /*71a0*/  @!P0 PRMT R29, R55, 0x5432, R5 ;  /* 0x00005432371d8816 */ /* 0x000fe40000000005 */
[----:B-1----:R-:W-:Y:S02]  /*71b0*/  IADD3 R25, P2, P1, R168, R196, R151 ;  /* 0x000000c4a8197210 */ /* 0x002fe4000795e097 */
[----:B------:R-:W-:Y:S01]  /*71c0*/  @!P0 PRMT R5, R14, 0x5410, R2 ;  /* 0x000054100e058816 */ /* 0x000fe20000000002 */
[----:B------:R-:W-:Y:S01]  /*71d0*/  @!P0 IMAD.U32 R27, R29, 0x10000, RZ ;  /* 0x000100001d1b8824 */ /* 0x000fe200078e00ff */
[----:B------:R-:W1:Y:S01]  /*71e0*/  LDS.128 R40, [R143+0x8100] ;  /* 0x008100008f287984 */ /* 0x000e620000000c00 */
[----:B------:R-:W-:Y:S02]  /*71f0*/  IADD3.X R24, R107, R153, R141, P2, P1 ;  /* 0x000000996b187210 */ /* 0x000fe400017e248d */
[C---:B------:R-:W-:Y:S02]  /*7200*/  LEA R52, P1, R25.reuse, c[0x0][0x1c8], 0x1 ;  /* 0x0000720019347a11 */ /* 0x040fe400078208ff */
[----:B------:R-:W-:Y:S02]  /*7210*/  @!P0 SHF.R.U32.HI R8, RZ, 0x10, R59 ;  /* 0x00000010ff088819 */ /* 0x000fe4000001163b */
[----:B------:R-:W-:Y:S02]  /*7220*/  LEA.HI.X R53, R25, c[0x0][0x1cc], R24, 0x1, P1 ;  /* 0x0000730019357a11 */ /* 0x000fe400008f0c18 */
[----:B------:R-:W-:Y:S01]  /*7230*/  @!P0 PRMT R31, R54, 0x5410, R8 ;  /* 0x00005410361f8816 */ /* 0x000fe20000000008 */
[C---:B------:R-:W-:Y:S01]  /*7240*/  @!P0 IMAD.U32 R8, R5.reuse, 0x10000, RZ ;  /* 0x0001000005088824 */ /* 0x040fe200078e00ff */
[----:B------:R-:W-:Y:S02]  /*7250*/  @!P0 LOP3.LUT R5, R5, 0xffff0000, RZ, 0xc0, !PT ;  /* 0xffff000005058812 */ /* 0x000fe400078ec0ff */
[----:B------:R-:W-:Y:S01]  /*7260*/  @!P0 LOP3.LUT R29, R29, 0xffff0000, RZ, 0xc0, !PT ;  /* 0xffff00001d1d8812 */ /* 0x000fe200078ec0ff */
[C---:B------:R-:W-:Y:S01]  /*7270*/  @!P0 IMAD.U32 R35, R31.reuse, 0x10000, RZ ;  /* 0x000100001f238824 */ /* 0x040fe200078e00ff */
[----:B------:R-:W-:Y:S02]  /*7280*/  @!P0 LOP3.LUT R37, R31, 0xffff0000, RZ, 0xc0, !PT ;  /* 0xffff00001f258812 */ /* 0x000fe400078ec0ff */
[----:B------:R-:W-:Y:S02]  /*7290*/  @!P0 SHF.R.U64 R4, R56, 0x10, R57 ;  /* 0x0000001038048819 */ /* 0x000fe40000001239 */
[----:B------:R-:W-:Y:S02]  /*72a0*/  @!P0 SHF.R.U64 R3, R16, 0x10, R17 ;  /* 0x0000001010038819 */ /* 0x000fe40000001211 */
[----:B------:R-:W-:Y:S02]  /*72b0*/  @!P0 PRMT R9, R55, 0x5410, R4 ;  /* 0x0000541037098816 */ /* 0x000fe40000000004 */
[----:B------:R-:W-:Y:S02]  /*72c0*/  @!P0 PRMT R3, R14, 0x5432, R3 ;  /* 0x000054320e038816 */ /* 0x000fe40000000003 */
[----:B------:R-:W-:Y:S02]  /*72d0*/  @!P0 LOP3.LUT R25, R9, 0xffff0000, RZ, 0xc0, !PT ;  /* 0xffff000009198812 */ /* 0x000fe400078ec0ff */
[----:B------:R-:W-:Y:S02]  /*72e0*/  @!P0 SHF.R.U64 R16, R58, 0x10, R59 ;  /* 0x000000103a108819 */ /* 0x000fe4000000123b */
[--C-:B------:R-:W-:Y:S01]  /*72f0*/  @!P0 SHF.R.U32.HI R6, RZ, 0x10, R19.reuse ;  /* 0x00000010ff068819 */ /* 0x100fe20000011613 */
[----:B--2---:R-:W-:Y:S01]  /*7300*/  @!P0 IMAD.U32 R2, R21, 0x10000, RZ ;  /* 0x0001000015028824 */ /* 0x004fe200078e00ff */
[----:B------:R-:W-:Y:S01]  /*7310*/  @!P0 LOP3.LUT R14, R20, 0xffff0000, RZ, 0xc0, !PT ;  /* 0xffff0000140e8812 */ /* 0x000fe200078ec0ff */
[----:B------:R-:W-:Y:S01]  /*7320*/  @!P0 IMAD.U32 R17, R22, 0x10000, RZ ;  /* 0x0001000016118824 */ /* 0x000fe200078e00ff */
[----:B------:R-:W-:Y:S01]  /*7330*/  @!P0 PRMT R6, R15, 0x5410, R6 ;  /* 0x000054100f068816 */ /* 0x000fe20000000006 */
[----:B------:R-:W-:Y:S01]  /*7340*/  @!P0 FMUL.FTZ R44, R2, R27 ;  /* 0x0000001b022c8220 */ /* 0x000fe20000410000 */
[----:B------:R-:W-:Y:S01]  /*7350*/  @!P0 SHF.R.U64 R7, R18, 0x10, R19 ;  /* 0x0000001012078819 */ /* 0x000fe20000001213 */
[-C--:B------:R-:W-:Y:S01]  /*7360*/  @!P0 FMUL.FTZ R4, R2, R8.reuse ;  /* 0x0000000802048220 */ /* 0x080fe20000410000 */
[----:B------:R-:W-:Y:S01]  /*7370*/  @!P0 LOP3.LUT R18, R21, 0xffff0000, RZ, 0xc0, !PT ;  /* 0xffff000015128812 */ /* 0x000fe200078ec0ff */
[----:B------:R-:W-:Y:S01]  /*7380*/  @!P0 IMAD.U32 R2, R20, 0x10000, RZ ;  /* 0x0001000014028824 */ /* 0x000fe200078e00ff */
[----:B-1----:R-:W-:Y:S01]  /*7390*/  @!P0 SHF.L.U32 R28, R41, 0x10, RZ ;  /* 0x00000010291c8819 */ /* 0x002fe200000006ff */
[----:B------:R-:W-:Y:S01]  /*73a0*/  @!P0 IMAD.U32 R19, R9, 0x10000, RZ ;  /* 0x0001000009138824 */ /* 0x000fe200078e00ff */
[C---:B------:R-:W-:Y:S01]  /*73b0*/  @!P0 LOP3.LUT R26, R40.reuse, 0xffff0000, RZ, 0xc0, !PT ;  /* 0xffff0000281a8812 */ /* 0x040fe200078ec0ff */
[----:B------:R-:W-:Y:S01]  /*73c0*/  @!P0 IMAD.U32 R24, R40, 0x10000, RZ ;  /* 0x0001000028188824 */ /* 0x000fe200078e00ff */
[----:B------:R-:W-:Y:S01]  /*73d0*/  @!P0 LOP3.LUT R30, R41, 0xffff0000, RZ, 0xc0, !PT ;  /* 0xffff0000291e8812 */ /* 0x000fe200078ec0ff */
[----:B------:R-:W-:Y:S01]  /*73e0*/  @!P0 FFMA.FTZ R44, R28, R8, -R44 ;  /* 0x000000081c2c8223 */ /* 0x000fe2000001082c */
[----:B------:R-:W-:Y:S01]  /*73f0*/  @!P0 LOP3.LUT R34, R42, 0xffff0000, RZ, 0xc0, !PT ;  /* 0xffff00002a228812 */ /* 0x000fe200078ec0ff */
[----:B------:R-:W-:Y:S01]  /*7400*/  @!P0 FMUL.FTZ R45, R2, R19 ;  /* 0x00000013022d8220 */ /* 0x000fe20000410000 */
[----:B------:R-:W-:Y:S01]  /*7410*/  @!P0 LOP3.LUT R38, R43, 0xffff0000, RZ, 0xc0, !PT ;  /* 0xffff00002b268812 */ /* 0x000fe200078ec0ff */
[----:B------:R-:W-:Y:S01]  /*7420*/  @!P0 FMUL.FTZ R46, R14, R25 ;  /* 0x000000190e2e8220 */ /* 0x000fe20000410000 */
[C---:B------:R-:W-:Y:S01]  /*7430*/  @!P0 LOP3.LUT R8, R3.reuse, 0xffff0000, RZ, 0xc0, !PT ;  /* 0xffff000003088812 */ /* 0x040fe200078ec0ff */
[----:B------:R-:W-:Y:S01]  /*7440*/  @!P0 IMAD.U32 R32, R42, 0x10000, RZ ;  /* 0x000100002a208824 */ /* 0x000fe200078e00ff */
[----:B------:R-:W-:Y:S01]  /*7450*/  @!P0 SHF.L.U32 R9, R3, 0x10, RZ ;  /* 0x0000001003098819 */ /* 0x000fe200000006ff */
[----:B------:R-:W-:Y:S01]  /*7460*/  @!P0 FMUL.FTZ R51, R18, R29 ;  /* 0x0000001d12338220 */ /* 0x000fe20000410000 */
[----:B------:R-:W-:Y:S01]  /*7470*/  @!P0 PRMT R7, R15, 0x5432, R7 ;  /* 0x000054320f078816 */ /* 0x000fe20000000007 */
[-C--:B------:R-:W-:Y:S01]  /*7480*/  @!P0 FMUL.FTZ R3, R14, R8.reuse ;  /* 0x000000080e038220 */ /* 0x080fe20000410000 */
[C---:B------:R-:W-:Y:S01]  /*7490*/  @!P0 SHF.L.U32 R15, R23.reuse, 0x10, RZ ;  /* 0x00000010170f8819 */ /* 0x040fe200000006ff */
[-C--:B------:R-:W-:Y:S01]  /*74a0*/  @!P0 FMUL.FTZ R2, R2, R9.reuse ;  /* 0x0000000902028220 */ /* 0x080fe20000410000 */
[----:B------:R-:W-:Y:S01]  /*74b0*/  @!P0 LOP3.LUT R14, R23, 0xffff0000, RZ, 0xc0, !PT ;  /* 0xffff0000170e8812 */ /* 0x000fe200078ec0ff */
[----:B------:R-:W-:Y:S01]  /*74c0*/  @!P0 FFMA.FTZ R45, R24, R9, -R45 ;  /* 0x00000009182d8223 */ /* 0x000fe2000001082d */
[----:B------:R-:W-:Y:S01]  /*74d0*/  @!P0 LOP3.LUT R9, R6, 0xffff0000, RZ, 0xc0, !PT ;  /* 0xffff000006098812 */ /* 0x000fe200078ec0ff */
[----:B------:R-:W-:Y:S01]  /*74e0*/  @!P0 FFMA.FTZ R46, R26, R8, -R46 ;  /* 0x000000081a2e8223 */ /* 0x000fe2000001082e */
[----:B------:R-:W-:Y:S01]  /*74f0*/  @!P0 PRMT R33, R54, 0x5432, R16 ;  /* 0x0000543236218816 */ /* 0x000fe20000000010 */
[----:B------:R-:W-:Y:S01]  /*7500*/  @!P0 IMAD.U32 R8, R6, 0x10000, RZ ;  /* 0x0001000006088824 */ /* 0x000fe200078e00ff */
[----:B------:R-:W-:Y:S01]  /*7510*/  @!P0 LOP3.LUT R16, R22, 0xffff0000, RZ, 0xc0, !PT ;  /* 0xffff000016108812 */ /* 0x000fe200078ec0ff */
[----:B------:R-:W-:Y:S01]  /*7520*/  @!P0 IMAD.U32 R6, R7, 0x10000, RZ ;  /* 0x0001000007068824 */ /* 0x000fe200078e00ff */
[----:B------:R-:W-:Y:S01]  /*7530*/  @!P0 F2FP.BF16.PACK_AB R45, R46, R45 ;  /* 0x0000002d2e2d823e */ /* 0x000fe200000010ff */
[----:B------:R-:W-:Y:S01]  /*7540*/  @!P0 IMAD.U32 R36, R43, 0x10000, RZ ;  /* 0x000100002b248824 */ /* 0x000fe200078e00ff */
[----:B------:R-:W-:Y:S01]  /*7550*/  @!P0 LOP3.LUT R7, R7, 0xffff0000, RZ, 0xc0, !PT ;  /* 0xffff000007078812 */ /* 0x000fe200078ec0ff */
[----:B------:R-:W-:Y:S01]  /*7560*/  @!P0 FMUL.FTZ R48, R15, R35 ;  /* 0x000000230f308220 */ /* 0x000fe20000410000 */
[----:B------:R-:W-:Y:S01]  /*7570*/  @!P0 MOV R40, R45 ;  /* 0x0000002d00288202 */ /* 0x000fe20000000f00 */
[----:B------:R-:W-:Y:S01]  /*7580*/  @!P0 FMUL.FTZ R47, R14, R37 ;  /* 0x000000250e2f8220 */ /* 0x000fe20000410000 */
[C---:B------:R-:W-:Y:S01]  /*7590*/  @!P0 SHF.L.U32 R31, R33.reuse, 0x10, RZ ;  /* 0x00000010211f8819 */ /* 0x040fe200000006ff */
[----:B------:R-:W-:Y:S01]  /*75a0*/  @!P0 FFMA.FTZ R51, R30, R5, -R51 ;  /* 0x000000051e338223 */ /* 0x000fe20000010833 */
[----:B------:R-:W-:Y:S01]  /*75b0*/  @!P0 LOP3.LUT R33, R33, 0xffff0000, RZ, 0xc0, !PT ;  /* 0xffff000021218812 */ /* 0x000fe200078ec0ff */
[----:B------:R-:W-:Y:S01]  /*75c0*/  @!P0 FFMA.FTZ R48, R36, R8, -R48 ;  /* 0x0000000824308223 */ /* 0x000fe20000010830 */
[----:B------:R-:W-:Y:S01]  /*75d0*/  ISETP.GE.AND P1, PT, R150, c[0x0][0x1d4], PT ;  /* 0x0000750096007a0c */ /* 0x000fe20003f26270 */
[----:B------:R-:W-:Y:S01]  /*75e0*/  @!P0 FMUL.FTZ R50, R17, R31 ;  /* 0x0000001f11328220 */ /* 0x000fe20000410000 */
[----:B------:R-:W-:Y:S01]  /*75f0*/  @!P0 F2FP.BF16.PACK_AB R44, R51, R44 ;  /* 0x0000002c332c823e */ /* 0x000fe200000010ff */
[----:B------:R-:W-:Y:S02]  /*7600*/  @!P0 FMUL.FTZ R49, R16, R33 ;  /* 0x0000002110318220 */ /* 0x000fe40000410000 */
[----:B------:R-:W-:Y:S02]  /*7610*/  @!P0 FFMA.FTZ R50, R32, R6, -R50 ;  /* 0x0000000620328223 */ /* 0x000fe40000010832 */
[----:B------:R-:W-:Y:S02]  /*7620*/  @!P0 FFMA.FTZ R49, R34, R7, -R49 ;  /* 0x0000000722318223 */ /* 0x000fe40000010831 */
[----:B------:R-:W-:Y:S02]  /*7630*/  @!P0 FFMA.FTZ R47, R38, R9, -R47 ;  /* 0x00000009262f8223 */ /* 0x000fe4000001082f */
[----:B------:R-:W-:Y:S01]  /*7640*/  @!P0 IMAD.MOV.U32 R41, RZ, RZ, R44 ;  /* 0x000000ffff298224 */ /* 0x000fe200078e002c */
[----:B------:R-:W-:Y:S01]  /*7650*/  @!P0 F2FP.BF16.PACK_AB R49, R49, R50 ;  /* 0x000000323131823e */ /* 0x000fe200000010ff */
[----:B------:R-:W-:Y:S01]  /*7660*/  @!P0 FFMA.FTZ R2, R19, R24, R2 ;  /* 0x0000001813028223 */ /* 0x000fe20000010002 */
[----:B------:R-:W-:Y:S01]  /*7670*/  @!P0 F2FP.BF16.PACK_AB R47, R47, R48 ;  /* 0x000000302f2f823e */ /* 0x000fe200000010ff */
[----:B------:R-:W-:Y:S02]  /*7680*/  @!P0 FMUL.FTZ R5, R18, R5 ;  /* 0x0000000512058220 */ /* 0x000fe40000410000 */
[----:B------:R-:W-:Y:S01]  /*7690*/  @!P0 IMAD.MOV.U32 R42, RZ, RZ, R49 ;  /* 0x000000ffff2a8224 */ /* 0x000fe200078e0031 */
[----:B------:R-:W-:Y:S01]  /*76a0*/  @!P0 MOV R43, R47 ;  /* 0x0000002f002b8202 */ /* 0x000fe20000000f00 */
[----:B------:R-:W-:Y:S02]  /*76b0*/  @!P0 FFMA.FTZ R3, R25, R26, R3 ;  /* 0x0000001a19038223 */ /* 0x000fe40000010003 */
[----:B------:R-:W-:Y:S02]  /*76c0*/  @!P0 FMUL.FTZ R6, R17, R6 ;  /* 0x0000000611068220 */ /* 0x000fe40000410000 */
[----:B------:R-:W-:Y:S01]  /*76d0*/  @!P0 FFMA.FTZ R4, R27, R28, R4 ;  /* 0x0000001c1b048223 */ /* 0x000fe20000010004 */
[----:B------:R1:W-:Y:S01]  /*76e0*/  STG.E.128 [R52.64], R40 ;  /* 0x0000002834007986 */ /* 0x0003e2000c101d0a */
[----:B------:R-:W-:Y:S01]  /*76f0*/  @!P0 FMUL.FTZ R7, R16, R7 ;  /* 0x0000000710078220 */ /* 0x000fe20000410000 */
[----:B------:R-:W-:Y:S01]  /*7700*/  @!P0 F2FP.BF16.PACK_AB R2, R3, R2 ;  /* 0x000000020302823e */ /* 0x000fe200000010ff */
[----:B------:R-:W-:Y:S02]  /*7710*/  @!P0 FFMA.FTZ R5, R29, R30, R5 ;  /* 0x0000001e1d058223 */ /* 0x000fe40000010005 */
[----:B------:R-:W-:Y:S02]  /*7720*/  @!P0 FMUL.FTZ R8, R15, R8 ;  /* 0x000000080f088220 */ /* 0x000fe40000410000 */
[----:B------:R-:W-:Y:S01]  /*7730*/  @!P0 FFMA.FTZ R6, R31, R32, R6 ;  /* 0x000000201f068223 */ /* 0x000fe20000010006 */
[----:B------:R-:W-:Y:S01]  /*7740*/  @!P0 F2FP.BF16.PACK_AB R4, R5, R4 ;  /* 0x000000040504823e */ /* 0x000fe200000010ff */
[----:B------:R-:W-:Y:S02]  /*7750*/  @!P0 FMUL.FTZ R9, R14, R9 ;  /* 0x000000090e098220 */ /* 0x000fe40000410000 */
[----:B------:R-:W-:Y:S02]  /*7760*/  @!P0 FFMA.FTZ R7, R33, R34, R7 ;  /* 0x0000002221078223 */ /* 0x000fe40000010007 */
[----:B------:R-:W-:Y:S02]  /*7770*/  @!P0 FFMA.FTZ R8, R35, R36, R8 ;  /* 0x0000002423088223 */ /* 0x000fe40000010008 */
[----:B------:R-:W-:Y:S01]  /*7780*/  @!P0 FFMA.FTZ R9, R37, R38, R9 ;  /* 0x0000002625098223 */ /* 0x000fe20000010009 */
[----:B------:R-:W-:Y:S01]  /*7790*/  @!P0 F2FP.BF16.PACK_AB R6, R7, R6 ;  /* 0x000000060706823e */ /* 0x000fe200000010ff */
[----:B------:R-:W-:Y:S02]  /*77a0*/  @!P0 IMAD.MOV.U32 R20, RZ, RZ, R2 ;  /* 0x000000ffff148224 */ /* 0x000fe400078e0002 */
[----:B------:R-:W-:Y:S01]  /*77b0*/  @!P0 IMAD.MOV.U32 R21, RZ, RZ, R4 ;  /* 0x000000ffff158224 */ /* 0x000fe200078e0004 */
[----:B------:R-:W-:Y:S02]  /*77c0*/  @!P0 F2FP.BF16.PACK_AB R8, R9, R8 ;  /* 0x000000080908823e */ /* 0x000fe400000010ff */
[----:B------:R-:W-:Y:S03]  /*77d0*/  @!P0 MOV R22, R6 ;  /* 0x0000000600168202 */ /* 0x000fe60000000f00 */
[----:B------:R-:W-:Y:S01]  /*77e0*/  @!P0 IMAD.MOV.U32 R23, RZ, RZ, R8 ;  /* 0x000000ffff178224 */ /* 0x000fe200078e0008 */
[----:B------:R-:W-:-:S05]  /*77f0*/  @P1 BRA `(.L_x_274) ;  /* 0x0000032000001947 */ /* 0x000fca0003800000 */
[----:B------:R-:W-:Y:S04]  /*7800*/  IADD3 R196, P1, P0, R168, R196, R150 ;  /* 0x000000c4a8c47210 */ /* 0x000fe8000783e096 */
[----:B------:R-:W-:Y:S02]  /*7810*/  IADD3.X R153, R107, R153, R140, P1, P0 ;  /* 0x000000996b997210 */ /* 0x000fe40000fe048c */
[C---:B------:R-:W-:Y:S04]  /*7820*/  LEA R2, P0, R196.reuse, c[0x0][0x1c8], 0x1 ;  /* 0x00007200c4027a11 */ /* 0x040fe800078008ff */
[----:B------:R-:W-:Y:S05]  /*7830*/  LEA.HI.X R3, R196, c[0x0][0x1cc], R153, 0x1, P0 ;  /* 0x00007300c4037a11 */ /* 0x000fea00000f0c99 */
[----:B------:R2:W-:Y:S01]  /*7840*/  STG.E.128 [R2.64], R20 ;  /* 0x0000001402007986 */ /* 0x0005e2000c101d0a */
[----:B------:R-:W-:-:S05]  /*7850*/  BRA `(.L_x_274) ;  /* 0x000002c000007947 */ /* 0x000fca0003800000 */
.L_x_252:
[----:B------:R-:W-:Y:S01]  /*7860*/  IMAD R2, R39, -0x70, R0 ;  /* 0xffffff9027027824 */ /* 0x000fe200078e0200 */
[----:B------:R-:W-:Y:S04]  /*7870*/  BSSY B0, `(.L_x_283) ;  /* 0x000000b000007945 */ /* 0x000fe80003800000 */
[----:B------:R-:W-:Y:S04]  /*7880*/  IMNMX R152, R2, 0x70, PT ;  /* 0x0000007002987817 */ /* 0x000fe80003800200 */
[----:B------:R-:W-:Y:S11]  /*7890*/  ISETP.GE.AND P0, PT, R223, R152, PT ;  /* 0x00000098df00720c */ /* 0x000ff60003f06270 */
[----:B------:R-:W-:Y:S02]  /*78a0*/  @!UPT UIADD3 URZ, URZ, URZ, URZ ;  /* 0x0000003f3f3ff290 */ /* 0x000fe4000fffe03f */
[----:B------:R-:W-:-:S05]  /*78b0*/  @P0 BRA `(.L_x_284) ;  /* 0x0000006000000947 */ /* 0x000fca0003800000 */
[----:B------:R-:W1:Y:S01]  /*78c0*/  @!P6 LDS.128 R16, [R236+0x8100] ;  /* 0x00810000ec10e984 */ /* 0x000e620000000c00 */
[----:B------:R-:W-:Y:S11]  /*78d0*/  ISETP.GE.AND P0, PT, R217, c[0x0][0x1d4], PT ;  /* 0x00007500d9007a0c */ /* 0x000ff60003f06270 */
[----:B------:R-:W-:Y:S02]  /*78e0*/  @!UPT UIADD3 URZ, URZ, URZ, URZ ;  /* 0x0000003f3f3ff290 */ /* 0x000fe4000fffe03f */
[----:B------:R-:W2:Y:S04]  /*78f0*/  @!P0 LDS.128 R4, [R236+0xb900] ;  /* 0x00b90000ec048984 */ /* 0x000ea80000000c00 */
[----:B-1----:R1:W-:Y:S04]  /*7900*/  @!P6 STG.E.128 [R72.64], R16 ;  /* 0x000000104800e986 */ /* 0x0023e8000c101d0a */
[----:B--2---:R1:W-:Y:S02]  /*7910*/  @!P0 STG.E.128 [R72.64+0x80], R4 ;  /* 0x0000800448008986 */ /* 0x0043e4000c101d0a */
.L_x_284:
[----:B------:R-:W-:Y:S05]  /*7920*/  BSYNC B0 ;  /* 0x0000000000007941 */ /* 0x000fea0003800000 */
.L_x_283:
[----:B------:R-:W-:Y:S01]  /*7930*/  ISETP.GE.AND P0, PT, R220, R152, PT ;  /* 0x00000098dc00720c */ /* 0x000fe20003f06270 */
[----:B------:R-:W-:Y:S01]  /*7940*/  @!UPT UIADD3 URZ, URZ, URZ, URZ ;  /* 0x0000003f3f3ff290 */ /* 0x000fe2000fffe03f */
[----:B------:R-:W-:Y:S11]  /*7950*/  BSSY B0, `(.L_x_285) ;  /* 0x0000008000007945 */ /* 0x000ff60003800000 */
[----:B------:R-:W-:-:S05]  /*7960*/  @P0 BRA `(.L_x_286) ;  /* 0x0000006000000947 */ /* 0x000fca0003800000 */
[----:B-1----:R-:W1:Y:S01]  /*7970*/  @!P6 LDS.128 R16, [R236+0x9100] ;  /* 0x00910000ec10e984 */ /* 0x002e620000000c00 */
[----:B------:R-:W-:Y:S11]  /*7980*/  ISETP.GE.AND P0, PT, R217, c[0x0][0x1d4], PT ;  /* 0x00007500d9007a0c */ /* 0x000ff60003f06270 */
[----:B------:R-:W-:Y:S02]  /*7990*/  @!UPT UIADD3 URZ, URZ, URZ, URZ ;  /* 0x0000003f3f3ff290 */ /* 0x000fe4000fffe03f */
[----:B------:R-:W2:Y:S04]  /*79a0*/  @!P0 LDS.128 R4, [R236+0xc900] ;  /* 0x00c90000ec048984 */ /* 0x000ea80000000c00 */
[----:B-1----:R1:W-:Y:S04]  /*79b0*/  @!P6 STG.E.128 [R70.64], R16 ;  /* 0x000000104600e986 */ /* 0x0023e8000c101d0a */
[----:B--2---:R1:W-:Y:S02]  /*79c0*/  @!P0 STG.E.128 [R70.64+0x80], R4 ;  /* 0x0000800446008986 */ /* 0x0043e4000c101d0a */
.L_x_286:
[----:B------:R-:W-:Y:S05]  /*79d0*/  BSYNC B0 ;  /* 0x0000000000007941 */ /* 0x000fea0003800000 */
.L_x_285:
        /* <DEDUP_REMOVED lines=10> */
.L_x_288:
[----:B------:R-:W-:Y:S05]  /*7a80*/  BSYNC B0 ;  /* 0x0000000000007941 */ /* 0x000fea0003800000 */
.L_x_287:
[----:B------:R-:W-:Y:S11]  /*7a90*/  ISETP.GE.AND P0, PT, R218, R152, PT ;  /* 0x00000098da00720c */ /* 0x000ff60003f06270 */
[----:B------:R-:W-:Y:S02]  /*7aa0*/  @!UPT UIADD3 URZ, URZ, URZ, URZ ;  /* 0x0000003f3f3ff290 */ /* 0x000fe4000fffe03f */
[----:B------:R-:W-:-:S05]  /*7ab0*/  @P0 BRA `(.L_x_274) ;  /* 0x0000006000000947 */ /* 0x000fca0003800000 */
[----:B-1----:R-:W1:Y:S01]  /*7ac0*/  @!P6 LDS.128 R16, [R236+0xb100] ;  /* 0x00b10000ec10e984 */ /* 0x002e620000000c00 */
[----:B------:R-:W-:Y:S11]  /*7ad0*/  ISETP.GE.AND P0, PT, R217, c[0x0][0x1d4], PT ;  /* 0x00007500d9007a0c */ /* 0x000ff60003f06270 */
[----:B------:R-:W-:Y:S02]  /*7ae0*/  @!UPT UIADD3 URZ, URZ, URZ, URZ ;  /* 0x0000003f3f3ff290 */ /* 0x000fe4000fffe03f */
[----:B------:R-:W2:Y:S04]  /*7af0*/  @!P0 LDS.128 R4, [R236+0xe900] ;  /* 0x00e90000ec048984 */ /* 0x000ea80000000c00 */
[----:B-1----:R1:W-:Y:S04]  /*7b00*/  @!P6 STG.E.128 [R66.64], R16 ;  /* 0x000000104200e986 */ /* 0x0023e8000c101d0a */
[----:B--2---:R1:W-:Y:S02]  /*7b10*/  @!P0 STG.E.128 [R66.64+0x80], R4 ;  /* 0x0000800442008986 */ /* 0x0043e4000c101d0a */
.L_x_274:
[----:B------:R-:W-:Y:S05]  /*7b20*/  BSYNC B2 ;  /* 0x0000000000027941 */ /* 0x000fea0003800000 */
.L_x_251:
[----:B--2---:R-:W-:Y:S01]  /*7b30*/  IMAD.IADD R3, R152, 0x1, -R223 ;  /* 0x0000000198037824 */ /* 0x004fe200078e0adf */
[----:B------:R-:W-:Y:S01]  /*7b40*/  ISETP.GE.AND P5, PT, R217, c[0x0][0x1d4], PT ;  /* 0x00007500d9007a0c */ /* 0x000fe20003fa6270 */
[----:B------:R-:W-:Y:S01]  /*7b50*/  IMAD R2, R94, 0x70, RZ ;  /* 0x000000705e027824 */ /* 0x000fe200078e02ff */
[----:B------:R-:W-:Y:S01]  /*7b60*/  BSSY B0, `(.L_x_289) ;  /* 0x000004f000007945 */ /* 0x000fe20003800000 */
[----:B-1----:R-:W-:Y:S01]  /*7b70*/  IMAD.WIDE.U32 R16, R39, 0x70, RZ ;  /* 0x0000007027107825 */ /* 0x002fe200078e00ff */
[C---:B------:R-:W-:Y:S02]  /*7b80*/  ISETP.GE.AND P2, PT, R3.reuse, 0x21, PT ;  /* 0x000000210300780c */ /* 0x040fe40003f46270 */
[----:B------:R-:W-:Y:S01]  /*7b90*/  ISETP.GE.AND P3, PT, R3, 0x1, PT ;  /* 0x000000010300780c */ /* 0x000fe20003f66270 */
[----:B------:R-:W-:Y:S01]  /*7ba0*/  IMAD.IADD R2, R17, 0x1, R2 ;  /* 0x0000000111027824 */ /* 0x000fe200078e0202 */
[----:B------:R-:W-:Y:S02]  /*7bb0*/  ISETP.GE.AND P1, PT, R3, 0x41, PT ;  /* 0x000000410300780c */ /* 0x000fe40003f26270 */
[----:B-----5:R-:W-:Y:S04]  /*7bc0*/  IADD3 R5, P0, R102, R16, RZ ;  /* 0x0000001066057210 */ /* 0x020fe80007f1e0ff */
[----:B------:R-:W-:Y:S03]  /*7bd0*/  IADD3.X R4, R2, R101, RZ, P0, !PT ;  /* 0x0000006502047210 */ /* 0x000fe600007fe4ff */
[C---:B------:R-:W-:Y:S02]  /*7be0*/  @P2 IADD3 R8, P0, R5.reuse, 0x20, RZ ;  /* 0x0000002005082810 */ /* 0x040fe40007f1e0ff */
[-C--:B------:R-:W-:Y:S01]  /*7bf0*/  @P3 MOV R20, R156.reuse ;  /* 0x0000009c00143202 */ /* 0x080fe20000000f00 */
[----:B------:R-:W-:Y:S02]  /*7c00*/  @P3 IMAD R6, R4, c[0x0][0x258], RZ ;  /* 0x0000960004063a24 */ /* 0x000fe400078e02ff */
[----:B------:R-:W-:Y:S02]  /*7c10*/  @P3 IMAD.MOV.U32 R21, RZ, RZ, R98 ;  /* 0x000000ffff153224 */ /* 0x000fe400078e0062 */
[----:B------:R-:W-:Y:S01]  /*7c20*/  @P2 IMAD.X R7, RZ, RZ, R4, P0 ;  /* 0x000000ffff072224 */ /* 0x000fe200000e0604 */
[C---:B------:R-:W-:Y:S01]  /*7c30*/  @P1 IADD3 R14, P0, R5.reuse, 0x40, RZ ;  /* 0x00000040050e1810 */ /* 0x040fe20007f1e0ff */
[C---:B------:R-:W-:Y:S04]  /*7c40*/  @P3 IMAD.WIDE.U32 R20, R5.reuse, c[0x0][0x258], R20 ;  /* 0x0000960005143a25 */ /* 0x040fe800078e0014 */
[----:B------:R-:W-:Y:S02]  /*7c50*/  @P3 IMAD R6, R5, c[0x0][0x25c], R6 ;  /* 0x0000970005063a24 */ /* 0x000fe400078e0206 */
[----:B------:R-:W-:Y:S01]  /*7c60*/  @P1 IMAD.X R9, RZ, RZ, R4, P0 ;  /* 0x000000ffff091224 */ /* 0x000fe200000e0604 */
[C---:B------:R-:W-:Y:S01]  /*7c70*/  @P3 LEA R18, P0, R20.reuse, c[0x0][0x250], 0x1 ;  /* 0x0000940014123a11 */ /* 0x040fe200078008ff */
[----:B------:R-:W-:Y:S02]  /*7c80*/  @P3 IMAD.IADD R6, R21, 0x1, R6 ;  /* 0x0000000115063824 */ /* 0x000fe400078e0206 */
[----:B------:R-:W-:Y:S02]  /*7c90*/  @P2 IMAD R7, R7, c[0x0][0x258], RZ ;  /* 0x0000960007072a24 */ /* 0x000fe400078e02ff */
[----:B------:R-:W-:Y:S01]  /*7ca0*/  @P2 IMAD.MOV.U32 R21, RZ, RZ, R98 ;  /* 0x000000ffff152224 */ /* 0x000fe200078e0062 */
[----:B------:R-:W-:Y:S01]  /*7cb0*/  @P3 LEA.HI.X R19, R20, c[0x0][0x254], R6, 0x1, P0 ;  /* 0x0000950014133a11 */ /* 0x000fe200000f0c06 */
[C---:B------:R-:W-:Y:S01]  /*7cc0*/  @P2 IMAD R7, R8.reuse, c[0x0][0x25c], R7 ;  /* 0x0000970008072a24 */ /* 0x040fe200078e0207 */
[-C--:B------:R-:W-:Y:S01]  /*7cd0*/  @P2 MOV R20, R156.reuse ;  /* 0x0000009c00142202 */ /* 0x080fe20000000f00 */
[----:B------:R-:W-:Y:S04]  /*7ce0*/  @P1 IMAD R9, R9, c[0x0][0x258], RZ ;  /* 0x0000960009091a24 */ /* 0x000fe800078e02ff */
[----:B------:R-:W-:Y:S04]  /*7cf0*/  @P2 IMAD.WIDE.U32 R20, R8, c[0x0][0x258], R20 ;  /* 0x0000960008142a25 */ /* 0x000fe800078e0014 */
[----:B------:R-:W-:Y:S01]  /*7d00*/  @P1 IMAD R9, R14, c[0x0][0x25c], R9 ;  /* 0x000097000e091a24 */ /* 0x000fe200078e0209 */
[C---:B------:R-:W-:Y:S02]  /*7d10*/  @P2 LEA R6, P0, R20.reuse, c[0x0][0x250], 0x1 ;  /* 0x0000940014062a11 */ /* 0x040fe400078008ff */
[----:B------:R-:W-:Y:S01]  /*7d20*/  @P2 IADD3 R7, R21, R7, RZ ;  /* 0x0000000715072210 */ /* 0x000fe20007ffe0ff */
[----:B------:R-:W-:Y:S03]  /*7d30*/  @P1 IMAD.MOV.U32 R21, RZ, RZ, R98 ;  /* 0x000000ffff151224 */ /* 0x000fe600078e0062 */
[----:B------:R-:W-:Y:S02]  /*7d40*/  @P2 LEA.HI.X R7, R20, c[0x0][0x254], R7, 0x1, P0 ;  /* 0x0000950014072a11 */ /* 0x000fe400000f0c07 */
[----:B------:R-:W-:Y:S02]  /*7d50*/  ISETP.GE.AND P0, PT, R3, 0x61, PT ;  /* 0x000000610300780c */ /* 0x000fe40003f06270 */
[----:B------:R-:W-:Y:S05]  /*7d60*/  @P1 MOV R20, R156 ;  /* 0x0000009c00141202 */ /* 0x000fea0000000f00 */
[----:B------:R-:W-:Y:S05]  /*7d70*/  @P1 IMAD.WIDE.U32 R20, R14, c[0x0][0x258], R20 ;  /* 0x000096000e141a25 */ /* 0x000fea00078e0014 */
[----:B------:R-:W-:Y:S01]  /*7d80*/  @P1 IADD3 R9, R21, R9, RZ ;  /* 0x0000000915091210 */ /* 0x000fe20007ffe0ff */
[----:B------:R-:W-:Y:S01]  /*7d90*/  @P0 IMAD.MOV.U32 R14, RZ, RZ, R156 ;  /* 0x000000ffff0e0224 */ /* 0x000fe200078e009c */
[----:B------:R-:W-:Y:S02]  /*7da0*/  @P0 IADD3 R5, P4, R5, 0x60, RZ ;  /* 0x0000006005050810 */ /* 0x000fe40007f9e0ff */
[----:B------:R-:W-:Y:S03]  /*7db0*/  @P0 MOV R15, R98 ;  /* 0x00000062000f0202 */ /* 0x000fe60000000f00 */
[----:B------:R-:W-:Y:S01]  /*7dc0*/  @P0 IMAD.X R4, RZ, RZ, R4, P4 ;  /* 0x000000ffff040224 */ /* 0x000fe200020e0604 */
[C---:B------:R-:W-:Y:S01]  /*7dd0*/  @P1 LEA R8, P4, R20.reuse, c[0x0][0x250], 0x1 ;  /* 0x0000940014081a11 */ /* 0x040fe200078808ff */
[C---:B------:R-:W-:Y:S03]  /*7de0*/  @P0 IMAD.WIDE.U32 R14, R5.reuse, c[0x0][0x258], R14 ;  /* 0x00009600050e0a25 */ /* 0x040fe600078e000e */
[----:B------:R-:W-:Y:S01]  /*7df0*/  @P1 LEA.HI.X R9, R20, c[0x0][0x254], R9, 0x1, P4 ;  /* 0x0000950014091a11 */ /* 0x000fe200020f0c09 */
[----:B------:R-:W-:Y:S01]  /*7e00*/  @P0 IMAD R4, R4, c[0x0][0x258], RZ ;  /* 0x0000960004040a24 */ /* 0x000fe200078e02ff */
[C---:B------:R-:W-:Y:S03]  /*7e10*/  @P0 LEA R20, P4, R14.reuse, c[0x0][0x250], 0x1 ;  /* 0x000094000e140a11 */ /* 0x040fe600078808ff */
[----:B------:R-:W-:Y:S04]  /*7e20*/  @P0 IMAD R4, R5, c[0x0][0x25c], R4 ;  /* 0x0000970005040a24 */ /* 0x000fe800078e0204 */
[----:B------:R-:W-:Y:S05]  /*7e30*/  @P0 IMAD.IADD R4, R15, 0x1, R4 ;  /* 0x000000010f040824 */ /* 0x000fea00078e0204 */
[----:B------:R-:W-:Y:S02]  /*7e40*/  @P0 LEA.HI.X R21, R14, c[0x0][0x254], R4, 0x1, P4 ;  /* 0x000095000e150a11 */ /* 0x000fe400020f0c04 */
[----:B------:R-:W-:Y:S11]  /*7e50*/  LOP3.LUT P4, RZ, R234, 0x2, RZ, 0xc0, !PT ;  /* 0x00000002eaff7812 */ /* 0x000ff6000788c0ff */
[----:B------:R-:W-:Y:S02]  /*7e60*/  @!UPT UIADD3 URZ, URZ, URZ, URZ ;  /* 0x0000003f3f3ff290 */ /* 0x000fe4000fffe03f */
[----:B------:R-:W-:Y:S01]  /*7e70*/  @!PT LDS RZ, [RZ] ;  /* 0x00000000fffff984 */ /* 0x000fe20000000800 */
[----:B------:R-:W-:Y:S01]  /*7e80*/  @!PT LDS RZ, [RZ] ;  /* 0x00000000fffff984 */ /* 0x000fe20000000800 */
[----:B------:R-:W-:Y:S01]  /*7e90*/  @!PT LDS RZ, [RZ] ;  /* 0x00000000fffff984 */ /* 0x000fe20000000800 */
[----:B------:R1:W-:Y:S05]  /*7ea0*/  @P3 LDGSTS.E.BYPASS.LTC128B.128 [R236+0x100], [R18.64], !P4 ;  /* 0x0010000012ec3fae */ /* 0x0003ea000e101d4a */
[----:B------:R1:W-:Y:S05]  /*7eb0*/  @P3 LDGSTS.E.BYPASS.LTC128B.128 [R236+0x3900], [R18.64+0x80], !P5 ;  /* 0x0390008012ec3fae */ /* 0x0003ea000e901d4a */
[----:B------:R1:W-:Y:S05]  /*7ec0*/  @P2 LDGSTS.E.BYPASS.LTC128B.128 [R225+0x1100], [R6.64], !P4 ;  /* 0x0110000006e12fae */ /* 0x0003ea000e101d4a */
[----:B------:R1:W-:Y:S05]  /*7ed0*/  @P2 LDGSTS.E.BYPASS.LTC128B.128 [R225+0x4900], [R6.64+0x80], !P5 ;  /* 0x0490008006e12fae */ /* 0x0003ea000e901d4a */
[----:B------:R1:W-:Y:S05]  /*7ee0*/  @P1 LDGSTS.E.BYPASS.LTC128B.128 [R225+0x2100], [R8.64], !P4 ;  /* 0x0210000008e11fae */ /* 0x0003ea000e101d4a */
[----:B------:R1:W-:Y:S01]  /*7ef0*/  @P1 LDGSTS.E.BYPASS.LTC128B.128 [R225+0x5900], [R8.64+0x80], !P5 ;  /* 0x0590008008e11fae */ /* 0x0003e2000e901d4a */
[----:B------:R-:W-:Y:S04]  /*7f00*/  ISETP.GT.AND P1, PT, R152, R223, PT ;  /* 0x000000df9800720c */ /* 0x000fe80003f24270 */
[----:B------:R1:W-:Y:S05]  /*7f10*/  @P0 LDGSTS.E.BYPASS.LTC128B.128 [R225+0x3100], [R20.64], !P4 ;  /* 0x0310000014e10fae */ /* 0x0003ea000e101d4a */
[----:B------:R1:W-:Y:S01]  /*7f20*/  @P0 LDGSTS.E.BYPASS.LTC128B.128 [R225+0x6900], [R20.64+0x80], !P5 ;  /* 0x0690008014e10fae */ /* 0x0003e2000e901d4a */
[----:B------:R-:W-:Y:S04]  /*7f30*/  IADD3 R3, P0, R97, R16, RZ ;  /* 0x0000001061037210 */ /* 0x000fe80007f1e0ff */
[----:B------:R-:W0:Y:S01]  /*7f40*/  LDGDEPBAR ;  /* 0x00000000000079af */ /* 0x000e220000000000 */
[----:B------:R-:W-:Y:S01]  /*7f50*/  IADD3.X R2, R2, R96, RZ, P0, !PT ;  /* 0x0000006002027210 */ /* 0x000fe200007fe4ff */
[----:B------:R-:W-:Y:S04]  /*7f60*/  DEPBAR.LE SB0, 0x0 ;  /* 0x000080000000791a */ /* 0x000fe80000000000 */
[----:B------:R-:W-:Y:S06]  /*7f70*/  BAR.SYNC.DEFER_BLOCKING 0x0 ;  /* 0x0000000000007b1d */ /* 0x000fec0000010000 */
[----:B------:R-:W-:-:S05]  /*7f80*/  @!P1 BRA `(.L_x_290) ;  /* 0x000000c000009947 */ /* 0x000fca0003800000 */
[----:B-1----:R-:W1:Y:S01]  /*7f90*/  @!P6 LDS.128 R16, [R236+0x100] ;  /* 0x00010000ec10e984 */ /* 0x002e620000000c00 */
[----:B------:R-:W-:Y:S01]  /*7fa0*/  ISETP.GE.AND P0, PT, R217, c[0x0][0x1d4], PT ;  /* 0x00007500d9007a0c */ /* 0x000fe20003f06270 */
[----:B------:R-:W-:Y:S01]  /*7fb0*/  IMAD R8, R2, c[0x0][0x208], RZ ;  /* 0x0000820002087a24 */ /* 0x000fe200078e02ff */
[----:B------:R-:W-:Y:S03]  /*7fc0*/  MOV R94, R154 ;  /* 0x0000009a005e7202 */ /* 0x000fe60000000f00 */
[C---:B------:R-:W-:Y:S02]  /*7fd0*/  IMAD R8, R3.reuse, c[0x0][0x20c], R8 ;  /* 0x0000830003087a24 */ /* 0x040fe400078e0208 */
[----:B------:R-:W-:Y:S05]  /*7fe0*/  IMAD.WIDE.U32 R14, R3, c[0x0][0x208], R94 ;  /* 0x00008200030e7a25 */ /* 0x000fea00078e005e */
[C---:B------:R-:W-:Y:S01]  /*7ff0*/  LEA R20, P1, R14.reuse, c[0x0][0x1f8], 0x1 ;  /* 0x00007e000e147a11 */ /* 0x040fe200078208ff */
[----:B------:R-:W2:Y:S01]  /*8000*/  @!P0 LDS.128 R4, [R236+0x3900] ;  /* 0x00390000ec048984 */ /* 0x000ea20000000c00 */
[----:B------:R-:W-:Y:S04]  /*8010*/  IADD3 R8, R15, R8, RZ ;  /* 0x000000080f087210 */ /* 0x000fe80007ffe0ff */
[----:B------:R-:W-:Y:S05]  /*8020*/  LEA.HI.X R21, R14, c[0x0][0x1fc], R8, 0x1, P1 ;  /* 0x00007f000e157a11 */ /* 0x000fea00008f0c08 */
[----:B-1----:R1:W-:Y:S04]  /*8030*/  @!P6 STG.E.128 [R20.64], R16 ;  /* 0x000000101400e986 */ /* 0x0023e8000c101d0a */
[----:B--2---:R1:W-:Y:S02]  /*8040*/  @!P0 STG.E.128 [R20.64+0x80], R4 ;  /* 0x0000800414008986 */ /* 0x0043e4000c101d0a */
.L_x_290:
[----:B-1----:R-:W-:Y:S05]  /*8050*/  BSYNC B0 ;  /* 0x0000000000007941 */ /* 0x002fea0003800000 */
.L_x_289:
[----:B------:R-:W-:Y:S01]  /*8060*/  ISETP.GE.AND P0, PT, R220, R152, PT ;  /* 0x00000098dc00720c */ /* 0x000fe20003f06270 */
[----:B------:R-:W-:Y:S01]  /*8070*/  @!UPT UIADD3 URZ, URZ, URZ, URZ ;  /* 0x0000003f3f3ff290 */ /* 0x000fe2000fffe03f */
[----:B------:R-:W-:Y:S11]  /*8080*/  BSSY B0, `(.L_x_291) ;  /* 0x0000010000007945 */ /* 0x000ff60003800000 */
[----:B------:R-:W-:-:S05]  /*8090*/  @P0 BRA `(.L_x_292) ;  /* 0x000000e000000947 */ /* 0x000fca0003800000 */
[----:B------:R-:W1:Y:S01]  /*80a0*/  @!P6 LDS.128 R16, [R236+0x1100] ;  /* 0x00110000ec10e984 */ /* 0x000e620000000c00 */
[----:B------:R-:W-:Y:S02]  /*80b0*/  ISETP.GE.AND P1, PT, R217, c[0x0][0x1d4], PT ;  /* 0x00007500d9007a0c */ /* 0x000fe40003f26270 */
[----:B------:R-:W-:Y:S02]  /*80c0*/  IADD3 R9, P0, R3, 0x20, RZ ;  /* 0x0000002003097810 */ /* 0x000fe40007f1e0ff */
[----:B------:R-:W-:Y:S03]  /*80d0*/  MOV R94, R154 ;  /* 0x0000009a005e7202 */ /* 0x000fe60000000f00 */
[----:B------:R-:W-:Y:S02]  /*80e0*/  IMAD.X R8, RZ, RZ, R2, P0 ;  /* 0x000000ffff087224 */ /* 0x000fe400000e0602 */
[C---:B------:R-:W-:Y:S04]  /*80f0*/  IMAD.WIDE.U32 R14, R9.reuse, c[0x0][0x208], R94 ;  /* 0x00008200090e7a25 */ /* 0x040fe800078e005e */
[----:B------:R-:W2:Y:S01]  /*8100*/  @!P1 LDS.128 R4, [R236+0x4900] ;  /* 0x00490000ec049984 */ /* 0x000ea20000000c00 */
[----:B------:R-:W-:Y:S01]  /*8110*/  IMAD R8, R8, c[0x0][0x208], RZ ;  /* 0x0000820008087a24 */ /* 0x000fe200078e02ff */
[C---:B------:R-:W-:Y:S03]  /*8120*/  LEA R20, P0, R14.reuse, c[0x0][0x1f8], 0x1 ;  /* 0x00007e000e147a11 */ /* 0x040fe600078008ff */
[----:B------:R-:W-:Y:S04]  /*8130*/  IMAD R8, R9, c[0x0][0x20c], R8 ;  /* 0x0000830009087a24 */ /* 0x000fe800078e0208 */
[----:B------:R-:W-:Y:S05]  /*8140*/  IMAD.IADD R8, R15, 0x1, R8 ;  /* 0x000000010f087824 */ /* 0x000fea00078e0208 */
[----:B------:R-:W-:Y:S05]  /*8150*/  LEA.HI.X R21, R14, c[0x0][0x1fc], R8, 0x1, P0 ;  /* 0x00007f000e157a11 */ /* 0x000fea00000f0c08 */
[----:B-1----:R1:W-:Y:S04]  /*8160*/  @!P6 STG.E.128 [R20.64], R16 ;  /* 0x000000101400e986 */ /* 0x0023e8000c101d0a */
[----:B--2---:R1:W-:Y:S02]  /*8170*/  @!P1 STG.E.128 [R20.64+0x80], R4 ;  /* 0x0000800414009986 */ /* 0x0043e4000c101d0a */
.L_x_292:
[----:B------:R-:W-:Y:S05]  /*8180*/  BSYNC B0 ;  /* 0x0000000000007941 */ /* 0x000fea0003800000 */
.L_x_291:
[----:B------:R-:W-:Y:S01]  /*8190*/  ISETP.GE.AND P0, PT, R219, R152, PT ;  /* 0x00000098db00720c */ /* 0x000fe20003f06270 */
[----:B------:R-:W-:Y:S01]  /*81a0*/  @!UPT UIADD3 URZ, URZ, URZ, URZ ;  /* 0x0000003f3f3ff290 */ /* 0x000fe2000fffe03f */
[----:B------:R-:W-:Y:S11]  /*81b0*/  BSSY B0, `(.L_x_293) ;  /* 0x0000010000007945 */ /* 0x000ff60003800000 */
[----:B------:R-:W-:-:S05]  /*81c0*/  @P0 BRA `(.L_x_294) ;  /* 0x000000e000000947 */ /* 0x000fca0003800000 */
[----:B-1----:R-:W1:Y:S01]  /*81d0*/  @!P6 LDS.128 R16, [R236+0x2100] ;  /* 0x00210000ec10e984 */ /* 0x002e620000000c00 */
        /* <DEDUP_REMOVED lines=13> */
.L_x_294:
[----:B------:R-:W-:Y:S05]  /*82b0*/  BSYNC B0 ;  /* 0x0000000000007941 */ /* 0x000fea0003800000 */
.L_x_293:
        /* <DEDUP_REMOVED lines=18> */
.L_x_296:
[----:B------:R-:W-:Y:S05]  /*83e0*/  BSYNC B0 ;  /* 0x0000000000007941 */ /* 0x000fea0003800000 */
.L_x_295:
[----:B------:R-:W-:Y:S01]  /*83f0*/  ISETP.GT.AND P5, PT, R39, R93, PT ;  /* 0x0000005d2700720c */ /* 0x000fe20003fa4270 */
[----:B------:R-:W-:Y:S01]  /*8400*/  @!UPT UIADD3 URZ, URZ, URZ, URZ ;  /* 0x0000003f3f3ff290 */ /* 0x000fe2000fffe03f */
[----:B------:R-:W-:Y:S11]  /*8410*/  BSSY B0, `(.L_x_297) ;  /* 0x000002f000007945 */ /* 0x000ff60003800000 */
[----:B------:R-:W-:-:S05]  /*8420*/  @!P5 BRA `(.L_x_298) ;  /* 0x000002d00000d947 */ /* 0x000fca0003800000 */
[----:B------:R-:W-:Y:S01]  /*8430*/  ISETP.GE.AND P2, PT, R221, 0x21, PT ;  /* 0x00000021dd00780c */ /* 0x000fe20003f46270 */
[----:B------:R-:W-:Y:S01]  /*8440*/  IMAD.MOV.U32 R8, RZ, RZ, R158 ;  /* 0x000000ffff087224 */ /* 0x000fe200078e009e */
[----:B-1----:R-:W-:Y:S01]  /*8450*/  IADD3 R4, R39, -0x1, RZ ;  /* 0xffffffff27047810 */ /* 0x002fe20007ffe0ff */
[----:B------:R-:W-:Y:S01]  /*8460*/  IMAD.MOV.U32 R9, RZ, RZ, R191 ;  /* 0x000000ffff097224 */ /* 0x000fe200078e00bf */
[C---:B------:R-:W-:Y:S02]  /*8470*/  ISETP.GE.AND P1, PT, R221.reuse, 0x41, PT ;  /* 0x00000041dd00780c */ /* 0x040fe40003f26270 */
[----:B------:R-:W-:Y:S01]  /*8480*/  SHF.R.S32.HI R3, RZ, 0x1f, R4 ;  /* 0x0000001fff037819 */ /* 0x000fe20000011404 */
[----:B------:R-:W-:Y:S01]  /*8490*/  IMAD R2, R110, R4, RZ ;  /* 0x000000046e027224 */ /* 0x000fe200078e02ff */
[----:B------:R-:W-:Y:S01]  /*84a0*/  ISETP.GE.AND P3, PT, R221, 0x1, PT ;  /* 0x00000001dd00780c */ /* 0x000fe20003f66270 */
[-C--:B------:R-:W-:Y:S01]  /*84b0*/  IMAD.WIDE.U32 R8, R4, R194.reuse, R8 ;  /* 0x000000c204087225 */ /* 0x080fe200078e0008 */
[----:B------:R-:W-:Y:S02]  /*84c0*/  P2R R7, PR, RZ, 0x20 ;  /* 0x00000020ff077803 */ /* 0x000fe40000000000 */
[----:B------:R-:W-:Y:S01]  /*84d0*/  LOP3.LUT P5, RZ, R234, 0x2, RZ, 0xc0, !PT ;  /* 0x00000002eaff7812 */ /* 0x000fe200078ac0ff */
[----:B------:R-:W-:Y:S01]  /*84e0*/  IMAD R2, R3, R194, R2 ;  /* 0x000000c203027224 */ /* 0x000fe200078e0202 */
[-C--:B------:R-:W-:Y:S03]  /*84f0*/  @P2 IADD3 R4, P0, R116, R8.reuse, RZ ;  /* 0x0000000874042210 */ /* 0x080fe60007f1e0ff */
[----:B------:R-:W-:Y:S04]  /*8500*/  IMAD.IADD R2, R9, 0x1, R2 ;  /* 0x0000000109027824 */ /* 0x000fe800078e0202 */
[----:B------:R-:W-:Y:S01]  /*8510*/  @P2 IMAD.X R3, R2, 0x1, R115, P0 ;  /* 0x0000000102032824 */ /* 0x000fe200000e0673 */
[-C--:B------:R-:W-:Y:S05]  /*8520*/  @P1 IADD3 R6, P0, R134, R8.reuse, RZ ;  /* 0x0000000886061210 */ /* 0x080fea0007f1e0ff */
[----:B------:R-:W-:Y:S01]  /*8530*/  @P1 IMAD.X R5, R2, 0x1, R133, P0 ;  /* 0x0000000102051824 */ /* 0x000fe200000e0685 */
[C---:B------:R-:W-:Y:S04]  /*8540*/  @P3 LEA R16, P0, R8.reuse, c[0x0][0x220], 0x1 ;  /* 0x0000880008103a11 */ /* 0x040fe800078008ff */
[----:B------:R-:W-:Y:S02]  /*8550*/  @P3 LEA.HI.X R17, R8, c[0x0][0x224], R2, 0x1, P0 ;  /* 0x0000890008113a11 */ /* 0x000fe400000f0c02 */
[C---:B------:R-:W-:Y:S03]  /*8560*/  @P2 LEA R14, P0, R4.reuse, c[0x0][0x220], 0x1 ;  /* 0x00008800040e2a11 */ /* 0x040fe600078008ff */
[----:B------:R-:W-:Y:S01]  /*8570*/  @!PT LDS RZ, [RZ] ;  /* 0x00000000fffff984 */ /* 0x000fe20000000800 */
[----:B------:R-:W-:Y:S01]  /*8580*/  @!PT LDS RZ, [RZ] ;  /* 0x00000000fffff984 */ /* 0x000fe20000000800 */
[----:B------:R-:W-:Y:S01]  /*8590*/  @!PT LDS RZ, [RZ] ;  /* 0x00000000fffff984 */ /* 0x000fe20000000800 */
[----:B------:R1:W-:Y:S01]  /*85a0*/  @P3 LDGSTS.E.BYPASS.LTC128B.128 [R236+0x8100], [R16.64], !P5 ;  /* 0x0810000010ec3fae */ /* 0x0003e2000e901d4a */
[----:B------:R-:W-:Y:S02]  /*85b0*/  @P2 LEA.HI.X R15, R4, c[0x0][0x224], R3, 0x1, P0 ;  /* 0x00008900040f2a11 */ /* 0x000fe400000f0c03 */
[C---:B------:R-:W-:Y:S02]  /*85c0*/  @P1 LEA R4, P0, R6.reuse, c[0x0][0x220], 0x1 ;  /* 0x0000880006041a11 */ /* 0x040fe400078008ff */
[----:B------:R-:W-:Y:S02]  /*85d0*/  ISETP.NE.AND P5, PT, R7, RZ, PT ;  /* 0x000000ff0700720c */ /* 0x000fe40003fa5270 */
[----:B------:R-:W-:Y:S02]  /*85e0*/  @P1 LEA.HI.X R5, R6, c[0x0][0x224], R5, 0x1, P0 ;  /* 0x0000890006051a11 */ /* 0x000fe400000f0c05 */
[----:B------:R-:W-:Y:S11]  /*85f0*/  ISETP.GE.AND P0, PT, R221, 0x61, PT ;  /* 0x00000061dd00780c */ /* 0x000ff60003f06270 */
[----:B------:R-:W-:Y:S02]  /*8600*/  @!UPT UIADD3 URZ, URZ, URZ, URZ ;  /* 0x0000003f3f3ff290 */ /* 0x000fe4000fffe03f */
[----:B------:R-:W-:Y:S05]  /*8610*/  @P0 IADD3 R3, P4, R188, R8, RZ ;  /* 0x00000008bc030210 */ /* 0x000fea0007f9e0ff */
[----:B------:R-:W-:Y:S01]  /*8620*/  @P0 IMAD.X R2, R2, 0x1, R118, P4 ;  /* 0x0000000102020824 */ /* 0x000fe200020e0676 */
[C---:B------:R-:W-:Y:S04]  /*8630*/  @P0 LEA R8, P4, R3.reuse, c[0x0][0x220], 0x1 ;  /* 0x0000880003080a11 */ /* 0x040fe800078808ff */
[----:B------:R-:W-:Y:S02]  /*8640*/  @P0 LEA.HI.X R9, R3, c[0x0][0x224], R2, 0x1, P4 ;  /* 0x0000890003090a11 */ /* 0x000fe400020f0c02 */
[----:B------:R-:W-:Y:S11]  /*8650*/  ISETP.GE.AND P4, PT, R217, c[0x0][0x1d4], PT ;  /* 0x00007500d9007a0c */ /* 0x000ff60003f86270 */
[----:B------:R-:W-:Y:S02]  /*8660*/  @!UPT UIADD3 URZ, URZ, URZ, URZ ;  /* 0x0000003f3f3ff290 */ /* 0x000fe4000fffe03f */
[----:B------:R1:W-:Y:S01]  /*8670*/  @P3 LDGSTS.E.BYPASS.LTC128B.128 [R236+0xb900], [R16.64+0x80], !P4 ;  /* 0x0b90008010ec3fae */ /* 0x0003e2000e101d4a */
[----:B------:R-:W-:Y:S11]  /*8680*/  LOP3.LUT P3, RZ, R234, 0x2, RZ, 0xc0, !PT ;  /* 0x00000002eaff7812 */ /* 0x000ff6000786c0ff */
[----:B------:R-:W-:Y:S02]  /*8690*/  @!UPT UIADD3 URZ, URZ, URZ, URZ ;  /* 0x0000003f3f3ff290 */ /* 0x000fe4000fffe03f */
[----:B------:R1:W-:Y:S04]  /*86a0*/  @P2 LDGSTS.E.BYPASS.LTC128B.128 [R225+0x9100], [R14.64], !P3 ;  /* 0x091000000ee12fae */ /* 0x0003e8000d901d4a */
[----:B------:R1:W-:Y:S04]  /*86b0*/  @P2 LDGSTS.E.BYPASS.LTC128B.128 [R225+0xc900], [R14.64+0x80], !P4 ;  /* 0x0c9000800ee12fae */ /* 0x0003e8000e101d4a */
[----:B------:R1:W-:Y:S04]  /*86c0*/  @P1 LDGSTS.E.BYPASS.LTC128B.128 [R225+0xa100], [R4.64], !P3 ;  /* 0x0a10000004e11fae */ /* 0x0003e8000d901d4a */
[----:B------:R1:W-:Y:S04]  /*86d0*/  @P1 LDGSTS.E.BYPASS.LTC128B.128 [R225+0xd900], [R4.64+0x80], !P4 ;  /* 0x0d90008004e11fae */ /* 0x0003e8000e101d4a */
[----:B------:R1:W-:Y:S04]  /*86e0*/  @P0 LDGSTS.E.BYPASS.LTC128B.128 [R225+0xb100], [R8.64], !P3 ;  /* 0x0b10000008e10fae */ /* 0x0003e8000d901d4a */
[----:B------:R1:W-:Y:S02]  /*86f0*/  @P0 LDGSTS.E.BYPASS.LTC128B.128 [R225+0xe900], [R8.64+0x80], !P4 ;  /* 0x0e90008008e10fae */ /* 0x0003e4000e101d4a */
.L_x_298:
[----:B------:R-:W-:Y:S05]  /*8700*/  BSYNC B0 ;  /* 0x0000000000007941 */ /* 0x000fea0003800000 */
.L_x_297:
[----:B------:R-:W0:Y:S01]  /*8710*/  LDGDEPBAR ;  /* 0x00000000000079af */ /* 0x000e220000000000 */
[----:B------:R-:W-:Y:S01]  /*8720*/  IADD3 R39, R39, -0x1, RZ ;  /* 0xffffffff27277810 */ /* 0x000fe20007ffe0ff */
[----:B------:R-:W-:-:S05]  /*8730*/  @P5 BRA `(.L_x_299) ;  /* 0xffffa4a000005947 */ /* 0x000fca000383ffff */
[----:B------:R-:W-:Y:S01]  /*8740*/  WARPSYNC 0xffffffff ;  /* 0xffffffff00007948 */ /* 0x000fe20003800000 */
[----:B------:R-:W-:Y:S06]  /*8750*/  BAR.SYNC.DEFER_BLOCKING 0x0 ;  /* 0x0000000000007b1d */ /* 0x000fec0000010000 */
.L_x_250:
[----:B------:R-:W-:Y:S01]  /*8760*/  ISETP.GE.AND P0, PT, R77, 0x1, PT ;  /* 0x000000014d00780c */ /* 0x000fe20003f06270 */
[----:B------:R-:W-:Y:S01]  /*8770*/  BSSY B0, `(.L_x_300) ;  /* 0x000001e000007945 */ /* 0x000fe20003800000 */
[----:B------:R-:W-:Y:S01]  /*8780*/  IMAD.IADD R0, R91, 0x1, R92 ;  /* 0x000000015b007824 */ /* 0x000fe200078e025c */
[----:B-1----:R-:W-:-:S10]  /*8790*/  MOV R8, RZ ;  /* 0x000000ff00087202 */ /* 0x002fd40000000f00 */
[----:B------:R-:W-:Y:S05]  /*87a0*/  @!P0 BRA `(.L_x_301) ;  /* 0x000001a000008947 */ /* 0x000fea0003800000 */
[-C--:B------:R-:W-:Y:S02]  /*87b0*/  IABS R5, R108.reuse ;  /* 0x0000006c00057213 */ /* 0x080fe40000000000 */
[----:B------:R-:W-:Y:S02]  /*87c0*/  IADD3 R6, R90, -0x1, R108 ;  /* 0xffffffff5a067810 */ /* 0x000fe40007ffe06c */
[----:B------:R-:W1:Y:S01]  /*87d0*/  I2F.RP R8, R5 ;  /* 0x0000000500087306 */ /* 0x000e620000209400 */
[----:B------:R-:W-:Y:S02]  /*87e0*/  IABS R2, R108 ;  /* 0x0000006c00027213 */ /* 0x000fe40000000000 */
        /* <DEDUP_REMOVED lines=20> */
[----:B------:R-:W-:-:S05]  /*8930*/  @!P0 LOP3.LUT R4, RZ, R108, RZ, 0x33, !PT ;  /* 0x0000006cff048212 */ /* 0x000fca00078e33ff */
[----:B------:R-:W-:Y:S02]  /*8940*/  IMAD.MOV.U32 R8, RZ, RZ, R4 ;  /* 0x000000ffff087224 */ /* 0x000fe400078e0004 */
.L_x_301:
[----:B------:R-:W-:Y:S05]  /*8950*/  BSYNC B0 ;  /* 0x0000000000007941 */ /* 0x000fea0003800000 */
.L_x_300:
[----:B------:R-:W-:Y:S01]  /*8960*/  IMAD R239, R235, R8, RZ ;  /* 0x00000008ebef7224 */ /* 0x000fe200078e02ff */
[----:B------:R-:W-:Y:S01]  /*8970*/  PRMT R2, RZ, 0x7610, R2 ;  /* 0x00007610ff027816 */ /* 0x000fe20000000002 */
[----:B------:R-:W-:Y:S01]  /*8980*/  IMAD.MOV.U32 R3, RZ, RZ, RZ ;  /* 0x000000ffff037224 */ /* 0x000fe200078e00ff */
[----:B------:R-:W-:Y:S01]  /*8990*/  MOV R9, RZ ;  /* 0x000000ff00097202 */ /* 0x000fe20000000f00 */
        /* <DEDUP_REMOVED lines=38> */
[----:B------:R-:W-:-:S04]  /*8c00*/  @P1 IMAD.MOV.U32 R2, RZ, RZ, 0x4 ;  /* 0x00000004ff021424 */ /* 0x000fc800078e00ff */
[----:B------:R-:W-:-:S06]  /*8c10*/  @P1 IMAD.WIDE R2, R232, R2, c[0x0][0x340] ;  /* 0x0000d000e8021625 */ /* 0x000fcc00078e0202 */
[----:B------:R1:W2:Y:S01]  /*8c20*/  @P1 LDG.E R2, [R2.64] ;  /* 0x0000000a02021981 */ /* 0x0002a2000c1e1900 */
[----:B------:R-:W-:Y:S01]  /*8c30*/  SHF.R.S32.HI R4, RZ, 0x1f, R223 ;  /* 0x0000001fff047819 */ /* 0x000fe200000114df */
[----:B------:R-:W-:Y:S01]  /*8c40*/  IMAD.MOV.U32 R6, RZ, RZ, R10 ;  /* 0x000000ffff067224 */ /* 0x000fe200078e000a */
[----:B------:R-:W-:Y:S01]  /*8c50*/  MOV R7, R11 ;  /* 0x0000000b00077202 */ /* 0x000fe20000000f00 */
[----:B------:R-:W-:Y:S01]  /*8c60*/  WARPSYNC 0xffffffff ;  /* 0xffffffff00007948 */ /* 0x000fe20003800000 */
[----:B------:R-:W-:Y:S02]  /*8c70*/  ISETP.GE.AND P2, PT, R10, c[0x0][0x1d4], PT ;  /* 0x000075000a007a0c */ /* 0x000fe40003f46270 */
[----:B------:R-:W-:Y:S02]  /*8c80*/  IADD3 R9, R8, -0x1, RZ ;  /* 0xffffffff08097810 */ /* 0x000fe40007ffe0ff */
[----:B------:R-:W-:Y:S02]  /*8c90*/  P2R R116, PR, RZ, 0x4 ;  /* 0x00000004ff747803 */ /* 0x000fe40000000000 */
[----:B------:R-:W-:-:S02]  /*8ca0*/  SEL R20, RZ, 0x1, P2 ;  /* 0x00000001ff147807 */ /* 0x000fc40001000000 */
[----:B-1----:R-:W-:-:S04]  /*8cb0*/  IADD3 R3, P0, R223, R0, RZ ;  /* 0x00000000df037210 */ /* 0x002fc80007f1e0ff */
[----:B------:R-:W-:Y:S01]  /*8cc0*/  LEA.HI.X.SX32 R0, R0, R4, 0x1, P0 ;  /* 0x0000000400007211 */ /* 0x000fe200000f0eff */
[----:B------:R-:W-:Y:S01]  /*8cd0*/  IMAD.WIDE.U32 R12, R3, c[0x0][0x1e0], R6 ;  /* 0x00007800030c7a25 */ /* 0x000fe200078e0006 */
[----:B------:R-:W-:-:S03]  /*8ce0*/  ISETP.NE.U32.AND P0, PT, RZ, c[0x0][0x350], PT ;  /* 0x0000d400ff007a0c */ /* 0x000fc60003f05070 */
[C---:B------:R-:W-:Y:S01]  /*8cf0*/  IMAD R4, R0.reuse, c[0x0][0x1e0], RZ ;  /* 0x0000780000047a24 */ /* 0x040fe200078e02ff */
[----:B------:R-:W-:Y:S01]  /*8d00*/  ISETP.NE.AND.EX P0, PT, RZ, c[0x0][0x354], PT, P0 ;  /* 0x0000d500ff007a0c */ /* 0x000fe20003f05300 */
[----:B------:R-:W-:Y:S02]  /*8d10*/  IMAD R0, R0, c[0x0][0x208], RZ ;  /* 0x0000820000007a24 */ /* 0x000fe400078e02ff */
[C---:B------:R-:W-:Y:S02]  /*8d20*/  IMAD R4, R3.reuse, c[0x0][0x1e4], R4 ;  /* 0x0000790003047a24 */ /* 0x040fe400078e0204 */
[----:B------:R-:W-:-:S04]  /*8d30*/  IMAD.WIDE.U32 R6, R3, c[0x0][0x208], R6 ;  /* 0x0000820003067a25 */ /* 0x000fc800078e0006 */
[----:B------:R-:W-:Y:S02]  /*8d40*/  IMAD R0, R3, c[0x0][0x20c], R0 ;  /* 0x0000830003007a24 */ /* 0x000fe400078e0200 */
[----:B------:R-:W-:Y:S02]  /*8d50*/  IMAD.IADD R5, R13, 0x1, R4 ;  /* 0x000000010d057824 */ /* 0x000fe400078e0204 */
[----:B------:R-:W-:Y:S01]  /*8d60*/  IMAD.MOV.U32 R4, RZ, RZ, R12 ;  /* 0x000000ffff047224 */ /* 0x000fe200078e000c */
[----:B------:R-:W-:Y:S02]  /*8d70*/  IADD3 R7, R7, R0, RZ ;  /* 0x0000000007077210 */ /* 0x000fe40007ffe0ff */
[----:B------:R-:W-:Y:S01]  /*8d80*/  SHF.R.S32.HI R0, RZ, 0x1f, R89 ;  /* 0x0000001fff007819 */ /* 0x000fe20000011459 */
[----:B------:R-:W-:-:S04]  /*8d90*/  IMAD.WIDE.U32 R4, R233, c[0x0][0x1e8], R4 ;  /* 0x00007a00e9047a25 */ /* 0x000fc800078e0004 */
[----:B------:R-:W-:Y:S01]  /*8da0*/  IMAD.WIDE.U32 R240, R233, c[0x0][0x210], R6 ;  /* 0x00008400e9f07a25 */ /* 0x000fe200078e0006 */
[----:B------:R-:W-:-:S03]  /*8db0*/  MOV R242, R4 ;  /* 0x0000000400f27202 */ /* 0x000fc60000000f00 */
[C---:B------:R-:W-:Y:S02]  /*8dc0*/  IMAD R243, R233.reuse, c[0x0][0x1ec], R5 ;  /* 0x00007b00e9f37a24 */ /* 0x040fe400078e0205 */
[----:B------:R-:W-:Y:S02]  /*8dd0*/  IMAD R241, R233, c[0x0][0x214], R241 ;  /* 0x00008500e9f17a24 */ /* 0x000fe400078e02f1 */
[----:B------:R-:W-:Y:S02]  /*8de0*/  IMAD R0, R0, c[0x0][0x178], RZ ;  /* 0x00005e0000007a24 */ /* 0x000fe400078e02ff */
[----:B------:R-:W-:-:S04]  /*8df0*/  IMAD.WIDE.U32 R6, R89, c[0x0][0x178], RZ ;  /* 0x00005e0059067a25 */ /* 0x000fc800078e00ff */
[----:B------:R-:W-:-:S04]  /*8e00*/  IMAD R3, R89, c[0x0][0x17c], R0 ;  /* 0x00005f0059037a24 */ /* 0x000fc800078e0200 */
[----:B------:R-:W-:Y:S01]  /*8e10*/  IMAD.IADD R3, R7, 0x1, R3 ;  /* 0x0000000107037824 */ /* 0x000fe200078e0203 */
[----:B--2---:R-:W-:Y:S01]  /*8e20*/  @P1 SHF.R.S32.HI R237, RZ, 0x1f, R2 ;  /* 0x0000001fffed1819 */ /* 0x004fe20000011402 */
[----:B------:R-:W-:Y:S01]  /*8e30*/  @!P1 IMAD.MOV.U32 R2, RZ, RZ, R232 ;  /* 0x000000ffff029224 */ /* 0x000fe200078e00e8 */
[----:B------:R-:W-:Y:S02]  /*8e40*/  @!P1 MOV R237, R88 ;  /* 0x0000005800ed9202 */ /* 0x000fe40000000f00 */
[----:B------:R-:W-:Y:S02]  /*8e50*/  ISETP.GE.AND P1, PT, R217, c[0x0][0x1d4], PT ;  /* 0x00007500d9007a0c */ /* 0x000fe40003f26270 */
[----:B------:R-:W-:Y:S02]  /*8e60*/  SEL R237, R237, RZ, !P0 ;  /* 0x000000ffeded7207 */ /* 0x000fe40004000000 */
[----:B------:R-:W-:Y:S02]  /*8e70*/  SEL R2, R2, RZ, !P0 ;  /* 0x000000ff02027207 */ /* 0x000fe40004000000 */
[----:B------:R-:W-:Y:S01]  /*8e80*/  ISETP.NE.U32.AND P0, PT, RZ, c[0x0][0x348], PT ;  /* 0x0000d200ff007a0c */ /* 0x000fe20003f05070 */
[----:B------:R-:W-:-:S02]  /*8e90*/  IMAD R238, R237, c[0x0][0x1f0], RZ ;  /* 0x00007c00edee7a24 */ /* 0x000fc400078e02ff */
[----:B------:R-:W-:Y:S01]  /*8ea0*/  IMAD R237, R237, c[0x0][0x218], RZ ;  /* 0x00008600eded7a24 */ /* 0x000fe200078e02ff */
[----:B------:R-:W-:Y:S01]  /*8eb0*/  ISETP.NE.AND.EX P0, PT, RZ, c[0x0][0x34c], PT, P0 ;  /* 0x0000d300ff007a0c */ /* 0x000fe20003f05300 */
[----:B------:R-:W-:-:S03]  /*8ec0*/  IMAD.WIDE.U32 R242, R2, c[0x0][0x1f0], R242 ;  /* 0x00007c0002f27a25 */ /* 0x000fc600078e00f2 */
[----:B------:R-:W-:Y:S01]  /*8ed0*/  SEL R88, R88, RZ, !P0 ;  /* 0x000000ff58587207 */ /* 0x000fe20004000000 */
[----:B------:R-:W-:Y:S01]  /*8ee0*/  IMAD.WIDE.U32 R240, R2, c[0x0][0x218], R240 ;  /* 0x0000860002f07a25 */ /* 0x000fe200078e00f0 */
[----:B------:R-:W-:-:S03]  /*8ef0*/  SEL R0, R232, RZ, !P0 ;  /* 0x000000ffe8007207 */ /* 0x000fc60004000000 */
[C---:B------:R-:W-:Y:S02]  /*8f00*/  IMAD R238, R2.reuse, c[0x0][0x1f4], R238 ;  /* 0x00007d0002ee7a24 */ /* 0x040fe400078e02ee */
[----:B------:R-:W-:Y:S01]  /*8f10*/  IMAD R237, R2, c[0x0][0x21c], R237 ;  /* 0x0000870002ed7a24 */ /* 0x000fe200078e02ed */
[----:B------:R-:W-:Y:S02]  /*8f20*/  SHF.R.S32.HI R2, RZ, 0x1f, R217 ;  /* 0x0000001fff027819 */ /* 0x000fe400000114d9 */
[----:B------:R-:W-:Y:S02]  /*8f30*/  IADD3 R238, R243, R238, RZ ;  /* 0x000000eef3ee7210 */ /* 0x000fe40007ffe0ff */
[----:B------:R-:W-:Y:S02]  /*8f40*/  IADD3 R237, R241, R237, RZ ;  /* 0x000000edf1ed7210 */ /* 0x000fe40007ffe0ff */
[----:B------:R-:W-:Y:S01]  /*8f50*/  IMAD.MOV.U32 R4, RZ, RZ, c[0x0][0x2c4] ;  /* 0x0000b100ff047624 */ /* 0x000fe200078e00ff */
[----:B------:R-:W-:Y:S01]  /*8f60*/  BAR.SYNC.DEFER_BLOCKING 0x0 ;  /* 0x0000000000007b1d */ /* 0x000fe20000010000 */
[----:B------:R-:W-:Y:S01]  /*8f70*/  IMAD.MOV.U32 R12, RZ, RZ, R6 ;  /* 0x000000ffff0c7224 */ /* 0x000fe200078e0006 */
[----:B------:R-:W-:Y:S01]  /*8f80*/  ISETP.GE.AND P6, PT, R10, c[0x0][0x198], PT ;  /* 0x000066000a007a0c */ /* 0x000fe20003fc6270 */
[----:B------:R-:W-:Y:S01]  /*8f90*/  IMAD.MOV.U32 R13, RZ, RZ, R3 ;  /* 0x000000ffff0d7224 */ /* 0x000fe200078e0003 */
[----:B------:R-:W-:Y:S01]  /*8fa0*/  ISETP.NE.AND P0, PT, R4, 0x1, PT ;  /* 0x000000010400780c */ /* 0x000fe20003f05270 */
[----:B------:R-:W-:Y:S01]  /*8fb0*/  IMAD R4, R222, 0x20, R223 ;  /* 0x00000020de047824 */ /* 0x000fe200078e02df */
[----:B------:R-:W-:Y:S01]  /*8fc0*/  ISETP.GE.AND P4, PT, R217, c[0x0][0x198], PT ;  /* 0x00006600d9007a0c */ /* 0x000fe20003f86270 */
[----:B------:R-:W-:Y:S01]  /*8fd0*/  IMAD.WIDE.U32 R12, R233, c[0x0][0x1b8], R12 ;  /* 0x00006e00e90c7a25 */ /* 0x000fe200078e000c */
[----:B------:R-:W-:-:S03]  /*8fe0*/  SHF.R.S32.HI R21, RZ, 0x1f, R9 ;  /* 0x0000001fff157819 */ /* 0x000fc60000011409 */
[----:B------:R-:W-:Y:S02]  /*8ff0*/  IMAD R4, R209, 0x80, R4 ;  /* 0x00000080d1047824 */ /* 0x000fe400078e0204 */
[----:B------:R-:W-:Y:S02]  /*9000*/  IMAD R3, R88, c[0x0][0x1c0], RZ ;  /* 0x0000700058037a24 */ /* 0x000fe400078e02ff */
[----:B------:R-:W-:Y:S02]  /*9010*/  IMAD.MOV.U32 R5, RZ, RZ, R4 ;  /* 0x000000ffff057224 */ /* 0x000fe400078e0004 */
[----:B------:R-:W-:-:S04]  /*9020*/  @P0 IMAD.HI.U32 R6, R4, c[0x0][0x2c8], RZ ;  /* 0x0000b20004060a27 */ /* 0x000fc800078e00ff */
[----:B------:R-:W-:Y:S01]  /*9030*/  IMAD R13, R233, c[0x0][0x1bc], R13 ;  /* 0x00006f00e90d7a24 */ /* 0x000fe200078e020d */
[----:B------:R-:W-:Y:S01]  /*9040*/  @P0 SHF.R.U32.HI R5, RZ, c[0x0][0x2cc], R6 ;  /* 0x0000b300ff050a19 */ /* 0x000fe20000011606 */
[C---:B------:R-:W-:Y:S02]  /*9050*/  IMAD R3, R0.reuse, c[0x0][0x1c4], R3 ;  /* 0x0000710000037a24 */ /* 0x040fe400078e0203 */
[----:B------:R-:W-:Y:S01]  /*9060*/  IMAD.WIDE.U32 R12, R0, c[0x0][0x1c0], R12 ;  /* 0x00007000000c7a25 */ /* 0x000fe200078e000c */
[----:B------:R-:W-:-:S03]  /*9070*/  SHF.R.S32.HI R6, RZ, 0x1f, R5 ;  /* 0x0000001fff067819 */ /* 0x000fc60000011405 */
[----:B------:R-:W-:Y:S02]  /*9080*/  IMAD.MOV R0, RZ, RZ, -R5 ;  /* 0x000000ffff007224 */ /* 0x000fe400078e0a05 */
[----:B------:R-:W-:Y:S02]  /*9090*/  IMAD.IADD R7, R13, 0x1, R3 ;  /* 0x000000010d077824 */ /* 0x000fe400078e0203 */
[----:B------:R-:W-:Y:S02]  /*90a0*/  IMAD R0, R0, c[0x0][0x2c4], R4 ;  /* 0x0000b10000007a24 */ /* 0x000fe400078e0204 */
[----:B------:R-:W-:Y:S02]  /*90b0*/  IMAD R3, R6, c[0x0][0x1b0], RZ ;  /* 0x00006c0006037a24 */ /* 0x000fe400078e02ff */
[----:B------:R-:W-:Y:S01]  /*90c0*/  IMAD.MOV.U32 R6, RZ, RZ, R12 ;  /* 0x000000ffff067224 */ /* 0x000fe200078e000c */
[----:B------:R-:W-:Y:S01]  /*90d0*/  SHF.R.S32.HI R4, RZ, 0x1f, R0 ;  /* 0x0000001fff047819 */ /* 0x000fe20000011400 */
[----:B------:R-:W-:-:S02]  /*90e0*/  IMAD R3, R5, c[0x0][0x1b4], R3 ;  /* 0x00006d0005037a24 */ /* 0x000fc400078e0203 */
[----:B------:R-:W-:-:S04]  /*90f0*/  IMAD.WIDE.U32 R6, R5, c[0x0][0x1b0], R6 ;  /* 0x00006c0005067a25 */ /* 0x000fc800078e0006 */
[----:B------:R-:W-:Y:S02]  /*9100*/  IMAD R4, R4, c[0x0][0x1a8], RZ ;  /* 0x00006a0004047a24 */ /* 0x000fe400078e02ff */
[----:B------:R-:W-:Y:S02]  /*9110*/  IMAD.IADD R7, R7, 0x1, R3 ;  /* 0x0000000107077824 */ /* 0x000fe400078e0203 */
[C---:B------:R-:W-:Y:S02]  /*9120*/  IMAD R4, R0.reuse, c[0x0][0x1ac], R4 ;  /* 0x00006b0000047a24 */ /* 0x040fe400078e0204 */
[----:B------:R-:W-:-:S04]  /*9130*/  IMAD.WIDE.U32 R6, R0, c[0x0][0x1a8], R6 ;  /* 0x00006a0000067a25 */ /* 0x000fc800078e0006 */
[----:B------:R-:W-:Y:S01]  /*9140*/  IMAD.IADD R4, R7, 0x1, R4 ;  /* 0x0000000107047824 */ /* 0x000fe200078e0204 */
[C---:B------:R-:W-:Y:S01]  /*9150*/  LEA R12, P0, R6.reuse, c[0x0][0x160], 0x1 ;  /* 0x00005800060c7a11 */ /* 0x040fe200078008ff */
[----:B------:R-:W-:Y:S02]  /*9160*/  IMAD R0, R79, c[0x0][0x2c4], RZ ;  /* 0x0000b1004f007a24 */ /* 0x000fe400078e02ff */
[----:B------:R-:W-:Y:S01]  /*9170*/  IMAD R7, R209, 0x80, R223 ;  /* 0x00000080d1077824 */ /* 0x000fe200078e02df */
[----:B------:R-:W-:Y:S01]  /*9180*/  LEA.HI.X R5, R6, c[0x0][0x164], R4, 0x1, P0 ;  /* 0x0000590006057a11 */ /* 0x000fe200000f0c04 */
[----:B------:R-:W1:Y:S01]  /*9190*/  SHFL.IDX PT, R3, R12, RZ, 0x181f ;  /* 0x00181fff0c037589 */ /* 0x000e6200000e0000 */
[----:B------:R-:W-:Y:S02]  /*91a0*/  IMAD.MOV.U32 R24, RZ, RZ, 0x40 ;  /* 0x00000040ff187424 */ /* 0x000fe400078e00ff */
[C---:B------:R-:W-:Y:S01]  /*91b0*/  ISETP.GE.AND P5, PT, R7.reuse, R0, PT ;  /* 0x000000000700720c */ /* 0x040fe20003fa6270 */
[----:B------:R-:W2:Y:S01]  /*91c0*/  SHFL.IDX PT, R6, R5, RZ, 0x181f ;  /* 0x00181fff05067589 */ /* 0x000ea200000e0000 */
[----:B------:R-:W-:-:S03]  /*91d0*/  IADD3 R14, R7, 0x20, RZ ;  /* 0x00000020070e7810 */ /* 0x000fc60007ffe0ff */
[----:B------:R-:W3:Y:S01]  /*91e0*/  SHFL.IDX PT, R4, R12, 0x1, 0x181f ;  /* 0x00381f000c047f89 */ /* 0x000ee200000e0000 */
[----:B------:R-:W-:-:S03]  /*91f0*/  ISETP.GE.AND P1, PT, R14, R0, PT ;  /* 0x000000000e00720c */ /* 0x000fc60003f26270 */
[----:B------:R-:W4:Y:S04]  /*9200*/  SHFL.IDX PT, R13, R5, 0x1, 0x181f ;  /* 0x00381f00050d7f89 */ /* 0x000f2800000e0000 */
[CC--:B-1----:R-:W-:Y:S02]  /*9210*/  @!P5 LEA R14, P0, R10.reuse, R3.reuse, 0x1 ;  /* 0x000000030a0ed211 */ /* 0x0c2fe400078008ff */
[C---:B------:R-:W-:Y:S02]  /*9220*/  @!P5 LEA R18, P2, R217.reuse, R3, 0x1 ;  /* 0x00000003d912d211 */ /* 0x040fe400078408ff */
[----:B------:R-:W1:Y:S01]  /*9230*/  SHFL.IDX PT, R3, R12, 0x2, 0x181f ;  /* 0x00581f000c037f89 */ /* 0x000e6200000e0000 */
[-C--:B--2---:R-:W-:Y:S02]  /*9240*/  @!P5 LEA.HI.X R15, R10, R6.reuse, R11, 0x1, P0 ;  /* 0x000000060a0fd211 */ /* 0x084fe400000f0c0b */
[----:B------:R-:W-:-:S02]  /*9250*/  @!P5 LEA.HI.X R19, R217, R6, R2, 0x1, P2 ;  /* 0x00000006d913d211 */ /* 0x000fc400010f0c02 */
[CC--:B---3--:R-:W-:Y:S01]  /*9260*/  @!P1 LEA R16, P0, R10.reuse, R4.reuse, 0x1 ;  /* 0x000000040a109211 */ /* 0x0c8fe200078008ff */
[----:B------:R-:W2:Y:S03]  /*9270*/  SHFL.IDX PT, R6, R5, 0x2, 0x181f ;  /* 0x00581f0005067f89 */ /* 0x000ea600000e0000 */
[-C--:B----4-:R-:W-:Y:S01]  /*9280*/  @!P1 LEA.HI.X R17, R10, R13.reuse, R11, 0x1, P0 ;  /* 0x0000000d0a119211 */ /* 0x090fe200000f0c0b */
[----:B------:R3:W-:Y:S01]  /*9290*/  @!P5 LDGSTS.E.BYPASS.LTC128B.128 [R236+0x100], [R14.64], !P6 ;  /* 0x001000000eecdfae */ /* 0x0007e2000f101d4a */
[----:B------:R-:W-:Y:S02]  /*92a0*/  @!P1 LEA R22, P0, R217, R4, 0x1 ;  /* 0x00000004d9169211 */ /* 0x000fe400078008ff */
[----:B------:R-:W-:Y:S01]  /*92b0*/  IADD3 R4, R7, 0x40, RZ ;  /* 0x0000004007047810 */ /* 0x000fe20007ffe0ff */
[----:B------:R4:W-:Y:S01]  /*92c0*/  @!P5 LDGSTS.E.BYPASS.LTC128B.128 [R236+0x4100], [R18.64], !P4 ;  /* 0x0410000012ecdfae */ /* 0x0009e2000e101d4a */
[----:B------:R-:W-:-:S02]  /*92d0*/  @!P1 LEA.HI.X R23, R217, R13, R2, 0x1, P0 ;  /* 0x0000000dd9179211 */ /* 0x000fc400000f0c02 */
[----:B------:R-:W-:Y:S01]  /*92e0*/  ISETP.GE.AND P0, PT, R4, R0, PT ;  /* 0x000000000400720c */ /* 0x000fe20003f06270 */
[----:B------:R1:W-:Y:S01]  /*92f0*/  @!P1 LDGSTS.E.BYPASS.LTC128B.128 [R225+0x1100], [R16.64], !P6 ;  /* 0x0110000010e19fae */ /* 0x0003e2000f101d4a */
[----:B------:R-:W-:-:S03]  /*9300*/  IADD3 R7, R7, 0x60, RZ ;  /* 0x0000006007077810 */ /* 0x000fc60007ffe0ff */
[----:B------:R2:W-:Y:S04]  /*9310*/  @!P1 LDGSTS.E.BYPASS.LTC128B.128 [R225+0x5100], [R22.64], !P4 ;  /* 0x0510000016e19fae */ /* 0x0005e8000e101d4a */
[----:B------:R2:W3:Y:S04]  /*9320*/  SHFL.IDX PT, R4, R12, 0x3, 0x181f ;  /* 0x00781f000c047f89 */ /* 0x0004e800000e0000 */
[----:B------:R-:W3:Y:S01]  /*9330*/  SHFL.IDX PT, R5, R5, 0x3, 0x181f ;  /* 0x00781f0005057f89 */ /* 0x000ee200000e0000 */
[----:B-1----:R-:W-:Y:S02]  /*9340*/  IMAD.MOV.U32 R16, RZ, RZ, R242 ;  /* 0x000000ffff107224 */ /* 0x002fe400078e00f2 */
[----:B------:R-:W-:Y:S01]  /*9350*/  IMAD.MOV.U32 R17, RZ, RZ, R238 ;  /* 0x000000ffff117224 */ /* 0x000fe200078e00ee */
[----:B--2---:R-:W-:Y:S01]  /*9360*/  @!P0 LEA R12, P1, R10, R3, 0x1 ;  /* 0x000000030a0c8211 */ /* 0x004fe200078208ff */
[----:B------:R-:W-:-:S03]  /*9370*/  IMAD.MOV.U32 R22, RZ, RZ, 0x70 ;  /* 0x00000070ff167424 */ /* 0x000fc600078e00ff */
[----:B------:R-:W-:Y:S01]  /*9380*/  @!P0 LEA.HI.X R13, R10, R6, R11, 0x1, P1 ;  /* 0x000000060a0d8211 */ /* 0x000fe200008f0c0b */
[----:B------:R-:W-:Y:S01]  /*9390*/  IMAD R22, R8, -0x70, R22 ;  /* 0xffffff9008167824 */ /* 0x000fe200078e0216 */
[----:B---3--:R-:W-:-:S03]  /*93a0*/  @!P0 LEA R14, P1, R217, R3, 0x1 ;  /* 0x00000003d90e8211 */ /* 0x008fc600078208ff */
[----:B------:R-:W-:Y:S01]  /*93b0*/  IMAD.IADD R79, R77, 0x1, R22 ;  /* 0x000000014d4f7824 */ /* 0x000fe200078e0216 */
[----:B------:R-:W-:Y:S01]  /*93c0*/  @!P0 LEA.HI.X R15, R217, R6, R2, 0x1, P1 ;  /* 0x00000006d90f8211 */ /* 0x000fe200008f0c02 */
[----:B------:R1:W-:Y:S01]  /*93d0*/  @!P0 LDGSTS.E.BYPASS.LTC128B.128 [R225+0x2100], [R12.64], !P6 ;  /* 0x021000000ce18fae */ /* 0x0003e2000f101d4a */
[----:B------:R-:W-:Y:S01]  /*93e0*/  ISETP.GE.AND P1, PT, R7, R0, PT ;  /* 0x000000000700720c */ /* 0x000fe20003f26270 */
[----:B------:R-:W-:Y:S01]  /*93f0*/  IMAD.WIDE.U32 R6, R9, c[0x0][0x1e0], RZ ;  /* 0x0000780009067a25 */ /* 0x000fe200078e00ff */
[----:B------:R-:W-:Y:S01]  /*9400*/  IMNMX R3, R79, 0x70, PT ;  /* 0x000000704f037817 */ /* 0x000fe20003800200 */
[----:B------:R2:W-:Y:S04]  /*9410*/  @!P0 LDGSTS.E.BYPASS.LTC128B.128 [R225+0x6100], [R14.64], !P4 ;  /* 0x061000000ee18fae */ /* 0x0005e8000e101d4a */
[----:B------:R-:W-:-:S05]  /*9420*/  IMAD.IADD R3, R3, 0x1, -R223 ;  /* 0x0000000103037824 */ /* 0x000fca00078e0adf */
[C---:B------:R-:W-:Y:S02]  /*9430*/  ISETP.GE.AND P3, PT, R3.reuse, 0x1, PT ;  /* 0x000000010300780c */ /* 0x040fe40003f66270 */
[----:B------:R-:W-:Y:S01]  /*9440*/  ISETP.GE.AND P2, PT, R3, 0x21, PT ;  /* 0x000000210300780c */ /* 0x000fe20003f46270 */
[----:B-1----:R-:W-:Y:S01]  /*9450*/  IMAD R12, R21, c[0x0][0x1e0], RZ ;  /* 0x00007800150c7a24 */ /* 0x002fe200078e02ff */
[----:B--2---:R-:W-:-:S03]  /*9460*/  @!P1 LEA R14, P0, R10, R4, 0x1 ;  /* 0x000000040a0e9211 */ /* 0x004fc600078008ff */
[----:B------:R-:W-:Y:S01]  /*9470*/  IMAD R12, R9, c[0x0][0x1e4], R12 ;  /* 0x00007900090c7a24 */ /* 0x000fe200078e020c */
[----:B------:R-:W-:-:S03]  /*9480*/  @!P1 LEA.HI.X R15, R10, R5, R11, 0x1, P0 ;  /* 0x000000050a0f9211 */ /* 0x000fc600000f0c0b */
[----:B------:R-:W-:Y:S01]  /*9490*/  IMAD.IADD R12, R7, 0x1, R12 ;  /* 0x00000001070c7824 */ /* 0x000fe200078e020c */
[C---:B------:R-:W-:Y:S01]  /*94a0*/  @!P1 LEA R4, P0, R217.reuse, R4, 0x1 ;  /* 0x00000004d9049211 */ /* 0x040fe200078008ff */
[----:B------:R-:W-:Y:S01]  /*94b0*/  IMAD.WIDE.U32 R6, R6, 0x70, R16 ;  /* 0x0000007006067825 */ /* 0x000fe200078e0010 */
[----:B------:R1:W-:Y:S02]  /*94c0*/  @!P1 LDGSTS.E.BYPASS.LTC128B.128 [R225+0x3100], [R14.64], !P6 ;  /* 0x031000000ee19fae */ /* 0x0003e4000f101d4a */
[C---:B------:R-:W-:Y:S01]  /*94d0*/  @!P1 LEA.HI.X R5, R217.reuse, R5, R2, 0x1, P0 ;  /* 0x00000005d9059211 */ /* 0x040fe200000f0c02 */
[----:B------:R-:W-:Y:S01]  /*94e0*/  IMAD R12, R12, 0x70, RZ ;  /* 0x000000700c0c7824 */ /* 0x000fe200078e02ff */
[----:B------:R-:W-:Y:S01]  /*94f0*/  ISETP.NE.AND P6, PT, R116, RZ, PT ;  /* 0x000000ff7400720c */ /* 0x000fe20003fc5270 */
[----:B------:R-:W-:Y:S02]  /*9500*/  IMAD.MOV.U32 R2, RZ, RZ, 0x20 ;  /* 0x00000020ff027424 */ /* 0x000fe400078e00ff */
[----:B------:R2:W-:Y:S01]  /*9510*/  @!P1 LDGSTS.E.BYPASS.LTC128B.128 [R225+0x7100], [R4.64], !P4 ;  /* 0x0710000004e19fae */ /* 0x0005e2000e101d4a */
[----:B------:R-:W-:Y:S01]  /*9520*/  ISETP.GE.AND P4, PT, R217, c[0x0][0x1d4], PT ;  /* 0x00007500d9007a0c */ /* 0x000fe20003f86270 */
[----:B------:R-:W-:Y:S01]  /*9530*/  IMAD.IADD R7, R7, 0x1, R12 ;  /* 0x0000000107077824 */ /* 0x000fe200078e020c */
[----:B------:R-:W-:Y:S01]  /*9540*/  @P3 LEA R12, P0, R6, c[0x0][0x1c8], 0x1 ;  /* 0x00007200060c3a11 */ /* 0x000fe200078008ff */
[----:B------:R-:W0:Y:S01]  /*9550*/  LDGDEPBAR ;  /* 0x00000000000079af */ /* 0x000e220000000000 */
[----:B------:R-:W-:-:S02]  /*9560*/  ISETP.GE.AND P1, PT, R3, 0x41, PT ;  /* 0x000000410300780c */ /* 0x000fc40003f26270 */
[----:B------:R-:W-:Y:S02]  /*9570*/  @P3 LEA.HI.X R13, R6, c[0x0][0x1cc], R7, 0x1, P0 ;  /* 0x00007300060d3a11 */ /* 0x000fe400000f0c07 */
[----:B------:R-:W-:-:S03]  /*9580*/  ISETP.GE.AND P0, PT, R3, 0x61, PT ;  /* 0x000000610300780c */ /* 0x000fc60003f06270 */
[----:B------:R3:W-:Y:S04]  /*9590*/  @P3 LDGSTS.E.BYPASS.LTC128B.128 [R236+0x8100], [R12.64], !P6 ;  /* 0x081000000cec3fae */ /* 0x0007e8000f101d4a */
[----:B------:R3:W-:Y:S01]  /*95a0*/  @P3 LDGSTS.E.BYPASS.LTC128B.128 [R236+0xb900], [R12.64+0x80], !P4 ;  /* 0x0b9000800cec3fae */ /* 0x0007e2000e101d4a */
[----:B--2---:R-:W-:-:S04]  /*95b0*/  IMAD.WIDE.U32 R4, R2, c[0x0][0x1e0], RZ ;  /* 0x0000780002047a25 */ /* 0x004fc800078e00ff */
[----:B------:R-:W-:Y:S01]  /*95c0*/  IMAD R2, R2, c[0x0][0x1e4], RZ ;  /* 0x0000790002027a24 */ /* 0x000fe200078e02ff */
[----:B------:R-:W-:-:S04]  /*95d0*/  @P2 IADD3 R3, P3, R6, R4, RZ ;  /* 0x0000000406032210 */ /* 0x000fc80007f7e0ff */
[----:B------:R-:W-:Y:S01]  /*95e0*/  @P2 IADD3.X R2, R7, R5, R2, P3, !PT ;  /* 0x0000000507022210 */ /* 0x000fe20001ffe402 */
[----:B------:R-:W-:Y:S01]  /*95f0*/  IMAD.WIDE.U32 R4, R24, c[0x0][0x1e0], RZ ;  /* 0x0000780018047a25 */ /* 0x000fe200078e00ff */
[----:B---3--:R-:W-:-:S04]  /*9600*/  @P2 LEA R12, P3, R3, c[0x0][0x1c8], 0x1 ;  /* 0x00007200030c2a11 */ /* 0x008fc800078608ff */
[----:B------:R-:W-:Y:S01]  /*9610*/  @P2 LEA.HI.X R13, R3, c[0x0][0x1cc], R2, 0x1, P3 ;  /* 0x00007300030d2a11 */ /* 0x000fe200018f0c02 */
[----:B------:R-:W-:Y:S01]  /*9620*/  IMAD R3, R24, c[0x0][0x1e4], RZ ;  /* 0x0000790018037a24 */ /* 0x000fe200078e02ff */
[----:B------:R-:W-:Y:S01]  /*9630*/  @P1 IADD3 R4, P3, R6, R4, RZ ;  /* 0x0000000406041210 */ /* 0x000fe20007f7e0ff */
[----:B------:R-:W-:Y:S02]  /*9640*/  @P0 IMAD.MOV.U32 R2, RZ, RZ, 0x60 ;  /* 0x00000060ff020424 */ /* 0x000fe400078e00ff */
[----:B------:R4:W-:Y:S01]  /*9650*/  @P2 LDGSTS.E.BYPASS.LTC128B.128 [R225+0x9100], [R12.64], !P6 ;  /* 0x091000000ce12fae */ /* 0x0009e2000f101d4a */
[----:B------:R-:W-:Y:S01]  /*9660*/  @P1 IADD3.X R3, R7, R5, R3, P3, !PT ;  /* 0x0000000507031210 */ /* 0x000fe20001ffe403 */
[----:B------:R-:W-:Y:S01]  /*9670*/  @P0 IMAD.WIDE.U32 R6, R2, c[0x0][0x1e0], R6 ;  /* 0x0000780002060a25 */ /* 0x000fe200078e0006 */
[----:B-1----:R-:W-:Y:S01]  /*9680*/  @P1 LEA R14, P3, R4, c[0x0][0x1c8], 0x1 ;  /* 0x00007200040e1a11 */ /* 0x002fe200078608ff */
[----:B------:R4:W-:Y:S02]  /*9690*/  @P2 LDGSTS.E.BYPASS.LTC128B.128 [R225+0xc900], [R12.64+0x80], !P4 ;  /* 0x0c9000800ce12fae */ /* 0x0009e4000e101d4a */
[----:B------:R-:W-:Y:S01]  /*96a0*/  @P0 IMAD R2, R2, c[0x0][0x1e4], RZ ;  /* 0x0000790002020a24 */ /* 0x000fe200078e02ff */
[----:B------:R-:W-:-:S02]  /*96b0*/  @P1 LEA.HI.X R15, R4, c[0x0][0x1cc], R3, 0x1, P3 ;  /* 0x00007300040f1a11 */ /* 0x000fc400018f0c03 */
[C---:B------:R-:W-:Y:S01]  /*96c0*/  @P0 LEA R4, P3, R6.reuse, c[0x0][0x1c8], 0x1 ;  /* 0x0000720006040a11 */ /* 0x040fe200078608ff */
[----:B------:R-:W-:Y:S02]  /*96d0*/  @P0 IMAD.IADD R2, R7, 0x1, R2 ;  /* 0x0000000107020824 */ /* 0x000fe400078e0202 */
[----:B------:R4:W-:Y:S03]  /*96e0*/  @P1 LDGSTS.E.BYPASS.LTC128B.128 [R225+0xa100], [R14.64], !P6 ;  /* 0x0a1000000ee11fae */ /* 0x0009e6000f101d4a */
[----:B------:R-:W-:Y:S01]  /*96f0*/  @P0 LEA.HI.X R5, R6, c[0x0][0x1cc], R2, 0x1, P3 ;  /* 0x0000730006050a11 */ /* 0x000fe200018f0c02 */
[----:B------:R4:W-:Y:S04]  /*9700*/  @P1 LDGSTS.E.BYPASS.LTC128B.128 [R225+0xd900], [R14.64+0x80], !P4 ;  /* 0x0d9000800ee11fae */ /* 0x0009e8000e101d4a */
[----:B------:R4:W-:Y:S04]  /*9710*/  @P0 LDGSTS.E.BYPASS.LTC128B.128 [R225+0xb100], [R4.64], !P6 ;  /* 0x0b10000004e10fae */ /* 0x0009e8000f101d4a */
[----:B------:R4:W-:Y:S01]  /*9720*/  @P0 LDGSTS.E.BYPASS.LTC128B.128 [R225+0xe900], [R4.64+0x80], !P4 ;  /* 0x0e90008004e10fae */ /* 0x0009e2000e101d4a */
[----:B------:R-:W-:-:S03]  /*9730*/  ISETP.LT.AND P0, PT, RZ, c[0x0][0x27c], PT ;  /* 0x00009f00ff007a0c */ /* 0x000fc60003f01270 */
[----:B------:R-:W0:Y:S10]  /*9740*/  LDGDEPBAR ;  /* 0x00000000000079af */ /* 0x000e340000000000 */
[----:B------:R-:W-:Y:S05]  /*9750*/  @P0 BRA `(.L_x_303) ;  /* 0x0000002000000947 */ /* 0x000fea0003800000 */
[----:B------:R-:W-:-:S04]  /*9760*/  DEPBAR.LE SB0, 0x1 ;  /* 0x000080400000791a */ /* 0x000fc80000000000 */
[----:B------:R-:W-:Y:S05]  /*9770*/  BRA `(.L_x_304) ;  /* 0x0000352000007947 */ /* 0x000fea0003800000 */
.L_x_303:
[----:B-----5:R-:W-:Y:S01]  /*9780*/  SHF.R.S32.HI R2, RZ, 0x1f, R78 ;  /* 0x0000001fff027819 */ /* 0x020fe2000001144e */
[----:B------:R-:W-:Y:S01]  /*9790*/  ULDC.U8 UR4, c[0x0][0x298] ;  /* 0x0000a60000047ab9 */ /* 0x000fe20000000000 */
[----:B------:R-:W-:Y:S01]  /*97a0*/  IMAD.WIDE.U32 R6, R78, c[0x0][0x280], RZ ;  /* 0x0000a0004e067a25 */ /* 0x000fe200078e00ff */
[----:B------:R-:W-:Y:S01]  /*97b0*/  ISETP.NE.AND P2, PT, RZ, UR4, PT ;  /* 0x00000004ff007c0c */ /* 0x000fe2000bf45270 */
[----:B------:R-:W-:Y:S02]  /*97c0*/  BSSY B2, `(.L_x_304) ;  /* 0x000034d000027945 */ /* 0x000fe40003800000 */
[----:B------:R-:W-:Y:S01]  /*97d0*/  IMAD R3, R2, c[0x0][0x280], RZ ;  /* 0x0000a00002037a24 */ /* 0x000fe200078e02ff */
[----:B------:R-:W-:Y:S01]  /*97e0*/  LEA R16, P1, R6, c[0x0][0x270], 0x1 ;  /* 0x00009c0006107a11 */ /* 0x000fe200078208ff */
[----:B------:R-:W-:Y:S02]  /*97f0*/  IMAD R2, R2, c[0x0][0x290], RZ ;  /* 0x0000a40002027a24 */ /* 0x000fe400078e02ff */
[----:B----4-:R-:W-:-:S04]  /*9800*/  IMAD.WIDE.U32 R4, R78, c[0x0][0x290], RZ ;  /* 0x0000a4004e047a25 */ /* 0x010fc800078e00ff */
[C---:B------:R-:W-:Y:S02]  /*9810*/  IMAD R3, R78.reuse, c[0x0][0x284], R3 ;  /* 0x0000a1004e037a24 */ /* 0x040fe400078e0203 */
[----:B------:R-:W-:Y:S01]  /*9820*/  IMAD R78, R78, c[0x0][0x294], R2 ;  /* 0x0000a5004e4e7a24 */ /* 0x000fe200078e0202 */
[----:B------:R-:W-:Y:S02]  /*9830*/  LEA R2, P0, R4, c[0x0][0x288], 0x1 ;  /* 0x0000a20004027a11 */ /* 0x000fe400078008ff */
[----:B------:R-:W-:Y:S02]  /*9840*/  IADD3 R3, R3, R7, RZ ;  /* 0x0000000703037210 */ /* 0x000fe40007ffe0ff */
[----:B------:R-:W-:Y:S02]  /*9850*/  IADD3 R78, R78, R5, RZ ;  /* 0x000000054e4e7210 */ /* 0x000fe40007ffe0ff */
[----:B------:R-:W-:Y:S02]  /*9860*/  LEA.HI.X R3, R6, c[0x0][0x274], R3, 0x1, P1 ;  /* 0x00009d0006037a11 */ /* 0x000fe400008f0c03 */
[----:B------:R-:W-:Y:S01]  /*9870*/  LEA.HI.X R78, R4, c[0x0][0x28c], R78, 0x1, P0 ;  /* 0x0000a300044e7a11 */ /* 0x000fe200000f0c4e */
[----:B------:R-:W-:Y:S05]  /*9880*/  @!P2 BRA `(.L_x_305) ;  /* 0x000019000000a947 */ /* 0x000fea0003800000 */
[----:B------:R-:W1:Y:S01]  /*9890*/  SHFL.IDX PT, R7, R3, RZ, 0x181f ;  /* 0x00181fff03077589 */ /* 0x000e6200000e0000 */
[----:B------:R-:W-:Y:S01]  /*98a0*/  BSSY B0, `(.L_x_306) ;  /* 0x000001b000007945 */ /* 0x000fe20003800000 */
[----:B------:R-:W-:Y:S01]  /*98b0*/  SHF.L.U32 R17, R222, 0x2, RZ ;  /* 0x00000002de117819 */ /* 0x000fe200000006ff */
[----:B------:R-:W-:Y:S01]  /*98c0*/  CS2R R12, SRZ ;  /* 0x00000000000c7805 */ /* 0x000fe2000001ff00 */
[----:B------:R-:W2:Y:S01]  /*98d0*/  SHFL.IDX PT, R6, R16, RZ, 0x181f ;  /* 0x00181fff10067589 */ /* 0x000ea200000e0000 */
[----:B------:R-:W-:Y:S01]  /*98e0*/  CS2R R28, SRZ ;  /* 0x00000000001c7805 */ /* 0x000fe2000001ff00 */
[----:B------:R-:W-:-:S02]  /*98f0*/  CS2R R4, SRZ ;  /* 0x0000000000047805 */ /* 0x000fc4000001ff00 */
[----:B------:R-:W3:Y:S04]  /*9900*/  SHFL.IDX PT, R15, R78, RZ, 0x181f ;  /* 0x00181fff4e0f7589 */ /* 0x000ee800000e0000 */
[----:B------:R4:W1:Y:S02]  /*9910*/  SHFL.IDX PT, R14, R2, RZ, 0x181f ;  /* 0x00181fff020e7589 */ /* 0x00086400000e0000 */
[----:B----4-:R-:W-:Y:S01]  /*9920*/  CS2R R2, SRZ ;  /* 0x0000000000027805 */ /* 0x010fe2000001ff00 */
[----:B------:R-:W-:Y:S05]  /*9930*/  @P5 BRA `(.L_x_307) ;  /* 0x0000011000005947 */ /* 0x000fea0003800000 */
[----:B-123--:R-:W-:Y:S01]  /*9940*/  ISETP.GE.AND P1, PT, R17, c[0x0][0x27c], PT ;  /* 0x00009f0011007a0c */ /* 0x00efe20003f26270 */
[C---:B------:R-:W-:Y:S01]  /*9950*/  IMAD.SHL.U32 R2, R124.reuse, 0x2, RZ ;  /* 0x000000027c027824 */ /* 0x040fe200078e00ff */
[----:B------:R-:W-:Y:S02]  /*9960*/  ISETP.GE.AND P0, PT, R124, c[0x0][0x27c], PT ;  /* 0x00009f007c007a0c */ /* 0x000fe40003f06270 */
[----:B------:R-:W-:Y:S01]  /*9970*/  SHF.R.S32.HI R3, RZ, 0x1f, R124 ;  /* 0x0000001fff037819 */ /* 0x000fe2000001147c */
[----:B------:R-:W-:-:S08]  /*9980*/  CS2R R28, SRZ ;  /* 0x00000000001c7805 */ /* 0x000fd0000001ff00 */
[----:B------:R-:W-:Y:S02]  /*9990*/  @!P1 IMAD.WIDE R26, R17, 0x2, R6 ;  /* 0x00000002111a9825 */ /* 0x000fe400078e0206 */
[-C--:B------:R-:W-:Y:S02]  /*99a0*/  @!P0 IADD3 R18, P3, R6, R2.reuse, RZ ;  /* 0x0000000206128210 */ /* 0x080fe40007f7e0ff */
[----:B------:R-:W-:Y:S01]  /*99b0*/  SHF.L.U64.HI R6, R124, 0x1, R3 ;  /* 0x000000017c067819 */ /* 0x000fe20000010203 */
[----:B------:R1:W5:Y:S01]  /*99c0*/  @!P1 LD.E.64 R12, [R26.64] ;  /* 0x0000000a1a0c9980 */ /* 0x000362000c101b00 */
[----:B------:R-:W-:Y:S02]  /*99d0*/  @!P0 IADD3 R30, P2, R14, R2, RZ ;  /* 0x000000020e1e8210 */ /* 0x000fe40007f5e0ff */
[----:B------:R-:W-:Y:S01]  /*99e0*/  CS2R R2, SRZ ;  /* 0x0000000000027805 */ /* 0x000fe2000001ff00 */
[--C-:B------:R-:W-:Y:S02]  /*99f0*/  @!P0 IMAD.X R19, R7, 0x1, R6.reuse, P3 ;  /* 0x0000000107138824 */ /* 0x100fe400018e0606 */
[----:B------:R-:W-:-:S03]  /*9a00*/  @!P0 IMAD.X R31, R15, 0x1, R6, P2 ;  /* 0x000000010f1f8824 */ /* 0x000fc600010e0606 */
[----:B------:R2:W5:Y:S04]  /*9a10*/  @!P0 LD.E.64 R2, [R18.64] ;  /* 0x0000000a12028980 */ /* 0x000568000c101b00 */
[----:B------:R2:W5:Y:S01]  /*9a20*/  @!P0 LD.E.64 R28, [R30.64] ;  /* 0x0000000a1e1c8980 */ /* 0x000562000c101b00 */
[----:B-1----:R-:W-:-:S05]  /*9a30*/  @!P1 IMAD.WIDE R26, R17, 0x2, R14 ;  /* 0x00000002111a9825 */ /* 0x002fca00078e020e */
[----:B------:R2:W5:Y:S02]  /*9a40*/  @!P1 LD.E.64 R4, [R26.64] ;  /* 0x0000000a1a049980 */ /* 0x000564000c101b00 */
.L_x_307:
[----:B-123--:R-:W-:Y:S05]  /*9a50*/  BSYNC B0 ;  /* 0x0000000000007941 */ /* 0x00efea0003800000 */
.L_x_306:
[----:B------:R-:W-:Y:S01]  /*9a60*/  IMAD R18, R209, -0x80, R0 ;  /* 0xffffff80d1127824 */ /* 0x000fe200078e0200 */
[--C-:B-----5:R-:W-:Y:S01]  /*9a70*/  SHF.R.U64 R16, R12, 0x10, R13.reuse ;  /* 0x000000100c107819 */ /* 0x120fe2000000120d */
[--C-:B------:R-:W-:Y:S01]  /*9a80*/  IMAD.MOV.U32 R25, RZ, RZ, R13.reuse ;  /* 0x000000ffff197224 */ /* 0x100fe200078e000d */
[----:B------:R-:W-:Y:S01]  /*9a90*/  SHF.R.U32.HI R15, RZ, 0x10, R13 ;  /* 0x00000010ff0f7819 */ /* 0x000fe2000001160d */
[----:B------:R-:W-:Y:S01]  /*9aa0*/  IMAD.MOV.U32 R26, RZ, RZ, R12 ;  /* 0x000000ffff1a7224 */ /* 0x000fe200078e000c */
[----:B------:R-:W-:Y:S01]  /*9ab0*/  IMNMX R18, R18, 0x80, PT ;  /* 0x0000008012127817 */ /* 0x000fe20003800200 */
[----:B------:R-:W-:Y:S01]  /*9ac0*/  IMAD.MOV.U32 R7, RZ, RZ, R4 ;  /* 0x000000ffff077224 */ /* 0x000fe200078e0004 */
[--C-:B------:R-:W-:Y:S01]  /*9ad0*/  SHF.R.U64 R14, R4, 0x10, R5.reuse ;  /* 0x00000010040e7819 */ /* 0x100fe20000001205 */
[--C-:B------:R-:W-:Y:S01]  /*9ae0*/  IMAD.MOV.U32 R6, RZ, RZ, R5.reuse ;  /* 0x000000ffff067224 */ /* 0x100fe200078e0005 */
[----:B------:R-:W-:Y:S01]  /*9af0*/  ISETP.GE.AND P0, PT, R223, R18, PT ;  /* 0x00000012df00720c */ /* 0x000fe20003f06270 */
[----:B------:R-:W-:Y:S01]  /*9b00*/  IMAD.MOV.U32 R23, RZ, RZ, R2 ;  /* 0x000000ffff177224 */ /* 0x000fe200078e0002 */
[----:B------:R-:W-:Y:S01]  /*9b10*/  SHF.R.U32.HI R13, RZ, 0x10, R5 ;  /* 0x00000010ff0d7819 */ /* 0x000fe20000011605 */
[--C-:B------:R-:W-:Y:S01]  /*9b20*/  IMAD.MOV.U32 R19, RZ, RZ, R3.reuse ;  /* 0x000000ffff137224 */ /* 0x100fe200078e0003 */
[--C-:B------:R-:W-:Y:S01]  /*9b30*/  SHF.R.U64 R12, R2, 0x10, R3.reuse ;  /* 0x00000010020c7819 */ /* 0x100fe20000001203 */
[----:B------:R-:W-:Y:S01]  /*9b40*/  IMAD.MOV.U32 R5, RZ, RZ, R28 ;  /* 0x000000ffff057224 */ /* 0x000fe200078e001c */
[----:B------:R-:W-:Y:S01]  /*9b50*/  SHF.R.U32.HI R3, RZ, 0x10, R3 ;  /* 0x00000010ff037819 */ /* 0x000fe20000011603 */
[----:B------:R-:W-:Y:S01]  /*9b60*/  IMAD.MOV.U32 R4, RZ, RZ, R29 ;  /* 0x000000ffff047224 */ /* 0x000fe200078e001d */
[----:B------:R-:W-:-:S04]  /*9b70*/  DEPBAR.LE SB0, 0x1 ;  /* 0x000080400000791a */ /* 0x000fc80000000000 */
[--C-:B------:R-:W-:Y:S01]  /*9b80*/  SHF.R.U64 R2, R28, 0x10, R29.reuse ;  /* 0x000000101c027819 */ /* 0x100fe2000000121d */
[----:B------:R-:W-:Y:S01]  /*9b90*/  BSSY B1, `(.L_x_308) ;  /* 0x000005e000017945 */ /* 0x000fe20003800000 */
[----:B------:R-:W-:Y:S02]  /*9ba0*/  SHF.R.U32.HI R0, RZ, 0x10, R29 ;  /* 0x00000010ff007819 */ /* 0x000fe4000001161d */
[----:B------:R-:W-:Y:S02]  /*9bb0*/  PRMT R16, R26, 0x5410, R16 ;  /* 0x000054101a107816 */ /* 0x000fe40000000010 */
[----:B------:R-:W-:Y:S02]  /*9bc0*/  PRMT R15, R25, 0x5410, R15 ;  /* 0x00005410190f7816 */ /* 0x000fe4000000000f */
[----:B------:R-:W-:Y:S02]  /*9bd0*/  PRMT R12, R23, 0x5410, R12 ;  /* 0x00005410170c7816 */ /* 0x000fe4000000000c */
[----:B------:R-:W-:-:S02]  /*9be0*/  PRMT R3, R19, 0x5410, R3 ;  /* 0x0000541013037816 */ /* 0x000fc40000000003 */
[----:B------:R-:W-:Y:S02]  /*9bf0*/  PRMT R14, R7, 0x5410, R14 ;  /* 0x00005410070e7816 */ /* 0x000fe4000000000e */
[----:B------:R-:W-:Y:S02]  /*9c00*/  PRMT R13, R6, 0x5410, R13 ;  /* 0x00005410060d7816 */ /* 0x000fe4000000000d */
[----:B------:R-:W-:Y:S02]  /*9c10*/  PRMT R2, R5, 0x5410, R2 ;  /* 0x0000541005027816 */ /* 0x000fe40000000002 */
[----:B------:R-:W-:Y:S01]  /*9c20*/  PRMT R0, R4, 0x5410, R0 ;  /* 0x0000541004007816 */ /* 0x000fe20000000000 */
[----:B------:R-:W-:Y:S06]  /*9c30*/  BAR.SYNC.DEFER_BLOCKING 0x0 ;  /* 0x0000000000007b1d */ /* 0x000fec0000010000 */
[----:B------:R-:W-:Y:S05]  /*9c40*/  @P0 BRA `(.L_x_309) ;  /* 0x0000052000000947 */ /* 0x000fea0003800000 */
[----:B------:R-:W-:Y:S01]  /*9c50*/  ISETP.GE.AND P0, PT, R17, c[0x0][0x27c], PT ;  /* 0x00009f0011007a0c */ /* 0x000fe20003f06270 */
[----:B------:R-:W-:-:S12]  /*9c60*/  BSSY B0, `(.L_x_310) ;  /* 0x0000028000007945 */ /* 0x000fd80003800000 */
[----:B------:R-:W-:Y:S05]  /*9c70*/  @P0 BRA `(.L_x_311) ;  /* 0x0000026000000947 */ /* 0x000fea0003800000 */
[----:B------:R-:W1:Y:S01]  /*9c80*/  LDS.128 R4, [R236+0x100] ;  /* 0x00010000ec047984 */ /* 0x000e620000000c00 */
[----:B------:R-:W-:Y:S01]  /*9c90*/  SHF.L.U32 R28, R16, 0x10, RZ ;  /* 0x00000010101c7819 */ /* 0x000fe200000006ff */
[C---:B------:R-:W-:Y:S01]  /*9ca0*/  IMAD.U32 R26, R14.reuse, 0x10000, RZ ;  /* 0x000100000e1a7824 */ /* 0x040fe200078e00ff */
[----:B------:R-:W-:Y:S02]  /*9cb0*/  LOP3.LUT R25, R14, 0xffff0000, RZ, 0xc0, !PT ;  /* 0xffff00000e197812 */ /* 0x000fe400078ec0ff */
[----:B------:R-:W-:Y:S02]  /*9cc0*/  LOP3.LUT R27, R16, 0xffff0000, RZ, 0xc0, !PT ;  /* 0xffff0000101b7812 */ /* 0x000fe400078ec0ff */
[C---:B-1----:R-:W-:Y:S02]  /*9cd0*/  LOP3.LUT R19, R4.reuse, 0xffff0000, RZ, 0xc0, !PT ;  /* 0xffff000004137812 */ /* 0x042fe400078ec0ff */
[----:B------:R-:W-:Y:S02]  /*9ce0*/  LOP3.LUT R31, R5, 0xffff0000, RZ, 0xc0, !PT ;  /* 0xffff0000051f7812 */ /* 0x000fe400078ec0ff */
[----:B------:R-:W-:-:S02]  /*9cf0*/  SHF.L.U32 R23, R4, 0x10, RZ ;  /* 0x0000001004177819 */ /* 0x000fc400000006ff */
[----:B------:R-:W-:Y:S01]  /*9d00*/  SHF.L.U32 R4, R5, 0x10, RZ ;  /* 0x0000001005047819 */ /* 0x000fe200000006ff */
[C---:B------:R-:W-:Y:S01]  /*9d10*/  FMUL.FTZ R5, R19.reuse, R26 ;  /* 0x0000001a13057220 */ /* 0x040fe20000410000 */
[C---:B------:R-:W-:Y:S01]  /*9d20*/  SHF.L.U32 R30, R6.reuse, 0x10, RZ ;  /* 0x00000010061e7819 */ /* 0x040fe200000006ff */
[-C--:B------:R-:W-:Y:S01]  /*9d30*/  FMUL.FTZ R19, R19, R28.reuse ;  /* 0x0000001c13137220 */ /* 0x080fe20000410000 */
[----:B------:R-:W-:Y:S01]  /*9d40*/  LOP3.LUT R29, R6, 0xffff0000, RZ, 0xc0, !PT ;  /* 0xffff0000061d7812 */ /* 0x000fe200078ec0ff */
[C---:B------:R-:W-:Y:S01]  /*9d50*/  IMAD.U32 R6, R7.reuse, 0x10000, RZ ;  /* 0x0001000007067824 */ /* 0x040fe200078e00ff */
[----:B------:R-:W-:Y:S01]  /*9d60*/  LOP3.LUT R32, R7, 0xffff0000, RZ, 0xc0, !PT ;  /* 0xffff000007207812 */ /* 0x000fe200078ec0ff */
[----:B------:R-:W-:Y:S02]  /*9d70*/  FMUL.FTZ R7, R31, R25 ;  /* 0x000000191f077220 */ /* 0x000fe40000410000 */
[----:B------:R-:W-:Y:S01]  /*9d80*/  FFMA.FTZ R5, R23, R28, -R5 ;  /* 0x0000001c17057223 */ /* 0x000fe20000010805 */
[----:B------:R-:W-:Y:S01]  /*9d90*/  SHF.L.U32 R28, R15, 0x10, RZ ;  /* 0x000000100f1c7819 */ /* 0x000fe200000006ff */
[----:B------:R-:W-:Y:S01]  /*9da0*/  FFMA.FTZ R19, R23, R26, R19 ;  /* 0x0000001a17137223 */ /* 0x000fe20000010013 */
[----:B------:R-:W-:Y:S01]  /*9db0*/  SHF.L.U32 R26, R13, 0x10, RZ ;  /* 0x000000100d1a7819 */ /* 0x000fe200000006ff */
[-C--:B------:R-:W-:Y:S01]  /*9dc0*/  FMUL.FTZ R31, R31, R27.reuse ;  /* 0x0000001b1f1f7220 */ /* 0x080fe20000410000 */
[----:B------:R-:W-:Y:S01]  /*9dd0*/  LOP3.LUT R23, R13, 0xffff0000, RZ, 0xc0, !PT ;  /* 0xffff00000d177812 */ /* 0x000fe200078ec0ff */
[C---:B------:R-:W-:Y:S01]  /*9de0*/  FFMA.FTZ R7, R4.reuse, R27, -R7 ;  /* 0x0000001b04077223 */ /* 0x040fe20000010807 */
[----:B------:R-:W-:Y:S01]  /*9df0*/  LOP3.LUT R27, R15, 0xffff0000, RZ, 0xc0, !PT ;  /* 0xffff00000f1b7812 */ /* 0x000fe200078ec0ff */
[----:B------:R-:W-:-:S02]  /*9e00*/  FFMA.FTZ R31, R4, R25, R31 ;  /* 0x00000019041f7223 */ /* 0x000fc4000001001f */
[C---:B------:R-:W-:Y:S02]  /*9e10*/  FMUL.FTZ R4, R29.reuse, R26 ;  /* 0x0000001a1d047220 */ /* 0x040fe40000410000 */
[C---:B------:R-:W-:Y:S02]  /*9e20*/  FMUL.FTZ R25, R32.reuse, R23 ;  /* 0x0000001720197220 */ /* 0x040fe40000410000 */
[-C--:B------:R-:W-:Y:S02]  /*9e30*/  FMUL.FTZ R29, R29, R28.reuse ;  /* 0x0000001c1d1d7220 */ /* 0x080fe40000410000 */
[----:B------:R-:W-:Y:S02]  /*9e40*/  FMUL.FTZ R32, R32, R27 ;  /* 0x0000001b20207220 */ /* 0x000fe40000410000 */
[C---:B------:R-:W-:Y:S01]  /*9e50*/  FFMA.FTZ R28, R30.reuse, R28, -R4 ;  /* 0x0000001c1e1c7223 */ /* 0x040fe20000010804 */
[----:B------:R-:W-:Y:S01]  /*9e60*/  F2FP.BF16.PACK_AB R4, R19, R5 ;  /* 0x000000051304723e */ /* 0x000fe200000010ff */
[----:B------:R-:W-:Y:S01]  /*9e70*/  FFMA.FTZ R29, R30, R26, R29 ;  /* 0x0000001a1e1d7223 */ /* 0x000fe2000001001d */
[----:B------:R-:W-:Y:S01]  /*9e80*/  F2FP.BF16.PACK_AB R5, R31, R7 ;  /* 0x000000071f05723e */ /* 0x000fe200000010ff */
[----:B------:R-:W-:-:S02]  /*9e90*/  FFMA.FTZ R25, R6, R27, -R25 ;  /* 0x0000001b06197223 */ /* 0x000fc40000010819 */
[----:B------:R-:W-:Y:S01]  /*9ea0*/  FFMA.FTZ R32, R6, R23, R32 ;  /* 0x0000001706207223 */ /* 0x000fe20000010020 */
[----:B------:R-:W-:-:S04]  /*9eb0*/  F2FP.BF16.PACK_AB R6, R29, R28 ;  /* 0x0000001c1d06723e */ /* 0x000fc800000010ff */
[----:B------:R-:W-:-:S05]  /*9ec0*/  F2FP.BF16.PACK_AB R7, R32, R25 ;  /* 0x000000192007723e */ /* 0x000fca00000010ff */
[----:B------:R1:W-:Y:S02]  /*9ed0*/  STS.128 [R236+0x100], R4 ;  /* 0x00010004ec007388 */ /* 0x0003e40000000c00 */
.L_x_311:
[----:B------:R-:W-:Y:S05]  /*9ee0*/  BSYNC B0 ;  /* 0x0000000000007941 */ /* 0x000fea0003800000 */
.L_x_310:
[----:B------:R-:W-:-:S13]  /*9ef0*/  ISETP.GE.AND P0, PT, R124, c[0x0][0x27c], PT ;  /* 0x00009f007c007a0c */ /* 0x000fda0003f06270 */
[----:B------:R-:W-:Y:S05]  /*9f00*/  @P0 BRA `(.L_x_309) ;  /* 0x0000026000000947 */ /* 0x000fea0003800000 */
[----:B-1----:R-:W1:Y:S01]  /*9f10*/  LDS.128 R4, [R236+0x4100] ;  /* 0x00410000ec047984 */ /* 0x002e620000000c00 */
        /* <DEDUP_REMOVED lines=18> */
[C---:B------:R-:W-:Y:S01]  /*a040*/  SHF.L.U32 R26, R0.reuse, 0x10, RZ ;  /* 0x00000010001a7819 */ /* 0x040fe200000006ff */
        /* <DEDUP_REMOVED lines=18> */
.L_x_309:
[----:B------:R-:W-:Y:S05]  /*a170*/  BSYNC B1 ;  /* 0x0000000000017941 */ /* 0x000fea0003800000 */
.L_x_308:
[----:B------:R-:W-:Y:S01]  /*a180*/  ISETP.GE.AND P0, PT, R220, R18, PT ;  /* 0x00000012dc00720c */ /* 0x000fe20003f06270 */
[----:B------:R-:W-:-:S12]  /*a190*/  BSSY B1, `(.L_x_312) ;  /* 0x0000054000017945 */ /* 0x000fd80003800000 */
[----:B------:R-:W-:Y:S05]  /*a1a0*/  @P0 BRA `(.L_x_313) ;  /* 0x0000052000000947 */ /* 0x000fea0003800000 */
[----:B------:R-:W-:Y:S01]  /*a1b0*/  ISETP.GE.AND P0, PT, R17, c[0x0][0x27c], PT ;  /* 0x00009f0011007a0c */ /* 0x000fe20003f06270 */
[----:B------:R-:W-:-:S12]  /*a1c0*/  BSSY B0, `(.L_x_314) ;  /* 0x0000028000007945 */ /* 0x000fd80003800000 */
[----:B------:R-:W-:Y:S05]  /*a1d0*/  @P0 BRA `(.L_x_315) ;  /* 0x0000026000000947 */ /* 0x000fea0003800000 */
[----:B-1----:R-:W1:Y:S01]  /*a1e0*/  LDS.128 R4, [R236+0x1100] ;  /* 0x00110000ec047984 */ /* 0x002e620000000c00 */
[----:B------:R-:W-:Y:S01]  /*a1f0*/  SHF.L.U32 R27, R16, 0x10, RZ ;  /* 0x00000010101b7819 */ /* 0x000fe200000006ff */
[----:B------:R-:W-:Y:S01]  /*a200*/  IMAD.U32 R25, R14, 0x10000, RZ ;  /* 0x000100000e197824 */ /* 0x000fe200078e00ff */
[----:B------:R-:W-:Y:S02]  /*a210*/  LOP3.LUT R26, R16, 0xffff0000, RZ, 0xc0, !PT ;  /* 0xffff0000101a7812 */ /* 0x000fe400078ec0ff */
[C---:B-1----:R-:W-:Y:S01]  /*a220*/  LOP3.LUT R19, R4.reuse, 0xffff0000, RZ, 0xc0, !PT ;  /* 0xffff000004137812 */ /* 0x042fe200078ec0ff */
[----:B------:R-:W-:Y:S01]  /*a230*/  IMAD.U32 R28, R7, 0x10000, RZ ;  /* 0x00010000071c7824 */ /* 0x000fe200078e00ff */
[----:B------:R-:W-:Y:S02]  /*a240*/  SHF.L.U32 R23, R4, 0x10, RZ ;  /* 0x0000001004177819 */ /* 0x000fe400000006ff */
[C---:B------:R-:W-:Y:S02]  /*a250*/  SHF.L.U32 R4, R5.reuse, 0x10, RZ ;  /* 0x0000001005047819 */ /* 0x040fe400000006ff */
[----:B------:R-:W-:-:S02]  /*a260*/  LOP3.LUT R31, R5, 0xffff0000, RZ, 0xc0, !PT ;  /* 0xffff0000051f7812 */ /* 0x000fc400078ec0ff */
[----:B------:R-:W-:Y:S02]  /*a270*/  LOP3.LUT R5, R14, 0xffff0000, RZ, 0xc0, !PT ;  /* 0xffff00000e057812 */ /* 0x000fe400078ec0ff */
[C---:B------:R-:W-:Y:S02]  /*a280*/  SHF.L.U32 R30, R6.reuse, 0x10, RZ ;  /* 0x00000010061e7819 */ /* 0x040fe400000006ff */
[----:B------:R-:W-:Y:S01]  /*a290*/  LOP3.LUT R29, R6, 0xffff0000, RZ, 0xc0, !PT ;  /* 0xffff0000061d7812 */ /* 0x000fe200078ec0ff */
[-C--:B------:R-:W-:Y:S01]  /*a2a0*/  FMUL.FTZ R6, R25, R19.reuse ;  /* 0x0000001319067220 */ /* 0x080fe20000410000 */
[----:B------:R-:W-:Y:S01]  /*a2b0*/  LOP3.LUT R32, R7, 0xffff0000, RZ, 0xc0, !PT ;  /* 0xffff000007207812 */ /* 0x000fe200078ec0ff */
[----:B------:R-:W-:Y:S02]  /*a2c0*/  FMUL.FTZ R19, R27, R19 ;  /* 0x000000131b137220 */ /* 0x000fe40000410000 */
[----:B------:R-:W-:Y:S02]  /*a2d0*/  FMUL.FTZ R7, R5, R31 ;  /* 0x0000001f05077220 */ /* 0x000fe40000410000 */
[-C--:B------:R-:W-:Y:S01]  /*a2e0*/  FFMA.FTZ R6, R27, R23.reuse, -R6 ;  /* 0x000000171b067223 */ /* 0x080fe20000010806 */
[----:B------:R-:W-:Y:S01]  /*a2f0*/  SHF.L.U32 R27, R15, 0x10, RZ ;  /* 0x000000100f1b7819 */ /* 0x000fe200000006ff */
[----:B------:R-:W-:Y:S01]  /*a300*/  FFMA.FTZ R19, R25, R23, R19 ;  /* 0x0000001719137223 */ /* 0x000fe20000010013 */
[C---:B------:R-:W-:Y:S01]  /*a310*/  SHF.L.U32 R25, R13.reuse, 0x10, RZ ;  /* 0x000000100d197819 */ /* 0x040fe200000006ff */
[C---:B------:R-:W-:Y:S01]  /*a320*/  FMUL.FTZ R31, R26.reuse, R31 ;  /* 0x0000001f1a1f7220 */ /* 0x040fe20000410000 */
[----:B------:R-:W-:Y:S01]  /*a330*/  LOP3.LUT R23, R13, 0xffff0000, RZ, 0xc0, !PT ;  /* 0xffff00000d177812 */ /* 0x000fe200078ec0ff */
[-C--:B------:R-:W-:Y:S01]  /*a340*/  FFMA.FTZ R7, R26, R4.reuse, -R7 ;  /* 0x000000041a077223 */ /* 0x080fe20000010807 */
[----:B------:R-:W-:Y:S01]  /*a350*/  LOP3.LUT R26, R15, 0xffff0000, RZ, 0xc0, !PT ;  /* 0xffff00000f1a7812 */ /* 0x000fe200078ec0ff */
[----:B------:R-:W-:-:S02]  /*a360*/  FFMA.FTZ R5, R5, R4, R31 ;  /* 0x0000000405057223 */ /* 0x000fc4000001001f */
[-C--:B------:R-:W-:Y:S02]  /*a370*/  FMUL.FTZ R4, R25, R29.reuse ;  /* 0x0000001d19047220 */ /* 0x080fe40000410000 */
[----:B------:R-:W-:Y:S01]  /*a380*/  FMUL.FTZ R31, R27, R29 ;  /* 0x0000001d1b1f7220 */ /* 0x000fe20000410000 */
[----:B------:R-:W-:Y:S01]  /*a390*/  F2FP.BF16.PACK_AB R5, R5, R7 ;  /* 0x000000070505723e */ /* 0x000fe200000010ff */
[-C--:B------:R-:W-:Y:S02]  /*a3a0*/  FMUL.FTZ R29, R23, R32.reuse ;  /* 0x00000020171d7220 */ /* 0x080fe40000410000 */
[----:B------:R-:W-:Y:S02]  /*a3b0*/  FMUL.FTZ R32, R26, R32 ;  /* 0x000000201a207220 */ /* 0x000fe40000410000 */
[----:B------:R-:W-:Y:S01]  /*a3c0*/  FFMA.FTZ R27, R27, R30, -R4 ;  /* 0x0000001e1b1b7223 */ /* 0x000fe20000010804 */
[----:B------:R-:W-:Y:S01]  /*a3d0*/  F2FP.BF16.PACK_AB R4, R19, R6 ;  /* 0x000000061304723e */ /* 0x000fe200000010ff */
[----:B------:R-:W-:-:S02]  /*a3e0*/  FFMA.FTZ R31, R25, R30, R31 ;  /* 0x0000001e191f7223 */ /* 0x000fc4000001001f */
[-C--:B------:R-:W-:Y:S02]  /*a3f0*/  FFMA.FTZ R29, R26, R28.reuse, -R29 ;  /* 0x0000001c1a1d7223 */ /* 0x080fe4000001081d */
[----:B------:R-:W-:Y:S01]  /*a400*/  FFMA.FTZ R32, R23, R28, R32 ;  /* 0x0000001c17207223 */ /* 0x000fe20000010020 */
[----:B------:R-:W-:-:S04]  /*a410*/  F2FP.BF16.PACK_AB R6, R31, R27 ;  /* 0x0000001b1f06723e */ /* 0x000fc800000010ff */
[----:B------:R-:W-:-:S05]  /*a420*/  F2FP.BF16.PACK_AB R7, R32, R29 ;  /* 0x0000001d2007723e */ /* 0x000fca00000010ff */
[----:B------:R1:W-:Y:S02]  /*a430*/  STS.128 [R236+0x1100], R4 ;  /* 0x00110004ec007388 */ /* 0x0003e40000000c00 */
.L_x_315:
[----:B------:R-:W-:Y:S05]  /*a440*/  BSYNC B0 ;  /* 0x0000000000007941 */ /* 0x000fea0003800000 */
.L_x_314:
[----:B------:R-:W-:-:S13]  /*a450*/  ISETP.GE.AND P0, PT, R124, c[0x0][0x27c], PT ;  /* 0x00009f007c007a0c */ /* 0x000fda0003f06270 */
        /* <DEDUP_REMOVED lines=20> */
[----:B------:R-:W-:Y:S01]  /*a5a0*/  SHF.L.U32 R25, R0, 0x10, RZ ;  /* 0x0000001000197819 */ /* 0x000fe200000006ff */
[----:B------:R-:W-:Y:S01]  /*a5b0*/  FMUL.FTZ R31, R26, R31 ;  /* 0x0000001f1a1f7220 */ /* 0x000fe20000410000 */
        /* <DEDUP_REMOVED lines=17> */
.L_x_313:
[----:B------:R-:W-:Y:S05]  /*a6d0*/  BSYNC B1 ;  /* 0x0000000000017941 */ /* 0x000fea0003800000 */
.L_x_312:
        /* <DEDUP_REMOVED lines=44> */
.L_x_319:
[----:B------:R-:W-:Y:S05]  /*a9a0*/  BSYNC B0 ;  /* 0x0000000000007941 */ /* 0x000fea0003800000 */
.L_x_318:
        /* <DEDUP_REMOVED lines=40> */
.L_x_317:
[----:B------:R-:W-:Y:S05]  /*ac30*/  BSYNC B1 ;  /* 0x0000000000017941 */ /* 0x000fea0003800000 */
.L_x_316:
[----:B------:R-:W-:-:S13]  /*ac40*/  ISETP.GE.AND P0, PT, R218, R18, PT ;  /* 0x00000012da00720c */ /* 0x000fda0003f06270 */
[----:B------:R-:W-:Y:S05]  /*ac50*/  @P0 BRA `(.L_x_320) ;  /* 0x0000203000000947 */ /* 0x000fea0003800000 */
[----:B------:R-:W-:Y:S01]  /*ac60*/  ISETP.GE.AND P0, PT, R17, c[0x0][0x27c], PT ;  /* 0x00009f0011007a0c */ /* 0x000fe20003f06270 */
[----:B------:R-:W-:-:S12]  /*ac70*/  BSSY B0, `(.L_x_321) ;  /* 0x0000028000007945 */ /* 0x000fd80003800000 */
[----:B------:R-:W-:Y:S05]  /*ac80*/  @P0 BRA `(.L_x_322) ;  /* 0x0000026000000947 */ /* 0x000fea0003800000 */
[----:B-1----:R-:W1:Y:S01]  /*ac90*/  LDS.128 R4, [R236+0x3100] ;  /* 0x00310000ec047984 */ /* 0x002e620000000c00 */
[----:B------:R-:W-:Y:S02]  /*aca0*/  LOP3.LUT R23, R16, 0xffff0000, RZ, 0xc0, !PT ;  /* 0xffff000010177812 */ /* 0x000fe400078ec0ff */
[C---:B-1----:R-:W-:Y:S01]  /*acb0*/  SHF.L.U32 R18, R4.reuse, 0x10, RZ ;  /* 0x0000001004127819 */ /* 0x042fe200000006ff */
[----:B------:R-:W-:Y:S01]  /*acc0*/  IMAD.U32 R25, R7, 0x10000, RZ ;  /* 0x0001000007197824 */ /* 0x000fe200078e00ff */
[----:B------:R-:W-:Y:S02]  /*acd0*/  LOP3.LUT R17, R4, 0xffff0000, RZ, 0xc0, !PT ;  /* 0xffff000004117812 */ /* 0x000fe400078ec0ff */
[C---:B------:R-:W-:Y:S02]  /*ace0*/  SHF.L.U32 R4, R5.reuse, 0x10, RZ ;  /* 0x0000001005047819 */ /* 0x040fe400000006ff */
[----:B------:R-:W-:Y:S02]  /*acf0*/  LOP3.LUT R19, R5, 0xffff0000, RZ, 0xc0, !PT ;  /* 0xffff000005137812 */ /* 0x000fe400078ec0ff */
[----:B------:R-:W-:Y:S01]  /*ad00*/  SHF.L.U32 R5, R16, 0x10, RZ ;  /* 0x0000001010057819 */ /* 0x000fe200000006ff */
[C---:B------:R-:W-:Y:S01]  /*ad10*/  IMAD.U32 R16, R14.reuse, 0x10000, RZ ;  /* 0x000100000e107824 */ /* 0x040fe200078e00ff */
[----:B------:R-:W-:-:S02]  /*ad20*/  LOP3.LUT R14, R14, 0xffff0000, RZ, 0xc0, !PT ;  /* 0xffff00000e0e7812 */ /* 0x000fc400078ec0ff */
[C---:B------:R-:W-:Y:S02]  /*ad30*/  SHF.L.U32 R27, R6.reuse, 0x10, RZ ;  /* 0x00000010061b7819 */ /* 0x040fe400000006ff */
[----:B------:R-:W-:Y:S01]  /*ad40*/  LOP3.LUT R26, R6, 0xffff0000, RZ, 0xc0, !PT ;  /* 0xffff0000061a7812 */ /* 0x000fe200078ec0ff */
[----:B------:R-:W-:Y:S01]  /*ad50*/  FMUL.FTZ R6, R16, R17 ;  /* 0x0000001110067220 */ /* 0x000fe20000410000 */
[----:B------:R-:W-:Y:S01]  /*ad60*/  LOP3.LUT R28, R7, 0xffff0000, RZ, 0xc0, !PT ;  /* 0xffff0000071c7812 */ /* 0x000fe200078ec0ff */
[----:B------:R-:W-:Y:S02]  /*ad70*/  FMUL.FTZ R7, R14, R19 ;  /* 0x000000130e077220 */ /* 0x000fe40000410000 */
[C---:B------:R-:W-:Y:S02]  /*ad80*/  FMUL.FTZ R17, R5.reuse, R17 ;  /* 0x0000001105117220 */ /* 0x040fe40000410000 */
[----:B------:R-:W-:Y:S02]  /*ad90*/  FFMA.FTZ R6, R5, R18, -R6 ;  /* 0x0000001205067223 */ /* 0x000fe40000010806 */
[----:B------:R-:W-:Y:S01]  /*ada0*/  FFMA.FTZ R5, R23, R4, -R7 ;  /* 0x0000000417057223 */ /* 0x000fe20000010807 */
[----:B------:R-:W-:Y:S01]  /*adb0*/  SHF.L.U32 R7, R13, 0x10, RZ ;  /* 0x000000100d077819 */ /* 0x000fe200000006ff */
[----:B------:R-:W-:Y:S01]  /*adc0*/  FFMA.FTZ R17, R16, R18, R17 ;  /* 0x0000001210117223 */ /* 0x000fe20000010011 */
[----:B------:R-:W-:Y:S01]  /*add0*/  SHF.L.U32 R16, R15, 0x10, RZ ;  /* 0x000000100f107819 */ /* 0x000fe200000006ff */
[----:B------:R-:W-:Y:S01]  /*ade0*/  FMUL.FTZ R19, R23, R19 ;  /* 0x0000001317137220 */ /* 0x000fe20000410000 */
[----:B------:R-:W-:-:S02]  /*adf0*/  LOP3.LUT R13, R13, 0xffff0000, RZ, 0xc0, !PT ;  /* 0xffff00000d0d7812 */ /* 0x000fc400078ec0ff */
[----:B------:R-:W-:Y:S01]  /*ae00*/  LOP3.LUT R15, R15, 0xffff0000, RZ, 0xc0, !PT ;  /* 0xffff00000f0f7812 */ /* 0x000fe200078ec0ff */
[----:B------:R-:W-:Y:S02]  /*ae10*/  FFMA.FTZ R19, R14, R4, R19 ;  /* 0x000000040e137223 */ /* 0x000fe40000010013 */
[-C--:B------:R-:W-:Y:S02]  /*ae20*/  FMUL.FTZ R4, R7, R26.reuse ;  /* 0x0000001a07047220 */ /* 0x080fe40000410000 */
[----:B------:R-:W-:Y:S01]  /*ae30*/  FMUL.FTZ R26, R16, R26 ;  /* 0x0000001a101a7220 */ /* 0x000fe20000410000 */
[----:B------:R-:W-:Y:S01]  /*ae40*/  F2FP.BF16.PACK_AB R5, R19, R5 ;  /* 0x000000051305723e */ /* 0x000fe200000010ff */
[-C--:B------:R-:W-:Y:S02]  /*ae50*/  FMUL.FTZ R14, R13, R28.reuse ;  /* 0x0000001c0d0e7220 */ /* 0x080fe40000410000 */
[----:B------:R-:W-:Y:S02]  /*ae60*/  FMUL.FTZ R28, R15, R28 ;  /* 0x0000001c0f1c7220 */ /* 0x000fe40000410000 */
[----:B------:R-:W-:-:S02]  /*ae70*/  FFMA.FTZ R26, R7, R27, R26 ;  /* 0x0000001b071a7223 */ /* 0x000fc4000001001a */
[----:B------:R-:W-:Y:S01]  /*ae80*/  FFMA.FTZ R16, R16, R27, -R4 ;  /* 0x0000001b10107223 */ /* 0x000fe20000010804 */
[----:B------:R-:W-:Y:S01]  /*ae90*/  F2FP.BF16.PACK_AB R4, R17, R6 ;  /* 0x000000061104723e */ /* 0x000fe200000010ff */
[-C--:B------:R-:W-:Y:S02]  /*aea0*/  FFMA.FTZ R7, R15, R25.reuse, -R14 ;  /* 0x000000190f077223 */ /* 0x080fe4000001080e */
[----:B------:R-:W-:Y:S01]  /*aeb0*/  FFMA.FTZ R28, R13, R25, R28 ;  /* 0x000000190d1c7223 */ /* 0x000fe2000001001c */
[----:B------:R-:W-:-:S04]  /*aec0*/  F2FP.BF16.PACK_AB R6, R26, R16 ;  /* 0x000000101a06723e */ /* 0x000fc800000010ff */
[----:B------:R-:W-:-:S05]  /*aed0*/  F2FP.BF16.PACK_AB R7, R28, R7 ;  /* 0x000000071c07723e */ /* 0x000fca00000010ff */
[----:B------:R1:W-:Y:S02]  /*aee0*/  STS.128 [R236+0x3100], R4 ;  /* 0x00310004ec007388 */ /* 0x0003e40000000c00 */
.L_x_322:
[----:B------:R-:W-:Y:S05]  /*aef0*/  BSYNC B0 ;  /* 0x0000000000007941 */ /* 0x000fea0003800000 */
.L_x_321:
[----:B------:R-:W-:-:S13]  /*af00*/  ISETP.GE.AND P0, PT, R124, c[0x0][0x27c], PT ;  /* 0x00009f007c007a0c */ /* 0x000fda0003f06270 */
        /* <DEDUP_REMOVED lines=32> */
[----:B------:R-:W-:Y:S02]  /*b110*/  FFMA.FTZ R2, R12, R19, -R2 ;  /* 0x000000130c027223 */ /* 0x000fe40000010802 */
[-C--:B------:R-:W-:Y:S01]  /*b120*/  FFMA.FTZ R7, R3, R17.reuse, -R4 ;  /* 0x0000001103077223 */ /* 0x080fe20000010804 */
[----:B------:R-:W-:Y:S01]  /*b130*/  F2FP.BF16.PACK_AB R4, R13, R6 ;  /* 0x000000060d04723e */ /* 0x000fe200000010ff */
[----:B------:R-:W-:Y:S01]  /*b140*/  FFMA.FTZ R23, R0, R17, R23 ;  /* 0x0000001100177223 */ /* 0x000fe20000010017 */
[----:B------:R-:W-:-:S04]  /*b150*/  F2FP.BF16.PACK_AB R6, R18, R2 ;  /* 0x000000021206723e */ /* 0x000fc800000010ff */
[----:B------:R-:W-:-:S05]  /*b160*/  F2FP.BF16.PACK_AB R7, R23, R7 ;  /* 0x000000071707723e */ /* 0x000fca00000010ff */
[----:B------:R1:W-:Y:S01]  /*b170*/  STS.128 [R236+0x7100], R4 ;  /* 0x00710004ec007388 */ /* 0x0003e20000000c00 */
[----:B------:R-:W-:Y:S05]  /*b180*/  BRA `(.L_x_320) ;  /* 0x00001b0000007947 */ /* 0x000fea0003800000 */
.L_x_305:
[----:B------:R1:W2:Y:S01]  /*b190*/  SHFL.IDX PT, R17, R3, RZ, 0x181f ;  /* 0x00181fff03117589 */ /* 0x0002a200000e0000 */
[----:B------:R-:W-:Y:S01]  /*b1a0*/  BSSY B0, `(.L_x_323) ;  /* 0x0000014000007945 */ /* 0x000fe20003800000 */
[----:B------:R-:W-:Y:S01]  /*b1b0*/  CS2R R14, SRZ ;  /* 0x00000000000e7805 */ /* 0x000fe2000001ff00 */
[----:B------:R-:W-:Y:S01]  /*b1c0*/  CS2R R12, SRZ ;  /* 0x00000000000c7805 */ /* 0x000fe2000001ff00 */
[----:B------:R-:W3:Y:S01]  /*b1d0*/  SHFL.IDX PT, R16, R16, RZ, 0x181f ;  /* 0x00181fff10107589 */ /* 0x000ee200000e0000 */
[----:B------:R-:W-:Y:S01]  /*b1e0*/  CS2R R6, SRZ ;  /* 0x0000000000067805 */ /* 0x000fe2000001ff00 */
[----:B------:R-:W-:Y:S02]  /*b1f0*/  CS2R R4, SRZ ;  /* 0x0000000000047805 */ /* 0x000fe4000001ff00 */
[----:B------:R1:W4:Y:S04]  /*b200*/  SHFL.IDX PT, R3, R78, RZ, 0x181f ;  /* 0x00181fff4e037589 */ /* 0x00032800000e0000 */
[----:B------:R-:W1:Y:S01]  /*b210*/  SHFL.IDX PT, R2, R2, RZ, 0x181f ;  /* 0x00181fff02027589 */ /* 0x000e6200000e0000 */
[----:B------:R-:W-:Y:S05]  /*b220*/  @P5 BRA `(.L_x_324) ;  /* 0x000000b000005947 */ /* 0x000fea0003800000 */
[C---:B------:R-:W-:Y:S01]  /*b230*/  ISETP.GE.AND P0, PT, R10.reuse, c[0x0][0x27c], PT ;  /* 0x00009f000a007a0c */ /* 0x040fe20003f06270 */
[C---:B------:R-:W-:Y:S01]  /*b240*/  IMAD.SHL.U32 R15, R10.reuse, 0x2, RZ ;  /* 0x000000020a0f7824 */ /* 0x040fe200078e00ff */
[----:B------:R-:W-:-:S04]  /*b250*/  SHF.L.U64.HI R14, R10, 0x1, R11 ;  /* 0x000000010a0e7819 */ /* 0x000fc8000001020b */
[-C--:B---3--:R-:W-:Y:S02]  /*b260*/  IADD3 R16, P2, R16, R15.reuse, RZ ;  /* 0x0000000f10107210 */ /* 0x088fe40007f5e0ff */
[----:B-1----:R-:W-:-:S03]  /*b270*/  IADD3 R2, P1, R2, R15, RZ ;  /* 0x0000000f02027210 */ /* 0x002fc60007f3e0ff */
[--C-:B--2---:R-:W-:Y:S02]  /*b280*/  IMAD.X R17, R17, 0x1, R14.reuse, P2 ;  /* 0x0000000111117824 */ /* 0x104fe400010e060e */
[----:B----4-:R-:W-:Y:S02]  /*b290*/  IMAD.X R3, R3, 0x1, R14, P1 ;  /* 0x0000000103037824 */ /* 0x010fe400008e060e */
[----:B------:R-:W-:Y:S01]  /*b2a0*/  CS2R R14, SRZ ;  /* 0x00000000000e7805 */ /* 0x000fe2000001ff00 */
[----:B------:R-:W-:Y:S05]  /*b2b0*/  @P0 BRA `(.L_x_324) ;  /* 0x0000002000000947 */ /* 0x000fea0003800000 */
[----:B------:R1:W5:Y:S04]  /*b2c0*/  LD.E.128 R4, [R16.64] ;  /* 0x0000000a10047980 */ /* 0x000368000c101d00 */
[----:B------:R1:W5:Y:S02]  /*b2d0*/  LD.E.128 R12, [R2.64] ;  /* 0x0000000a020c7980 */ /* 0x000364000c101d00 */
.L_x_324:
[----:B------:R-:W-:Y:S05]  /*b2e0*/  BSYNC B0 ;  /* 0x0000000000007941 */ /* 0x000fea0003800000 */
.L_x_323:
[----:B------:R-:W-:Y:S01]  /*b2f0*/  IMAD R25, R209, -0x80, R0 ;  /* 0xffffff80d1197824 */ /* 0x000fe200078e0200 */
[----:B------:R-:W-:Y:S01]  /*b300*/  ISETP.GE.AND P0, PT, R10, c[0x0][0x27c], PT ;  /* 0x00009f000a007a0c */ /* 0x000fe20003f06270 */
[----:B-----5:R-:W-:Y:S01]  /*b310*/  IMAD.MOV.U32 R26, RZ, RZ, R4 ;  /* 0x000000ffff1a7224 */ /* 0x020fe200078e0004 */
[--C-:B------:R-:W-:Y:S01]  /*b320*/  SHF.R.U64 R23, R4, 0x10, R5.reuse ;  /* 0x0000001004177819 */ /* 0x100fe20000001205 */
[--C-:B------:R-:W-:Y:S01]  /*b330*/  IMAD.MOV.U32 R19, RZ, RZ, R5.reuse ;  /* 0x000000ffff137224 */ /* 0x100fe200078e0005 */
[----:B------:R-:W-:Y:S01]  /*b340*/  IMNMX R25, R25, 0x80, PT ;  /* 0x0000008019197817 */ /* 0x000fe20003800200 */
[----:B------:R-:W-:Y:S01]  /*b350*/  IMAD.MOV.U32 R4, RZ, RZ, R6 ;  /* 0x000000ffff047224 */ /* 0x000fe200078e0006 */
[----:B------:R-:W-:Y:S01]  /*b360*/  SHF.R.U32.HI R27, RZ, 0x10, R5 ;  /* 0x00000010ff1b7819 */ /* 0x000fe20000011605 */
[----:B------:R-:W-:Y:S01]  /*b370*/  IMAD.MOV.U32 R5, RZ, RZ, R12 ;  /* 0x000000ffff057224 */ /* 0x000fe200078e000c */
[----:B------:R-:W-:Y:S01]  /*b380*/  ISETP.GE.OR P1, PT, R223, R25, P0 ;  /* 0x00000019df00720c */ /* 0x000fe20000726670 */
[--C-:B-12---:R-:W-:Y:S01]  /*b390*/  IMAD.MOV.U32 R17, RZ, RZ, R7.reuse ;  /* 0x000000ffff117224 */ /* 0x106fe200078e0007 */
[----:B------:R-:W-:Y:S01]  /*b3a0*/  SHF.R.U64 R18, R6, 0x10, R7 ;  /* 0x0000001006127819 */ /* 0x000fe20000001207 */
[--C-:B----4-:R-:W-:Y:S01]  /*b3b0*/  IMAD.MOV.U32 R3, RZ, RZ, R13.reuse ;  /* 0x000000ffff037224 */ /* 0x110fe200078e000d */
[--C-:B---3--:R-:W-:Y:S01]  /*b3c0*/  SHF.R.U64 R16, R12, 0x10, R13.reuse ;  /* 0x000000100c107819 */ /* 0x108fe2000000120d */
[----:B------:R-:W-:Y:S01]  /*b3d0*/  IMAD.MOV.U32 R6, RZ, RZ, R14 ;  /* 0x000000ffff067224 */ /* 0x000fe200078e000e */
[----:B------:R-:W-:Y:S01]  /*b3e0*/  SHF.R.U32.HI R12, RZ, 0x10, R13 ;  /* 0x00000010ff0c7819 */ /* 0x000fe2000001160d */
[----:B------:R-:W-:Y:S01]  /*b3f0*/  IMAD.MOV.U32 R0, RZ, RZ, R15 ;  /* 0x000000ffff007224 */ /* 0x000fe200078e000f */
[----:B------:R-:W-:Y:S01]  /*b400*/  SHF.R.U32.HI R7, RZ, 0x10, R7 ;  /* 0x00000010ff077819 */ /* 0x000fe20000011607 */
        /* <DEDUP_REMOVED lines=14> */
[----:B------:R-:W-:Y:S01]  /*b4f0*/  MOV R6, c[0x0][0x27c] ;  /* 0x00009f0000067a02 */ /* 0x000fe20000000f00 */
[----:B------:R-:W1:Y:S01]  /*b500*/  LDS.128 R12, [R236+0x100] ;  /* 0x00010000ec0c7984 */ /* 0x000e620000000c00 */
[----:B------:R-:W-:Y:S01]  /*b510*/  SHF.L.U32 R35, R16, 0x10, RZ ;  /* 0x0000001010237819 */ /* 0x000fe200000006ff */
[----:B------:R-:W-:Y:S01]  /*b520*/  IMAD.U32 R32, R23, 0x10000, RZ ;  /* 0x0001000017207824 */ /* 0x000fe200078e00ff */
[----:B------:R-:W-:-:S02]  /*b530*/  LEA.HI R6, R6, R222, RZ, 0x1d ;  /* 0x000000de06067211 */ /* 0x000fc400078fe8ff */
[----:B------:R-:W-:Y:S02]  /*b540*/  LOP3.LUT R34, R16, 0xffff0000, RZ, 0xc0, !PT ;  /* 0xffff000010227812 */ /* 0x000fe400078ec0ff */
[----:B------:R-:W-:Y:S01]  /*b550*/  SHF.R.S32.HI R4, RZ, 0x1f, R6 ;  /* 0x0000001fff047819 */ /* 0x000fe20000011406 */
[----:B------:R-:W-:Y:S01]  /*b560*/  IMAD.SHL.U32 R5, R6, 0x8, RZ ;  /* 0x0000000806057824 */ /* 0x000fe200078e00ff */
[----:B------:R-:W-:Y:S02]  /*b570*/  LOP3.LUT R38, R23, 0xffff0000, RZ, 0xc0, !PT ;  /* 0xffff000017267812 */ /* 0x000fe400078ec0ff */
[----:B------:R-:W-:Y:S02]  /*b580*/  LEA.HI R4, R4, R6, RZ, 0x3 ;  /* 0x0000000604047211 */ /* 0x000fe400078f18ff */
[----:B------:R-:W-:Y:S02]  /*b590*/  LOP3.LUT R5, R86, 0x38, R5, 0xf8, !PT ;  /* 0x0000003856057812 */ /* 0x000fe400078ef805 */
[----:B------:R-:W-:-:S02]  /*b5a0*/  SHF.L.U32 R4, R4, 0xa, RZ ;  /* 0x0000000a04047819 */ /* 0x000fc400000006ff */
[----:B------:R-:W-:Y:S02]  /*b5b0*/  LOP3.LUT R5, R5, R85, RZ, 0x3c, !PT ;  /* 0x0000005505057212 */ /* 0x000fe400078e3cff */
[----:B------:R-:W-:Y:S02]  /*b5c0*/  LOP3.LUT R4, R4, 0x7fffe000, RZ, 0xc0, !PT ;  /* 0x7fffe00004047812 */ /* 0x000fe400078ec0ff */
[----:B------:R-:W-:Y:S02]  /*b5d0*/  SHF.L.U32 R41, R2, 0x10, RZ ;  /* 0x0000001002297819 */ /* 0x000fe400000006ff */
[----:B------:R-:W-:-:S05]  /*b5e0*/  IADD3 R26, R5, R4, R81 ;  /* 0x00000004051a7210 */ /* 0x000fca0007ffe051 */
[----:B------:R-:W-:-:S05]  /*b5f0*/  IMAD.SHL.U32 R26, R26, 0x2, RZ ;  /* 0x000000021a1a7824 */ /* 0x000fca00078e00ff */
[----:B------:R-:W2:Y:S01]  /*b600*/  LDS.128 R4, [R26+0x100] ;  /* 0x000100001a047984 */ /* 0x000ea20000000c00 */
[C---:B-1----:R-:W-:Y:S01]  /*b610*/  SHF.L.U32 R30, R12.reuse, 0x10, RZ ;  /* 0x000000100c1e7819 */ /* 0x042fe200000006ff */
[C---:B------:R-:W-:Y:S01]  /*b620*/  IMAD.U32 R28, R13.reuse, 0x10000, RZ ;  /* 0x000100000d1c7824 */ /* 0x040fe200078e00ff */
[----:B------:R-:W-:Y:S02]  /*b630*/  LOP3.LUT R29, R12, 0xffff0000, RZ, 0xc0, !PT ;  /* 0xffff00000c1d7812 */ /* 0x000fe400078ec0ff */
[----:B------:R-:W-:Y:S01]  /*b640*/  LOP3.LUT R12, R13, 0xffff0000, RZ, 0xc0, !PT ;  /* 0xffff00000d0c7812 */ /* 0x000fe200078ec0ff */
[C---:B------:R-:W-:Y:S01]  /*b650*/  IMAD.U32 R13, R15.reuse, 0x10000, RZ ;  /* 0x000100000f0d7824 */ /* 0x040fe200078e00ff */
[C---:B------:R-:W-:Y:S02]  /*b660*/  SHF.L.U32 R31, R14.reuse, 0x10, RZ ;  /* 0x000000100e1f7819 */ /* 0x040fe400000006ff */
[----:B------:R-:W-:Y:S02]  /*b670*/  LOP3.LUT R27, R14, 0xffff0000, RZ, 0xc0, !PT ;  /* 0xffff00000e1b7812 */ /* 0x000fe400078ec0ff */
[----:B------:R-:W-:-:S02]  /*b680*/  LOP3.LUT R14, R15, 0xffff0000, RZ, 0xc0, !PT ;  /* 0xffff00000f0e7812 */ /* 0x000fc400078ec0ff */
[C---:B--2---:R-:W-:Y:S02]  /*b690*/  SHF.L.U32 R40, R4.reuse, 0x10, RZ ;  /* 0x0000001004287819 */ /* 0x044fe400000006ff */
[----:B------:R-:W-:Y:S01]  /*b6a0*/  LOP3.LUT R15, R4, 0xffff0000, RZ, 0xc0, !PT ;  /* 0xffff0000040f7812 */ /* 0x000fe200078ec0ff */
[C---:B------:R-:W-:Y:S01]  /*b6b0*/  IMAD.U32 R4, R5.reuse, 0x10000, RZ ;  /* 0x0001000005047824 */ /* 0x040fe200078e00ff */
[----:B------:R-:W-:Y:S01]  /*b6c0*/  LOP3.LUT R39, R5, 0xffff0000, RZ, 0xc0, !PT ;  /* 0xffff000005277812 */ /* 0x000fe200078ec0ff */
[C---:B------:R-:W-:Y:S01]  /*b6d0*/  FMUL.FTZ R33, R40.reuse, R35 ;  /* 0x0000002328217220 */ /* 0x040fe20000410000 */
[C---:B------:R-:W-:Y:S01]  /*b6e0*/  LOP3.LUT R37, R7.reuse, 0xffff0000, RZ, 0xc0, !PT ;  /* 0xffff000007257812 */ /* 0x040fe200078ec0ff */
[-C--:B------:R-:W-:Y:S01]  /*b6f0*/  FMUL.FTZ R40, R40, R32.reuse ;  /* 0x0000002028287220 */ /* 0x080fe20000410000 */
[----:B------:R-:W-:Y:S01]  /*b700*/  SHF.L.U32 R36, R6, 0x10, RZ ;  /* 0x0000001006247819 */ /* 0x000fe200000006ff */
[----:B------:R-:W-:Y:S01]  /*b710*/  IMAD.U32 R5, R7, 0x10000, RZ ;  /* 0x0001000007057824 */ /* 0x000fe200078e00ff */
[----:B------:R-:W-:Y:S01]  /*b720*/  SHF.L.U32 R7, R3, 0x10, RZ ;  /* 0x0000001003077819 */ /* 0x000fe200000006ff */
[----:B------:R-:W-:Y:S01]  /*b730*/  FFMA.FTZ R33, R30, R32, -R33 ;  /* 0x000000201e217223 */ /* 0x000fe20000010821 */
[----:B------:R-:W-:Y:S01]  /*b740*/  LOP3.LUT R6, R6, 0xffff0000, RZ, 0xc0, !PT ;  /* 0xffff000006067812 */ /* 0x000fe200078ec0ff */
[----:B------:R-:W-:-:S02]  /*b750*/  FMUL.FTZ R32, R15, R34 ;  /* 0x000000220f207220 */ /* 0x000fc40000410000 */
[----:B------:R-:W-:Y:S02]  /*b760*/  FFMA.FTZ R30, R30, R35, R40 ;  /* 0x000000231e1e7223 */ /* 0x000fe40000010028 */
[----:B------:R-:W-:Y:S02]  /*b770*/  IMAD.U32 R35, R19, 0x10000, RZ ;  /* 0x0001000013237824 */ /* 0x000fe400078e00ff */
[-C--:B------:R-:W-:Y:S02]  /*b780*/  FMUL.FTZ R40, R15, R38.reuse ;  /* 0x000000260f287220 */ /* 0x080fe40000410000 */
[----:B------:R-:W-:Y:S02]  /*b790*/  FFMA.FTZ R32, R29, R38, -R32 ;  /* 0x000000261d207223 */ /* 0x000fe40000010820 */
[C---:B------:R-:W-:Y:S02]  /*b7a0*/  FMUL.FTZ R38, R4.reuse, R7 ;  /* 0x0000000704267220 */ /* 0x040fe40000410000 */
[----:B------:R-:W-:-:S02]  /*b7b0*/  FMUL.FTZ R15, R4, R35 ;  /* 0x00000023040f7220 */ /* 0x000fc40000410000 */
[----:B------:R-:W-:Y:S01]  /*b7c0*/  FFMA.FTZ R4, R29, R34, R40 ;  /* 0x000000221d047223 */ /* 0x000fe20000010028 */
[----:B------:R-:W-:Y:S01]  /*b7d0*/  LOP3.LUT R40, R18, 0xffff0000, RZ, 0xc0, !PT ;  /* 0xffff000012287812 */ /* 0x000fe200078ec0ff */
[----:B------:R-:W-:Y:S01]  /*b7e0*/  FFMA.FTZ R29, R28, R35, -R38 ;  /* 0x000000231c1d7223 */ /* 0x000fe20000010826 */
[----:B------:R-:W-:Y:S01]  /*b7f0*/  SHF.L.U32 R38, R0, 0x10, RZ ;  /* 0x0000001000267819 */ /* 0x000fe200000006ff */
[----:B------:R-:W-:Y:S01]  /*b800*/  IMAD.U32 R35, R18, 0x10000, RZ ;  /* 0x0001000012237824 */ /* 0x000fe200078e00ff */
[----:B------:R-:W-:Y:S01]  /*b810*/  F2FP.BF16.PACK_AB R4, R4, R30 ;  /* 0x0000001e0404723e */ /* 0x000fe200000010ff */
[----:B------:R-:W-:Y:S01]  /*b820*/  FFMA.FTZ R28, R28, R7, R15 ;  /* 0x000000071c1c7223 */ /* 0x000fe2000001000f */
[----:B------:R-:W-:Y:S01]  /*b830*/  LOP3.LUT R7, R2, 0xffff0000, RZ, 0xc0, !PT ;  /* 0xffff000002077812 */ /* 0x000fe200078ec0ff */
[C---:B------:R-:W-:Y:S02]  /*b840*/  FMUL.FTZ R15, R36.reuse, R41 ;  /* 0x00000029240f7220 */ /* 0x040fe40000410000 */
[----:B------:R-:W-:-:S02]  /*b850*/  FMUL.FTZ R36, R36, R35 ;  /* 0x0000002324247220 */ /* 0x000fc40000410000 */
[----:B------:R-:W-:Y:S01]  /*b860*/  FFMA.FTZ R35, R31, R35, -R15 ;  /* 0x000000231f237223 */ /* 0x000fe2000001080f */
[----:B------:R-:W-:Y:S01]  /*b870*/  SHF.L.U32 R15, R17, 0x10, RZ ;  /* 0x00000010110f7819 */ /* 0x000fe200000006ff */
[C---:B------:R-:W-:Y:S02]  /*b880*/  FMUL.FTZ R34, R6.reuse, R7 ;  /* 0x0000000706227220 */ /* 0x040fe40000410000 */
[----:B------:R-:W-:Y:S02]  /*b890*/  FMUL.FTZ R6, R6, R40 ;  /* 0x0000002806067220 */ /* 0x000fe40000410000 */
[----:B------:R-:W-:Y:S02]  /*b8a0*/  FFMA.FTZ R31, R31, R41, R36 ;  /* 0x000000291f1f7223 */ /* 0x000fe40000010024 */
[----:B------:R-:W-:Y:S02]  /*b8b0*/  FMUL.FTZ R36, R5, R38 ;  /* 0x0000002605247220 */ /* 0x000fe40000410000 */
[----:B------:R-:W-:Y:S01]  /*b8c0*/  FFMA.FTZ R34, R27, R40, -R34 ;  /* 0x000000281b227223 */ /* 0x000fe20000010822 */
[----:B------:R-:W-:Y:S01]  /*b8d0*/  LOP3.LUT R40, R19, 0xffff0000, RZ, 0xc0, !PT ;  /* 0xffff000013287812 */ /* 0x000fe200078ec0ff */
[----:B------:R-:W-:-:S02]  /*b8e0*/  FFMA.FTZ R6, R27, R7, R6 ;  /* 0x000000071b067223 */ /* 0x000fc40000010006 */
[-C--:B------:R-:W-:Y:S01]  /*b8f0*/  FMUL.FTZ R7, R5, R15.reuse ;  /* 0x0000000f05077220 */ /* 0x080fe20000410000 */
[----:B------:R-:W-:Y:S01]  /*b900*/  LOP3.LUT R5, R3, 0xffff0000, RZ, 0xc0, !PT ;  /* 0xffff000003057812 */ /* 0x000fe200078ec0ff */
[C---:B------:R-:W-:Y:S01]  /*b910*/  FFMA.FTZ R27, R13.reuse, R15, -R36 ;  /* 0x0000000f0d1b7223 */ /* 0x040fe20000010824 */
[----:B------:R-:W-:Y:S01]  /*b920*/  LOP3.LUT R36, R0, 0xffff0000, RZ, 0xc0, !PT ;  /* 0xffff000000247812 */ /* 0x000fe200078ec0ff */
[----:B------:R-:W-:Y:S01]  /*b930*/  FFMA.FTZ R7, R13, R38, R7 ;  /* 0x000000260d077223 */ /* 0x000fe20000010007 */
[----:B------:R-:W-:Y:S01]  /*b940*/  LOP3.LUT R15, R17, 0xffff0000, RZ, 0xc0, !PT ;  /* 0xffff0000110f7812 */ /* 0x000fe200078ec0ff */
[----:B------:R-:W-:Y:S01]  /*b950*/  FMUL.FTZ R13, R39, R5 ;  /* 0x00000005270d7220 */ /* 0x000fe20000410000 */
[----:B------:R-:W-:Y:S01]  /*b960*/  F2FP.BF16.PACK_AB R6, R6, R31 ;  /* 0x0000001f0606723e */ /* 0x000fe200000010ff */
[----:B------:R-:W-:Y:S02]  /*b970*/  FMUL.FTZ R38, R37, R36 ;  /* 0x0000002425267220 */ /* 0x000fe40000410000 */
[----:B------:R-:W-:-:S02]  /*b980*/  FMUL.FTZ R39, R39, R40 ;  /* 0x0000002827277220 */ /* 0x000fc40000410000 */
[-C--:B------:R-:W-:Y:S02]  /*b990*/  FMUL.FTZ R37, R37, R15.reuse ;  /* 0x0000000f25257220 */ /* 0x080fe40000410000 */
[----:B------:R-:W-:Y:S02]  /*b9a0*/  FFMA.FTZ R13, R12, R40, -R13 ;  /* 0x000000280c0d7223 */ /* 0x000fe4000001080d */
[----:B------:R-:W-:Y:S02]  /*b9b0*/  FFMA.FTZ R15, R14, R15, -R38 ;  /* 0x0000000f0e0f7223 */ /* 0x000fe40000010826 */
[----:B------:R-:W-:Y:S01]  /*b9c0*/  FFMA.FTZ R5, R12, R5, R39 ;  /* 0x000000050c057223 */ /* 0x000fe20000010027 */
[----:B------:R-:W-:Y:S01]  /*b9d0*/  F2FP.BF16.PACK_AB R12, R32, R33 ;  /* 0x00000021200c723e */ /* 0x000fe200000010ff */
[----:B------:R-:W-:Y:S01]  /*b9e0*/  FFMA.FTZ R37, R14, R36, R37 ;  /* 0x000000240e257223 */ /* 0x000fe20000010025 */
[----:B------:R-:W-:Y:S02]  /*b9f0*/  F2FP.BF16.PACK_AB R14, R34, R35 ;  /* 0x00000023220e723e */ /* 0x000fe400000010ff */
[----:B------:R-:W-:-:S02]  /*ba00*/  F2FP.BF16.PACK_AB R13, R13, R29 ;  /* 0x0000001d0d0d723e */ /* 0x000fc400000010ff */
[----:B------:R-:W-:Y:S02]  /*ba10*/  F2FP.BF16.PACK_AB R15, R15, R27 ;  /* 0x0000001b0f0f723e */ /* 0x000fe400000010ff */
[----:B------:R-:W-:Y:S02]  /*ba20*/  F2FP.BF16.PACK_AB R5, R5, R28 ;  /* 0x0000001c0505723e */ /* 0x000fe400000010ff */
[----:B------:R-:W-:Y:S01]  /*ba30*/  F2FP.BF16.PACK_AB R7, R37, R7 ;  /* 0x000000072507723e */ /* 0x000fe200000010ff */
[----:B------:R1:W-:Y:S04]  /*ba40*/  STS.128 [R236+0x100], R12 ;  /* 0x0001000cec007388 */ /* 0x0003e80000000c00 */
[----:B------:R1:W-:Y:S02]  /*ba50*/  STS.128 [R26+0x100], R4 ;  /* 0x000100041a007388 */ /* 0x0003e40000000c00 */
.L_x_326:
[----:B------:R-:W-:Y:S05]  /*ba60*/  BSYNC B0 ;  /* 0x0000000000007941 */ /* 0x000fea0003800000 */
.L_x_325:
[----:B------:R-:W-:Y:S01]  /*ba70*/  ISETP.GE.OR P1, PT, R220, R25, P0 ;  /* 0x00000019dc00720c */ /* 0x000fe20000726670 */
[----:B------:R-:W-:-:S12]  /*ba80*/  BSSY B0, `(.L_x_327) ;  /* 0x000005c000007945 */ /* 0x000fd80003800000 */
[----:B------:R-:W-:Y:S05]  /*ba90*/  @P1 BRA `(.L_x_328) ;  /* 0x000005a000001947 */ /* 0x000fea0003800000 */
[----:B-1----:R-:W-:Y:S01]  /*baa0*/  IMAD.MOV.U32 R7, RZ, RZ, c[0x0][0x27c] ;  /* 0x00009f00ff077624 */ /* 0x002fe200078e00ff */
[----:B------:R-:W-:Y:S02]  /*bab0*/  LOP3.LUT R4, R84, 0x38, R10, 0xf8, !PT ;  /* 0x0000003854047812 */ /* 0x000fe400078ef80a */
[----:B------:R-:W-:Y:S02]  /*bac0*/  SHF.L.U32 R28, R2, 0x10, RZ ;  /* 0x00000010021c7819 */ /* 0x000fe400000006ff */
[----:B------:R-:W-:Y:S02]  /*bad0*/  LEA.HI R7, R7, R222, RZ, 0x1d ;  /* 0x000000de07077211 */ /* 0x000fe400078fe8ff */
[----:B------:R-:W-:Y:S02]  /*bae0*/  LOP3.LUT R4, R80, R4, R83, 0xf6, !PT ;  /* 0x0000000450047212 */ /* 0x000fe400078ef653 */
[----:B------:R-:W-:Y:S01]  /*baf0*/  SHF.R.S32.HI R5, RZ, 0x1f, R7 ;  /* 0x0000001fff057819 */ /* 0x000fe20000011407 */
[----:B------:R-:W-:Y:S01]  /*bb00*/  IMAD.SHL.U32 R6, R7, 0x8, RZ ;  /* 0x0000000807067824 */ /* 0x000fe200078e00ff */
[----:B------:R-:W-:-:S02]  /*bb10*/  LEA R26, R4, 0x100, 0x1 ;  /* 0x00000100041a7811 */ /* 0x000fc400078e08ff */
[----:B------:R-:W-:Y:S02]  /*bb20*/  LEA.HI R5, R5, R7, RZ, 0x3 ;  /* 0x0000000705057211 */ /* 0x000fe400078f18ff */
[----:B------:R-:W-:Y:S02]  /*bb30*/  LOP3.LUT R6, R84, 0x38, R6, 0xf8, !PT ;  /* 0x0000003854067812 */ /* 0x000fe400078ef806 */
[----:B------:R-:W-:Y:S02]  /*bb40*/  SHF.L.U32 R5, R5, 0xa, RZ ;  /* 0x0000000a05057819 */ /* 0x000fe400000006ff */
[----:B------:R-:W-:Y:S02]  /*bb50*/  LOP3.LUT R83, R6, R83, RZ, 0x3c, !PT ;  /* 0x0000005306537212 */ /* 0x000fe400078e3cff */
[----:B------:R-:W-:Y:S02]  /*bb60*/  LOP3.LUT R12, R5, 0x7fffe000, RZ, 0xc0, !PT ;  /* 0x7fffe000050c7812 */ /* 0x000fe400078ec0ff */
[----:B------:R-:W1:Y:S01]  /*bb70*/  LDS.128 R4, [R26] ;  /* 0x000000001a047984 */ /* 0x000e620000000c00 */
[----:B------:R-:W-:-:S02]  /*bb80*/  SHF.L.U32 R37, R18, 0x10, RZ ;  /* 0x0000001012257819 */ /* 0x000fc400000006ff */
[----:B------:R-:W-:Y:S02]  /*bb90*/  IADD3 R12, R83, R12, R80 ;  /* 0x0000000c530c7210 */ /* 0x000fe40007ffe050 */
[----:B------:R-:W-:-:S03]  /*bba0*/  LOP3.LUT R36, R18, 0xffff0000, RZ, 0xc0, !PT ;  /* 0xffff000012247812 */ /* 0x000fc600078ec0ff */
[----:B------:R-:W-:-:S05]  /*bbb0*/  IMAD.SHL.U32 R27, R12, 0x2, RZ ;  /* 0x000000020c1b7824 */ /* 0x000fca00078e00ff */
[----:B------:R-:W2:Y:S01]  /*bbc0*/  LDS.128 R12, [R27+0x100] ;  /* 0x000100001b0c7984 */ /* 0x000ea20000000c00 */
[C---:B-1----:R-:W-:Y:S01]  /*bbd0*/  SHF.L.U32 R33, R6.reuse, 0x10, RZ ;  /* 0x0000001006217819 */ /* 0x042fe200000006ff */
[----:B------:R-:W-:Y:S01]  /*bbe0*/  IMAD.U32 R34, R7, 0x10000, RZ ;  /* 0x0001000007227824 */ /* 0x000fe200078e00ff */
[----:B------:R-:W-:Y:S01]  /*bbf0*/  LOP3.LUT R32, R6, 0xffff0000, RZ, 0xc0, !PT ;  /* 0xffff000006207812 */ /* 0x000fe200078ec0ff */
[----:B------:R-:W-:Y:S01]  /*bc00*/  IMAD.U32 R29, R5, 0x10000, RZ ;  /* 0x00010000051d7824 */ /* 0x000fe200078e00ff */
[----:B------:R-:W-:Y:S02]  /*bc10*/  LOP3.LUT R6, R7, 0xffff0000, RZ, 0xc0, !PT ;  /* 0xffff000007067812 */ /* 0x000fe400078ec0ff */
[C---:B------:R-:W-:Y:S02]  /*bc20*/  SHF.L.U32 R31, R4.reuse, 0x10, RZ ;  /* 0x00000010041f7819 */ /* 0x040fe400000006ff */
[----:B------:R-:W-:Y:S02]  /*bc30*/  LOP3.LUT R4, R4, 0xffff0000, RZ, 0xc0, !PT ;  /* 0xffff000004047812 */ /* 0x000fe400078ec0ff */
[----:B------:R-:W-:Y:S01]  /*bc40*/  LOP3.LUT R5, R5, 0xffff0000, RZ, 0xc0, !PT ;  /* 0xffff000005057812 */ /* 0x000fe200078ec0ff */
[----:B--2---:R-:W-:Y:S01]  /*bc50*/  IMAD.U32 R35, R14, 0x10000, RZ ;  /* 0x000100000e237824 */ /* 0x004fe200078e00ff */
[C---:B------:R-:W-:Y:S01]  /*bc60*/  SHF.L.U32 R7, R12.reuse, 0x10, RZ ;  /* 0x000000100c077819 */ /* 0x040fe200000006ff */
[----:B------:R-:W-:Y:S01]  /*bc70*/  IMAD.U32 R30, R13, 0x10000, RZ ;  /* 0x000100000d1e7824 */ /* 0x000fe200078e00ff */
[----:B------:R-:W-:Y:S01]  /*bc80*/  LOP3.LUT R43, R12, 0xffff0000, RZ, 0xc0, !PT ;  /* 0xffff00000c2b7812 */ /* 0x000fe200078ec0ff */
[----:B------:R-:W-:Y:S01]  /*bc90*/  IMAD.U32 R39, R15, 0x10000, RZ ;  /* 0x000100000f277824 */ /* 0x000fe200078e00ff */
[----:B------:R-:W-:Y:S01]  /*bca0*/  LOP3.LUT R40, R13, 0xffff0000, RZ, 0xc0, !PT ;  /* 0xffff00000d287812 */ /* 0x000fe200078ec0ff */
[-C--:B------:R-:W-:Y:S01]  /*bcb0*/  FMUL.FTZ R13, R28, R35.reuse ;  /* 0x000000231c0d7220 */ /* 0x080fe20000410000 */
[----:B------:R-:W-:Y:S01]  /*bcc0*/  LOP3.LUT R14, R14, 0xffff0000, RZ, 0xc0, !PT ;  /* 0xffff00000e0e7812 */ /* 0x000fe200078ec0ff */
[C---:B------:R-:W-:Y:S01]  /*bcd0*/  FMUL.FTZ R35, R37.reuse, R35 ;  /* 0x0000002325237220 */ /* 0x040fe20000410000 */
[----:B------:R-:W-:Y:S01]  /*bce0*/  LOP3.LUT R12, R2, 0xffff0000, RZ, 0xc0, !PT ;  /* 0xffff0000020c7812 */ /* 0x000fe200078ec0ff */
[-C--:B------:R-:W-:Y:S01]  /*bcf0*/  FFMA.FTZ R37, R37, R33.reuse, -R13 ;  /* 0x0000002125257223 */ /* 0x080fe2000001080d */
[----:B------:R-:W-:Y:S01]  /*bd00*/  LOP3.LUT R42, R15, 0xffff0000, RZ, 0xc0, !PT ;  /* 0xffff00000f2a7812 */ /* 0x000fe200078ec0ff */
[----:B------:R-:W-:Y:S01]  /*bd10*/  FFMA.FTZ R33, R28, R33, R35 ;  /* 0x000000211c217223 */ /* 0x000fe20000010023 */
[----:B------:R-:W-:Y:S01]  /*bd20*/  SHF.L.U32 R13, R16, 0x10, RZ ;  /* 0x00000010100d7819 */ /* 0x000fe200000006ff */
[----:B------:R-:W-:-:S02]  /*bd30*/  FMUL.FTZ R15, R12, R14 ;  /* 0x0000000e0c0f7220 */ /* 0x000fc40000410000 */
[----:B------:R-:W-:Y:S02]  /*bd40*/  IMAD.U32 R35, R23, 0x10000, RZ ;  /* 0x0001000017237824 */ /* 0x000fe400078e00ff */
[----:B------:R-:W-:Y:S01]  /*bd50*/  FMUL.FTZ R28, R36, R14 ;  /* 0x0000000e241c7220 */ /* 0x000fe20000410000 */
[----:B------:R-:W-:Y:S01]  /*bd60*/  LOP3.LUT R14, R16, 0xffff0000, RZ, 0xc0, !PT ;  /* 0xffff0000100e7812 */ /* 0x000fe200078ec0ff */
[-C--:B------:R-:W-:Y:S02]  /*bd70*/  FFMA.FTZ R36, R36, R32.reuse, -R15 ;  /* 0x0000002024247223 */ /* 0x080fe4000001080f */
[-C--:B------:R-:W-:Y:S02]  /*bd80*/  FMUL.FTZ R15, R13, R7.reuse ;  /* 0x000000070d0f7220 */ /* 0x080fe40000410000 */
[----:B------:R-:W-:Y:S02]  /*bd90*/  FMUL.FTZ R7, R35, R7 ;  /* 0x0000000723077220 */ /* 0x000fe40000410000 */
[----:B------:R-:W-:Y:S01]  /*bda0*/  FFMA.FTZ R32, R12, R32, R28 ;  /* 0x000000200c207223 */ /* 0x000fe2000001001c */
[----:B------:R-:W-:Y:S01]  /*bdb0*/  LOP3.LUT R12, R23, 0xffff0000, RZ, 0xc0, !PT ;  /* 0xffff0000170c7812 */ /* 0x000fe200078ec0ff */
[-C--:B------:R-:W-:Y:S01]  /*bdc0*/  FFMA.FTZ R35, R35, R31.reuse, -R15 ;  /* 0x0000001f23237223 */ /* 0x080fe2000001080f */
[----:B------:R-:W-:Y:S01]  /*bdd0*/  SHF.L.U32 R15, R19, 0x10, RZ ;  /* 0x00000010130f7819 */ /* 0x000fe200000006ff */
[----:B------:R-:W-:-:S02]  /*bde0*/  FFMA.FTZ R31, R13, R31, R7 ;  /* 0x0000001f0d1f7223 */ /* 0x000fc40000010007 */
[-C--:B------:R-:W-:Y:S02]  /*bdf0*/  FMUL.FTZ R7, R14, R43.reuse ;  /* 0x0000002b0e077220 */ /* 0x080fe40000410000 */
[C---:B------:R-:W-:Y:S02]  /*be00*/  FMUL.FTZ R43, R12.reuse, R43 ;  /* 0x0000002b0c2b7220 */ /* 0x040fe40000410000 */
[----:B------:R-:W-:Y:S01]  /*be10*/  FFMA.FTZ R12, R12, R4, -R7 ;  /* 0x000000040c0c7223 */ /* 0x000fe20000010807 */
[----:B------:R-:W-:Y:S01]  /*be20*/  SHF.L.U32 R7, R0, 0x10, RZ ;  /* 0x0000001000077819 */ /* 0x000fe200000006ff */
[----:B------:R-:W-:Y:S02]  /*be30*/  IMAD.U32 R13, R3, 0x10000, RZ ;  /* 0x00010000030d7824 */ /* 0x000fe400078e00ff */
[----:B------:R-:W-:Y:S01]  /*be40*/  IMAD.U32 R28, R17, 0x10000, RZ ;  /* 0x00010000111c7824 */ /* 0x000fe200078e00ff */
[----:B------:R-:W-:Y:S01]  /*be50*/  F2FP.BF16.PACK_AB R12, R12, R35 ;  /* 0x000000230c0c723e */ /* 0x000fe200000010ff */
[----:B------:R-:W-:-:S02]  /*be60*/  FMUL.FTZ R41, R13, R30 ;  /* 0x0000001e0d297220 */ /* 0x000fc40000410000 */
[----:B------:R-:W-:Y:S02]  /*be70*/  FFMA.FTZ R4, R14, R4, R43 ;  /* 0x000000040e047223 */ /* 0x000fe4000001002b */
[----:B------:R-:W-:Y:S02]  /*be80*/  FMUL.FTZ R38, R15, R30 ;  /* 0x0000001e0f267220 */ /* 0x000fe40000410000 */
[----:B------:R-:W-:Y:S01]  /*be90*/  FMUL.FTZ R14, R7, R39 ;  /* 0x00000027070e7220 */ /* 0x000fe20000410000 */
[----:B------:R-:W-:Y:S01]  /*bea0*/  F2FP.BF16.PACK_AB R4, R4, R31 ;  /* 0x0000001f0404723e */ /* 0x000fe200000010ff */
[----:B------:R-:W-:Y:S01]  /*beb0*/  FFMA.FTZ R30, R15, R29, -R41 ;  /* 0x0000001d0f1e7223 */ /* 0x000fe20000010829 */
[----:B------:R-:W-:Y:S01]  /*bec0*/  LOP3.LUT R15, R17, 0xffff0000, RZ, 0xc0, !PT ;  /* 0xffff0000110f7812 */ /* 0x000fe200078ec0ff */
[C---:B------:R-:W-:Y:S02]  /*bed0*/  FMUL.FTZ R39, R28.reuse, R39 ;  /* 0x000000271c277220 */ /* 0x040fe40000410000 */
[----:B------:R-:W-:Y:S01]  /*bee0*/  FFMA.FTZ R29, R13, R29, R38 ;  /* 0x0000001d0d1d7223 */ /* 0x000fe20000010026 */
[----:B------:R-:W-:Y:S01]  /*bef0*/  LOP3.LUT R38, R3, 0xffff0000, RZ, 0xc0, !PT ;  /* 0xffff000003267812 */ /* 0x000fe200078ec0ff */
[-C--:B------:R-:W-:Y:S01]  /*bf00*/  FFMA.FTZ R28, R28, R34.reuse, -R14 ;  /* 0x000000221c1c7223 */ /* 0x080fe2000001080e */
[----:B------:R-:W-:Y:S01]  /*bf10*/  LOP3.LUT R14, R0, 0xffff0000, RZ, 0xc0, !PT ;  /* 0xffff0000000e7812 */ /* 0x000fe200078ec0ff */
[----:B------:R-:W-:Y:S01]  /*bf20*/  FFMA.FTZ R7, R7, R34, R39 ;  /* 0x0000002207077223 */ /* 0x000fe20000010027 */
[----:B------:R-:W-:Y:S01]  /*bf30*/  LOP3.LUT R13, R19, 0xffff0000, RZ, 0xc0, !PT ;  /* 0xffff0000130d7812 */ /* 0x000fe200078ec0ff */
[----:B------:R-:W-:-:S02]  /*bf40*/  FMUL.FTZ R41, R38, R40 ;  /* 0x0000002826297220 */ /* 0x000fc40000410000 */
[----:B------:R-:W-:Y:S02]  /*bf50*/  FMUL.FTZ R39, R14, R42 ;  /* 0x0000002a0e277220 */ /* 0x000fe40000410000 */
[----:B------:R-:W-:Y:S02]  /*bf60*/  FMUL.FTZ R40, R13, R40 ;  /* 0x000000280d287220 */ /* 0x000fe40000410000 */
[----:B------:R-:W-:Y:S02]  /*bf70*/  FMUL.FTZ R34, R15, R42 ;  /* 0x0000002a0f227220 */ /* 0x000fe40000410000 */
[-C--:B------:R-:W-:Y:S02]  /*bf80*/  FFMA.FTZ R13, R13, R5.reuse, -R41 ;  /* 0x000000050d0d7223 */ /* 0x080fe40000010829 */
[----:B------:R-:W-:Y:S02]  /*bf90*/  FFMA.FTZ R15, R15, R6, -R39 ;  /* 0x000000060f0f7223 */ /* 0x000fe40000010827 */
[----:B------:R-:W-:Y:S01]  /*bfa0*/  FFMA.FTZ R5, R38, R5, R40 ;  /* 0x0000000526057223 */ /* 0x000fe20000010028 */
[----:B------:R-:W-:Y:S01]  /*bfb0*/  F2FP.BF16.PACK_AB R13, R13, R30 ;  /* 0x0000001e0d0d723e */ /* 0x000fe200000010ff */
[----:B------:R-:W-:Y:S01]  /*bfc0*/  FFMA.FTZ R34, R14, R6, R34 ;  /* 0x000000060e227223 */ /* 0x000fe20000010022 */
[----:B------:R-:W-:-:S02]  /*bfd0*/  F2FP.BF16.PACK_AB R14, R36, R37 ;  /* 0x00000025240e723e */ /* 0x000fc400000010ff */
[----:B------:R-:W-:Y:S02]  /*bfe0*/  F2FP.BF16.PACK_AB R15, R15, R28 ;  /* 0x0000001c0f0f723e */ /* 0x000fe400000010ff */
[----:B------:R-:W-:Y:S02]  /*bff0*/  F2FP.BF16.PACK_AB R6, R32, R33 ;  /* 0x000000212006723e */ /* 0x000fe400000010ff */
[----:B------:R-:W-:Y:S01]  /*c000*/  F2FP.BF16.PACK_AB R5, R5, R29 ;  /* 0x0000001d0505723e */ /* 0x000fe200000010ff */
[----:B------:R1:W-:Y:S01]  /*c010*/  STS.128 [R26], R12 ;  /* 0x0000000c1a007388 */ /* 0x0003e20000000c00 */
[----:B------:R-:W-:-:S05]  /*c020*/  F2FP.BF16.PACK_AB R7, R34, R7 ;  /* 0x000000072207723e */ /* 0x000fca00000010ff */
[----:B------:R1:W-:Y:S02]  /*c030*/  STS.128 [R27+0x100], R4 ;  /* 0x000100041b007388 */ /* 0x0003e40000000c00 */
.L_x_328:
[----:B------:R-:W-:Y:S05]  /*c040*/  BSYNC B0 ;  /* 0x0000000000007941 */ /* 0x000fea0003800000 */
.L_x_327:
[----:B------:R-:W-:Y:S01]  /*c050*/  ISETP.GE.OR P1, PT, R219, R25, P0 ;  /* 0x00000019db00720c */ /* 0x000fe20000726670 */
[----:B------:R-:W-:-:S12]  /*c060*/  BSSY B0, `(.L_x_329) ;  /* 0x0000061000007945 */ /* 0x000fd80003800000 */
[----:B------:R-:W-:Y:S05]  /*c070*/  @P1 BRA `(.L_x_330) ;  /* 0x000005f000001947 */ /* 0x000fea0003800000 */
[----:B-1----:R-:W-:Y:S01]  /*c080*/  IMAD.MOV.U32 R13, RZ, RZ, c[0x0][0x27c] ;  /* 0x00009f00ff0d7624 */ /* 0x002fe200078e00ff */
[----:B------:R-:W-:Y:S01]  /*c090*/  SHF.R.S32.HI R4, RZ, 0x1f, R219 ;  /* 0x0000001fff047819 */ /* 0x000fe200000114db */
[----:B------:R-:W-:Y:S01]  /*c0a0*/  IMAD.U32 R33, R2, 0x10000, RZ ;  /* 0x0001000002217824 */ /* 0x000fe200078e00ff */
[----:B------:R-:W-:Y:S01]  /*c0b0*/  SHF.R.U32.HI R6, RZ, 0x3, R87 ;  /* 0x00000003ff067819 */ /* 0x000fe20000011657 */
[----:B------:R-:W-:Y:S01]  /*c0c0*/  IMAD.U32 R37, R18, 0x10000, RZ ;  /* 0x0001000012257824 */ /* 0x000fe200078e00ff */
[----:B------:R-:W-:Y:S02]  /*c0d0*/  LEA.HI R13, R13, R222, RZ, 0x1d ;  /* 0x000000de0d0d7211 */ /* 0x000fe400078fe8ff */
[----:B------:R-:W-:Y:S02]  /*c0e0*/  LEA.HI R4, R4, R219, RZ, 0x3 ;  /* 0x000000db04047211 */ /* 0x000fe400078f18ff */
[----:B------:R-:W-:Y:S02]  /*c0f0*/  SHF.R.S32.HI R7, RZ, 0x1f, R13 ;  /* 0x0000001fff077819 */ /* 0x000fe4000001140d */
[----:B------:R-:W-:Y:S01]  /*c100*/  SHF.L.U32 R12, R13, 0x3, RZ ;  /* 0x000000030d0c7819 */ /* 0x000fe200000006ff */
[----:B------:R-:W-:Y:S01]  /*c110*/  IMAD.SHL.U32 R4, R4, 0x40, RZ ;  /* 0x0000004004047824 */ /* 0x000fe200078e00ff */
[----:B------:R-:W-:-:S02]  /*c120*/  LEA.HI R7, R7, R13, RZ, 0x3 ;  /* 0x0000000d07077211 */ /* 0x000fc400078f18ff */
[----:B------:R-:W-:Y:S02]  /*c130*/  LOP3.LUT R12, R87, 0x38, R12, 0xf8, !PT ;  /* 0x00000038570c7812 */ /* 0x000fe400078ef80c */
[----:B------:R-:W-:Y:S01]  /*c140*/  LOP3.LUT R4, R4, 0xfffffe00, RZ, 0xc0, !PT ;  /* 0xfffffe0004047812 */ /* 0x000fe200078ec0ff */
[----:B------:R-:W-:Y:S01]  /*c150*/  IMAD.SHL.U32 R7, R7, 0x400, RZ ;  /* 0x0000040007077824 */ /* 0x000fe200078e00ff */
[----:B------:R-:W-:Y:S02]  /*c160*/  LOP3.LUT R12, R12, R6, RZ, 0x3c, !PT ;  /* 0x000000060c0c7212 */ /* 0x000fe400078e3cff */
[----:B------:R-:W-:Y:S02]  /*c170*/  LOP3.LUT R5, R87, 0x38, R10, 0xf8, !PT ;  /* 0x0000003857057812 */ /* 0x000fe400078ef80a */
[----:B------:R-:W-:Y:S02]  /*c180*/  LOP3.LUT R7, R7, 0x7fffe000, RZ, 0xc0, !PT ;  /* 0x7fffe00007077812 */ /* 0x000fe400078ec0ff */
[----:B------:R-:W-:-:S02]  /*c190*/  LOP3.LUT R5, R4, R5, R6, 0xf6, !PT ;  /* 0x0000000504057212 */ /* 0x000fc400078ef606 */
[----:B------:R-:W-:Y:S02]  /*c1a0*/  IADD3 R27, R12, R7, R4 ;  /* 0x000000070c1b7210 */ /* 0x000fe40007ffe004 */
[----:B------:R-:W-:Y:S02]  /*c1b0*/  LEA R26, R5, 0x100, 0x1 ;  /* 0x00000100051a7811 */ /* 0x000fe400078e08ff */
[----:B------:R-:W-:Y:S01]  /*c1c0*/  LOP3.LUT R36, R18, 0xffff0000, RZ, 0xc0, !PT ;  /* 0xffff000012247812 */ /* 0x000fe200078ec0ff */
[----:B------:R-:W-:Y:S01]  /*c1d0*/  IMAD.SHL.U32 R27, R27, 0x2, RZ ;  /* 0x000000021b1b7824 */ /* 0x000fe200078e00ff */
[----:B------:R-:W-:Y:S01]  /*c1e0*/  LOP3.LUT R42, R16, 0xffff0000, RZ, 0xc0, !PT ;  /* 0xffff0000102a7812 */ /* 0x000fe200078ec0ff */
[----:B------:R-:W1:Y:S04]  /*c1f0*/  LDS.128 R12, [R26] ;  /* 0x000000001a0c7984 */ /* 0x000e680000000c00 */
[----:B------:R-:W2:Y:S01]  /*c200*/  LDS.128 R4, [R27+0x100] ;  /* 0x000100001b047984 */ /* 0x000ea20000000c00 */
[C---:B-1----:R-:W-:Y:S01]  /*c210*/  SHF.L.U32 R31, R12.reuse, 0x10, RZ ;  /* 0x000000100c1f7819 */ /* 0x042fe200000006ff */
[----:B------:R-:W-:Y:S01]  /*c220*/  IMAD.U32 R29, R13, 0x10000, RZ ;  /* 0x000100000d1d7824 */ /* 0x000fe200078e00ff */
[----:B------:R-:W-:Y:S01]  /*c230*/  LOP3.LUT R28, R12, 0xffff0000, RZ, 0xc0, !PT ;  /* 0xffff00000c1c7812 */ /* 0x000fe200078ec0ff */
[----:B------:R-:W-:Y:S01]  /*c240*/  IMAD.U32 R32, R14, 0x10000, RZ ;  /* 0x000100000e207824 */ /* 0x000fe200078e00ff */
[----:B--2---:R-:W-:-:S02]  /*c250*/  SHF.L.U32 R35, R6, 0x10, RZ ;  /* 0x0000001006237819 */ /* 0x004fc400000006ff */
[----:B------:R-:W-:Y:S02]  /*c260*/  LOP3.LUT R12, R13, 0xffff0000, RZ, 0xc0, !PT ;  /* 0xffff00000d0c7812 */ /* 0x000fe400078ec0ff */
[----:B------:R-:W-:Y:S02]  /*c270*/  LOP3.LUT R30, R14, 0xffff0000, RZ, 0xc0, !PT ;  /* 0xffff00000e1e7812 */ /* 0x000fe400078ec0ff */
[C---:B------:R-:W-:Y:S02]  /*c280*/  SHF.L.U32 R13, R15.reuse, 0x10, RZ ;  /* 0x000000100f0d7819 */ /* 0x040fe400000006ff */
[----:B------:R-:W-:Y:S01]  /*c290*/  LOP3.LUT R14, R15, 0xffff0000, RZ, 0xc0, !PT ;  /* 0xffff00000f0e7812 */ /* 0x000fe200078ec0ff */
[C---:B------:R-:W-:Y:S01]  /*c2a0*/  IMAD.U32 R15, R4.reuse, 0x10000, RZ ;  /* 0x00010000040f7824 */ /* 0x040fe200078e00ff */
[----:B------:R-:W-:Y:S02]  /*c2b0*/  LOP3.LUT R43, R4, 0xffff0000, RZ, 0xc0, !PT ;  /* 0xffff0000042b7812 */ /* 0x000fe400078ec0ff */
[----:B------:R-:W-:-:S02]  /*c2c0*/  SHF.L.U32 R4, R5, 0x10, RZ ;  /* 0x0000001005047819 */ /* 0x000fc400000006ff */
[----:B------:R-:W-:Y:S01]  /*c2d0*/  LOP3.LUT R41, R5, 0xffff0000, RZ, 0xc0, !PT ;  /* 0xffff000005297812 */ /* 0x000fe200078ec0ff */
[-C--:B------:R-:W-:Y:S01]  /*c2e0*/  FMUL.FTZ R5, R33, R35.reuse ;  /* 0x0000002321057220 */ /* 0x080fe20000410000 */
[----:B------:R-:W-:Y:S02]  /*c2f0*/  LOP3.LUT R34, R6, 0xffff0000, RZ, 0xc0, !PT ;  /* 0xffff000006227812 */ /* 0x000fe400078ec0ff */
[C---:B------:R-:W-:Y:S02]  /*c300*/  SHF.L.U32 R39, R7.reuse, 0x10, RZ ;  /* 0x0000001007277819 */ /* 0x040fe400000006ff */
[----:B------:R-:W-:Y:S01]  /*c310*/  LOP3.LUT R38, R7, 0xffff0000, RZ, 0xc0, !PT ;  /* 0xffff000007267812 */ /* 0x000fe200078ec0ff */
[C---:B------:R-:W-:Y:S01]  /*c320*/  FMUL.FTZ R7, R37.reuse, R35 ;  /* 0x0000002325077220 */ /* 0x040fe20000410000 */
[----:B------:R-:W-:Y:S01]  /*c330*/  LOP3.LUT R6, R2, 0xffff0000, RZ, 0xc0, !PT ;  /* 0xffff000002067812 */ /* 0x000fe200078ec0ff */
[----:B------:R-:W-:Y:S02]  /*c340*/  FFMA.FTZ R37, R37, R32, -R5 ;  /* 0x0000002025257223 */ /* 0x000fe40000010805 */
[----:B------:R-:W-:-:S02]  /*c350*/  IMAD.U32 R5, R16, 0x10000, RZ ;  /* 0x0001000010057824 */ /* 0x000fc400078e00ff */
[----:B------:R-:W-:Y:S01]  /*c360*/  FFMA.FTZ R32, R33, R32, R7 ;  /* 0x0000002021207223 */ /* 0x000fe20000010007 */
[----:B------:R-:W-:Y:S01]  /*c370*/  SHF.L.U32 R7, R23, 0x10, RZ ;  /* 0x0000001017077819 */ /* 0x000fe200000006ff */
[-C--:B------:R-:W-:Y:S02]  /*c380*/  FMUL.FTZ R35, R6, R34.reuse ;  /* 0x0000002206237220 */ /* 0x080fe40000410000 */
[----:B------:R-:W-:Y:S02]  /*c390*/  FMUL.FTZ R34, R36, R34 ;  /* 0x0000002224227220 */ /* 0x000fe40000410000 */
[-C--:B------:R-:W-:Y:S02]  /*c3a0*/  FMUL.FTZ R33, R5, R15.reuse ;  /* 0x0000000f05217220 */ /* 0x080fe40000410000 */
[----:B------:R-:W-:Y:S02]  /*c3b0*/  FMUL.FTZ R15, R7, R15 ;  /* 0x0000000f070f7220 */ /* 0x000fe40000410000 */
[----:B------:R-:W-:-:S02]  /*c3c0*/  FFMA.FTZ R6, R6, R30, R34 ;  /* 0x0000001e06067223 */ /* 0x000fc40000010022 */
[-C--:B------:R-:W-:Y:S01]  /*c3d0*/  FFMA.FTZ R34, R7, R31.reuse, -R33 ;  /* 0x0000001f07227223 */ /* 0x080fe20000010821 */
[----:B------:R-:W-:Y:S01]  /*c3e0*/  LOP3.LUT R33, R23, 0xffff0000, RZ, 0xc0, !PT ;  /* 0xffff000017217812 */ /* 0x000fe200078ec0ff */
[----:B------:R-:W-:Y:S01]  /*c3f0*/  FFMA.FTZ R31, R5, R31, R15 ;  /* 0x0000001f051f7223 */ /* 0x000fe2000001000f */
[----:B------:R-:W-:Y:S01]  /*c400*/  SHF.L.U32 R15, R3, 0x10, RZ ;  /* 0x00000010030f7819 */ /* 0x000fe200000006ff */
[----:B------:R-:W-:Y:S01]  /*c410*/  FFMA.FTZ R36, R36, R30, -R35 ;  /* 0x0000001e24247223 */ /* 0x000fe20000010823 */
[----:B------:R-:W-:Y:S01]  /*c420*/  F2FP.BF16.PACK_AB R6, R6, R32 ;  /* 0x000000200606723e */ /* 0x000fe200000010ff */
[-C--:B------:R-:W-:Y:S02]  /*c430*/  FMUL.FTZ R5, R42, R43.reuse ;  /* 0x0000002b2a057220 */ /* 0x080fe40000410000 */
[----:B------:R-:W-:Y:S02]  /*c440*/  IMAD.U32 R30, R19, 0x10000, RZ ;  /* 0x00010000131e7824 */ /* 0x000fe400078e00ff */
[----:B------:R-:W-:-:S02]  /*c450*/  FMUL.FTZ R43, R33, R43 ;  /* 0x0000002b212b7220 */ /* 0x000fc40000410000 */
[----:B------:R-:W-:Y:S02]  /*c460*/  IMAD.U32 R7, R0, 0x10000, RZ ;  /* 0x0001000000077824 */ /* 0x000fe400078e00ff */
[----:B------:R-:W-:Y:S01]  /*c470*/  FFMA.FTZ R33, R33, R28, -R5 ;  /* 0x0000001c21217223 */ /* 0x000fe20000010805 */
[----:B------:R-:W-:Y:S01]  /*c480*/  SHF.L.U32 R5, R17, 0x10, RZ ;  /* 0x0000001011057819 */ /* 0x000fe200000006ff */
[-C--:B------:R-:W-:Y:S02]  /*c490*/  FMUL.FTZ R40, R15, R4.reuse ;  /* 0x000000040f287220 */ /* 0x080fe40000410000 */
[----:B------:R-:W-:Y:S02]  /*c4a0*/  FMUL.FTZ R35, R30, R4 ;  /* 0x000000041e237220 */ /* 0x000fe40000410000 */
[----:B------:R-:W-:Y:S02]  /*c4b0*/  FFMA.FTZ R4, R42, R28, R43 ;  /* 0x0000001c2a047223 */ /* 0x000fe4000001002b */
[----:B------:R-:W-:-:S02]  /*c4c0*/  FMUL.FTZ R28, R7, R39 ;  /* 0x00000027071c7220 */ /* 0x000fc40000410000 */
[-C--:B------:R-:W-:Y:S01]  /*c4d0*/  FFMA.FTZ R30, R30, R29.reuse, -R40 ;  /* 0x0000001d1e1e7223 */ /* 0x080fe20000010828 */
[----:B------:R-:W-:Y:S01]  /*c4e0*/  LOP3.LUT R40, R19, 0xffff0000, RZ, 0xc0, !PT ;  /* 0xffff000013287812 */ /* 0x000fe200078ec0ff */
[----:B------:R-:W-:Y:S01]  /*c4f0*/  FFMA.FTZ R29, R15, R29, R35 ;  /* 0x0000001d0f1d7223 */ /* 0x000fe20000010023 */
[----:B------:R-:W-:Y:S01]  /*c500*/  LOP3.LUT R35, R0, 0xffff0000, RZ, 0xc0, !PT ;  /* 0xffff000000237812 */ /* 0x000fe200078ec0ff */
[----:B------:R-:W-:Y:S01]  /*c510*/  FMUL.FTZ R39, R5, R39 ;  /* 0x0000002705277220 */ /* 0x000fe20000410000 */
[----:B------:R-:W-:Y:S01]  /*c520*/  LOP3.LUT R15, R17, 0xffff0000, RZ, 0xc0, !PT ;  /* 0xffff0000110f7812 */ /* 0x000fe200078ec0ff */
[-C--:B------:R-:W-:Y:S01]  /*c530*/  FFMA.FTZ R28, R5, R13.reuse, -R28 ;  /* 0x0000000d051c7223 */ /* 0x080fe2000001081c */
[----:B------:R-:W-:Y:S01]  /*c540*/  LOP3.LUT R5, R3, 0xffff0000, RZ, 0xc0, !PT ;  /* 0xffff000003057812 */ /* 0x000fe200078ec0ff */
[----:B------:R-:W-:Y:S01]  /*c550*/  FFMA.FTZ R7, R7, R13, R39 ;  /* 0x0000000d07077223 */ /* 0x000fe20000010027 */
[----:B------:R-:W-:Y:S01]  /*c560*/  F2FP.BF16.PACK_AB R4, R4, R31 ;  /* 0x0000001f0404723e */ /* 0x000fe200000010ff */
[----:B------:R-:W-:-:S02]  /*c570*/  FMUL.FTZ R39, R35, R38 ;  /* 0x0000002623277220 */ /* 0x000fc40000410000 */
[-C--:B------:R-:W-:Y:S02]  /*c580*/  FMUL.FTZ R13, R5, R41.reuse ;  /* 0x00000029050d7220 */ /* 0x080fe40000410000 */
[C---:B------:R-:W-:Y:S02]  /*c590*/  FMUL.FTZ R41, R40.reuse, R41 ;  /* 0x0000002928297220 */ /* 0x040fe40000410000 */
[C---:B------:R-:W-:Y:S02]  /*c5a0*/  FMUL.FTZ R38, R15.reuse, R38 ;  /* 0x000000260f267220 */ /* 0x040fe40000410000 */
[----:B------:R-:W-:Y:S02]  /*c5b0*/  FFMA.FTZ R13, R40, R12, -R13 ;  /* 0x0000000c280d7223 */ /* 0x000fe4000001080d */
[----:B------:R-:W-:Y:S02]  /*c5c0*/  FFMA.FTZ R15, R15, R14, -R39 ;  /* 0x0000000e0f0f7223 */ /* 0x000fe40000010827 */
[----:B------:R-:W-:Y:S01]  /*c5d0*/  FFMA.FTZ R5, R5, R12, R41 ;  /* 0x0000000c05057223 */ /* 0x000fe20000010029 */
[----:B------:R-:W-:Y:S01]  /*c5e0*/  F2FP.BF16.PACK_AB R12, R33, R34 ;  /* 0x00000022210c723e */ /* 0x000fe200000010ff */
[----:B------:R-:W-:Y:S01]  /*c5f0*/  FFMA.FTZ R38, R35, R14, R38 ;  /* 0x0000000e23267223 */ /* 0x000fe20000010026 */
[----:B------:R-:W-:-:S02]  /*c600*/  F2FP.BF16.PACK_AB R14, R36, R37 ;  /* 0x00000025240e723e */ /* 0x000fc400000010ff */
[----:B------:R-:W-:Y:S02]  /*c610*/  F2FP.BF16.PACK_AB R13, R13, R30 ;  /* 0x0000001e0d0d723e */ /* 0x000fe400000010ff */
[----:B------:R-:W-:Y:S02]  /*c620*/  F2FP.BF16.PACK_AB R15, R15, R28 ;  /* 0x0000001c0f0f723e */ /* 0x000fe400000010ff */
[----:B------:R-:W-:Y:S02]  /*c630*/  F2FP.BF16.PACK_AB R5, R5, R29 ;  /* 0x0000001d0505723e */ /* 0x000fe400000010ff */
[----:B------:R-:W-:Y:S01]  /*c640*/  F2FP.BF16.PACK_AB R7, R38, R7 ;  /* 0x000000072607723e */ /* 0x000fe200000010ff */
[----:B------:R1:W-:Y:S04]  /*c650*/  STS.128 [R26], R12 ;  /* 0x0000000c1a007388 */ /* 0x0003e80000000c00 */
[----:B------:R1:W-:Y:S02]  /*c660*/  STS.128 [R27+0x100], R4 ;  /* 0x000100041b007388 */ /* 0x0003e40000000c00 */
.L_x_330:
[----:B------:R-:W-:Y:S05]  /*c670*/  BSYNC B0 ;  /* 0x0000000000007941 */ /* 0x000fea0003800000 */
.L_x_329:
[----:B------:R-:W-:-:S13]  /*c680*/  ISETP.GE.OR P0, PT, R218, R25, P0 ;  /* 0x00000019da00720c */ /* 0x000fda0000706670 */
[----:B------:R-:W-:Y:S05]  /*c690*/  @P0 BRA `(.L_x_320) ;  /* 0x000005f000000947 */ /* 0x000fea0003800000 */
[----:B-1----:R-:W-:Y:S01]  /*c6a0*/  IMAD.MOV.U32 R13, RZ, RZ, c[0x0][0x27c] ;  /* 0x00009f00ff0d7624 */ /* 0x002fe200078e00ff */
[----:B------:R-:W-:Y:S02]  /*c6b0*/  SHF.R.S32.HI R4, RZ, 0x1f, R218 ;  /* 0x0000001fff047819 */ /* 0x000fe400000114da */
[----:B------:R-:W-:Y:S02]  /*c6c0*/  SHF.R.U32.HI R6, RZ, 0x3, R82 ;  /* 0x00000003ff067819 */ /* 0x000fe40000011652 */
[----:B------:R-:W-:Y:S02]  /*c6d0*/  LEA.HI R13, R13, R222, RZ, 0x1d ;  /* 0x000000de0d0d7211 */ /* 0x000fe400078fe8ff */
[----:B------:R-:W-:Y:S02]  /*c6e0*/  LEA.HI R4, R4, R218, RZ, 0x3 ;  /* 0x000000da04047211 */ /* 0x000fe400078f18ff */
[----:B------:R-:W-:Y:S02]  /*c6f0*/  SHF.R.S32.HI R7, RZ, 0x1f, R13 ;  /* 0x0000001fff077819 */ /* 0x000fe4000001140d */
[----:B------:R-:W-:Y:S01]  /*c700*/  SHF.L.U32 R12, R13, 0x3, RZ ;  /* 0x000000030d0c7819 */ /* 0x000fe200000006ff */
[----:B------:R-:W-:Y:S01]  /*c710*/  IMAD.SHL.U32 R4, R4, 0x40, RZ ;  /* 0x0000004004047824 */ /* 0x000fe200078e00ff */
[----:B------:R-:W-:-:S02]  /*c720*/  LEA.HI R7, R7, R13, RZ, 0x3 ;  /* 0x0000000d07077211 */ /* 0x000fc400078f18ff */
[C---:B------:R-:W-:Y:S02]  /*c730*/  LOP3.LUT R12, R82.reuse, 0x38, R12, 0xf8, !PT ;  /* 0x00000038520c7812 */ /* 0x040fe400078ef80c */
[----:B------:R-:W-:Y:S01]  /*c740*/  LOP3.LUT R5, R82, 0x38, R10, 0xf8, !PT ;  /* 0x0000003852057812 */ /* 0x000fe200078ef80a */
[----:B------:R-:W-:Y:S01]  /*c750*/  IMAD.SHL.U32 R7, R7, 0x400, RZ ;  /* 0x0000040007077824 */ /* 0x000fe200078e00ff */
[----:B------:R-:W-:Y:S02]  /*c760*/  LOP3.LUT R4, R4, 0xfffffe00, RZ, 0xc0, !PT ;  /* 0xfffffe0004047812 */ /* 0x000fe400078ec0ff */
[----:B------:R-:W-:Y:S02]  /*c770*/  LOP3.LUT R12, R12, R6, RZ, 0x3c, !PT ;  /* 0x000000060c0c7212 */ /* 0x000fe400078e3cff */
[----:B------:R-:W-:Y:S02]  /*c780*/  LOP3.LUT R7, R7, 0x7fffe000, RZ, 0xc0, !PT ;  /* 0x7fffe00007077812 */ /* 0x000fe400078ec0ff */
[----:B------:R-:W-:-:S02]  /*c790*/  LOP3.LUT R5, R4, R5, R6, 0xf6, !PT ;  /* 0x0000000504057212 */ /* 0x000fc400078ef606 */
[----:B------:R-:W-:Y:S02]  /*c7a0*/  IADD3 R26, R12, R7, R4 ;  /* 0x000000070c1a7210 */ /* 0x000fe40007ffe004 */
[----:B------:R-:W-:-:S03]  /*c7b0*/  LEA R25, R5, 0x100, 0x1 ;  /* 0x0000010005197811 */ /* 0x000fc600078e08ff */
[----:B------:R-:W-:Y:S02]  /*c7c0*/  IMAD.SHL.U32 R26, R26, 0x2, RZ ;  /* 0x000000021a1a7824 */ /* 0x000fe400078e00ff */
[----:B------:R-:W1:Y:S04]  /*c7d0*/  LDS.128 R12, [R25] ;  /* 0x00000000190c7984 */ /* 0x000e680000000c00 */
[----:B------:R-:W2:Y:S01]  /*c7e0*/  LDS.128 R4, [R26+0x100] ;  /* 0x000100001a047984 */ /* 0x000ea20000000c00 */
[----:B-1----:R-:W-:Y:S01]  /*c7f0*/  SHF.L.U32 R28, R12, 0x10, RZ ;  /* 0x000000100c1c7819 */ /* 0x002fe200000006ff */
[----:B------:R-:W-:Y:S01]  /*c800*/  IMAD.U32 R29, R14, 0x10000, RZ ;  /* 0x000100000e1d7824 */ /* 0x000fe200078e00ff */
[----:B------:R-:W-:Y:S01]  /*c810*/  LOP3.LUT R27, R12, 0xffff0000, RZ, 0xc0, !PT ;  /* 0xffff00000c1b7812 */ /* 0x000fe200078ec0ff */
[C---:B------:R-:W-:Y:S01]  /*c820*/  IMAD.U32 R12, R13.reuse, 0x10000, RZ ;  /* 0x000100000d0c7824 */ /* 0x040fe200078e00ff */
[----:B------:R-:W-:Y:S01]  /*c830*/  LOP3.LUT R30, R13, 0xffff0000, RZ, 0xc0, !PT ;  /* 0xffff00000d1e7812 */ /* 0x000fe200078ec0ff */
[----:B--2---:R-:W-:Y:S01]  /*c840*/  IMAD.U32 R33, R4, 0x10000, RZ ;  /* 0x0001000004217824 */ /* 0x004fe200078e00ff */
[----:B------:R-:W-:-:S02]  /*c850*/  SHF.L.U32 R13, R15, 0x10, RZ ;  /* 0x000000100f0d7819 */ /* 0x000fc400000006ff */
[----:B------:R-:W-:Y:S01]  /*c860*/  LOP3.LUT R34, R15, 0xffff0000, RZ, 0xc0, !PT ;  /* 0xffff00000f227812 */ /* 0x000fe200078ec0ff */
[----:B------:R-:W-:Y:S01]  /*c870*/  IMAD.U32 R15, R2, 0x10000, RZ ;  /* 0x00010000020f7824 */ /* 0x000fe200078e00ff */
[----:B------:R-:W-:Y:S02]  /*c880*/  SHF.L.U32 R31, R6, 0x10, RZ ;  /* 0x00000010061f7819 */ /* 0x000fe400000006ff */
[----:B------:R-:W-:Y:S02]  /*c890*/  LOP3.LUT R32, R4, 0xffff0000, RZ, 0xc0, !PT ;  /* 0xffff000004207812 */ /* 0x000fe400078ec0ff */
[C---:B------:R-:W-:Y:S02]  /*c8a0*/  SHF.L.U32 R4, R5.reuse, 0x10, RZ ;  /* 0x0000001005047819 */ /* 0x040fe400000006ff */
        /* <DEDUP_REMOVED lines=9> */
[C---:B------:R-:W-:Y:S01]  /*c940*/  IMAD.U32 R5, R16.reuse, 0x10000, RZ ;  /* 0x0001000010057824 */ /* 0x040fe200078e00ff */
[----:B------:R-:W-:Y:S01]  /*c950*/  LOP3.LUT R16, R16, 0xffff0000, RZ, 0xc0, !PT ;  /* 0xffff000010107812 */ /* 0x000fe200078ec0ff */
[-C--:B------:R-:W-:Y:S01]  /*c960*/  FMUL.FTZ R38, R2, R36.reuse ;  /* 0x0000002402267220 */ /* 0x080fe20000410000 */
[----:B------:R-:W-:Y:S01]  /*c970*/  SHF.L.U32 R35, R7, 0x10, RZ ;  /* 0x0000001007237819 */ /* 0x000fe200000006ff */
[----:B------:R-:W-:Y:S01]  /*c980*/  FFMA.FTZ R31, R15, R29, R31 ;  /* 0x0000001d0f1f7223 */ /* 0x000fe2000001001f */
[C---:B------:R-:W-:Y:S01]  /*c990*/  SHF.L.U32 R15, R23.reuse, 0x10, RZ ;  /* 0x00000010170f7819 */ /* 0x040fe200000006ff */
[C---:B------:R-:W-:Y:S01]  /*c9a0*/  FMUL.FTZ R36, R18.reuse, R36 ;  /* 0x0000002412247220 */ /* 0x040fe20000410000 */
[----:B------:R-:W-:Y:S01]  /*c9b0*/  LOP3.LUT R23, R23, 0xffff0000, RZ, 0xc0, !PT ;  /* 0xffff000017177812 */ /* 0x000fe200078ec0ff */
[-C--:B------:R-:W-:Y:S01]  /*c9c0*/  FFMA.FTZ R38, R18, R14.reuse, -R38 ;  /* 0x0000000e12267223 */ /* 0x080fe20000010826 */
[----:B------:R-:W-:Y:S01]  /*c9d0*/  LOP3.LUT R7, R7, 0xffff0000, RZ, 0xc0, !PT ;  /* 0xffff000007077812 */ /* 0x000fe200078ec0ff */
[----:B------:R-:W-:Y:S01]  /*c9e0*/  FFMA.FTZ R36, R2, R14, R36 ;  /* 0x0000000e02247223 */ /* 0x000fe20000010024 */
[----:B------:R-:W-:Y:S01]  /*c9f0*/  SHF.L.U32 R2, R3, 0x10, RZ ;  /* 0x0000001003027819 */ /* 0x000fe200000006ff */
[----:B------:R-:W-:Y:S01]  /*ca00*/  FMUL.FTZ R18, R5, R33 ;  /* 0x0000002105127220 */ /* 0x000fe20000410000 */
[----:B------:R-:W-:Y:S01]  /*ca10*/  LOP3.LUT R3, R3, 0xffff0000, RZ, 0xc0, !PT ;  /* 0xffff000003037812 */ /* 0x000fe200078ec0ff */
[----:B------:R-:W-:-:S02]  /*ca20*/  FMUL.FTZ R14, R16, R32 ;  /* 0x00000020100e7220 */ /* 0x000fc40000410000 */
[----:B------:R-:W-:Y:S02]  /*ca30*/  FMUL.FTZ R33, R15, R33 ;  /* 0x000000210f217220 */ /* 0x000fe40000410000 */
[----:B------:R-:W-:Y:S02]  /*ca40*/  FMUL.FTZ R32, R23, R32 ;  /* 0x0000002017207220 */ /* 0x000fe40000410000 */
[-C--:B------:R-:W-:Y:S01]  /*ca50*/  FFMA.FTZ R18, R15, R28.reuse, -R18 ;  /* 0x0000001c0f127223 */ /* 0x080fe20000010812 */
[----:B------:R-:W-:Y:S01]  /*ca60*/  SHF.L.U32 R15, R17, 0x10, RZ ;  /* 0x00000010110f7819 */ /* 0x000fe200000006ff */
[-C--:B------:R-:W-:Y:S01]  /*ca70*/  FFMA.FTZ R23, R23, R27.reuse, -R14 ;  /* 0x0000001b17177223 */ /* 0x080fe2000001080e */
[----:B------:R-:W-:Y:S01]  /*ca80*/  LOP3.LUT R17, R17, 0xffff0000, RZ, 0xc0, !PT ;  /* 0xffff000011117812 */ /* 0x000fe200078ec0ff */
[----:B------:R-:W-:Y:S02]  /*ca90*/  FFMA.FTZ R33, R5, R28, R33 ;  /* 0x0000001c05217223 */ /* 0x000fe40000010021 */
[C---:B------:R-:W-:Y:S01]  /*caa0*/  IMAD.U32 R14, R0.reuse, 0x10000, RZ ;  /* 0x00010000000e7824 */ /* 0x040fe200078e00ff */
[----:B------:R-:W-:Y:S01]  /*cab0*/  LOP3.LUT R0, R0, 0xffff0000, RZ, 0xc0, !PT ;  /* 0xffff000000007812 */ /* 0x000fe200078ec0ff */
[C---:B------:R-:W-:Y:S01]  /*cac0*/  IMAD.U32 R5, R19.reuse, 0x10000, RZ ;  /* 0x0001000013057824 */ /* 0x040fe200078e00ff */
[----:B------:R-:W-:Y:S01]  /*cad0*/  LOP3.LUT R19, R19, 0xffff0000, RZ, 0xc0, !PT ;  /* 0xffff000013137812 */ /* 0x000fe200078ec0ff */
[----:B------:R-:W-:-:S02]  /*cae0*/  FFMA.FTZ R32, R16, R27, R32 ;  /* 0x0000001b10207223 */ /* 0x000fc40000010020 */
[-C--:B------:R-:W-:Y:S02]  /*caf0*/  FMUL.FTZ R28, R2, R4.reuse ;  /* 0x00000004021c7220 */ /* 0x080fe40000410000 */
[-C--:B------:R-:W-:Y:S02]  /*cb00*/  FMUL.FTZ R16, R14, R35.reuse ;  /* 0x000000230e107220 */ /* 0x080fe40000410000 */
[----:B------:R-:W-:Y:S02]  /*cb10*/  FMUL.FTZ R4, R5, R4 ;  /* 0x0000000405047220 */ /* 0x000fe40000410000 */
[----:B------:R-:W-:Y:S02]  /*cb20*/  FMUL.FTZ R35, R15, R35 ;  /* 0x000000230f237220 */ /* 0x000fe40000410000 */
[-C--:B------:R-:W-:Y:S02]  /*cb30*/  FFMA.FTZ R28, R5, R12.reuse, -R28 ;  /* 0x0000000c051c7223 */ /* 0x080fe4000001081c */
[----:B------:R-:W-:Y:S01]  /*cb40*/  FFMA.FTZ R5, R2, R12, R4 ;  /* 0x0000000c02057223 */ /* 0x000fe20000010004 */
[----:B------:R-:W-:Y:S01]  /*cb50*/  F2FP.BF16.PACK_AB R12, R23, R18 ;  /* 0x00000012170c723e */ /* 0x000fe200000010ff */
[----:B------:R-:W-:Y:S01]  /*cb60*/  FFMA.FTZ R15, R15, R13, -R16 ;  /* 0x0000000d0f0f7223 */ /* 0x000fe20000010810 */
[----:B------:R-:W-:Y:S01]  /*cb70*/  F2FP.BF16.PACK_AB R4, R32, R33 ;  /* 0x000000212004723e */ /* 0x000fe200000010ff */
[----:B------:R-:W-:Y:S01]  /*cb80*/  FFMA.FTZ R35, R14, R13, R35 ;  /* 0x0000000d0e237223 */ /* 0x000fe20000010023 */
[----:B------:R-:W-:Y:S01]  /*cb90*/  F2FP.BF16.PACK_AB R14, R38, R6 ;  /* 0x00000006260e723e */ /* 0x000fe200000010ff */
[----:B------:R-:W-:Y:S01]  /*cba0*/  FMUL.FTZ R13, R3, R37 ;  /* 0x00000025030d7220 */ /* 0x000fe20000410000 */
[----:B------:R-:W-:Y:S01]  /*cbb0*/  F2FP.BF16.PACK_AB R6, R36, R31 ;  /* 0x0000001f2406723e */ /* 0x000fe200000010ff */
[----:B------:R-:W-:-:S02]  /*cbc0*/  FMUL.FTZ R2, R0, R7 ;  /* 0x0000000700027220 */ /* 0x000fc40000410000 */
[----:B------:R-:W-:Y:S02]  /*cbd0*/  FMUL.FTZ R37, R19, R37 ;  /* 0x0000002513257220 */ /* 0x000fe40000410000 */
[----:B------:R-:W-:Y:S02]  /*cbe0*/  FMUL.FTZ R7, R17, R7 ;  /* 0x0000000711077220 */ /* 0x000fe40000410000 */
[----:B------:R-:W-:Y:S02]  /*cbf0*/  FFMA.FTZ R13, R19, R30, -R13 ;  /* 0x0000001e130d7223 */ /* 0x000fe4000001080d */
[----:B------:R-:W-:Y:S02]  /*cc00*/  FFMA.FTZ R17, R17, R34, -R2 ;  /* 0x0000002211117223 */ /* 0x000fe40000010802 */
[----:B------:R-:W-:Y:S01]  /*cc10*/  FFMA.FTZ R3, R3, R30, R37 ;  /* 0x0000001e03037223 */ /* 0x000fe20000010025 */
[----:B------:R-:W-:Y:S01]  /*cc20*/  F2FP.BF16.PACK_AB R13, R13, R28 ;  /* 0x0000001c0d0d723e */ /* 0x000fe200000010ff */
[----:B------:R-:W-:Y:S01]  /*cc30*/  FFMA.FTZ R7, R0, R34, R7 ;  /* 0x0000002200077223 */ /* 0x000fe20000010007 */
[----:B------:R-:W-:-:S02]  /*cc40*/  F2FP.BF16.PACK_AB R15, R17, R15 ;  /* 0x0000000f110f723e */ /* 0x000fc400000010ff */
[----:B------:R-:W-:Y:S02]  /*cc50*/  F2FP.BF16.PACK_AB R5, R3, R5 ;  /* 0x000000050305723e */ /* 0x000fe400000010ff */
[----:B------:R-:W-:Y:S01]  /*cc60*/  F2FP.BF16.PACK_AB R7, R7, R35 ;  /* 0x000000230707723e */ /* 0x000fe200000010ff */
[----:B------:R1:W-:Y:S04]  /*cc70*/  STS.128 [R25], R12 ;  /* 0x0000000c19007388 */ /* 0x0003e80000000c00 */
[----:B------:R1:W-:Y:S02]  /*cc80*/  STS.128 [R26+0x100], R4 ;  /* 0x000100041a007388 */ /* 0x0003e40000000c00 */
.L_x_320:
[----:B------:R-:W-:Y:S05]  /*cc90*/  BSYNC B2 ;  /* 0x0000000000027941 */ /* 0x000fea0003800000 */
.L_x_304:
[----:B------:R-:W-:Y:S01]  /*cca0*/  LEA.HI R2, R76, R215, RZ, 0x4 ;  /* 0x000000d74c027211 */ /* 0x000fe200078f20ff */
[----:B------:R-:W-:Y:S01]  /*ccb0*/  BAR.SYNC.DEFER_BLOCKING 0x0 ;  /* 0x0000000000007b1d */ /* 0x000fe20000010000 */
[----:B------:R-:W-:Y:S01]  /*ccc0*/  IMAD.MOV.U32 R3, RZ, RZ, 0x20 ;  /* 0x00000020ff037424 */ /* 0x000fe200078e00ff */
[----:B-1----:R-:W-:Y:S01]  /*ccd0*/  SEL R25, RZ, 0x2, P4 ;  /* 0x00000002ff197807 */ /* 0x002fe20002000000 */
[----:B----4-:R-:W-:Y:S01]  /*cce0*/  IMAD.WIDE.U32 R4, R9, c[0x0][0x208], RZ ;  /* 0x0000820009047a25 */ /* 0x010fe200078e00ff */
[----:B------:R-:W-:-:S02]  /*ccf0*/  LOP3.LUT R2, R2, 0xfffffff0, RZ, 0xc0, !PT ;  /* 0xfffffff002027812 */ /* 0x000fc400078ec0ff */
[C---:B------:R-:W-:Y:S01]  /*cd00*/  ISETP.GT.AND P6, PT, R215.reuse, 0x7f, PT ;  /* 0x0000007fd700780c */ /* 0x040fe20003fc4270 */
[----:B------:R-:W-:Y:S01]  /*cd10*/  IMAD.MOV.U32 R6, RZ, RZ, R240 ;  /* 0x000000ffff067224 */ /* 0x000fe200078e00f0 */
[----:B------:R-:W-:Y:S01]  /*cd20*/  LOP3.LUT P5, RZ, R222, 0x2, RZ, 0xc0, !PT ;  /* 0x00000002deff7812 */ /* 0x000fe200078ac0ff */
[----:B------:R-:W-:Y:S01]  /*cd30*/  IMAD.IADD R2, R215, 0x1, -R2 ;  /* 0x00000001d7027824 */ /* 0x000fe200078e0a02 */
[----:B------:R-:W-:Y:S01]  /*cd40*/  IADD3 R77, R22, R77, -R223 ;  /* 0x0000004d164d7210 */ /* 0x000fe20007ffe8df */
[----:B------:R-:W-:Y:S01]  /*cd50*/  IMAD.MOV.U32 R7, RZ, RZ, R237 ;  /* 0x000000ffff077224 */ /* 0x000fe200078e00ed */
[----:B------:R-:W-:Y:S01]  /*cd60*/  IADD3 R206, R203, 0x20, RZ ;  /* 0x00000020cbce7810 */ /* 0x000fe20007ffe0ff */
[----:B------:R-:W-:Y:S01]  /*cd70*/  IMAD.MOV.U32 R29, RZ, RZ, c[0x0][0x208] ;  /* 0x00008200ff1d7624 */ /* 0x000fe200078e00ff */
[----:B------:R-:W-:Y:S01]  /*cd80*/  SHF.R.S32.HI R0, RZ, 0x1f, R2 ;  /* 0x0000001fff007819 */ /* 0x000fe20000011402 */
[----:B------:R-:W-:Y:S01]  /*cd90*/  IMAD.MOV.U32 R28, RZ, RZ, 0x6 ;  /* 0x00000006ff1c7424 */ /* 0x000fe200078e00ff */
[----:B------:R-:W-:Y:S01]  /*cda0*/  BSSY B0, `(.L_x_331) ;  /* 0x000012d000007945 */ /* 0x000fe20003800000 */
[C---:B------:R-:W-:Y:S01]  /*cdb0*/  IMAD.SHL.U32 R32, R29.reuse, 0x40, RZ ;  /* 0x000000401d207824 */ /* 0x040fe200078e00ff */
[----:B------:R-:W-:Y:S01]  /*cdc0*/  LEA.HI R0, R0, R2, RZ, 0x3 ;  /* 0x0000000200007211 */ /* 0x000fe200078f18ff */
[----:B------:R-:W-:Y:S01]  /*cdd0*/  IMAD.IADD R25, R20, 0x1, R25 ;  /* 0x0000000114197824 */ /* 0x000fe200078e0219 */
[----:B------:R-:W-:Y:S01]  /*cde0*/  SHF.L.U64.HI R28, R29, R28, c[0x0][0x20c] ;  /* 0x000083001d1c7619 */ /* 0x000fe2000001021c */
[----:B------:R-:W-:Y:S01]  /*cdf0*/  @!P6 IMAD.MOV.U32 R27, RZ, RZ, c[0x0][0x20c] ;  /* 0x00008300ff1be624 */ /* 0x000fe200078e00ff */
[----:B------:R-:W-:Y:S01]  /*ce00*/  LOP3.LUT R0, R0, 0xfffffff8, RZ, 0xc0, !PT ;  /* 0xfffffff800007812 */ /* 0x000fe200078ec0ff */
[----:B------:R-:W-:Y:S01]  /*ce10*/  LDSM.16.M88.4 R128, [R204] ;  /* 0x00000000cc80783b */ /* 0x000fe20000000200 */
[----:B------:R-:W-:-:S03]  /*ce20*/  LOP3.LUT P4, RZ, R25, 0x1, RZ, 0xc0, !PT ;  /* 0x0000000119ff7812 */ /* 0x000fc6000788c0ff */
[----:B------:R-:W-:Y:S01]  /*ce30*/  IMAD.IADD R0, R2, 0x1, -R0 ;  /* 0x0000000102007824 */ /* 0x000fe200078e0a00 */
[----:B------:R-:W-:Y:S04]  /*ce40*/  LDSM.16.M88.4 R172, [R204+0x4000] ;  /* 0x00400000ccac783b */ /* 0x000fe80000000200 */
[C---:B------:R-:W-:Y:S02]  /*ce50*/  LOP3.LUT P1, RZ, R0.reuse, 0x2, RZ, 0xc0, !PT ;  /* 0x0000000200ff7812 */ /* 0x040fe4000782c0ff */
[----:B------:R-:W-:Y:S01]  /*ce60*/  LOP3.LUT P0, RZ, R0, 0x4, RZ, 0xc0, !PT ;  /* 0x0000000400ff7812 */ /* 0x000fe2000780c0ff */
[----:B------:R-:W-:Y:S01]  /*ce70*/  IMAD.MOV.U32 R0, RZ, RZ, 0x40 ;  /* 0x00000040ff007424 */ /* 0x000fe200078e00ff */
[----:B------:R-:W-:-:S04]  /*ce80*/  SEL R3, R3, 0xffffffe0, !P1 ;  /* 0xffffffe003037807 */ /* 0x000fc80004800000 */
[----:B------:R-:W-:Y:S01]  /*ce90*/  SEL R0, R0, 0xffffffc0, !P0 ;  /* 0xffffffc000007807 */ /* 0x000fe20004000000 */
[----:B------:R-:W-:-:S04]  /*cea0*/  IMAD.IADD R3, R204, 0x1, R3 ;  /* 0x00000001cc037824 */ /* 0x000fc800078e0203 */
[--C-:B------:R-:W-:Y:S01]  /*ceb0*/  IMAD.IADD R2, R204, 0x1, R0.reuse ;  /* 0x00000001cc027824 */ /* 0x100fe200078e0200 */
[----:B------:R-:W-:Y:S01]  /*cec0*/  LDSM.16.M88.4 R132, [R3] ;  /* 0x000000000384783b */ /* 0x000fe20000000200 */
[----:B------:R-:W-:-:S03]  /*ced0*/  IMAD.IADD R0, R3, 0x1, R0 ;  /* 0x0000000103007824 */ /* 0x000fc600078e0200 */
[----:B------:R-:W-:Y:S04]  /*cee0*/  LDSM.16.M88.4 R180, [R3+0x4000] ;  /* 0x0040000003b4783b */ /* 0x000fe80000000200 */
[----:B------:R-:W-:Y:S04]  /*cef0*/  LDSM.16.M88.4 R160, [R2] ;  /* 0x0000000002a0783b */ /* 0x000fe80000000200 */
[----:B------:R1:W-:Y:S04]  /*cf00*/  LDSM.16.M88.4 R184, [R2+0x4000] ;  /* 0x0040000002b8783b */ /* 0x0003e80000000200 */
[----:B------:R-:W-:Y:S04]  /*cf10*/  LDSM.16.M88.4 R164, [R0] ;  /* 0x0000000000a4783b */ /* 0x000fe80000000200 */
[----:B------:R2:W-:Y:S04]  /*cf20*/  LDSM.16.M88.4 R192, [R0+0x4000] ;  /* 0x0040000000c0783b */ /* 0x0005e80000000200 */
[----:B------:R-:W-:Y:S01]  /*cf30*/  BAR.SYNC.DEFER_BLOCKING 0x0 ;  /* 0x0000000000007b1d */ /* 0x000fe20000010000 */
[----:B-1----:R-:W-:-:S04]  /*cf40*/  IMAD R2, R21, c[0x0][0x208], RZ ;  /* 0x0000820015027a24 */ /* 0x002fc800078e02ff */
[----:B------:R-:W-:-:S04]  /*cf50*/  IMAD R2, R9, c[0x0][0x20c], R2 ;  /* 0x0000830009027a24 */ /* 0x000fc800078e0202 */
[----:B------:R-:W-:Y:S02]  /*cf60*/  IMAD.IADD R2, R5, 0x1, R2 ;  /* 0x0000000105027824 */ /* 0x000fe400078e0202 */
[----:B------:R-:W-:Y:S01]  /*cf70*/  IMAD.WIDE.U32 R4, R4, 0x70, R6 ;  /* 0x0000007004047825 */ /* 0x000fe200078e0006 */
[----:B------:R-:W-:-:S04]  /*cf80*/  DEPBAR.LE SB0, 0x0 ;  /* 0x000080000000791a */ /* 0x000fc80000000000 */
[----:B------:R-:W-:Y:S01]  /*cf90*/  IMAD R2, R2, 0x70, RZ ;  /* 0x0000007002027824 */ /* 0x000fe200078e02ff */
[----:B------:R-:W-:Y:S01]  /*cfa0*/  BAR.SYNC.DEFER_BLOCKING 0x0 ;  /* 0x0000000000007b1d */ /* 0x000fe20000010000 */
[----:B------:R-:W-:Y:S01]  /*cfb0*/  LEA R40, P0, R4, c[0x0][0x1f8], 0x1 ;  /* 0x00007e0004287a11 */ /* 0x000fe200078008ff */
[----:B--2---:R-:W-:Y:S01]  /*cfc0*/  IMAD.MOV.U32 R0, RZ, RZ, R206 ;  /* 0x000000ffff007224 */ /* 0x004fe200078e00ce */
[----:B------:R-:W-:Y:S01]  /*cfd0*/  @P5 IADD3 R0, R203, -0x20, RZ ;  /* 0xffffffe0cb005810 */ /* 0x000fe20007ffe0ff */
[----:B------:R-:W-:Y:S01]  /*cfe0*/  IMAD.IADD R2, R5, 0x1, R2 ;  /* 0x0000000105027824 */ /* 0x000fe200078e0202 */
[----:B------:R-:W-:Y:S02]  /*cff0*/  IADD3 R34, P1, R32, R40, RZ ;  /* 0x0000002820227210 */ /* 0x000fe40007f3e0ff */
[----:B------:R-:W-:Y:S02]  /*d000*/  @P5 IADD3 R206, R203, -0x20, RZ ;  /* 0xffffffe0cbce5810 */ /* 0x000fe40007ffe0ff */
[----:B------:R-:W-:-:S02]  /*d010*/  LEA.HI.X R41, R4, c[0x0][0x1fc], R2, 0x1, P0 ;  /* 0x00007f0004297a11 */ /* 0x000fc400000f0c02 */
[----:B------:R-:W-:-:S03]  /*d020*/  IADD3 R2, P0, R34, R32, RZ ;  /* 0x0000002022027210 */ /* 0x000fc60007f1e0ff */
[----:B------:R-:W-:Y:S01]  /*d030*/  IMAD.X R35, R28, 0x1, R41, P1 ;  /* 0x000000011c237824 */ /* 0x000fe200008e0629 */
[----:B------:R-:W-:-:S03]  /*d040*/  @!P6 LEA R26, P2, R29, R2, 0x6 ;  /* 0x000000021d1ae211 */ /* 0x000fc600078430ff */
[----:B------:R-:W-:Y:S01]  /*d050*/  IMAD.X R3, R35, 0x1, R28, P0 ;  /* 0x0000000123037824 */ /* 0x000fe200000e061c */
[----:B------:R-:W-:-:S04]  /*d060*/  IADD3 R32, P1, P0, R32, 0x80, R40 ;  /* 0x0000008020207810 */ /* 0x000fc8000783e028 */
[----:B------:R-:W-:Y:S01]  /*d070*/  IADD3.X R33, R28, RZ, R41, P1, P0 ;  /* 0x000000ff1c217210 */ /* 0x000fe20000fe0429 */
[----:B------:R-:W1:Y:S01]  /*d080*/  LDSM.16.M88.4 R16, [R203] ;  /* 0x00000000cb10783b */ /* 0x000e620000000200 */
[----:B------:R-:W-:Y:S02]  /*d090*/  ISETP.LT.OR P0, PT, R77, 0x1, !P4 ;  /* 0x000000014d00780c */ /* 0x000fe40006701670 */
[----:B------:R-:W-:Y:S01]  /*d0a0*/  LOP3.LUT P1, RZ, R25, 0x2, RZ, 0xc0, !PT ;  /* 0x0000000219ff7812 */ /* 0x000fe2000782c0ff */
[----:B------:R-:W-:Y:S01]  /*d0b0*/  LDSM.16.M88.4 R12, [R0] ;  /* 0x00000000000c783b */ /* 0x000fe20000000200 */
[----:B------:R-:W-:Y:S02]  /*d0c0*/  @!P6 LEA.HI.X R27, R29, R3, R27, 0x6, P2 ;  /* 0x000000031d1be211 */ /* 0x000fe400010f341b */
[----:B------:R-:W-:Y:S01]  /*d0d0*/  ISETP.NE.AND P2, PT, R116, RZ, PT ;  /* 0x000000ff7400720c */ /* 0x000fe20003f45270 */
[----:B------:R-:W-:Y:S01]  /*d0e0*/  LDSM.16.M88.4 R4, [R203+0x800] ;  /* 0x00080000cb04783b */ /* 0x000fe20000000200 */
[----:B------:R-:W-:-:S02]  /*d0f0*/  ISETP.LT.OR P3, PT, R77, 0x41, !P1 ;  /* 0x000000414d00780c */ /* 0x000fc40004f61670 */
[C---:B------:R-:W-:Y:S01]  /*d100*/  @!P6 ISETP.LT.OR P2, PT, R77.reuse, 0x61, P2 ;  /* 0x000000614d00e80c */ /* 0x040fe20001741670 */
[----:B------:R-:W-:Y:S04]  /*d110*/  LDSM.16.M88.4 R88, [R203+0x1000] ;  /* 0x00100000cb58783b */ /* 0x000fe80000000200 */
[----:B------:R-:W2:Y:S04]  /*d120*/  LDSM.16.M88.4 R80, [R203+0x1800] ;  /* 0x00180000cb50783b */ /* 0x000ea80000000200 */
[----:B------:R-:W-:Y:S04]  /*d130*/  LDSM.16.M88.4 R100, [R0+0x800] ;  /* 0x000800000064783b */ /* 0x000fe80000000200 */
[----:B------:R-:W-:Y:S04]  /*d140*/  LDSM.16.M88.4 R96, [R0+0x1000] ;  /* 0x001000000060783b */ /* 0x000fe80000000200 */
[----:B------:R-:W-:Y:S04]  /*d150*/  LDSM.16.M88.4 R48, [R0+0x1800] ;  /* 0x001800000030783b */ /* 0x000fe80000000200 */
[----:B------:R-:W-:Y:S04]  /*d160*/  LDSM.16.M88.4 R68, [R203+0x2000] ;  /* 0x00200000cb44783b */ /* 0x000fe80000000200 */
[----:B------:R-:W-:Y:S04]  /*d170*/  LDSM.16.M88.4 R44, [R0+0x2000] ;  /* 0x00200000002c783b */ /* 0x000fe80000000200 */
[----:B------:R-:W-:Y:S01]  /*d180*/  LDSM.16.M88.4 R36, [R0+0x2800] ;  /* 0x002800000024783b */ /* 0x000fe20000000200 */
[C---:B-1----:R-:W-:Y:S03]  /*d190*/  HMMA.16816.F32.BF16 R20, R128.reuse, R16, RZ ;  /* 0x000000108014723c */ /* 0x042fe600000418ff */
[----:B------:R-:W-:Y:S04]  /*d1a0*/  LDSM.16.M88.4 R28, [R0+0x3000] ;  /* 0x00300000001c783b */ /* 0x000fe80000000200 */
[----:B------:R-:W-:Y:S01]  /*d1b0*/  LDSM.16.M88.4 R60, [R203+0x2800] ;  /* 0x00280000cb3c783b */ /* 0x000fe20000000200 */
        /* <DEDUP_REMOVED lines=16> */
[----:B------:R-:W-:-:S03]  /*d2c0*/  ISETP.GE.AND P1, PT, R217, c[0x0][0x1d4], PT ;  /* 0x00007500d9007a0c */ /* 0x000fc60003f26270 */
[----:B------:R-:W-:Y:S01]  /*d2d0*/  HMMA.16816.F32.BF16 R4, R128, R6, RZ ;  /* 0x000000068004723c */ /* 0x000fe200000418ff */
[----:B------:R-:W-:-:S07]  /*d2e0*/  @!P6 ISETP.LT.OR P1, PT, R77, 0x61, P1 ;  /* 0x000000614d00e80c */ /* 0x000fce0000f21670 */
[----:B------:R2:W-:Y:S01]  /*d2f0*/  LDGSTS.E.BYPASS.LTC128B.128 [R236+0x4900], [R32.64], !P0 ;  /* 0x0490000020ec7fae */ /* 0x0005e2000c101d4a */
[----:B------:R-:W-:Y:S01]  /*d300*/  LOP3.LUT P0, RZ, R222, 0x4, RZ, 0xc0, !PT ;  /* 0x00000004deff7812 */ /* 0x000fe2000780c0ff */
[C---:B-1----:R-:W-:Y:S02]  /*d310*/  HMMA.16816.F32.BF16 R56, R128.reuse, R52, RZ ;  /* 0x000000348038723c */ /* 0x042fe400000418ff */
[----:B------:R1:W-:Y:S01]  /*d320*/  LDGSTS.E.BYPASS.LTC128B.128 [R236+0x2100], [R2.64], !P4 ;  /* 0x0210000002ec7fae */ /* 0x0003e2000e101d4a */
[----:B------:R-:W-:Y:S02]  /*d330*/  SEL R0, R24, 0xffffffc0, !P0 ;  /* 0xffffffc018007807 */ /* 0x000fe40004000000 */
[----:B------:R-:W-:Y:S01]  /*d340*/  ISETP.GT.AND P0, PT, R9, R239, PT ;  /* 0x000000ef0900720c */ /* 0x000fe20003f04270 */
[----:B------:R1:W-:Y:S01]  /*d350*/  LDGSTS.E.BYPASS.LTC128B.128 [R236+0x5900], [R2.64+0x80], !P3 ;  /* 0x0590008002ec7fae */ /* 0x0003e2000d901d4a */
[----:B------:R-:W-:Y:S01]  /*d360*/  IADD3 R205, R0, 0x3800, R206 ;  /* 0x0000380000cd7810 */ /* 0x000fe20007ffe0ce */
[C---:B------:R-:W-:Y:S02]  /*d370*/  HMMA.16816.F32.BF16 R52, R128.reuse, R54, RZ ;  /* 0x000000368034723c */ /* 0x040fe400000418ff */
[----:B------:R4:W-:Y:S04]  /*d380*/  @!P6 LDGSTS.E.BYPASS.LTC128B.128 [R225+0x3100], [R26.64], !P2 ;  /* 0x031000001ae1efae */ /* 0x0009e8000d101d4a */
[----:B------:R4:W-:Y:S02]  /*d390*/  @!P6 LDGSTS.E.BYPASS.LTC128B.128 [R225+0x6900], [R26.64+0x80], !P1 ;  /* 0x069000801ae1efae */ /* 0x0009e4000c901d4a */
[C---:B------:R-:W-:Y:S02]  /*d3a0*/  HMMA.16816.F32.BF16 R72, R128.reuse, R68, RZ ;  /* 0x000000448048723c */ /* 0x040fe400000418ff */
[----:B------:R-:W-:Y:S04]  /*d3b0*/  LDSM.16.M88.4 R108, [R203+0x5000] ;  /* 0x00500000cb6c783b */ /* 0x000fe80000000200 */
[----:B------:R-:W-:Y:S02]  /*d3c0*/  LDSM.16.M88.4 R104, [R203+0x5800] ;  /* 0x00580000cb68783b */ /* 0x000fe40000000200 */
[C---:B------:R-:W-:Y:S02]  /*d3d0*/  HMMA.16816.F32.BF16 R80, R128.reuse, R82, RZ ;  /* 0x000000528050723c */ /* 0x040fe400000418ff */
[----:B------:R-:W0:Y:S06]  /*d3e0*/  LDGDEPBAR ;  /* 0x00000000000079af */ /* 0x000e2c0000000000 */
[----:B------:R-:W-:Y:S01]  /*d3f0*/  HMMA.16816.F32.BF16 R68, R128, R70, RZ ;  /* 0x000000468044723c */ /* 0x000fe200000418ff */
[----:B-1----:R-:W-:-:S05]  /*d400*/  IMAD.IADD R2, R203, 0x1, R0 ;  /* 0x00000001cb027824 */ /* 0x002fca00078e0200 */
[----:B--2---:R-:W-:Y:S02]  /*d410*/  LDSM.16.M88.4 R32, [R2+0x800] ;  /* 0x000800000220783b */ /* 0x004fe40000000200 */
[C---:B------:R-:W-:Y:S02]  /*d420*/  HMMA.16816.F32.BF16 R56, R132.reuse, R28, R56 ;  /* 0x0000001c8438723c */ /* 0x040fe40000041838 */
[----:B----4-:R-:W1:Y:S04]  /*d430*/  LDSM.16.M88.4 R24, [R2] ;  /* 0x000000000218783b */ /* 0x010e680000000200 */
[----:B---3--:R-:W-:Y:S02]  /*d440*/  LDSM.16.M88.4 R40, [R2+0x1000] ;  /* 0x001000000228783b */ /* 0x008fe40000000200 */
[----:B------:R-:W-:Y:S02]  /*d450*/  HMMA.16816.F32.BF16 R52, R132, R30, R52 ;  /* 0x0000001e8434723c */ /* 0x000fe40000041834 */
[----:B------:R-:W2:Y:S04]  /*d460*/  LDSM.16.M88.4 R28, [R2+0x1800] ;  /* 0x00180000021c783b */ /* 0x000ea80000000200 */
[----:B------:R-:W-:Y:S02]  /*d470*/  LDSM.16.M88.4 R112, [R2+0x4800] ;  /* 0x004800000270783b */ /* 0x000fe40000000200 */
[C---:B------:R-:W-:Y:S08]  /*d480*/  HMMA.16816.F32.BF16 R92, R128.reuse, R88, RZ ;  /* 0x00000058805c723c */ /* 0x040ff000000418ff */
[C---:B------:R-:W-:Y:S08]  /*d490*/  HMMA.16816.F32.BF16 R64, R128.reuse, R60, RZ ;  /* 0x0000003c8040723c */ /* 0x040ff000000418ff */
[C---:B------:R-:W-:Y:S08]  /*d4a0*/  HMMA.16816.F32.BF16 R88, R128.reuse, R90, RZ ;  /* 0x0000005a8058723c */ /* 0x040ff000000418ff */
[----:B------:R-:W-:Y:S08]  /*d4b0*/  HMMA.16816.F32.BF16 R60, R128, R62, RZ ;  /* 0x0000003e803c723c */ /* 0x000ff000000418ff */
[C---:B-1----:R-:W-:Y:S08]  /*d4c0*/  HMMA.16816.F32.BF16 R20, R160.reuse, R24, R20 ;  /* 0x00000018a014723c */ /* 0x042ff00000041814 */
        /* <DEDUP_REMOVED lines=16> */
[----:B------:R-:W3:Y:S07]  /*d5d0*/  LDSM.16.M88.4 R36, [R2+0x2800] ;  /* 0x002800000224783b */ /* 0x000eee0000000200 */
[C---:B------:R-:W-:Y:S08]  /*d5e0*/  HMMA.16816.F32.BF16 R12, R160.reuse, R32, R12 ;  /* 0x00000020a00c723c */ /* 0x040ff0000004180c */
[C---:B------:R-:W-:Y:S01]  /*d5f0*/  HMMA.16816.F32.BF16 R4, R160.reuse, R34, R4 ;  /* 0x00000022a004723c */ /* 0x040fe20000041804 */
[----:B------:R-:W4:Y:S07]  /*d600*/  LDSM.16.M88.4 R32, [R2+0x3000] ;  /* 0x003000000220783b */ /* 0x000f2e0000000200 */
[C---:B--2---:R-:W-:Y:S08]  /*d610*/  HMMA.16816.F32.BF16 R84, R160.reuse, R28, R84 ;  /* 0x0000001ca054723c */ /* 0x044ff00000041854 */
[C---:B------:R-:W-:Y:S01]  /*d620*/  HMMA.16816.F32.BF16 R80, R160.reuse, R30, R80 ;  /* 0x0000001ea050723c */ /* 0x040fe20000041850 */
[----:B------:R-:W2:Y:S07]  /*d630*/  LDSM.16.M88.4 R28, [R205+-0x3000] ;  /* 0xffd00000cd1c783b */ /* 0x000eae0000000200 */
[C---:B-1----:R-:W-:Y:S08]  /*d640*/  HMMA.16816.F32.BF16 R72, R160.reuse, R24, R72 ;  /* 0x00000018a048723c */ /* 0x042ff00000041848 */
[C---:B------:R-:W-:Y:S01]  /*d650*/  HMMA.16816.F32.BF16 R68, R160.reuse, R26, R68 ;  /* 0x0000001aa044723c */ /* 0x040fe20000041844 */
[----:B------:R-:W1:Y:S07]  /*d660*/  LDSM.16.M88.4 R24, [R205+-0x2800] ;  /* 0xffd80000cd18783b */ /* 0x000e6e0000000200 */
[C---:B------:R-:W-:Y:S08]  /*d670*/  HMMA.16816.F32.BF16 R92, R160.reuse, R40, R92 ;  /* 0x00000028a05c723c */ /* 0x040ff0000004185c */
[C---:B------:R-:W-:Y:S01]  /*d680*/  HMMA.16816.F32.BF16 R88, R160.reuse, R42, R88 ;  /* 0x0000002aa058723c */ /* 0x040fe20000041858 */
[----:B------:R-:W1:Y:S07]  /*d690*/  LDSM.16.M88.4 R40, [R205+-0x3800] ;  /* 0xffc80000cd28783b */ /* 0x000e6e0000000200 */
[C---:B---3--:R-:W-:Y:S08]  /*d6a0*/  HMMA.16816.F32.BF16 R64, R160.reuse, R36, R64 ;  /* 0x00000024a040723c */ /* 0x048ff00000041840 */
[C---:B------:R-:W-:Y:S01]  /*d6b0*/  HMMA.16816.F32.BF16 R60, R160.reuse, R38, R60 ;  /* 0x00000026a03c723c */ /* 0x040fe2000004183c */
[----:B------:R-:W3:Y:S07]  /*d6c0*/  LDSM.16.M88.4 R36, [R205+-0x2000] ;  /* 0xffe00000cd24783b */ /* 0x000eee0000000200 */
[C---:B----4-:R-:W-:Y:S08]  /*d6d0*/  HMMA.16816.F32.BF16 R56, R160.reuse, R32, R56 ;  /* 0x00000020a038723c */ /* 0x050ff00000041838 */
[----:B------:R-:W-:Y:S01]  /*d6e0*/  HMMA.16816.F32.BF16 R52, R160, R34, R52 ;  /* 0x00000022a034723c */ /* 0x000fe20000041834 */
[----:B------:R-:W4:Y:S07]  /*d6f0*/  LDSM.16.M88.4 R32, [R205+-0x1800] ;  /* 0xffe80000cd20783b */ /* 0x000f2e0000000200 */
[C---:B--2---:R-:W-:Y:S08]  /*d700*/  HMMA.16816.F32.BF16 R12, R164.reuse, R28, R12 ;  /* 0x0000001ca40c723c */ /* 0x044ff0000004180c */
[C---:B------:R-:W-:Y:S01]  /*d710*/  HMMA.16816.F32.BF16 R4, R164.reuse, R30, R4 ;  /* 0x0000001ea404723c */ /* 0x040fe20000041804 */
[----:B------:R-:W2:Y:S07]  /*d720*/  LDSM.16.M88.4 R28, [R205+-0x800] ;  /* 0xfff80000cd1c783b */ /* 0x000eae0000000200 */
[C---:B-1----:R-:W-:Y:S08]  /*d730*/  HMMA.16816.F32.BF16 R92, R164.reuse, R24, R92 ;  /* 0x00000018a45c723c */ /* 0x042ff0000004185c */
[C---:B------:R-:W-:Y:S01]  /*d740*/  HMMA.16816.F32.BF16 R88, R164.reuse, R26, R88 ;  /* 0x0000001aa458723c */ /* 0x040fe20000041858 */
[----:B------:R-:W1:Y:S07]  /*d750*/  LDSM.16.M88.4 R24, [R203+0x3800] ;  /* 0x00380000cb18783b */ /* 0x000e6e0000000200 */
[C---:B------:R-:W-:Y:S08]  /*d760*/  HMMA.16816.F32.BF16 R20, R164.reuse, R40, R20 ;  /* 0x00000028a414723c */ /* 0x040ff00000041814 */
[C---:B------:R-:W-:Y:S01]  /*d770*/  HMMA.16816.F32.BF16 R16, R164.reuse, R42, R16 ;  /* 0x0000002aa410723c */ /* 0x040fe20000041810 */
[----:B------:R-:W1:Y:S07]  /*d780*/  LDSM.16.M88.4 R40, [R205+-0x1000] ;  /* 0xfff00000cd28783b */ /* 0x000e6e0000000200 */
[C---:B---3--:R-:W-:Y:S08]  /*d790*/  HMMA.16816.F32.BF16 R84, R164.reuse, R36, R84 ;  /* 0x00000024a454723c */ /* 0x048ff00000041854 */
[C---:B------:R-:W-:Y:S01]  /*d7a0*/  HMMA.16816.F32.BF16 R80, R164.reuse, R38, R80 ;  /* 0x00000026a450723c */ /* 0x040fe20000041850 */
[----:B------:R-:W3:Y:S07]  /*d7b0*/  LDSM.16.M88.4 R36, [R203+0x4000] ;  /* 0x00400000cb24783b */ /* 0x000eee0000000200 */
[C---:B----4-:R-:W-:Y:S08]  /*d7c0*/  HMMA.16816.F32.BF16 R72, R164.reuse, R32, R72 ;  /* 0x00000020a448723c */ /* 0x050ff00000041848 */
[C---:B------:R-:W-:Y:S01]  /*d7d0*/  HMMA.16816.F32.BF16 R68, R164.reuse, R34, R68 ;  /* 0x00000022a444723c */ /* 0x040fe20000041844 */
[----:B------:R-:W4:Y:S07]  /*d7e0*/  LDSM.16.M88.4 R32, [R203+0x4800] ;  /* 0x00480000cb20783b */ /* 0x000f2e0000000200 */
[C---:B--2---:R-:W-:Y:S08]  /*d7f0*/  HMMA.16816.F32.BF16 R56, R164.reuse, R28, R56 ;  /* 0x0000001ca438723c */ /* 0x044ff00000041838 */
[----:B------:R-:W-:Y:S01]  /*d800*/  HMMA.16816.F32.BF16 R52, R164, R30, R52 ;  /* 0x0000001ea434723c */ /* 0x000fe20000041834 */
[----:B------:R-:W2:Y:S07]  /*d810*/  LDSM.16.M88.4 R28, [R203+0x6800] ;  /* 0x00680000cb1c783b */ /* 0x000eae0000000200 */
[C---:B-1----:R-:W-:Y:S08]  /*d820*/  HMMA.16816.F32.BF16 R20, R172.reuse, R24, R20 ;  /* 0x00000018ac14723c */ /* 0x042ff00000041814 */
[----:B------:R-:W-:Y:S01]  /*d830*/  HMMA.16816.F32.BF16 R16, R172, R26, R16 ;  /* 0x0000001aac10723c */ /* 0x000fe20000041810 */
[----:B------:R-:W1:Y:S07]  /*d840*/  LDSM.16.M88.4 R24, [R206+0x3800] ;  /* 0x00380000ce18783b */ /* 0x000e6e0000000200 */
        /* <DEDUP_REMOVED lines=29> */
[----:B------:R-:W1:Y:S07]  /*da20*/  LDSM.16.M88.4 R48, [R205] ;  /* 0x00000000cd30783b */ /* 0x000e6e0000000200 */
[C---:B------:R-:W-:Y:S08]  /*da30*/  HMMA.16816.F32.BF16 R84, R180.reuse, R44, R84 ;  /* 0x0000002cb454723c */ /* 0x040ff00000041854 */
[C---:B------:R-:W-:Y:S01]  /*da40*/  HMMA.16816.F32.BF16 R80, R180.reuse, R46, R80 ;  /* 0x0000002eb450723c */ /* 0x040fe20000041850 */
[----:B------:R-:W1:Y:S07]  /*da50*/  LDSM.16.M88.4 R44, [R205+0x800] ;  /* 0x00080000cd2c783b */ /* 0x000e6e0000000200 */
[C---:B------:R-:W-:Y:S08]  /*da60*/  HMMA.16816.F32.BF16 R72, R180.reuse, R40, R72 ;  /* 0x00000028b448723c */ /* 0x040ff00000041848 */
        /* <DEDUP_REMOVED lines=8> */
[C---:B--2---:R-:W-:Y:S08]  /*daf0*/  HMMA.16816.F32.BF16 R20, R184.reuse, R28, R20 ;  /* 0x0000001cb814723c */ /* 0x044ff00000041814 */
[C---:B------:R-:W-:Y:S01]  /*db00*/  HMMA.16816.F32.BF16 R16, R184.reuse, R30, R16 ;  /* 0x0000001eb810723c */ /* 0x040fe20000041810 */
[----:B------:R-:W2:Y:S07]  /*db10*/  LDSM.16.M88.4 R28, [R205+0x2800] ;  /* 0x00280000cd1c783b */ /* 0x000eae0000000200 */
[C---:B-1----:R-:W-:Y:S08]  /*db20*/  HMMA.16816.F32.BF16 R12, R184.reuse, R24, R12 ;  /* 0x00000018b80c723c */ /* 0x042ff0000004180c */
        /* <DEDUP_REMOVED lines=19> */
[C---:B---3--:R-:W-:Y:S08]  /*dc60*/  HMMA.16816.F32.BF16 R84, R192.reuse, R36, R84 ;  /* 0x00000024c054723c */ /* 0x048ff00000041854 */
[C---:B------:R-:W-:Y:S08]  /*dc70*/  HMMA.16816.F32.BF16 R80, R192.reuse, R38, R80 ;  /* 0x00000026c050723c */ /* 0x040ff00000041850 */
[C---:B----4-:R-:W-:Y:S08]  /*dc80*/  HMMA.16816.F32.BF16 R72, R192.reuse, R32, R72 ;  /* 0x00000020c048723c */ /* 0x050ff00000041848 */
[C---:B------:R-:W-:Y:S08]  /*dc90*/  HMMA.16816.F32.BF16 R68, R192.reuse, R34, R68 ;  /* 0x00000022c044723c */ /* 0x040ff00000041844 */
[C---:B--2---:R-:W-:Y:S08]  /*dca0*/  HMMA.16816.F32.BF16 R64, R192.reuse, R28, R64 ;  /* 0x0000001cc040723c */ /* 0x044ff00000041840 */
[C---:B------:R-:W-:Y:S08]  /*dcb0*/  HMMA.16816.F32.BF16 R60, R192.reuse, R30, R60 ;  /* 0x0000001ec03c723c */ /* 0x040ff0000004183c */
[C---:B-1----:R-:W-:Y:S08]  /*dcc0*/  HMMA.16816.F32.BF16 R56, R192.reuse, R24, R56 ;  /* 0x00000018c038723c */ /* 0x042ff00000041838 */
[----:B------:R-:W-:Y:S01]  /*dcd0*/  HMMA.16816.F32.BF16 R52, R192, R26, R52 ;  /* 0x0000001ac034723c */ /* 0x000fe20000041834 */
[----:B------:R-:W-:Y:S06]  /*dce0*/  BAR.SYNC.DEFER_BLOCKING 0x0 ;  /* 0x0000000000007b1d */ /* 0x000fec0000010000 */
[----:B------:R-:W-:Y:S01]  /*dcf0*/  @!UPT UIADD3 URZ, URZ, URZ, URZ ;  /* 0x0000003f3f3ff290 */ /* 0x000fe2000fffe03f */
[----:B------:R-:W-:Y:S11]  /*dd00*/  @!P0 BRA `(.L_x_332) ;  /* 0x0000036000008947 */ /* 0x000ff60003800000 */
[----:B------:R-:W-:Y:S02]  /*dd10*/  IADD3 R2, R8, -0x2, RZ ;  /* 0xfffffffe08027810 */ /* 0x000fe40007ffe0ff */
[----:B------:R-:W-:-:S02]  /*dd20*/  ISETP.GE.AND P2, PT, R221, 0x21, PT ;  /* 0x00000021dd00780c */ /* 0x000fc40003f46270 */
[----:B------:R-:W-:Y:S01]  /*dd30*/  SHF.R.S32.HI R0, RZ, 0x1f, R2 ;  /* 0x0000001fff007819 */ /* 0x000fe20000011402 */
[----:B------:R-:W-:Y:S01]  /*dd40*/  IMAD.WIDE.U32 R26, R2, c[0x0][0x1e0], RZ ;  /* 0x00007800021a7a25 */ /* 0x000fe200078e00ff */
[C---:B------:R-:W-:Y:S02]  /*dd50*/  ISETP.GE.AND P3, PT, R221.reuse, 0x1, PT ;  /* 0x00000001dd00780c */ /* 0x040fe40003f66270 */
[----:B------:R-:W-:Y:S01]  /*dd60*/  ISETP.GE.AND P1, PT, R221, 0x41, PT ;  /* 0x00000041dd00780c */ /* 0x000fe20003f26270 */
[----:B------:R-:W-:Y:S01]  /*dd70*/  IMAD R0, R0, c[0x0][0x1e0], RZ ;  /* 0x0000780000007a24 */ /* 0x000fe200078e02ff */
[----:B------:R-:W-:Y:S02]  /*dd80*/  ISETP.NE.AND P5, PT, R116, RZ, PT ;  /* 0x000000ff7400720c */ /* 0x000fe40003fa5270 */
[----:B------:R-:W-:Y:S01]  /*dd90*/  ISETP.GE.AND P6, PT, R217, c[0x0][0x1d4], PT ;  /* 0x00007500d9007a0c */ /* 0x000fe20003fc6270 */
[----:B------:R-:W-:Y:S02]  /*dda0*/  IMAD R0, R2, c[0x0][0x1e4], R0 ;  /* 0x0000790002007a24 */ /* 0x000fe400078e0200 */
[----:B------:R-:W-:-:S02]  /*ddb0*/  @P2 IMAD.MOV.U32 R2, RZ, RZ, c[0x0][0x1e0] ;  /* 0x00007800ff022624 */ /* 0x000fc400078e00ff */
[----:B------:R-:W-:Y:S02]  /*ddc0*/  IMAD.IADD R0, R27, 0x1, R0 ;  /* 0x000000011b007824 */ /* 0x000fe400078e0200 */
[----:B------:R-:W-:-:S04]  /*ddd0*/  IMAD.WIDE.U32 R26, R26, 0x70, RZ ;  /* 0x000000701a1a7825 */ /* 0x000fc800078e00ff */
[----:B------:R-:W-:Y:S01]  /*dde0*/  IMAD R0, R0, 0x70, RZ ;  /* 0x0000007000007824 */ /* 0x000fe200078e02ff */
[-C--:B------:R-:W-:Y:S02]  /*ddf0*/  @P3 IADD3 R9, P0, R242, R26.reuse, RZ ;  /* 0x0000001af2093210 */ /* 0x080fe40007f1e0ff */
[C---:B------:R-:W-:Y:S01]  /*de00*/  @P2 LEA R24, P4, R2.reuse, R26, 0x5 ;  /* 0x0000001a02182211 */ /* 0x040fe200078828ff */
[----:B------:R-:W-:Y:S02]  /*de10*/  IMAD.IADD R27, R27, 0x1, R0 ;  /* 0x000000011b1b7824 */ /* 0x000fe400078e0200 */
[----:B------:R-:W-:Y:S02]  /*de20*/  @P2 IMAD.MOV.U32 R0, RZ, RZ, c[0x0][0x1e4] ;  /* 0x00007900ff002624 */ /* 0x000fe400078e00ff */
[----:B------:R-:W-:Y:S01]  /*de30*/  @P3 IMAD.X R3, R27, 0x1, R238, P0 ;  /* 0x000000011b033824 */ /* 0x000fe200000e06ee */
[----:B------:R-:W-:Y:S02]  /*de40*/  @P3 LEA R28, P0, R9, c[0x0][0x1c8], 0x1 ;  /* 0x00007200091c3a11 */ /* 0x000fe400078008ff */
[----:B------:R-:W-:-:S02]  /*de50*/  @P2 LEA.HI.X R0, R2, R27, R0, 0x5, P4 ;  /* 0x0000001b02002211 */ /* 0x000fc400020f2c00 */
[----:B------:R-:W-:Y:S02]  /*de60*/  @P2 IADD3 R24, P4, R24, R242, RZ ;  /* 0x000000f218182210 */ /* 0x000fe40007f9e0ff */
[----:B------:R-:W-:Y:S02]  /*de70*/  @P3 LEA.HI.X R29, R9, c[0x0][0x1cc], R3, 0x1, P0 ;  /* 0x00007300091d3a11 */ /* 0x000fe400000f0c03 */
[----:B------:R-:W-:Y:S01]  /*de80*/  ISETP.GE.AND P0, PT, R221, 0x61, PT ;  /* 0x00000061dd00780c */ /* 0x000fe20003f06270 */
[----:B------:R-:W-:Y:S01]  /*de90*/  @P2 IMAD.X R2, R0, 0x1, R238, P4 ;  /* 0x0000000100022824 */ /* 0x000fe200020e06ee */
[C---:B------:R-:W-:Y:S01]  /*dea0*/  @P2 LEA R30, P4, R24.reuse, c[0x0][0x1c8], 0x1 ;  /* 0x00007200181e2a11 */ /* 0x040fe200078808ff */
[----:B------:R-:W-:Y:S01]  /*deb0*/  @P1 IMAD.MOV.U32 R0, RZ, RZ, c[0x0][0x1e0] ;  /* 0x00007800ff001624 */ /* 0x000fe200078e00ff */
[----:B------:R-:W-:Y:S01]  /*dec0*/  @!PT LDS RZ, [RZ] ;  /* 0x00000000fffff984 */ /* 0x000fe20000000800 */
[----:B------:R-:W-:Y:S01]  /*ded0*/  @!PT LDS RZ, [RZ] ;  /* 0x00000000fffff984 */ /* 0x000fe20000000800 */
[----:B------:R-:W-:Y:S01]  /*dee0*/  @!PT LDS RZ, [RZ] ;  /* 0x00000000fffff984 */ /* 0x000fe20000000800 */
[----:B------:R1:W-:Y:S02]  /*def0*/  @P3 LDGSTS.E.BYPASS.LTC128B.128 [R236+0x8100], [R28.64], !P5 ;  /* 0x081000001cec3fae */ /* 0x0003e4000e901d4a */
[----:B------:R-:W-:Y:S01]  /*df00*/  @P2 LEA.HI.X R31, R24, c[0x0][0x1cc], R2, 0x1, P4 ;  /* 0x00007300181f2a11 */ /* 0x000fe200020f0c02 */
[----:B------:R-:W-:Y:S01]  /*df10*/  @P1 IMAD.MOV.U32 R2, RZ, RZ, c[0x0][0x1e4] ;  /* 0x00007900ff021624 */ /* 0x000fe200078e00ff */
[C---:B------:R-:W-:Y:S01]  /*df20*/  @P1 LEA R3, P4, R0.reuse, R26, 0x6 ;  /* 0x0000001a00031211 */ /* 0x040fe200078830ff */
[----:B------:R1:W-:Y:S03]  /*df30*/  @P3 LDGSTS.E.BYPASS.LTC128B.128 [R236+0xb900], [R28.64+0x80], !P6 ;  /* 0x0b9000801cec3fae */ /* 0x0003e6000f101d4a */
[----:B------:R-:W-:Y:S01]  /*df40*/  @P1 LEA.HI.X R2, R0, R27, R2, 0x6, P4 ;  /* 0x0000001b00021211 */ /* 0x000fe200020f3402 */
[----:B------:R-:W-:Y:S01]  /*df50*/  @P0 IMAD.MOV.U32 R0, RZ, RZ, c[0x0][0x1e0] ;  /* 0x00007800ff000624 */ /* 0x000fe200078e00ff */
[----:B------:R-:W-:Y:S01]  /*df60*/  @P1 IADD3 R3, P4, R3, R242, RZ ;  /* 0x000000f203031210 */ /* 0x000fe20007f9e0ff */
[----:B------:R-:W-:Y:S01]  /*df70*/  @P0 IMAD.MOV.U32 R9, RZ, RZ, c[0x0][0x1e4] ;  /* 0x00007900ff090624 */ /* 0x000fe200078e00ff */
[----:B------:R1:W-:Y:S01]  /*df80*/  @P2 LDGSTS.E.BYPASS.LTC128B.128 [R225+0x9100], [R30.64], !P5 ;  /* 0x091000001ee12fae */ /* 0x0003e2000e901d4a */
[----:B------:R-:W-:-:S03]  /*df90*/  @P0 IMAD.WIDE.U32 R26, R0, 0x60, R26 ;  /* 0x00000060001a0825 */ /* 0x000fc600078e001a */
[----:B------:R1:W-:Y:S01]  /*dfa0*/  @P2 LDGSTS.E.BYPASS.LTC128B.128 [R225+0xc900], [R30.64+0x80], !P6 ;  /* 0x0c9000801ee12fae */ /* 0x0003e2000f101d4a */
[----:B------:R-:W-:Y:S01]  /*dfb0*/  @P1 IMAD.X R2, R2, 0x1, R238, P4 ;  /* 0x0000000102021824 */ /* 0x000fe200020e06ee */
[----:B------:R-:W-:Y:S01]  /*dfc0*/  @P1 LEA R24, P4, R3, c[0x0][0x1c8], 0x1 ;  /* 0x0000720003181a11 */ /* 0x000fe200078808ff */
[----:B------:R-:W-:-:S03]  /*dfd0*/  @P0 IMAD R9, R9, 0x60, RZ ;  /* 0x0000006009090824 */ /* 0x000fc600078e02ff */
[----:B------:R-:W-:Y:S02]  /*dfe0*/  @P1 LEA.HI.X R25, R3, c[0x0][0x1cc], R2, 0x1, P4 ;  /* 0x0000730003191a11 */ /* 0x000fe400020f0c02 */
        /* <DEDUP_REMOVED lines=8> */
.L_x_332:
[----:B------:R-:W-:Y:S05]  /*e070*/  BSYNC B0 ;  /* 0x0000000000007941 */ /* 0x000fea0003800000 */
.L_x_331:
[----:B-1----:R-:W-:Y:S01]  /*e080*/  LEA.HI R2, R76, R215, RZ, 0x5 ;  /* 0x000000d74c027211 */ /* 0x002fe200078f28ff */
[----:B------:R-:W-:Y:S01]  /*e090*/  LDSM.16.MT88.4 R116, [R202] ;  /* 0x00000000ca74783b */ /* 0x000fe20000004200 */
[----:B------:R-:W-:Y:S02]  /*e0a0*/  IADD3 R244, R8, -0x2, RZ ;  /* 0xfffffffe08f47810 */ /* 0x000fe40007ffe0ff */
[----:B------:R-:W-:Y:S01]  /*e0b0*/  LOP3.LUT R2, R2, 0xffffffe0, RZ, 0xc0, !PT ;  /* 0xffffffe002027812 */ /* 0x000fe200078ec0ff */
[----:B------:R-:W-:Y:S04]  /*e0c0*/  LDSM.16.MT88.4 R100, [R200+0x3800] ;  /* 0x00380000c864783b */ /* 0x000fe80000004200 */
[----:B------:R-:W-:Y:S01]  /*e0d0*/  IMAD.IADD R2, R215, 0x1, -R2 ;  /* 0x00000001d7027824 */ /* 0x000fe200078e0a02 */
[----:B------:R-:W-:Y:S04]  /*e0e0*/  LDSM.16.MT88.4 R28, [R202+0x800] ;  /* 0x00080000ca1c783b */ /* 0x000fe80000004200 */
[----:B------:R-:W-:Y:S01]  /*e0f0*/  SHF.R.S32.HI R0, RZ, 0x1f, R2 ;  /* 0x0000001fff007819 */ /* 0x000fe20000011402 */
[----:B------:R-:W-:Y:S03]  /*e100*/  LDSM.16.MT88.4 R36, [R201+0x4000] ;  /* 0x00400000c924783b */ /* 0x000fe60000004200 */
[----:B------:R-:W-:Y:S01]  /*e110*/  LEA.HI R0, R0, R2, RZ, 0x2 ;  /* 0x0000000200007211 */ /* 0x000fe200078f10ff */
[----:B------:R-:W0:Y:S03]  /*e120*/  LDGDEPBAR ;  /* 0x00000000000079af */ /* 0x000e260000000000 */
[----:B------:R-:W-:-:S05]  /*e130*/  LOP3.LUT R0, R0, 0x7ffffffc, RZ, 0xc0, !PT ;  /* 0x7ffffffc00007812 */ /* 0x000fca00078ec0ff */
[----:B------:R-:W-:-:S04]  /*e140*/  IMAD.IADD R0, R2, 0x1, -R0 ;  /* 0x0000000102007824 */ /* 0x000fc800078e0a00 */
[----:B------:R-:W-:-:S04]  /*e150*/  IMAD.SHL.U32 R0, R0, 0x2, RZ ;  /* 0x0000000200007824 */ /* 0x000fc800078e00ff */
[----:B------:R-:W-:-:S05]  /*e160*/  IMAD.IADD R79, R79, 0x1, -R0 ;  /* 0x000000014f4f7824 */ /* 0x000fca00078e0a00 */
[C---:B------:R-:W-:Y:S02]  /*e170*/  ISETP.GT.AND P1, PT, R79.reuse, RZ, PT ;  /* 0x000000ff4f00720c */ /* 0x040fe40003f24270 */
[C---:B------:R-:W-:Y:S02]  /*e180*/  ISETP.GT.AND P0, PT, R79.reuse, 0x1, PT ;  /* 0x000000014f00780c */ /* 0x040fe40003f04270 */
[----:B------:R-:W-:Y:S02]  /*e190*/  ISETP.GT.AND P2, PT, R79, 0x8, PT ;  /* 0x000000084f00780c */ /* 0x000fe40003f44270 */
[----:B------:R-:W-:Y:S02]  /*e1a0*/  FSEL R20, R20, -INF , P1 ;  /* 0xff80000014147808 */ /* 0x000fe40000800000 */
[----:B------:R-:W-:Y:S02]  /*e1b0*/  FSEL R21, R21, -INF , P0 ;  /* 0xff80000015157808 */ /* 0x000fe40000000000 */
[----:B------:R-:W-:-:S02]  /*e1c0*/  FSEL R23, R23, -INF , P0 ;  /* 0xff80000017177808 */ /* 0x000fc40000000000 */
[C---:B------:R-:W-:Y:S02]  /*e1d0*/  ISETP.GT.AND P0, PT, R79.reuse, 0x9, PT ;  /* 0x000000094f00780c */ /* 0x040fe40003f04270 */
[----:B------:R-:W-:Y:S02]  /*e1e0*/  FSEL R24, R16, -INF , P2 ;  /* 0xff80000010187808 */ /* 0x000fe40001000000 */
[----:B------:R-:W-:Y:S02]  /*e1f0*/  FMNMX.FTZ R0, R20, R21, !PT ;  /* 0x0000001514007209 */ /* 0x000fe40007810000 */
[----:B------:R-:W-:Y:S02]  /*e200*/  FSEL R22, R22, -INF , P1 ;  /* 0xff80000016167808 */ /* 0x000fe40000800000 */
[----:B------:R-:W-:Y:S02]  /*e210*/  ISETP.GT.AND P1, PT, R79, 0x10, PT ;  /* 0x000000104f00780c */ /* 0x000fe40003f24270 */
[----:B------:R-:W-:-:S02]  /*e220*/  FSEL R17, R17, -INF , P0 ;  /* 0xff80000011117808 */ /* 0x000fc40000000000 */
[----:B------:R-:W-:Y:S02]  /*e230*/  FMNMX.FTZ R0, R24, R0, !PT ;  /* 0x0000000018007209 */ /* 0x000fe40007810000 */
[----:B------:R-:W-:Y:S02]  /*e240*/  FSEL R18, R18, -INF , P2 ;  /* 0xff80000012127808 */ /* 0x000fe40001000000 */
[----:B------:R-:W-:Y:S02]  /*e250*/  FMNMX.FTZ R2, R22, R23, !PT ;  /* 0x0000001716027209 */ /* 0x000fe40007810000 */
[----:B------:R-:W-:Y:S02]  /*e260*/  FSEL R19, R19, -INF , P0 ;  /* 0xff80000013137808 */ /* 0x000fe40000000000 */
        /* <DEDUP_REMOVED lines=8> */
[----:B------:R-:W-:Y:S02]  /*e2f0*/  FMNMX.FTZ R2, R19, R2, !PT ;  /* 0x0000000213027209 */ /* 0x000fe40007810000 */
[----:B------:R-:W-:Y:S02]  /*e300*/  FSEL R15, R15, -INF , P0 ;  /* 0xff8000000f0f7808 */ /* 0x000fe40000000000 */
[----:B------:R-:W-:Y:S02]  /*e310*/  ISETP.GT.AND P0, PT, R79, 0x19, PT ;  /* 0x000000194f00780c */ /* 0x000fe40003f04270 */
[----:B------:R-:W-:Y:S02]  /*e320*/  FSEL R4, R4, -INF , P2 ;  /* 0xff80000004047808 */ /* 0x000fe40001000000 */
[----:B------:R-:W-:Y:S02]  /*e330*/  FMNMX.FTZ R0, R13, R0, !PT ;  /* 0x000000000d007209 */ /* 0x000fe40007810000 */
[----:B------:R-:W-:-:S02]  /*e340*/  FMNMX.FTZ R2, R14, R2, !PT ;  /* 0x000000020e027209 */ /* 0x000fc40007810000 */
[----:B------:R-:W-:Y:S02]  /*e350*/  ISETP.GT.AND P1, PT, R79, 0x20, PT ;  /* 0x000000204f00780c */ /* 0x000fe40003f24270 */
[----:B------:R-:W-:Y:S02]  /*e360*/  FSEL R9, R5, -INF , P0 ;  /* 0xff80000005097808 */ /* 0x000fe40000000000 */
[----:B------:R-:W-:Y:S02]  /*e370*/  FMNMX.FTZ R0, R4, R0, !PT ;  /* 0x0000000004007209 */ /* 0x000fe40007810000 */
[----:B------:R-:W-:Y:S02]  /*e380*/  FSEL R12, R6, -INF , P2 ;  /* 0xff800000060c7808 */ /* 0x000fe40001000000 */
[----:B------:R-:W-:Y:S02]  /*e390*/  FMNMX.FTZ R2, R15, R2, !PT ;  /* 0x000000020f027209 */ /* 0x000fe40007810000 */
[----:B------:R-:W-:-:S02]  /*e3a0*/  FSEL R3, R7, -INF , P0 ;  /* 0xff80000007037808 */ /* 0x000fc40000000000 */
[----:B------:R-:W-:Y:S02]  /*e3b0*/  ISETP.GT.AND P0, PT, R79, 0x21, PT ;  /* 0x000000214f00780c */ /* 0x000fe40003f04270 */
[----:B------:R-:W-:Y:S02]  /*e3c0*/  FSEL R34, R92, -INF , P1 ;  /* 0xff8000005c227808 */ /* 0x000fe40000800000 */
[----:B------:R-:W-:Y:S02]  /*e3d0*/  FMNMX.FTZ R0, R9, R0, !PT ;  /* 0x0000000009007209 */ /* 0x000fe40007810000 */
[----:B------:R-:W-:Y:S02]  /*e3e0*/  FMNMX.FTZ R2, R12, R2, !PT ;  /* 0x000000020c027209 */ /* 0x000fe40007810000 */
[----:B------:R-:W-:Y:S02]  /*e3f0*/  FSEL R125, R94, -INF , P1 ;  /* 0xff8000005e7d7808 */ /* 0x000fe40000800000 */
[----:B------:R-:W-:-:S02]  /*e400*/  FSEL R32, R93, -INF , P0 ;  /* 0xff8000005d207808 */ /* 0x000fc40000000000 */
[----:B------:R-:W-:Y:S02]  /*e410*/  ISETP.GT.AND P1, PT, R79, 0x28, PT ;  /* 0x000000284f00780c */ /* 0x000fe40003f24270 */
[----:B------:R-:W-:Y:S02]  /*e420*/  FMNMX.FTZ R0, R34, R0, !PT ;  /* 0x0000000022007209 */ /* 0x000fe40007810000 */
[----:B------:R-:W-:Y:S02]  /*e430*/  FMNMX.FTZ R2, R3, R2, !PT ;  /* 0x0000000203027209 */ /* 0x000fe40007810000 */
[----:B------:R-:W-:Y:S02]  /*e440*/  FSEL R126, R95, -INF , P0 ;  /* 0xff8000005f7e7808 */ /* 0x000fe40000000000 */
[----:B------:R-:W-:Y:S01]  /*e450*/  ISETP.GT.AND P0, PT, R79, 0x29, PT ;  /* 0x000000294f00780c */ /* 0x000fe20003f04270 */
[----:B------:R-:W-:Y:S01]  /*e460*/  LDSM.16.MT88.4 R92, [R201+0x3800] ;  /* 0x00380000c95c783b */ /* 0x000fe20000004200 */
        /* <DEDUP_REMOVED lines=9> */
[----:B------:R-:W-:Y:S01]  /*e500*/  ISETP.GT.AND P0, PT, R79, 0x31, PT ;  /* 0x000000314f00780c */ /* 0x000fe20003f04270 */
[----:B------:R-:W-:Y:S01]  /*e510*/  LDSM.16.MT88.4 R88, [R202+0x3800] ;  /* 0x00380000ca58783b */ /* 0x000fe20000004200 */
[----:B------:R-:W-:Y:S02]  /*e520*/  FSEL R146, R84, -INF , P2 ;  /* 0xff80000054927808 */ /* 0x000fe40001000000 */
[----:B------:R-:W-:Y:S02]  /*e530*/  FMNMX.FTZ R0, R190, R0, !PT ;  /* 0x00000000be007209 */ /* 0x000fe40007810000 */
        /* <DEDUP_REMOVED lines=18> */
[----:B------:R-:W-:Y:S01]  /*e660*/  LDSM.16.MT88.4 R80, [R127] ;  /* 0x000000007f50783b */ /* 0x000fe20000004200 */
        /* <DEDUP_REMOVED lines=9> */
[----:B------:R-:W-:Y:S01]  /*e700*/  ISETP.GT.AND P0, PT, R79, 0x49, PT ;  /* 0x000000494f00780c */ /* 0x000fe20003f04270 */
[----:B------:R-:W-:Y:S01]  /*e710*/  LDSM.16.MT88.4 R72, [R200] ;  /* 0x00000000c848783b */ /* 0x000fe20000004200 */
[----:B------:R-:W-:Y:S02]  /*e720*/  FSEL R178, R68, -INF , P1 ;  /* 0xff80000044b27808 */ /* 0x000fe40000800000 */
[----:B------:R-:W-:Y:S02]  /*e730*/  FMNMX.FTZ R0, R171, R0, !PT ;  /* 0x00000000ab007209 */ /* 0x000fe40007810000 */
[----:B------:R-:W-:-:S02]  /*e740*/  FMNMX.FTZ R2, R189, R2, !PT ;  /* 0x00000002bd027209 */ /* 0x000fc40007810000 */
[----:B------:R-:W-:Y:S02]  /*e750*/  FSEL R170, R71, -INF , P0 ;  /* 0xff80000047aa7808 */ /* 0x000fe40000000000 */
[----:B------:R-:W-:Y:S02]  /*e760*/  FSEL R179, R69, -INF , P0 ;  /* 0xff80000045b37808 */ /* 0x000fe40000000000 */
[----:B------:R-:W-:Y:S02]  /*e770*/  ISETP.GT.AND P0, PT, R79, 0x50, PT ;  /* 0x000000504f00780c */ /* 0x000fe40003f04270 */
[----:B------:R-:W-:Y:S02]  /*e780*/  FMNMX.FTZ R0, R178, R0, !PT ;  /* 0x00000000b2007209 */ /* 0x000fe40007810000 */
[----:B------:R-:W-:Y:S02]  /*e790*/  FSEL R176, R70, -INF , P1 ;  /* 0xff80000046b07808 */ /* 0x000fe40000800000 */
        /* <DEDUP_REMOVED lines=8> */
[----:B------:R-:W-:Y:S02]  /*e820*/  FSEL R157, R66, -INF , P0 ;  /* 0xff800000429d7808 */ /* 0x000fe40000000000 */
[----:B------:R-:W-:Y:S02]  /*e830*/  FMNMX.FTZ R2, R170, R2, !PT ;  /* 0x00000002aa027209 */ /* 0x000fe40007810000 */
[----:B------:R-:W-:Y:S02]  /*e840*/  ISETP.GT.AND P4, PT, R79, 0x59, PT ;  /* 0x000000594f00780c */ /* 0x000fe40003f84270 */
[----:B------:R-:W-:Y:S02]  /*e850*/  FSEL R159, R60, -INF , P5 ;  /* 0xff8000003c9f7808 */ /* 0x000fe40002800000 */
[----:B------:R-:W-:-:S02]  /*e860*/  FMNMX.FTZ R0, R168, R0, !PT ;  /* 0x00000000a8007209 */ /* 0x000fc40007810000 */
[----:B------:R-:W-:Y:S02]  /*e870*/  FSEL R156, R67, -INF , P6 ;  /* 0xff800000439c7808 */ /* 0x000fe40003000000 */
[----:B------:R-:W-:Y:S01]  /*e880*/  FMNMX.FTZ R2, R157, R2, !PT ;  /* 0x000000029d027209 */ /* 0x000fe20007810000 */
[----:B------:R-:W-:Y:S01]  /*e890*/  LDSM.16.MT88.4 R64, [R201] ;  /* 0x00000000c940783b */ /* 0x000fe20000004200 */
[----:B------:R-:W-:Y:S02]  /*e8a0*/  ISETP.GT.AND P3, PT, R79, 0x60, PT ;  /* 0x000000604f00780c */ /* 0x000fe40003f64270 */
[----:B------:R-:W-:Y:S02]  /*e8b0*/  FSEL R158, R61, -INF , P4 ;  /* 0xff8000003d9e7808 */ /* 0x000fe40002000000 */
[----:B------:R-:W-:Y:S02]  /*e8c0*/  FMNMX.FTZ R0, R159, R0, !PT ;  /* 0x000000009f007209 */ /* 0x000fe40007810000 */
[----:B------:R-:W-:-:S02]  /*e8d0*/  FSEL R151, R62, -INF , P5 ;  /* 0xff8000003e977808 */ /* 0x000fc40002800000 */
[----:B------:R-:W-:Y:S02]  /*e8e0*/  FMNMX.FTZ R2, R156, R2, !PT ;  /* 0x000000029c027209 */ /* 0x000fe40007810000 */
[----:B------:R-:W-:Y:S02]  /*e8f0*/  ISETP.GT.AND P2, PT, R79, 0x61, PT ;  /* 0x000000614f00780c */ /* 0x000fe40003f44270 */
[----:B------:R-:W-:Y:S02]  /*e900*/  FSEL R145, R56, -INF , P3 ;  /* 0xff80000038917808 */ /* 0x000fe40001800000 */
[----:B------:R-:W-:Y:S02]  /*e910*/  FMNMX.FTZ R0, R158, R0, !PT ;  /* 0x000000009e007209 */ /* 0x000fe40007810000 */
[----:B------:R-:W-:Y:S02]  /*e920*/  FSEL R150, R63, -INF , P4 ;  /* 0xff8000003f967808 */ /* 0x000fe40002000000 */
[----:B------:R-:W-:-:S02]  /*e930*/  FMNMX.FTZ R5, R151, R2, !PT ;  /* 0x0000000297057209 */ /* 0x000fc40007810000 */
[----:B------:R-:W-:Y:S02]  /*e940*/  ISETP.GT.AND P1, PT, R79, 0x68, PT ;  /* 0x000000684f00780c */ /* 0x000fe40003f24270 */
[----:B------:R-:W-:Y:S02]  /*e950*/  FSEL R144, R57, -INF , P2 ;  /* 0xff80000039907808 */ /* 0x000fe40001000000 */
[----:B------:R-:W-:Y:S02]  /*e960*/  FMNMX.FTZ R0, R145, R0, !PT ;  /* 0x0000000091007209 */ /* 0x000fe40007810000 */
[----:B------:R-:W-:Y:S02]  /*e970*/  FSEL R140, R58, -INF , P3 ;  /* 0xff8000003a8c7808 */ /* 0x000fe40001800000 */
[----:B------:R-:W-:Y:S02]  /*e980*/  FMNMX.FTZ R5, R150, R5, !PT ;  /* 0x0000000596057209 */ /* 0x000fe40007810000 */
[----:B------:R-:W-:-:S02]  /*e990*/  ISETP.GT.AND P0, PT, R79, 0x69, PT ;  /* 0x000000694f00780c */ /* 0x000fc40003f04270 */
[----:B------:R-:W-:Y:S02]  /*e9a0*/  FSEL R143, R52, -INF , P1 ;  /* 0xff800000348f7808 */ /* 0x000fe40000800000 */
[----:B------:R-:W-:Y:S02]  /*e9b0*/  FMNMX.FTZ R0, R144, R0, !PT ;  /* 0x0000000090007209 */ /* 0x000fe40007810000 */
[----:B------:R-:W-:Y:S02]  /*e9c0*/  FSEL R139, R59, -INF , P2 ;  /* 0xff8000003b8b7808 */ /* 0x000fe40001000000 */
[----:B------:R-:W-:Y:S02]  /*e9d0*/  FMNMX.FTZ R5, R140, R5, !PT ;  /* 0x000000058c057209 */ /* 0x000fe40007810000 */
[----:B------:R-:W-:Y:S02]  /*e9e0*/  FSEL R142, R53, -INF , P0 ;  /* 0xff800000358e7808 */ /* 0x000fe40000000000 */
[----:B------:R-:W-:-:S02]  /*e9f0*/  FMNMX.FTZ R0, R143, R0, !PT ;  /* 0x000000008f007209 */ /* 0x000fc40007810000 */
[----:B------:R-:W-:Y:S02]  /*ea00*/  FSEL R138, R54, -INF , P1 ;  /* 0xff800000368a7808 */ /* 0x000fe40000800000 */
[----:B------:R-:W-:Y:S02]  /*ea10*/  FMNMX.FTZ R5, R139, R5, !PT ;  /* 0x000000058b057209 */ /* 0x000fe40007810000 */
[----:B------:R-:W-:Y:S02]  /*ea20*/  FMNMX.FTZ R0, R142, R0, !PT ;  /* 0x000000008e007209 */ /* 0x000fe40007810000 */
[----:B------:R-:W-:Y:S02]  /*ea30*/  FSEL R59, R55, -INF , P0 ;  /* 0xff800000373b7808 */ /* 0x000fe40000000000 */
[----:B------:R-:W-:Y:S01]  /*ea40*/  FMNMX.FTZ R5, R138, R5, !PT ;  /* 0x000000058a057209 */ /* 0x000fe20007810000 */
[----:B------:R-:W1:Y:S03]  /*ea50*/  SHFL.BFLY PT, R2, R0, 0x2, 0x1f ;  /* 0x0c401f0000027f89 */ /* 0x000e6600000e0000 */
        /* <DEDUP_REMOVED lines=8> */
[----:B------:R-:W-:Y:S01]  /*eae0*/  FMUL.FTZ R141, R0, c[0x0][0x2d0] ;  /* 0x0000b400008d7a20 */ /* 0x000fe20000410000 */
[----:B--2---:R-:W-:-:S04]  /*eaf0*/  FMNMX.FTZ R2, R5, R2, !PT ;  /* 0x0000000205027209 */ /* 0x004fc80007810000 */
[----:B------:R-:W-:Y:S02]  /*eb00*/  FSEL R141, R141, RZ, P0 ;  /* 0x000000ff8d8d7208 */ /* 0x000fe40000000000 */
[C---:B------:R-:W-:Y:S01]  /*eb10*/  FSETP.NEU.FTZ.AND P0, PT, R2.reuse, -INF , PT ;  /* 0xff8000000200780b */ /* 0x040fe20003f1d000 */
[----:B------:R-:W-:Y:S02]  /*eb20*/  FMUL.FTZ R58, R2, c[0x0][0x2d0] ;  /* 0x0000b400023a7a20 */ /* 0x000fe40000410000 */
[--C-:B------:R-:W-:Y:S02]  /*eb30*/  FFMA.FTZ R53, R20, c[0x0][0x2d0], -R141.reuse ;  /* 0x0000b40014357a23 */ /* 0x100fe4000001088d */
[--C-:B------:R-:W-:Y:S01]  /*eb40*/  FFMA.FTZ R52, R21, c[0x0][0x2d0], -R141.reuse ;  /* 0x0000b40015347a23 */ /* 0x100fe2000001088d */
[----:B------:R-:W-:Y:S01]  /*eb50*/  FSEL R58, R58, RZ, P0 ;  /* 0x000000ff3a3a7208 */ /* 0x000fe20000000000 */
[--C-:B------:R-:W-:Y:S01]  /*eb60*/  FFMA.FTZ R51, R24, c[0x0][0x2d0], -R141.reuse ;  /* 0x0000b40018337a23 */ /* 0x100fe2000001088d */
[----:B------:R-:W-:Y:S01]  /*eb70*/  ISETP.GE.AND P0, PT, R244, R239, PT ;  /* 0x000000eff400720c */ /* 0x000fe20003f06270 */
[----:B------:R-:W-:Y:S01]  /*eb80*/  FFMA.FTZ R47, R17, c[0x0][0x2d0], -R141 ;  /* 0x0000b400112f7a23 */ /* 0x000fe2000001088d */
[----:B------:R-:W-:Y:S01]  /*eb90*/  MUFU.EX2 R53, R53 ;  /* 0x0000003500357308 */ /* 0x000fe20000000800 */
[--C-:B------:R-:W-:Y:S01]  /*eba0*/  FFMA.FTZ R50, R22, c[0x0][0x2d0], -R58.reuse ;  /* 0x0000b40016327a23 */ /* 0x100fe2000001083a */
[----:B------:R-:W-:Y:S01]  /*ebb0*/  LDSM.16.MT88.4 R24, [R201+0x800] ;  /* 0x00080000c918783b */ /* 0x000fe20000004200 */
[----:B------:R-:W-:-:S02]  /*ebc0*/  FFMA.FTZ R49, R23, c[0x0][0x2d0], -R58 ;  /* 0x0000b40017317a23 */ /* 0x000fc4000001083a */
[--C-:B------:R-:W-:Y:S01]  /*ebd0*/  FFMA.FTZ R48, R18, c[0x0][0x2d0], -R58.reuse ;  /* 0x0000b40012307a23 */ /* 0x100fe2000001083a */
[----:B------:R-:W-:Y:S01]  /*ebe0*/  LDSM.16.MT88.4 R20, [R200+0x800] ;  /* 0x00080000c814783b */ /* 0x000fe20000004200 */
[--C-:B------:R-:W-:Y:S01]  /*ebf0*/  FFMA.FTZ R45, R19, c[0x0][0x2d0], -R58.reuse ;  /* 0x0000b400132d7a23 */ /* 0x100fe2000001083a */
[----:B------:R-:W1:Y:S01]  /*ec00*/  MUFU.EX2 R52, R52 ;  /* 0x0000003400347308 */ /* 0x000e620000000800 */
[--C-:B------:R-:W-:Y:S02]  /*ec10*/  FFMA.FTZ R43, R4, c[0x0][0x2d0], -R141.reuse ;  /* 0x0000b400042b7a23 */ /* 0x100fe4000001088d */
[----:B------:R-:W2:Y:S01]  /*ec20*/  LDSM.16.MT88.4 R4, [R127+0x3800] ;  /* 0x003800007f04783b */ /* 0x000ea20000004200 */
[----:B------:R-:W-:Y:S02]  /*ec30*/  FFMA.FTZ R44, R13, c[0x0][0x2d0], -R141 ;  /* 0x0000b4000d2c7a23 */ /* 0x000fe4000001088d */
[--C-:B------:R-:W-:Y:S02]  /*ec40*/  FFMA.FTZ R42, R14, c[0x0][0x2d0], -R58.reuse ;  /* 0x0000b4000e2a7a23 */ /* 0x100fe4000001083a */
[----:B------:R-:W-:Y:S01]  /*ec50*/  MUFU.EX2 R51, R51 ;  /* 0x0000003300337308 */ /* 0x000fe20000000800 */
[----:B------:R-:W-:-:S02]  /*ec60*/  FFMA.FTZ R41, R15, c[0x0][0x2d0], -R58 ;  /* 0x0000b4000f297a23 */ /* 0x000fc4000001083a */
[--C-:B------:R-:W-:Y:S02]  /*ec70*/  FFMA.FTZ R40, R12, c[0x0][0x2d0], -R58.reuse ;  /* 0x0000b4000c287a23 */ /* 0x100fe4000001083a */
[----:B------:R-:W3:Y:S01]  /*ec80*/  LDSM.16.MT88.4 R12, [R127+0x800] ;  /* 0x000800007f0c783b */ /* 0x000ee20000004200 */
[--C-:B------:R-:W-:Y:S02]  /*ec90*/  FFMA.FTZ R46, R16, c[0x0][0x2d0], -R141.reuse ;  /* 0x0000b400102e7a23 */ /* 0x100fe4000001088d */
[----:B------:R-:W4:Y:S01]  /*eca0*/  MUFU.EX2 R47, R47 ;  /* 0x0000002f002f7308 */ /* 0x000f220000000800 */
[----:B-1----:R-:W-:Y:S01]  /*ecb0*/  F2FP.BF16.PACK_AB R104, R52, R53 ;  /* 0x000000353468723e */ /* 0x002fe200000010ff */
[--C-:B------:R-:W-:Y:S01]  /*ecc0*/  FFMA.FTZ R9, R9, c[0x0][0x2d0], -R141.reuse ;  /* 0x0000b40009097a23 */ /* 0x100fe2000001088d */
[----:B------:R-:W1:Y:S01]  /*ecd0*/  LDSM.16.MT88.4 R16, [R202+0x4000] ;  /* 0x00400000ca10783b */ /* 0x000e620000004200 */
[----:B------:R-:W-:Y:S02]  /*ece0*/  FFMA.FTZ R3, R3, c[0x0][0x2d0], -R58 ;  /* 0x0000b40003037a23 */ /* 0x000fe4000001083a */
[----:B------:R-:W-:-:S02]  /*ecf0*/  FFMA.FTZ R55, R34, c[0x0][0x2d0], -R141 ;  /* 0x0000b40022377a23 */ /* 0x000fc4000001088d */
[----:B------:R-:W-:Y:S01]  /*ed00*/  MUFU.EX2 R50, R50 ;  /* 0x0000003200327308 */ /* 0x000fe20000000800 */
[--C-:B------:R-:W-:Y:S02]  /*ed10*/  FFMA.FTZ R56, R32, c[0x0][0x2d0], -R141.reuse ;  /* 0x0000b40020387a23 */ /* 0x100fe4000001088d */
[--C-:B------:R-:W-:Y:S02]  /*ed20*/  FFMA.FTZ R57, R33, c[0x0][0x2d0], -R141.reuse ;  /* 0x0000b40021397a23 */ /* 0x100fe4000001088d */
[----:B------:R-:W-:Y:S01]  /*ed30*/  LDSM.16.MT88.4 R32, [R200+0x4000] ;  /* 0x00400000c820783b */ /* 0x000fe20000004200 */
[----:B------:R-:W-:Y:S02]  /*ed40*/  FFMA.FTZ R54, R190, c[0x0][0x2d0], -R141 ;  /* 0x0000b400be367a23 */ /* 0x000fe4000001088d */
[----:B------:R-:W2:Y:S01]  /*ed50*/  MUFU.EX2 R49, R49 ;  /* 0x0000003100317308 */ /* 0x000ea20000000800 */
[----:B----4-:R-:W-:Y:S01]  /*ed60*/  F2FP.BF16.PACK_AB R106, R47, R51 ;  /* 0x000000332f6a723e */ /* 0x010fe200000010ff */
[----:B------:R-:W-:-:S02]  /*ed70*/  FFMA.FTZ R125, R125, c[0x0][0x2d0], -R58 ;  /* 0x0000b4007d7d7a23 */ /* 0x000fc4000001083a */
[--C-:B------:R-:W-:Y:S02]  /*ed80*/  FFMA.FTZ R126, R126, c[0x0][0x2d0], -R58.reuse ;  /* 0x0000b4007e7e7a23 */ /* 0x100fe4000001083a */
[--C-:B------:R-:W-:Y:S02]  /*ed90*/  FFMA.FTZ R136, R136, c[0x0][0x2d0], -R58.reuse ;  /* 0x0000b40088887a23 */ /* 0x100fe4000001083a */
[----:B------:R-:W-:Y:S01]  /*eda0*/  MUFU.EX2 R48, R48 ;  /* 0x0000003000307308 */ /* 0x000fe20000000800 */
[----:B------:R-:W-:Y:S02]  /*edb0*/  FFMA.FTZ R137, R137, c[0x0][0x2d0], -R58 ;  /* 0x0000b40089897a23 */ /* 0x000fe4000001083a */
[--C-:B------:R-:W-:Y:S02]  /*edc0*/  FFMA.FTZ R146, R146, c[0x0][0x2d0], -R141.reuse ;  /* 0x0000b40092927a23 */ /* 0x100fe4000001088d */
[--C-:B------:R-:W-:Y:S02]  /*edd0*/  FFMA.FTZ R147, R147, c[0x0][0x2d0], -R141.reuse ;  /* 0x0000b40093937a23 */ /* 0x100fe4000001088d */
[--C-:B------:R-:W-:Y:S01]  /*ede0*/  FFMA.FTZ R149, R149, c[0x0][0x2d0], -R141.reuse ;  /* 0x0000b40095957a23 */ /* 0x100fe2000001088d */
[----:B------:R-:W4:Y:S01]  /*edf0*/  MUFU.EX2 R45, R45 ;  /* 0x0000002d002d7308 */ /* 0x000f220000000800 */
[----:B--2---:R-:W-:Y:S01]  /*ee00*/  F2FP.BF16.PACK_AB R105, R49, R50 ;  /* 0x000000323169723e */ /* 0x004fe200000010ff */
[----:B------:R-:W-:-:S02]  /*ee10*/  FFMA.FTZ R148, R148, c[0x0][0x2d0], -R141 ;  /* 0x0000b40094947a23 */ /* 0x000fc4000001088d */
[--C-:B------:R-:W-:Y:S02]  /*ee20*/  FFMA.FTZ R152, R152, c[0x0][0x2d0], -R58.reuse ;  /* 0x0000b40098987a23 */ /* 0x100fe4000001083a */
[--C-:B------:R-:W-:Y:S02]  /*ee30*/  FFMA.FTZ R153, R153, c[0x0][0x2d0], -R58.reuse ;  /* 0x0000b40099997a23 */ /* 0x100fe4000001083a */
[----:B------:R-:W-:Y:S01]  /*ee40*/  MUFU.EX2 R46, R46 ;  /* 0x0000002e002e7308 */ /* 0x000fe20000000800 */
[--C-:B------:R-:W-:Y:S02]  /*ee50*/  FFMA.FTZ R154, R154, c[0x0][0x2d0], -R58.reuse ;  /* 0x0000b4009a9a7a23 */ /* 0x100fe4000001083a */
[----:B------:R-:W-:Y:S02]  /*ee60*/  FFMA.FTZ R155, R155, c[0x0][0x2d0], -R58 ;  /* 0x0000b4009b9b7a23 */ /* 0x000fe4000001083a */
[--C-:B------:R-:W-:Y:S02]  /*ee70*/  FFMA.FTZ R177, R177, c[0x0][0x2d0], -R141.reuse ;  /* 0x0000b400b1b17a23 */ /* 0x100fe4000001088d */
[--C-:B------:R-:W-:Y:S01]  /*ee80*/  FFMA.FTZ R171, R171, c[0x0][0x2d0], -R141.reuse ;  /* 0x0000b400abab7a23 */ /* 0x100fe2000001088d */
[----:B----4-:R-:W-:Y:S01]  /*ee90*/  F2FP.BF16.PACK_AB R107, R45, R48 ;  /* 0x000000302d6b723e */ /* 0x010fe200000010ff */
[----:B------:R-:W-:Y:S01]  /*eea0*/  MUFU.EX2 R44, R44 ;  /* 0x0000002c002c7308 */ /* 0x000fe20000000800 */
[----:B------:R-:W-:-:S02]  /*eeb0*/  FFMA.FTZ R178, R178, c[0x0][0x2d0], -R141 ;  /* 0x0000b400b2b27a23 */ /* 0x000fc4000001088d */
[--C-:B------:R-:W-:Y:S02]  /*eec0*/  FFMA.FTZ R179, R179, c[0x0][0x2d0], -R141.reuse ;  /* 0x0000b400b3b37a23 */ /* 0x100fe4000001088d */
[--C-:B------:R-:W-:Y:S01]  /*eed0*/  FFMA.FTZ R189, R189, c[0x0][0x2d0], -R58.reuse ;  /* 0x0000b400bdbd7a23 */ /* 0x100fe2000001083a */
[C---:B-----5:R-:W-:Y:S01]  /*eee0*/  HMMA.16816.F32.BF16 R76, R104.reuse, R80, RZ ;  /* 0x00000050684c723c */ /* 0x060fe200000418ff */
        /* <DEDUP_REMOVED lines=9> */
[--C-:B------:R-:W-:Y:S02]  /*ef80*/  FFMA.FTZ R158, R158, c[0x0][0x2d0], -R141.reuse ;  /* 0x0000b4009e9e7a23 */ /* 0x100fe4000001088d */
[--C-:B------:R-:W-:Y:S01]  /*ef90*/  FFMA.FTZ R157, R157, c[0x0][0x2d0], -R58.reuse ;  /* 0x0000b4009d9d7a23 */ /* 0x100fe2000001083a */
[C---:B------:R-:W-:Y:S01]  /*efa0*/  HMMA.16816.F32.BF16 R120, R104.reuse, R116, RZ ;  /* 0x000000746878723c */ /* 0x040fe200000418ff */
[--C-:B------:R-:W-:Y:S01]  /*efb0*/  FFMA.FTZ R156, R156, c[0x0][0x2d0], -R58.reuse ;  /* 0x0000b4009c9c7a23 */ /* 0x100fe2000001083a */
[----:B------:R-:W2:Y:S01]  /*efc0*/  MUFU.EX2 R42, R42 ;  /* 0x0000002a002a7308 */ /* 0x000ea20000000800 */
[--C-:B------:R-:W-:Y:S02]  /*efd0*/  FFMA.FTZ R151, R151, c[0x0][0x2d0], -R58.reuse ;  /* 0x0000b40097977a23 */ /* 0x100fe4000001083a */
[--C-:B------:R-:W-:Y:S02]  /*efe0*/  FFMA.FTZ R150, R150, c[0x0][0x2d0], -R58.reuse ;  /* 0x0000b40096967a23 */ /* 0x100fe4000001083a */
[----:B------:R-:W-:Y:S01]  /*eff0*/  FFMA.FTZ R252, R142, c[0x0][0x2d0], -R141 ;  /* 0x0000b4008efc7a23 */ /* 0x000fe2000001088d */
[----:B------:R-:W-:Y:S01]  /*f000*/  HMMA.16816.F32.BF16 R60, R104, R64, RZ ;  /* 0x00000040683c723c */ /* 0x000fe200000418ff */
[----:B------:R-:W-:Y:S01]  /*f010*/  FFMA.FTZ R247, R59, c[0x0][0x2d0], -R58 ;  /* 0x0000b4003bf77a23 */ /* 0x000fe2000001083a */
[----:B------:R-:W4:Y:S01]  /*f020*/  MUFU.EX2 R41, R41 ;  /* 0x0000002900297308 */ /* 0x000f220000000800 */
[----:B------:R-:W-:-:S02]  /*f030*/  FADD.FTZ R52, R53, R52 ;  /* 0x0000003435347221 */ /* 0x000fc40000010000 */
[----:B------:R-:W-:Y:S02]  /*f040*/  FADD.FTZ R49, R50, R49 ;  /* 0x0000003132317221 */ /* 0x000fe40000010000 */
[----:B------:R-:W-:Y:S01]  /*f050*/  FADD.FTZ R51, R51, R52 ;  /* 0x0000003433337221 */ /* 0x000fe20000010000 */
[----:B------:R-:W-:Y:S01]  /*f060*/  HMMA.16816.F32.BF16 R68, R104, R72, RZ ;  /* 0x000000486844723c */ /* 0x000fe200000418ff */
[----:B------:R-:W-:Y:S01]  /*f070*/  FADD.FTZ R49, R48, R49 ;  /* 0x0000003130317221 */ /* 0x000fe20000010000 */
[----:B------:R-:W-:Y:S01]  /*f080*/  MUFU.EX2 R40, R40 ;  /* 0x0000002800287308 */ /* 0x000fe20000000800 */
[----:B------:R-:W-:Y:S02]  /*f090*/  FADD.FTZ R51, R47, R51 ;  /* 0x000000332f337221 */ /* 0x000fe40000010000 */
[----:B------:R-:W-:-:S03]  /*f0a0*/  FADD.FTZ R45, R45, R49 ;  /* 0x000000312d2d7221 */ /* 0x000fc60000010000 */
[C---:B------:R-:W-:Y:S01]  /*f0b0*/  HMMA.16816.F32.BF16 R84, R104.reuse, R88, RZ ;  /* 0x000000586854723c */ /* 0x040fe200000418ff */
[----:B--2---:R-:W-:Y:S01]  /*f0c0*/  FADD.FTZ R45, R42, R45 ;  /* 0x0000002d2a2d7221 */ /* 0x004fe20000010000 */
[----:B------:R-:W2:Y:S06]  /*f0d0*/  MUFU.EX2 R3, R3 ;  /* 0x0000000300037308 */ /* 0x000eac0000000800 */
[C---:B------:R-:W-:Y:S02]  /*f0e0*/  HMMA.16816.F32.BF16 R112, R104.reuse, R92, RZ ;  /* 0x0000005c6870723c */ /* 0x040fe400000418ff */
[----:B------:R-:W-:Y:S06]  /*f0f0*/  MUFU.EX2 R55, R55 ;  /* 0x0000003700377308 */ /* 0x000fec0000000800 */
[C---:B------:R-:W-:Y:S02]  /*f100*/  HMMA.16816.F32.BF16 R96, R104.reuse, R100, RZ ;  /* 0x000000646860723c */ /* 0x040fe400000418ff */
[----:B------:R-:W-:Y:S06]  /*f110*/  MUFU.EX2 R56, R56 ;  /* 0x0000003800387308 */ /* 0x000fec0000000800 */
[C---:B------:R-:W-:Y:S02]  /*f120*/  HMMA.16816.F32.BF16 R116, R104.reuse, R118, RZ ;  /* 0x000000766874723c */ /* 0x040fe400000418ff */
[----:B------:R-:W-:Y:S06]  /*f130*/  MUFU.EX2 R57, R57 ;  /* 0x0000003900397308 */ /* 0x000fec0000000800 */
[C---:B------:R-:W-:Y:S02]  /*f140*/  HMMA.16816.F32.BF16 R64, R104.reuse, R66, RZ ;  /* 0x000000426840723c */ /* 0x040fe400000418ff */
[----:B------:R-:W-:Y:S06]  /*f150*/  MUFU.EX2 R54, R54 ;  /* 0x0000003600367308 */ /* 0x000fec0000000800 */
[C---:B------:R-:W-:Y:S02]  /*f160*/  HMMA.16816.F32.BF16 R72, R104.reuse, R74, RZ ;  /* 0x0000004a6848723c */ /* 0x040fe400000418ff */
[----:B------:R-:W1:Y:S06]  /*f170*/  MUFU.EX2 R125, R125 ;  /* 0x0000007d007d7308 */ /* 0x000e6c0000000800 */
        /* <DEDUP_REMOVED lines=8> */
[----:B------:R-:W-:Y:S01]  /*f200*/  F2FP.BF16.PACK_AB R4, R44, R46 ;  /* 0x0000002e2c04723e */ /* 0x000fe200000010ff */
[----:B------:R-:W-:Y:S01]  /*f210*/  HMMA.16816.F32.BF16 R104, R104, R6, RZ ;  /* 0x000000066868723c */ /* 0x000fe200000418ff */
[----:B----4-:R-:W-:Y:S01]  /*f220*/  F2FP.BF16.PACK_AB R5, R41, R42 ;  /* 0x0000002a2905723e */ /* 0x010fe200000010ff */
[----:B------:R-:W4:Y:S01]  /*f230*/  MUFU.EX2 R147, R147 ;  /* 0x0000009300937308 */ /* 0x000f220000000800 */
[----:B------:R-:W-:-:S02]  /*f240*/  FADD.FTZ R46, R46, R51 ;  /* 0x000000332e2e7221 */ /* 0x000fc40000010000 */
[----:B------:R-:W-:Y:S02]  /*f250*/  FADD.FTZ R41, R41, R45 ;  /* 0x0000002d29297221 */ /* 0x000fe40000010000 */
[----:B------:R-:W-:Y:S01]  /*f260*/  F2FP.BF16.PACK_AB R6, R9, R43 ;  /* 0x0000002b0906723e */ /* 0x000fe200000010ff */
[----:B------:R-:W-:Y:S01]  /*f270*/  FADD.FTZ R46, R44, R46 ;  /* 0x0000002e2c2e7221 */ /* 0x000fe20000010000 */
[----:B--2---:R-:W-:Y:S01]  /*f280*/  F2FP.BF16.PACK_AB R7, R3, R40 ;  /* 0x000000280307723e */ /* 0x004fe200000010ff */
[----:B------:R-:W-:Y:S01]  /*f290*/  MUFU.EX2 R149, R149 ;  /* 0x0000009500957308 */ /* 0x000fe20000000800 */
[----:B------:R-:W-:Y:S02]  /*f2a0*/  FADD.FTZ R41, R40, R41 ;  /* 0x0000002928297221 */ /* 0x000fe40000010000 */
[----:B------:R-:W-:Y:S02]  /*f2b0*/  FADD.FTZ R43, R43, R46 ;  /* 0x0000002e2b2b7221 */ /* 0x000fe40000010000 */
[----:B------:R-:W-:Y:S01]  /*f2c0*/  FADD.FTZ R3, R3, R41 ;  /* 0x0000002903037221 */ /* 0x000fe20000010000 */
[----:B---3--:R-:W-:Y:S01]  /*f2d0*/  HMMA.16816.F32.BF16 R76, R4, R12, R76 ;  /* 0x0000000c044c723c */ /* 0x008fe2000004184c */
[----:B------:R-:W-:Y:S01]  /*f2e0*/  FADD.FTZ R43, R9, R43 ;  /* 0x0000002b092b7221 */ /* 0x000fe20000010000 */
[----:B------:R-:W2:Y:S01]  /*f2f0*/  MUFU.EX2 R148, R148 ;  /* 0x0000009400947308 */ /* 0x000ea20000000800 */
[----:B-1----:R-:W-:-:S05]  /*f300*/  FADD.FTZ R3, R125, R3 ;  /* 0x000000037d037221 */ /* 0x002fca0000010000 */
[C---:B------:R-:W-:Y:S01]  /*f310*/  HMMA.16816.F32.BF16 R80, R4.reuse, R14, R80 ;  /* 0x0000000e0450723c */ /* 0x040fe20000041850 */
[----:B------:R-:W1:Y:S01]  /*f320*/  LDSM.16.MT88.4 R12, [R127+0x4000] ;  /* 0x004000007f0c783b */ /* 0x000e620000004200 */
[----:B------:R-:W-:Y:S06]  /*f330*/  MUFU.EX2 R152, R152 ;  /* 0x0000009800987308 */ /* 0x000fec0000000800 */
[C---:B------:R-:W-:Y:S02]  /*f340*/  HMMA.16816.F32.BF16 R68, R4.reuse, R20, R68 ;  /* 0x000000140444723c */ /* 0x040fe40000041844 */
[----:B------:R-:W3:Y:S06]  /*f350*/  MUFU.EX2 R153, R153 ;  /* 0x0000009900997308 */ /* 0x000eec0000000800 */
        /* <DEDUP_REMOVED lines=9> */
[----:B------:R-:W2:Y:S06]  /*f3f0*/  MUFU.EX2 R171, R171 ;  /* 0x000000ab00ab7308 */ /* 0x000eac0000000800 */
[C---:B-1----:R-:W-:Y:S02]  /*f400*/  HMMA.16816.F32.BF16 R108, R4.reuse, R12, R108 ;  /* 0x0000000c046c723c */ /* 0x042fe4000004186c */
[----:B------:R-:W-:Y:S06]  /*f410*/  MUFU.EX2 R178, R178 ;  /* 0x000000b200b27308 */ /* 0x000fec0000000800 */
[C---:B------:R-:W-:Y:S01]  /*f420*/  HMMA.16816.F32.BF16 R104, R4.reuse, R14, R104 ;  /* 0x0000000e0468723c */ /* 0x040fe20000041868 */
[----:B------:R-:W1:Y:S01]  /*f430*/  LDSM.16.MT88.4 R12, [R202+0x4800] ;  /* 0x00480000ca0c783b */ /* 0x000e620000004200 */
[----:B------:R-:W1:Y:S06]  /*f440*/  MUFU.EX2 R179, R179 ;  /* 0x000000b300b37308 */ /* 0x000e6c0000000800 */
        /* <DEDUP_REMOVED lines=15> */
[----:B------:R-:W-:Y:S01]  /*f540*/  HMMA.16816.F32.BF16 R100, R4, R34, R100 ;  /* 0x000000220464723c */ /* 0x000fe20000041864 */
[----:B------:R-:W-:Y:S01]  /*f550*/  LDSM.16.MT88.4 R32, [R200+0x4800] ;  /* 0x00480000c820783b */ /* 0x000fe20000004200 */
        /* <DEDUP_REMOVED lines=12> */
[----:B--2---:R-:W-:Y:S01]  /*f620*/  HMMA.16816.F32.BF16 R68, R4, R16, R68 ;  /* 0x000000100444723c */ /* 0x004fe20000041844 */
[----:B------:R-:W-:Y:S02]  /*f630*/  FADD.FTZ R57, R54, R57 ;  /* 0x0000003936397221 */ /* 0x000fe40000010000 */
[----:B------:R-:W-:-:S03]  /*f640*/  FADD.FTZ R126, R137, R126 ;  /* 0x0000007e897e7221 */ /* 0x000fc60000010000 */
[----:B------:R-:W2:Y:S02]  /*f650*/  MUFU.EX2 R156, R156 ;  /* 0x0000009c009c7308 */ /* 0x000ea40000000800 */
[C---:B------:R-:W-:Y:S01]  /*f660*/  HMMA.16816.F32.BF16 R72, R4.reuse, R18, R72 ;  /* 0x000000120448723c */ /* 0x040fe20000041848 */
[----:B------:R-:W2:Y:S05]  /*f670*/  LDSM.16.MT88.4 R16, [R201+0x4800] ;  /* 0x00480000c910783b */ /* 0x000eaa0000004200 */
[----:B------:R-:W-:Y:S02]  /*f680*/  MUFU.EX2 R151, R151 ;  /* 0x0000009700977308 */ /* 0x000fe40000000800 */
[C---:B------:R-:W-:Y:S06]  /*f690*/  HMMA.16816.F32.BF16 R76, R4.reuse, R20, R76 ;  /* 0x00000014044c723c */ /* 0x040fec000004184c */
[----:B------:R-:W-:Y:S02]  /*f6a0*/  MUFU.EX2 R252, R252 ;  /* 0x000000fc00fc7308 */ /* 0x000fe40000000800 */
[C---:B------:R-:W-:Y:S01]  /*f6b0*/  HMMA.16816.F32.BF16 R80, R4.reuse, R22, R80 ;  /* 0x000000160450723c */ /* 0x040fe20000041850 */
[----:B------:R-:W2:Y:S05]  /*f6c0*/  LDSM.16.MT88.4 R20, [R127+0x4800] ;  /* 0x004800007f14783b */ /* 0x000eaa0000004200 */
[----:B------:R-:W-:Y:S02]  /*f6d0*/  MUFU.EX2 R247, R247 ;  /* 0x000000f700f77308 */ /* 0x000fe40000000800 */
[C---:B-1----:R-:W-:Y:S08]  /*f6e0*/  HMMA.16816.F32.BF16 R84, R4.reuse, R12, R84 ;  /* 0x0000000c0454723c */ /* 0x042ff00000041854 */
[C---:B------:R-:W-:Y:S01]  /*f6f0*/  HMMA.16816.F32.BF16 R88, R4.reuse, R14, R88 ;  /* 0x0000000e0458723c */ /* 0x040fe20000041858 */
[----:B------:R-:W1:Y:S07]  /*f700*/  LDSM.16.MT88.4 R12, [R200+0x1800] ;  /* 0x00180000c80c783b */ /* 0x000e6e0000004200 */
[C---:B------:R-:W-:Y:S08]  /*f710*/  HMMA.16816.F32.BF16 R120, R4.reuse, R28, R120 ;  /* 0x0000001c0478723c */ /* 0x040ff00000041878 */
[C---:B------:R-:W-:Y:S01]  /*f720*/  HMMA.16816.F32.BF16 R116, R4.reuse, R30, R116 ;  /* 0x0000001e0474723c */ /* 0x040fe20000041874 */
[----:B------:R-:W-:Y:S07]  /*f730*/  LDSM.16.MT88.4 R28, [R202+0x1800] ;  /* 0x00180000ca1c783b */ /* 0x000fee0000004200 */
[C---:B------:R-:W-:Y:S08]  /*f740*/  HMMA.16816.F32.BF16 R60, R4.reuse, R24, R60 ;  /* 0x00000018043c723c */ /* 0x040ff0000004183c */
        /* <DEDUP_REMOVED lines=10> */
[----:B------:R-:W2:Y:S06]  /*f7f0*/  LDSM.16.MT88.4 R20, [R202+0x5000] ;  /* 0x00500000ca14783b */ /* 0x000eac0000004200 */
[----:B----4-:R-:W-:Y:S01]  /*f800*/  F2FP.BF16.PACK_AB R4, R147, R146 ;  /* 0x000000929304723e */ /* 0x010fe200000010ff */
[----:B------:R-:W-:Y:S01]  /*f810*/  FADD.FTZ R146, R146, R57 ;  /* 0x0000003992927221 */ /* 0x000fe20000010000 */
[----:B------:R-:W-:-:S02]  /*f820*/  F2FP.BF16.PACK_AB R6, R148, R149 ;  /* 0x000000959406723e */ /* 0x000fc400000010ff */
[----:B---3--:R-:W-:Y:S01]  /*f830*/  F2FP.BF16.PACK_AB R5, R153, R152 ;  /* 0x000000989905723e */ /* 0x008fe200000010ff */
        /* <DEDUP_REMOVED lines=11> */
[C---:B------:R-:W-:Y:S08]  /*f8f0*/  HMMA.16816.F32.BF16 R60, R4.reuse, R24, R60 ;  /* 0x00000018043c723c */ /* 0x040ff0000004183c */
[C---:B------:R-:W-:Y:S01]  /*f900*/  HMMA.16816.F32.BF16 R64, R4.reuse, R26, R64 ;  /* 0x0000001a0440723c */ /* 0x040fe20000041840 */
[----:B------:R-:W3:Y:S07]  /*f910*/  LDSM.16.MT88.4 R24, [R201+0x5000] ;  /* 0x00500000c918783b */ /* 0x000eee0000004200 */
[C---:B--2---:R-:W-:Y:S08]  /*f920*/  HMMA.16816.F32.BF16 R76, R4.reuse, R16, R76 ;  /* 0x00000010044c723c */ /* 0x044ff0000004184c */
[C---:B------:R-:W-:Y:S01]  /*f930*/  HMMA.16816.F32.BF16 R80, R4.reuse, R18, R80 ;  /* 0x000000120450723c */ /* 0x040fe20000041850 */
[----:B------:R-:W2:Y:S07]  /*f940*/  LDSM.16.MT88.4 R16, [R127+0x5000] ;  /* 0x005000007f10783b */ /* 0x000eae0000004200 */
[C---:B------:R-:W-:Y:S08]  /*f950*/  HMMA.16816.F32.BF16 R84, R4.reuse, R20, R84 ;  /* 0x000000140454723c */ /* 0x040ff00000041854 */
[C---:B-1----:R-:W-:Y:S08]  /*f960*/  HMMA.16816.F32.BF16 R96, R4.reuse, R12, R96 ;  /* 0x0000000c0460723c */ /* 0x042ff00000041860 */
[C---:B------:R-:W-:Y:S01]  /*f970*/  HMMA.16816.F32.BF16 R100, R4.reuse, R14, R100 ;  /* 0x0000000e0464723c */ /* 0x040fe20000041864 */
[----:B------:R-:W1:Y:S07]  /*f980*/  LDSM.16.MT88.4 R12, [R127+0x2000] ;  /* 0x002000007f0c783b */ /* 0x000e6e0000004200 */
[C---:B------:R-:W-:Y:S01]  /*f990*/  HMMA.16816.F32.BF16 R88, R4.reuse, R22, R88 ;  /* 0x000000160458723c */ /* 0x040fe20000041858 */
[----:B------:R-:W4:Y:S07]  /*f9a0*/  LDSM.16.MT88.4 R20, [R201+0x2000] ;  /* 0x00200000c914783b */ /* 0x000f2e0000004200 */
        /* <DEDUP_REMOVED lines=24> */
[C---:B----4-:R-:W-:Y:S08]  /*fb30*/  HMMA.16816.F32.BF16 R60, R4.reuse, R20, R60 ;  /* 0x00000014043c723c */ /* 0x050ff0000004183c */
        /* <DEDUP_REMOVED lines=11> */
[C---:B------:R-:W-:Y:S08]  /*fbf0*/  HMMA.16816.F32.BF16 R68, R4.reuse, R24, R68 ;  /* 0x000000180444723c */ /* 0x040ff00000041844 */
[C---:B------:R-:W-:Y:S01]  /*fc00*/  HMMA.16816.F32.BF16 R72, R4.reuse, R26, R72 ;  /* 0x0000001a0448723c */ /* 0x040fe20000041848 */
[----:B------:R-:W1:Y:S07]  /*fc10*/  LDSM.16.MT88.4 R24, [R127+0x2800] ;  /* 0x002800007f18783b */ /* 0x000e6e0000004200 */
[C---:B------:R-:W-:Y:S01]  /*fc20*/  HMMA.16816.F32.BF16 R96, R4.reuse, R36, R96 ;  /* 0x000000240460723c */ /* 0x040fe20000041860 */
[----:B------:R-:W1:Y:S06]  /*fc30*/  MUFU.EX2 R36, R150 ;  /* 0x0000009600247308 */ /* 0x000e6c0000000800 */
[--C-:B------:R-:W-:Y:S01]  /*fc40*/  FFMA.FTZ R37, R139, c[0x0][0x2d0], -R58.reuse ;  /* 0x0000b4008b257a23 */ /* 0x100fe2000001083a */
[C---:B---3--:R-:W-:Y:S05]  /*fc50*/  HMMA.16816.F32.BF16 R112, R4.reuse, R20, R112 ;  /* 0x000000140470723c */ /* 0x048fea0000041870 */
[----:B------:R-:W-:Y:S03]  /*fc60*/  MUFU.EX2 R37, R37 ;  /* 0x0000002500257308 */ /* 0x000fe60000000800 */
[C---:B------:R-:W-:Y:S01]  /*fc70*/  HMMA.16816.F32.BF16 R92, R4.reuse, R22, R92 ;  /* 0x00000016045c723c */ /* 0x040fe2000004185c */
[----:B------:R-:W3:Y:S07]  /*fc80*/  LDSM.16.MT88.4 R20, [R202+0x6000] ;  /* 0x00600000ca14783b */ /* 0x000eee0000004200 */
[----:B------:R-:W-:Y:S07]  /*fc90*/  HMMA.16816.F32.BF16 R100, R4, R38, R100 ;  /* 0x000000260464723c */ /* 0x000fee0000041864 */
[----:B------:R-:W-:Y:S01]  /*fca0*/  F2FP.BF16.PACK_AB R4, R168, R169 ;  /* 0x000000a9a804723e */ /* 0x000fe200000010ff */
[----:B------:R-:W-:Y:S01]  /*fcb0*/  FFMA.FTZ R38, R138, c[0x0][0x2d0], -R58 ;  /* 0x0000b4008a267a23 */ /* 0x000fe2000001083a */
[----:B------:R-:W-:Y:S01]  /*fcc0*/  F2FP.BF16.PACK_AB R6, R158, R159 ;  /* 0x0000009f9e06723e */ /* 0x000fe200000010ff */
[----:B------:R-:W-:Y:S01]  /*fcd0*/  FADD.FTZ R169, R169, R178 ;  /* 0x000000b2a9a97221 */ /* 0x000fe20000010000 */
[----:B------:R-:W-:Y:S01]  /*fce0*/  F2FP.BF16.PACK_AB R5, R156, R157 ;  /* 0x0000009d9c05723e */ /* 0x000fe200000010ff */
[----:B------:R-:W-:Y:S01]  /*fcf0*/  FADD.FTZ R157, R157, R176 ;  /* 0x000000b09d9d7221 */ /* 0x000fe20000010000 */
[----:B-1----:R-:W-:Y:S01]  /*fd00*/  F2FP.BF16.PACK_AB R7, R36, R151 ;  /* 0x000000972407723e */ /* 0x002fe200000010ff */
[----:B------:R-:W-:Y:S01]  /*fd10*/  MUFU.EX2 R38, R38 ;  /* 0x0000002600267308 */ /* 0x000fe20000000800 */
[----:B------:R-:W-:-:S02]  /*fd20*/  FADD.FTZ R169, R168, R169 ;  /* 0x000000a9a8a97221 */ /* 0x000fc40000010000 */
[----:B------:R-:W-:Y:S02]  /*fd30*/  FADD.FTZ R157, R156, R157 ;  /* 0x0000009d9c9d7221 */ /* 0x000fe40000010000 */
[----:B------:R-:W-:Y:S01]  /*fd40*/  FADD.FTZ R159, R159, R169 ;  /* 0x000000a99f9f7221 */ /* 0x000fe20000010000 */
[----:B----4-:R-:W-:Y:S01]  /*fd50*/  HMMA.16816.F32.BF16 R60, R4, R28, R60 ;  /* 0x0000001c043c723c */ /* 0x010fe2000004183c */
[----:B------:R-:W-:Y:S02]  /*fd60*/  FADD.FTZ R151, R151, R157 ;  /* 0x0000009d97977221 */ /* 0x000fe40000010000 */
[----:B------:R-:W-:Y:S02]  /*fd70*/  FADD.FTZ R159, R158, R159 ;  /* 0x0000009f9e9f7221 */ /* 0x000fe40000010000 */
[----:B------:R-:W-:-:S03]  /*fd80*/  FADD.FTZ R151, R36, R151 ;  /* 0x0000009724977221 */ /* 0x000fc60000010000 */
[C---:B------:R-:W-:Y:S01]  /*fd90*/  HMMA.16816.F32.BF16 R64, R4.reuse, R30, R64 ;  /* 0x0000001e0440723c */ /* 0x040fe20000041840 */
[----:B------:R-:W-:Y:S07]  /*fda0*/  LDSM.16.MT88.4 R28, [R127+0x6000] ;  /* 0x006000007f1c783b */ /* 0x000fee0000004200 */
[C---:B--2---:R-:W-:Y:S08]  /*fdb0*/  HMMA.16816.F32.BF16 R68, R4.reuse, R16, R68 ;  /* 0x000000100444723c */ /* 0x044ff00000041844 */
[C---:B------:R-:W-:Y:S01]  /*fdc0*/  HMMA.16816.F32.BF16 R72, R4.reuse, R18, R72 ;  /* 0x000000120448723c */ /* 0x040fe20000041848 */
[----:B------:R-:W1:Y:S07]  /*fdd0*/  LDSM.16.MT88.4 R16, [R200+0x6000] ;  /* 0x00600000c810783b */ /* 0x000e6e0000004200 */
[C---:B------:R-:W-:Y:S08]  /*fde0*/  HMMA.16816.F32.BF16 R112, R4.reuse, R12, R112 ;  /* 0x0000000c0470723c */ /* 0x040ff00000041870 */
[C---:B------:R-:W-:Y:S01]  /*fdf0*/  HMMA.16816.F32.BF16 R92, R4.reuse, R14, R92 ;  /* 0x0000000e045c723c */ /* 0x040fe2000004185c */
[----:B------:R-:W2:Y:S07]  /*fe00*/  LDSM.16.MT88.4 R12, [R202+0x3000] ;  /* 0x00300000ca0c783b */ /* 0x000eae0000004200 */
[C---:B------:R-:W-:Y:S07]  /*fe10*/  HMMA.16816.F32.BF16 R120, R4.reuse, R32, R120 ;  /* 0x000000200478723c */ /* 0x040fee0000041878 */
[--C-:B------:R-:W-:Y:S01]  /*fe20*/  FFMA.FTZ R32, R145, c[0x0][0x2d0], -R141.reuse ;  /* 0x0000b40091207a23 */ /* 0x100fe2000001088d */
[----:B------:R-:W-:Y:S01]  /*fe30*/  HMMA.16816.F32.BF16 R116, R4, R34, R116 ;  /* 0x000000220474723c */ /* 0x000fe20000041874 */
[----:B------:R-:W-:-:S04]  /*fe40*/  FFMA.FTZ R33, R144, c[0x0][0x2d0], -R141 ;  /* 0x0000b40090217a23 */ /* 0x000fc8000001088d */
[----:B------:R-:W4:Y:S02]  /*fe50*/  MUFU.EX2 R32, R32 ;  /* 0x0000002000207308 */ /* 0x000f240000000800 */
[----:B------:R-:W-:Y:S01]  /*fe60*/  FFMA.FTZ R34, R143, c[0x0][0x2d0], -R141 ;  /* 0x0000b4008f227a23 */ /* 0x000fe2000001088d */
[----:B------:R-:W-:Y:S01]  /*fe70*/  HMMA.16816.F32.BF16 R76, R4, R24, R76 ;  /* 0x00000018044c723c */ /* 0x000fe2000004184c */
[----:B------:R-:W-:-:S04]  /*fe80*/  FFMA.FTZ R35, R140, c[0x0][0x2d0], -R58 ;  /* 0x0000b4008c237a23 */ /* 0x000fc8000001083a */
[----:B------:R-:W1:Y:S03]  /*fe90*/  MUFU.EX2 R33, R33 ;  /* 0x0000002100217308 */ /* 0x000e660000000800 */
[C---:B------:R-:W-:Y:S01]  /*fea0*/  HMMA.16816.F32.BF16 R80, R4.reuse, R26, R80 ;  /* 0x0000001a0450723c */ /* 0x040fe20000041850 */
[----:B------:R-:W-:Y:S04]  /*feb0*/  LDSM.16.MT88.4 R24, [R201+0x3000] ;  /* 0x00300000c918783b */ /* 0x000fe80000004200 */
[----:B------:R-:W2:Y:S01]  /*fec0*/  MUFU.EX2 R34, R34 ;  /* 0x0000002200227308 */ /* 0x000ea20000000800 */
[----:B----4-:R-:W-:Y:S02]  /*fed0*/  FADD.FTZ R159, R32, R159 ;  /* 0x0000009f209f7221 */ /* 0x010fe40000010000 */
[----:B---3--:R-:W-:Y:S05]  /*fee0*/  HMMA.16816.F32.BF16 R84, R4, R20, R84 ;  /* 0x000000140454723c */ /* 0x008fea0000041854 */
[----:B------:R-:W3:Y:S01]  /*fef0*/  MUFU.EX2 R35, R35 ;  /* 0x0000002300237308 */ /* 0x000ee20000000800 */
[----:B-1----:R-:W-:-:S02]  /*ff00*/  FADD.FTZ R159, R33, R159 ;  /* 0x0000009f219f7221 */ /* 0x002fc40000010000 */
[----:B------:R-:W-:Y:S01]  /*ff10*/  HMMA.16816.F32.BF16 R88, R4, R22, R88 ;  /* 0x000000160458723c */ /* 0x000fe20000041858 */
[----:B------:R-:W1:Y:S01]  /*ff20*/  LDSM.16.MT88.4 R20, [R200+0x3000] ;  /* 0x00300000c814783b */ /* 0x000e620000004200 */
[----:B--2---:R-:W-:-:S06]  /*ff30*/  FADD.FTZ R159, R34, R159 ;  /* 0x0000009f229f7221 */ /* 0x004fcc0000010000 */
[----:B------:R-:W-:Y:S01]  /*ff40*/  HMMA.16816.F32.BF16 R96, R4, R16, R96 ;  /* 0x000000100460723c */ /* 0x000fe20000041860 */
[----:B---3--:R-:W-:-:S07]  /*ff50*/  FADD.FTZ R151, R35, R151 ;  /* 0x0000009723977221 */ /* 0x008fce0000010000 */
[----:B------:R-:W-:Y:S01]  /*ff60*/  HMMA.16816.F32.BF16 R100, R4, R18, R100 ;  /* 0x000000120464723c */ /* 0x000fe20000041864 */
[----:B------:R-:W2:Y:S01]  /*ff70*/  LDSM.16.MT88.4 R16, [R127+0x3000] ;  /* 0x003000007f10783b */ /* 0x000ea20000004200 */
[----:B------:R-:W-:-:S04]  /*ff80*/  FADD.FTZ R151, R37, R151 ;  /* 0x0000009725977221 */ /* 0x000fc80000010000 */
[----:B------:R-:W-:Y:S02]  /*ff90*/  FADD.FTZ R151, R38, R151 ;  /* 0x0000009726977221 */ /* 0x000fe40000010000 */
[C---:B------:R-:W-:Y:S08]  /*ffa0*/  HMMA.16816.F32.BF16 R108, R4.reuse, R28, R108 ;  /* 0x0000001c046c723c */ /* 0x040ff0000004186c */
[----:B------:R-:W-:Y:S07]  /*ffb0*/  HMMA.16816.F32.BF16 R104, R4, R30, R104 ;  /* 0x0000001e0468723c */ /* 0x000fee0000041868 */
[----:B------:R-:W-:-:S02]  /*ffc0*/  F2FP.BF16.PACK_AB R4, R33, R32 ;  /* 0x000000202104723e */ /* 0x000fc400000010ff */
[C---:B------:R-:W-:Y:S01]  /*ffd0*/  F2FP.BF16.PACK_AB R6, R252.reuse, R34 ;  /* 0x00000022fc06723e */ /* 0x040fe200000010ff */
[----:B------:R-:W-:Y:S01]  /*ffe0*/  FADD.FTZ R252, R252, R159 ;  /* 0x0000009ffcfc7221 */ /* 0x000fe20000010000 */
[----:B------:R-:W-:Y:S02]  /*fff0*/  F2FP.BF16.PACK_AB R5, R37, R35 ;  /* 0x000000232505723e */ /* 0x000fe400000010ff */
[C---:B------:R-:W-:Y:S01]  /*10000*/  F2FP.BF16.PACK_AB R7, R247.reuse, R38 ;  /* 0x00000026f707723e */ /* 0x040fe200000010ff */
[----:B------:R-:W-:-:S06]  /*10010*/  FADD.FTZ R247, R247, R151 ;  /* 0x00000097f7f77221 */ /* 0x000fcc0000010000 */
[C---:B------:R-:W-:Y:S08]  /*10020*/  HMMA.16816.F32.BF16 R120, R4.reuse, R12, R120 ;  /* 0x0000000c0478723c */ /* 0x040ff00000041878 */
        /* <DEDUP_REMOVED lines=9> */
[C---:B---3--:R-:W-:Y:S08]  /*100c0*/  HMMA.16816.F32.BF16 R84, R4.reuse, R12, R84 ;  /* 0x0000000c0454723c */ /* 0x048ff00000041854 */
[C---:B------:R-:W-:Y:S01]  /*100d0*/  HMMA.16816.F32.BF16 R88, R4.reuse, R14, R88 ;  /* 0x0000000e0458723c */ /* 0x040fe20000041858 */
[----:B------:R-:W3:Y:S07]  /*100e0*/  LDSM.16.MT88.4 R12, [R127+0x6800] ;  /* 0x006800007f0c783b */ /* 0x000eee0000004200 */
[C---:B------:R-:W-:Y:S08]  /*100f0*/  HMMA.16816.F32.BF16 R64, R4.reuse, R26, R64 ;  /* 0x0000001a0440723c */ /* 0x040ff00000041840 */
[C---:B-1----:R-:W-:Y:S08]  /*10100*/  HMMA.16816.F32.BF16 R112, R4.reuse, R20, R112 ;  /* 0x000000140470723c */ /* 0x042ff00000041870 */
[C---:B------:R-:W-:Y:S08]  /*10110*/  HMMA.16816.F32.BF16 R92, R4.reuse, R22, R92 ;  /* 0x00000016045c723c */ /* 0x040ff0000004185c */
[C---:B--2---:R-:W-:Y:S08]  /*10120*/  HMMA.16816.F32.BF16 R96, R4.reuse, R16, R96 ;  /* 0x000000100460723c */ /* 0x044ff00000041860 */
[C---:B------:R-:W-:Y:S08]  /*10130*/  HMMA.16816.F32.BF16 R100, R4.reuse, R18, R100 ;  /* 0x000000120464723c */ /* 0x040ff00000041864 */
[C---:B---3--:R-:W-:Y:S08]  /*10140*/  HMMA.16816.F32.BF16 R108, R4.reuse, R12, R108 ;  /* 0x0000000c046c723c */ /* 0x048ff0000004186c */
[----:B------:R-:W-:Y:S01]  /*10150*/  HMMA.16816.F32.BF16 R104, R4, R14, R104 ;  /* 0x0000000e0468723c */ /* 0x000fe20000041868 */
[----:B------:R-:W-:Y:S07]  /*10160*/  @!UPT UIADD3 URZ, URZ, URZ, URZ ;  /* 0x0000003f3f3ff290 */ /* 0x000fee000fffe03f */
[----:B------:R-:W-:Y:S11]  /*10170*/  @!P0 BRA `(.L_x_333) ;  /* 0x0000323000008947 */ /* 0x000ff60003800000 */
[----:B------:R-:W-:Y:S01]  /*10180*/  LOP3.LUT P1, RZ, R222, 0x2, RZ, 0xc0, !PT ;  /* 0x00000002deff7812 */ /* 0x000fe2000782c0ff */
[----:B------:R-:W-:Y:S01]  /*10190*/  IMAD.MOV.U32 R3, RZ, RZ, c[0x0][0x208] ;  /* 0x00008200ff037624 */ /* 0x000fe200078e00ff */
[----:B------:R-:W-:Y:S01]  /*101a0*/  ISETP.GT.AND P0, PT, R215, 0x7f, PT ;  /* 0x0000007fd700780c */ /* 0x000fe20003f04270 */
[----:B------:R-:W-:Y:S01]  /*101b0*/  IMAD.MOV.U32 R250, RZ, RZ, c[0x0][0x20c] ;  /* 0x00008300fffa7624 */ /* 0x000fe200078e00ff */
[----:B------:R-:W-:Y:S01]  /*101c0*/  LOP3.LUT R234, R234, 0xfffffff7, RZ, 0xc0, !PT ;  /* 0xfffffff7eaea7812 */ /* 0x000fe200078ec0ff */
[C---:B------:R-:W-:Y:S01]  /*101d0*/  IMAD.SHL.U32 R245, R3.reuse, 0x40, RZ ;  /* 0x0000004003f57824 */ /* 0x040fe200078e00ff */
[----:B------:R-:W-:Y:S01]  /*101e0*/  ISETP.GE.AND P4, PT, R10, c[0x0][0x1d4], PT ;  /* 0x000075000a007a0c */ /* 0x000fe20003f86270 */
[----:B------:R-:W-:Y:S01]  /*101f0*/  IMAD.MOV.U32 R248, RZ, RZ, R240 ;  /* 0x000000fffff87224 */ /* 0x000fe200078e00f0 */
[C-C-:B------:R-:W-:Y:S01]  /*10200*/  SHF.L.U64.HI R246, R3.reuse, 0x6, R250.reuse ;  /* 0x0000000603f67819 */ /* 0x140fe200000102fa */
[----:B------:R-:W-:Y:S01]  /*10210*/  IMAD.MOV.U32 R249, RZ, RZ, R237 ;  /* 0x000000fffff97224 */ /* 0x000fe200078e00ed */
[C---:B------:R-:W-:Y:S01]  /*10220*/  SHF.L.U64.HI R251, R3.reuse, 0x5, R250 ;  /* 0x0000000503fb7819 */ /* 0x040fe200000102fa */
[----:B------:R-:W-:Y:S01]  /*10230*/  IMAD.SHL.U32 R250, R3, 0x20, RZ ;  /* 0x0000002003fa7824 */ /* 0x000fe200078e00ff */
[----:B------:R-:W-:-:S02]  /*10240*/  ISETP.GE.AND P5, PT, R217, c[0x0][0x1d4], PT ;  /* 0x00007500d9007a0c */ /* 0x000fc40003fa6270 */
[----:B------:R-:W-:-:S04]  /*10250*/  @P1 LOP3.LUT R234, R234, 0x8, RZ, 0xfc, !PT ;  /* 0x00000008eaea1812 */ /* 0x000fc800078efcff */
[----:B------:R-:W-:-:S04]  /*10260*/  LOP3.LUT R234, R234, 0xfffffffd, RZ, 0xc0, !PT ;  /* 0xfffffffdeaea7812 */ /* 0x000fc800078ec0ff */
[----:B------:R-:W-:Y:S02]  /*10270*/  @P0 LOP3.LUT R234, R234, 0x2, RZ, 0xfc, !PT ;  /* 0x00000002eaea0812 */ /* 0x000fe400078efcff */
[----:B------:R-:W-:Y:S02]  /*10280*/  LOP3.LUT P0, RZ, R222, 0x4, RZ, 0xc0, !PT ;  /* 0x00000004deff7812 */ /* 0x000fe4000780c0ff */
[----:B------:R-:W-:-:S11]  /*10290*/  LOP3.LUT R234, R234, 0xfffffffb, RZ, 0xc0, !PT ;  /* 0xfffffffbeaea7812 */ /* 0x000fd600078ec0ff */
[----:B------:R-:W-:Y:S02]  /*102a0*/  @P0 LOP3.LUT R234, R234, 0x4, RZ, 0xfc, !PT ;  /* 0x00000004eaea0812 */ /* 0x000fe400078efcff */
.L_x_336:
[----:B------:R-:W-:Y:S04]  /*102b0*/  DEPBAR.LE SB0, 0x0 ;  /* 0x000080000000791a */ /* 0x000fe80000000000 */
[----:B------:R-:W-:Y:S01]  /*102c0*/  WARPSYNC 0xffffffff ;  /* 0xffffffff00007948 */ /* 0x000fe20003800000 */
[----:B------:R-:W-:Y:S01]  /*102d0*/  BAR.SYNC.DEFER_BLOCKING 0x0 ;  /* 0x0000000000007b1d */ /* 0x000fe20000010000 */
[----:B------:R-:W-:Y:S01]  /*102e0*/  ISETP.GT.AND P2, PT, R215, 0x7f, PT ;  /* 0x0000007fd700780c */ /* 0x000fe20003f44270 */
[----:B------:R-:W-:Y:S01]  /*102f0*/  IMAD.WIDE.U32 R152, R244, c[0x0][0x208], RZ ;  /* 0x00008200f4987a25 */ /* 0x000fe200078e00ff */
[C---:B------:R-:W-:Y:S02]  /*10300*/  LOP3.LUT P0, RZ, R222.reuse, 0x2, RZ, 0xc0, !PT ;  /* 0x00000002deff7812 */ /* 0x040fe4000780c0ff */
[C---:B------:R-:W-:Y:S02]  /*10310*/  IADD3 R3, R203.reuse, 0x20, RZ ;  /* 0x00000020cb037810 */ /* 0x040fe40007ffe0ff */
[----:B------:R-:W-:Y:S01]  /*10320*/  LOP3.LUT P3, RZ, R222, 0x4, RZ, 0xc0, !PT ;  /* 0x00000004deff7812 */ /* 0x000fe2000786c0ff */
[----:B------:R-:W-:Y:S01]  /*10330*/  IMAD.WIDE.U32 R144, R152, 0x70, R250 ;  /* 0x0000007098907825 */ /* 0x000fe200078e00fa */
[----:B------:R-:W-:Y:S02]  /*10340*/  SHF.R.S32.HI R52, RZ, 0x1f, R244 ;  /* 0x0000001fff347819 */ /* 0x000fe400000114f4 */
[----:B------:R-:W-:Y:S03]  /*10350*/  LOP3.LUT R234, R234, 0xfffffffe, RZ, 0xc0, !PT ;  /* 0xfffffffeeaea7812 */ /* 0x000fe600078ec0ff */
[----:B------:R-:W-:Y:S02]  /*10360*/  IMAD R52, R52, c[0x0][0x208], RZ ;  /* 0x0000820034347a24 */ /* 0x000fe400078e02ff */
[----:B------:R-:W-:Y:S02]  /*10370*/  @P0 IADD3 R3, R203, -0x20, RZ ;  /* 0xffffffe0cb030810 */ /* 0x000fe40007ffe0ff */
[----:B------:R-:W-:Y:S01]  /*10380*/  @!P2 IADD3 R126, P1, P0, R250, R144, R250 ;  /* 0x00000090fa7ea210 */ /* 0x000fe2000783e0fa */
[----:B------:R-:W-:Y:S04]  /*10390*/  IMAD R52, R244, c[0x0][0x20c], R52 ;  /* 0x00008300f4347a24 */ /* 0x000fe800078e0234 */
[----:B------:R-:W-:Y:S01]  /*103a0*/  IMAD.IADD R125, R153, 0x1, R52 ;  /* 0x00000001997d7824 */ /* 0x000fe200078e0234 */
[----:B------:R-:W1:Y:S01]  /*103b0*/  LDSM.16.M88.4 R8, [R203] ;  /* 0x00000000cb08783b */ /* 0x000e620000000200 */
[----:B------:R-:W-:Y:S01]  /*103c0*/  IMAD.WIDE.U32 R152, R152, 0x70, R248 ;  /* 0x0000007098987825 */ /* 0x000fe200078e00f8 */
[----:B------:R-:W-:Y:S03]  /*103d0*/  BSSY B0, `(.L_x_334) ;  /* 0x00000ff000007945 */ /* 0x000fe60003800000 */
[----:B------:R-:W-:Y:S01]  /*103e0*/  IMAD R125, R125, 0x70, RZ ;  /* 0x000000707d7d7824 */ /* 0x000fe200078e02ff */
[----:B------:R-:W2:Y:S03]  /*103f0*/  LDSM.16.M88.4 R16, [R203+0x800] ;  /* 0x00080000cb10783b */ /* 0x000ea60000000200 */
[----:B------:R-:W-:Y:S02]  /*10400*/  IMAD.IADD R144, R125, 0x1, R145 ;  /* 0x000000017d907824 */ /* 0x000fe400078e0291 */
[----:B------:R-:W-:Y:S01]  /*10410*/  IMAD.IADD R125, R153, 0x1, R125 ;  /* 0x00000001997d7824 */ /* 0x000fe200078e027d */
        /* <DEDUP_REMOVED lines=9> */
[----:B------:R-:W-:Y:S01]  /*104b0*/  LDSM.16.M88.4 R148, [R3+0x1800] ;  /* 0x001800000394783b */ /* 0x000fe20000000200 */
[C---:B--2---:R-:W-:Y:S05]  /*104c0*/  HMMA.16816.F32.BF16 R12, R128.reuse, R16, RZ ;  /* 0x00000010800c723c */ /* 0x044fea00000418ff */
[----:B------:R-:W-:Y:S03]  /*104d0*/  LDSM.16.M88.4 R156, [R3+0x3000] ;  /* 0x00300000039c783b */ /* 0x000fe60000000200 */
[C---:B------:R-:W-:Y:S08]  /*104e0*/  HMMA.16816.F32.BF16 R16, R128.reuse, R18, RZ ;  /* 0x000000128010723c */ /* 0x040ff000000418ff */
[C---:B---3--:R-:W-:Y:S08]  /*104f0*/  HMMA.16816.F32.BF16 R20, R128.reuse, R24, RZ ;  /* 0x000000188014723c */ /* 0x048ff000000418ff */
[C---:B------:R-:W-:Y:S08]  /*10500*/  HMMA.16816.F32.BF16 R24, R128.reuse, R26, RZ ;  /* 0x0000001a8018723c */ /* 0x040ff000000418ff */
[C---:B----4-:R-:W-:Y:S08]  /*10510*/  HMMA.16816.F32.BF16 R28, R128.reuse, R32, RZ ;  /* 0x00000020801c723c */ /* 0x050ff000000418ff */
[C---:B------:R-:W-:Y:S08]  /*10520*/  HMMA.16816.F32.BF16 R32, R128.reuse, R34, RZ ;  /* 0x000000228020723c */ /* 0x040ff000000418ff */
[C---:B-----5:R-:W-:Y:S08]  /*10530*/  HMMA.16816.F32.BF16 R36, R128.reuse, R40, RZ ;  /* 0x000000288024723c */ /* 0x060ff000000418ff */
[C---:B------:R-:W-:Y:S08]  /*10540*/  HMMA.16816.F32.BF16 R40, R128.reuse, R42, RZ ;  /* 0x0000002a8028723c */ /* 0x040ff000000418ff */
[C---:B------:R-:W-:Y:S08]  /*10550*/  HMMA.16816.F32.BF16 R44, R128.reuse, R48, RZ ;  /* 0x00000030802c723c */ /* 0x040ff000000418ff */
[C---:B------:R-:W-:Y:S08]  /*10560*/  HMMA.16816.F32.BF16 R48, R128.reuse, R50, RZ ;  /* 0x000000328030723c */ /* 0x040ff000000418ff */
[C---:B------:R-:W-:Y:S08]  /*10570*/  HMMA.16816.F32.BF16 R52, R128.reuse, R56, RZ ;  /* 0x000000388034723c */ /* 0x040ff000000418ff */
[----:B------:R-:W-:Y:S08]  /*10580*/  HMMA.16816.F32.BF16 R56, R128, R58, RZ ;  /* 0x0000003a8038723c */ /* 0x000ff000000418ff */
[C---:B-1----:R-:W-:Y:S07]  /*10590*/  HMMA.16816.F32.BF16 R4, R132.reuse, R136, R4 ;  /* 0x000000888404723c */ /* 0x042fee0000041804 */
[----:B------:R-:W-:Y:S01]  /*105a0*/  @!P2 IADD3.X R136, R251, R144, R251, P1, P0 ;  /* 0x00000090fb88a210 */ /* 0x000fe20000fe04fb */
[C---:B------:R-:W-:Y:S01]  /*105b0*/  HMMA.16816.F32.BF16 R8, R132.reuse, R138, R8 ;  /* 0x0000008a8408723c */ /* 0x040fe20000041808 */
[----:B------:R-:W1:Y:S03]  /*105c0*/  LDSM.16.M88.4 R144, [R3+0x1000] ;  /* 0x001000000390783b */ /* 0x000e660000000200 */
[----:B------:R-:W-:Y:S02]  /*105d0*/  @!P2 IADD3 R126, P0, R126, R240, RZ ;  /* 0x000000f07e7ea210 */ /* 0x000fe40007f1e0ff */
[----:B------:R-:W-:Y:S02]  /*105e0*/  LEA R170, P1, R152, c[0x0][0x1f8], 0x1 ;  /* 0x00007e0098aa7a11 */ /* 0x000fe400078208ff */
[C---:B------:R-:W-:Y:S04]  /*105f0*/  HMMA.16816.F32.BF16 R12, R132.reuse, R140, R12 ;  /* 0x0000008c840c723c */ /* 0x040fe8000004180c */
[----:B------:R-:W-:Y:S01]  /*10600*/  @!P2 IMAD.X R136, R136, 0x1, R237, P0 ;  /* 0x000000018888a824 */ /* 0x000fe200000e06ed */
[----:B------:R-:W-:Y:S02]  /*10610*/  @!P2 LEA R168, P0, R126, c[0x0][0x1f8], 0x1 ;  /* 0x00007e007ea8aa11 */ /* 0x000fe400078008ff */
[----:B------:R-:W-:Y:S01]  /*10620*/  LEA.HI.X R171, R152, c[0x0][0x1fc], R125, 0x1, P1 ;  /* 0x00007f0098ab7a11 */ /* 0x000fe200008f0c7d */
[C---:B------:R-:W-:Y:S01]  /*10630*/  HMMA.16816.F32.BF16 R16, R132.reuse, R142, R16 ;  /* 0x0000008e8410723c */ /* 0x040fe20000041810 */
[----:B------:R-:W-:Y:S03]  /*10640*/  LDSM.16.M88.4 R152, [R3+0x2800] ;  /* 0x002800000398783b */ /* 0x000fe60000000200 */
[----:B------:R-:W-:Y:S02]  /*10650*/  @!P2 LEA.HI.X R169, R126, c[0x0][0x1fc], R136, 0x1, P0 ;  /* 0x00007f007ea9aa11 */ /* 0x000fe400000f0c88 */
[-C--:B------:R-:W-:Y:S01]  /*10660*/  IADD3 R178, P0, R170, R245.reuse, RZ ;  /* 0x000000f5aab27210 */ /* 0x080fe20007f1e0ff */
[----:B------:R2:W3:Y:S05]  /*10670*/  LDSM.16.M88.4 R136, [R3+0x2000] ;  /* 0x002000000388783b */ /* 0x0004ea0000000200 */
[--C-:B------:R-:W-:Y:S01]  /*10680*/  IMAD.X R179, R171, 0x1, R246.reuse, P0 ;  /* 0x00000001abb37824 */ /* 0x100fe200000e06f6 */
[----:B------:R-:W-:Y:S01]  /*10690*/  @!PT LDS RZ, [RZ] ;  /* 0x00000000fffff984 */ /* 0x000fe20000000800 */
[----:B------:R-:W-:Y:S01]  /*106a0*/  @!PT LDS RZ, [RZ] ;  /* 0x00000000fffff984 */ /* 0x000fe20000000800 */
[----:B------:R-:W-:Y:S01]  /*106b0*/  @!PT LDS RZ, [RZ] ;  /* 0x00000000fffff984 */ /* 0x000fe20000000800 */
[----:B------:R4:W-:Y:S01]  /*106c0*/  LDGSTS.E.BYPASS.LTC128B.128 [R236+0x100], [R170.64], !P4 ;  /* 0x00100000aaec7fae */ /* 0x0009e2000e101d4a */
[----:B------:R-:W-:Y:S05]  /*106d0*/  IADD3 R176, P0, R178, R245, RZ ;  /* 0x000000f5b2b07210 */ /* 0x000fea0007f1e0ff */
[----:B------:R4:W-:Y:S01]  /*106e0*/  LDGSTS.E.BYPASS.LTC128B.128 [R236+0x3900], [R170.64+0x80], !P5 ;  /* 0x03900080aaec7fae */ /* 0x0009e2000e901d4a */
[----:B------:R-:W-:Y:S01]  /*106f0*/  IMAD.X R177, R179, 0x1, R246, P0 ;  /* 0x00000001b3b17824 */ /* 0x000fe200000e06f6 */
[----:B------:R-:W-:Y:S01]  /*10700*/  ISETP.GT.AND P0, PT, R244, R239, PT ;  /* 0x000000eff400720c */ /* 0x000fe20003f04270 */
[C---:B-1----:R-:W-:Y:S03]  /*10710*/  HMMA.16816.F32.BF16 R20, R132.reuse, R144, R20 ;  /* 0x000000908414723c */ /* 0x042fe60000041814 */
[----:B------:R1:W-:Y:S01]  /*10720*/  LDGSTS.E.BYPASS.LTC128B.128 [R236+0x1100], [R178.64], !P4 ;  /* 0x01100000b2ec7fae */ /* 0x0003e2000e101d4a */
[C---:B--2---:R-:W-:Y:S05]  /*10730*/  IADD3 R3, R203.reuse, 0x40, RZ ;  /* 0x00000040cb037810 */ /* 0x044fea0007ffe0ff */
[----:B------:R1:W-:Y:S01]  /*10740*/  LDGSTS.E.BYPASS.LTC128B.128 [R236+0x4900], [R178.64+0x80], !P5 ;  /* 0x04900080b2ec7fae */ /* 0x0003e2000e901d4a */
[C---:B------:R-:W-:Y:S03]  /*10750*/  HMMA.16816.F32.BF16 R24, R132.reuse, R146, R24 ;  /* 0x000000928418723c */ /* 0x040fe60000041818 */
[----:B------:R-:W-:Y:S02]  /*10760*/  @P3 IADD3 R3, R203, -0x40, RZ ;  /* 0xffffffc0cb033810 */ /* 0x000fe40007ffe0ff */
[----:B------:R1:W-:Y:S01]  /*10770*/  LDGSTS.E.BYPASS.LTC128B.128 [R236+0x2100], [R176.64], !P4 ;  /* 0x02100000b0ec7fae */ /* 0x0003e2000e101d4a */
[----:B------:R-:W-:Y:S02]  /*10780*/  @P0 LOP3.LUT R234, R234, 0x1, RZ, 0xfc, !PT ;  /* 0x00000001eaea0812 */ /* 0x000fe400078efcff */
[C---:B------:R-:W-:Y:S03]  /*10790*/  HMMA.16816.F32.BF16 R28, R132.reuse, R148, R28 ;  /* 0x00000094841c723c */ /* 0x040fe6000004181c */
[----:B------:R1:W-:Y:S05]  /*107a0*/  LDGSTS.E.BYPASS.LTC128B.128 [R236+0x5900], [R176.64+0x80], !P5 ;  /* 0x05900080b0ec7fae */ /* 0x0003ea000e901d4a */
[C---:B------:R-:W-:Y:S01]  /*107b0*/  HMMA.16816.F32.BF16 R32, R132.reuse, R150, R32 ;  /* 0x000000968420723c */ /* 0x040fe20000041820 */
[----:B------:R4:W-:Y:S06]  /*107c0*/  @!P2 LDGSTS.E.BYPASS.LTC128B.128 [R225+0x3100], [R168.64], !P4 ;  /* 0x03100000a8e1afae */ /* 0x0009ec000e101d4a */
[----:B------:R4:W-:Y:S01]  /*107d0*/  @!P2 LDGSTS.E.BYPASS.LTC128B.128 [R225+0x6900], [R168.64+0x80], !P5 ;  /* 0x06900080a8e1afae */ /* 0x0009e2000e901d4a */
[C---:B---3--:R-:W-:Y:S05]  /*107e0*/  HMMA.16816.F32.BF16 R36, R132.reuse, R136, R36 ;  /* 0x000000888424723c */ /* 0x048fea0000041824 */
[----:B------:R-:W2:Y:S03]  /*107f0*/  LDSM.16.M88.4 R140, [R3] ;  /* 0x00000000038c783b */ /* 0x000ea60000000200 */
[C---:B------:R-:W-:Y:S03]  /*10800*/  HMMA.16816.F32.BF16 R40, R132.reuse, R138, R40 ;  /* 0x0000008a8428723c */ /* 0x040fe60000041828 */
[----:B------:R-:W0:Y:S05]  /*10810*/  LDGDEPBAR ;  /* 0x00000000000079af */ /* 0x000e2a0000000000 */
[C---:B------:R-:W-:Y:S01]  /*10820*/  HMMA.16816.F32.BF16 R44, R132.reuse, R152, R44 ;  /* 0x00000098842c723c */ /* 0x040fe2000004182c */
[----:B------:R-:W3:Y:S06]  /*10830*/  LDSM.16.M88.4 R144, [R3+0x800] ;  /* 0x000800000390783b */ /* 0x000eec0000000200 */
[----:B------:R-:W5:Y:S01]  /*10840*/  LDSM.16.M88.4 R136, [R3+0x1000] ;  /* 0x001000000388783b */ /* 0x000f620000000200 */
[C---:B------:R-:W-:Y:S05]  /*10850*/  HMMA.16816.F32.BF16 R48, R132.reuse, R154, R48 ;  /* 0x0000009a8430723c */ /* 0x040fea0000041830 */
[----:B------:R-:W5:Y:S03]  /*10860*/  LDSM.16.M88.4 R148, [R3+0x1800] ;  /* 0x001800000394783b */ /* 0x000f660000000200 */
[C---:B------:R-:W-:Y:S03]  /*10870*/  HMMA.16816.F32.BF16 R52, R132.reuse, R156, R52 ;  /* 0x0000009c8434723c */ /* 0x040fe60000041834 */
[----:B------:R-:W5:Y:S05]  /*10880*/  LDSM.16.M88.4 R152, [R3+0x2000] ;  /* 0x002000000398783b */ /* 0x000f6a0000000200 */
[----:B------:R-:W-:Y:S01]  /*10890*/  HMMA.16816.F32.BF16 R56, R132, R158, R56 ;  /* 0x0000009e8438723c */ /* 0x000fe20000041838 */
[----:B------:R-:W-:Y:S06]  /*108a0*/  LDSM.16.M88.4 R156, [R205+-0x3800] ;  /* 0xffc80000cd9c783b */ /* 0x000fec0000000200 */
[----:B----4-:R-:W-:Y:S01]  /*108b0*/  LDSM.16.M88.4 R168, [R205+-0x3000] ;  /* 0xffd00000cda8783b */ /* 0x010fe20000000200 */
[C---:B--2---:R-:W-:Y:S05]  /*108c0*/  HMMA.16816.F32.BF16 R4, R160.reuse, R140, R4 ;  /* 0x0000008ca004723c */ /* 0x044fea0000041804 */
[----:B-1----:R-:W-:Y:S03]  /*108d0*/  LDSM.16.M88.4 R176, [R203+0x5000] ;  /* 0x00500000cbb0783b */ /* 0x002fe60000000200 */
[C---:B------:R-:W-:Y:S03]  /*108e0*/  HMMA.16816.F32.BF16 R8, R160.reuse, R142, R8 ;  /* 0x0000008ea008723c */ /* 0x040fe60000041808 */
[----:B------:R-:W1:Y:S05]  /*108f0*/  LDSM.16.M88.4 R140, [R3+0x2800] ;  /* 0x00280000038c783b */ /* 0x000e6a0000000200 */
[C---:B---3--:R-:W-:Y:S01]  /*10900*/  HMMA.16816.F32.BF16 R12, R160.reuse, R144, R12 ;  /* 0x00000090a00c723c */ /* 0x048fe2000004180c */
[----:B------:R-:W-:Y:S06]  /*10910*/  LDSM.16.M88.4 R188, [R3+0x5000] ;  /* 0x0050000003bc783b */ /* 0x000fec0000000200 */
[----:B------:R-:W-:Y:S01]  /*10920*/  LDSM.16.M88.4 R196, [R205+0x3000] ;  /* 0x00300000cdc4783b */ /* 0x000fe20000000200 */
[C---:B------:R-:W-:Y:S05]  /*10930*/  HMMA.16816.F32.BF16 R16, R160.reuse, R146, R16 ;  /* 0x00000092a010723c */ /* 0x040fea0000041810 */
[----:B------:R-:W2:Y:S03]  /*10940*/  LDSM.16.M88.4 R144, [R3+0x3000] ;  /* 0x003000000390783b */ /* 0x000ea60000000200 */
[C---:B-----5:R-:W-:Y:S08]  /*10950*/  HMMA.16816.F32.BF16 R20, R160.reuse, R136, R20 ;  /* 0x00000088a014723c */ /* 0x060ff00000041814 */
[C---:B------:R-:W-:Y:S01]  /*10960*/  HMMA.16816.F32.BF16 R24, R160.reuse, R138, R24 ;  /* 0x0000008aa018723c */ /* 0x040fe20000041818 */
[----:B------:R-:W3:Y:S07]  /*10970*/  LDSM.16.M88.4 R136, [R205+-0x2800] ;  /* 0xffd80000cd88783b */ /* 0x000eee0000000200 */
[C---:B------:R-:W-:Y:S08]  /*10980*/  HMMA.16816.F32.BF16 R28, R160.reuse, R148, R28 ;  /* 0x00000094a01c723c */ /* 0x040ff0000004181c */
[C---:B------:R-:W-:Y:S01]  /*10990*/  HMMA.16816.F32.BF16 R32, R160.reuse, R150, R32 ;  /* 0x00000096a020723c */ /* 0x040fe20000041820 */
[----:B------:R-:W4:Y:S07]  /*109a0*/  LDSM.16.M88.4 R148, [R205+-0x2000] ;  /* 0xffe00000cd94783b */ /* 0x000f2e0000000200 */
[C---:B------:R-:W-:Y:S08]  /*109b0*/  HMMA.16816.F32.BF16 R36, R160.reuse, R152, R36 ;  /* 0x00000098a024723c */ /* 0x040ff00000041824 */
[C---:B------:R-:W-:Y:S01]  /*109c0*/  HMMA.16816.F32.BF16 R40, R160.reuse, R154, R40 ;  /* 0x0000009aa028723c */ /* 0x040fe20000041828 */
[----:B------:R-:W-:Y:S07]  /*109d0*/  LDSM.16.M88.4 R152, [R205+-0x800] ;  /* 0xfff80000cd98783b */ /* 0x000fee0000000200 */
[C---:B-1----:R-:W-:Y:S08]  /*109e0*/  HMMA.16816.F32.BF16 R44, R160.reuse, R140, R44 ;  /* 0x0000008ca02c723c */ /* 0x042ff0000004182c */
[C---:B------:R-:W-:Y:S01]  /*109f0*/  HMMA.16816.F32.BF16 R48, R160.reuse, R142, R48 ;  /* 0x0000008ea030723c */ /* 0x040fe20000041830 */
[----:B------:R-:W1:Y:S07]  /*10a00*/  LDSM.16.M88.4 R140, [R205+-0x1800] ;  /* 0xffe80000cd8c783b */ /* 0x000e6e0000000200 */
[C---:B--2---:R-:W-:Y:S08]  /*10a10*/  HMMA.16816.F32.BF16 R52, R160.reuse, R144, R52 ;  /* 0x00000090a034723c */ /* 0x044ff00000041834 */
[----:B------:R-:W-:Y:S01]  /*10a20*/  HMMA.16816.F32.BF16 R56, R160, R146, R56 ;  /* 0x00000092a038723c */ /* 0x000fe20000041838 */
[----:B------:R-:W2:Y:S07]  /*10a30*/  LDSM.16.M88.4 R144, [R205+-0x1000] ;  /* 0xfff00000cd90783b */ /* 0x000eae0000000200 */
[C---:B------:R-:W-:Y:S08]  /*10a40*/  HMMA.16816.F32.BF16 R4, R164.reuse, R156, R4 ;  /* 0x0000009ca404723c */ /* 0x040ff00000041804 */
[C---:B------:R-:W-:Y:S01]  /*10a50*/  HMMA.16816.F32.BF16 R8, R164.reuse, R158, R8 ;  /* 0x0000009ea408723c */ /* 0x040fe20000041808 */
[----:B------:R-:W5:Y:S07]  /*10a60*/  LDSM.16.M88.4 R156, [R203+0x3800] ;  /* 0x00380000cb9c783b */ /* 0x000f6e0000000200 */
        /* <DEDUP_REMOVED lines=12> */
[C---:B--2---:R-:W-:Y:S08]  /*10b30*/  HMMA.16816.F32.BF16 R44, R164.reuse, R144, R44 ;  /* 0x00000090a42c723c */ /* 0x044ff0000004182c */
[C---:B------:R-:W-:Y:S01]  /*10b40*/  HMMA.16816.F32.BF16 R48, R164.reuse, R146, R48 ;  /* 0x00000092a430723c */ /* 0x040fe20000041830 */
[----:B------:R-:W2:Y:S07]  /*10b50*/  LDSM.16.M88.4 R144, [R203+0x6800] ;  /* 0x00680000cb90783b */ /* 0x000eae0000000200 */
[C---:B------:R-:W-:Y:S08]  /*10b60*/  HMMA.16816.F32.BF16 R52, R164.reuse, R152, R52 ;  /* 0x00000098a434723c */ /* 0x040ff00000041834 */
[----:B------:R-:W-:Y:S01]  /*10b70*/  HMMA.16816.F32.BF16 R56, R164, R154, R56 ;  /* 0x0000009aa438723c */ /* 0x000fe20000041838 */
[----:B------:R-:W1:Y:S07]  /*10b80*/  LDSM.16.M88.4 R152, [R206+0x3800] ;  /* 0x00380000ce98783b */ /* 0x000e6e0000000200 */
[C---:B-----5:R-:W-:Y:S08]  /*10b90*/  HMMA.16816.F32.BF16 R4, R172.reuse, R156, R4 ;  /* 0x0000009cac04723c */ /* 0x060ff00000041804 */
[C---:B------:R-:W-:Y:S01]  /*10ba0*/  HMMA.16816.F32.BF16 R8, R172.reuse, R158, R8 ;  /* 0x0000009eac08723c */ /* 0x040fe20000041808 */
[----:B------:R-:W-:Y:S07]  /*10bb0*/  LDSM.16.M88.4 R156, [R206+0x5800] ;  /* 0x00580000ce9c783b */ /* 0x000fee0000000200 */
[C---:B---3--:R-:W-:Y:S08]  /*10bc0*/  HMMA.16816.F32.BF16 R12, R172.reuse, R136, R12 ;  /* 0x00000088ac0c723c */ /* 0x048ff0000004180c */
[C---:B------:R-:W-:Y:S01]  /*10bd0*/  HMMA.16816.F32.BF16 R16, R172.reuse, R138, R16 ;  /* 0x0000008aac10723c */ /* 0x040fe20000041810 */
[----:B------:R-:W3:Y:S07]  /*10be0*/  LDSM.16.M88.4 R136, [R206+0x4000] ;  /* 0x00400000ce88783b */ /* 0x000eee0000000200 */
[C---:B------:R-:W-:Y:S08]  /*10bf0*/  HMMA.16816.F32.BF16 R20, R172.reuse, R168, R20 ;  /* 0x000000a8ac14723c */ /* 0x040ff00000041814 */
[C---:B------:R-:W-:Y:S01]  /*10c00*/  HMMA.16816.F32.BF16 R24, R172.reuse, R170, R24 ;  /* 0x000000aaac18723c */ /* 0x040fe20000041818 */
[----:B------:R-:W-:Y:S07]  /*10c10*/  LDSM.16.M88.4 R168, [R206+0x6800] ;  /* 0x00680000cea8783b */ /* 0x000fee0000000200 */
[C---:B------:R-:W-:Y:S08]  /*10c20*/  HMMA.16816.F32.BF16 R28, R172.reuse, R176, R28 ;  /* 0x000000b0ac1c723c */ /* 0x040ff0000004181c */
[C---:B------:R-:W-:Y:S01]  /*10c30*/  HMMA.16816.F32.BF16 R32, R172.reuse, R178, R32 ;  /* 0x000000b2ac20723c */ /* 0x040fe20000041820 */
[----:B------:R-:W-:Y:S07]  /*10c40*/  LDSM.16.M88.4 R176, [R3+0x3800] ;  /* 0x0038000003b0783b */ /* 0x000fee0000000200 */
[C---:B----4-:R-:W-:Y:S08]  /*10c50*/  HMMA.16816.F32.BF16 R36, R172.reuse, R148, R36 ;  /* 0x00000094ac24723c */ /* 0x050ff00000041824 */
[C---:B------:R-:W-:Y:S01]  /*10c60*/  HMMA.16816.F32.BF16 R40, R172.reuse, R150, R40 ;  /* 0x00000096ac28723c */ /* 0x040fe20000041828 */
[----:B------:R-:W4:Y:S07]  /*10c70*/  LDSM.16.M88.4 R148, [R206+0x4800] ;  /* 0x00480000ce94783b */ /* 0x000f2e0000000200 */
[C---:B-1----:R-:W-:Y:S08]  /*10c80*/  HMMA.16816.F32.BF16 R44, R172.reuse, R140, R44 ;  /* 0x0000008cac2c723c */ /* 0x042ff0000004182c */
[C---:B------:R-:W-:Y:S01]  /*10c90*/  HMMA.16816.F32.BF16 R48, R172.reuse, R142, R48 ;  /* 0x0000008eac30723c */ /* 0x040fe20000041830 */
[----:B------:R-:W1:Y:S07]  /*10ca0*/  LDSM.16.M88.4 R140, [R206+0x5000] ;  /* 0x00500000ce8c783b */ /* 0x000e6e0000000200 */
[C---:B--2---:R-:W-:Y:S08]  /*10cb0*/  HMMA.16816.F32.BF16 R52, R172.reuse, R144, R52 ;  /* 0x00000090ac34723c */ /* 0x044ff00000041834 */
[----:B------:R-:W-:Y:S01]  /*10cc0*/  HMMA.16816.F32.BF16 R56, R172, R146, R56 ;  /* 0x00000092ac38723c */ /* 0x000fe20000041838 */
        /* <DEDUP_REMOVED lines=8> */
[C---:B------:R-:W-:Y:S01]  /*10d50*/  HMMA.16816.F32.BF16 R24, R180.reuse, R150, R24 ;  /* 0x00000096b418723c */ /* 0x040fe20000041818 */
[----:B------:R-:W-:Y:S07]  /*10d60*/  LDSM.16.M88.4 R148, [R3+0x6800] ;  /* 0x006800000394783b */ /* 0x000fee0000000200 */
[C---:B-1----:R-:W-:Y:S08]  /*10d70*/  HMMA.16816.F32.BF16 R28, R180.reuse, R140, R28 ;  /* 0x0000008cb41c723c */ /* 0x042ff0000004181c */
[C---:B------:R-:W-:Y:S01]  /*10d80*/  HMMA.16816.F32.BF16 R32, R180.reuse, R142, R32 ;  /* 0x0000008eb420723c */ /* 0x040fe20000041820 */
[----:B------:R-:W1:Y:S07]  /*10d90*/  LDSM.16.M88.4 R140, [R3+0x5800] ;  /* 0x00580000038c783b */ /* 0x000e6e0000000200 */
[C---:B------:R-:W-:Y:S08]  /*10da0*/  HMMA.16816.F32.BF16 R36, R180.reuse, R156, R36 ;  /* 0x0000009cb424723c */ /* 0x040ff00000041824 */
[C---:B------:R-:W-:Y:S01]  /*10db0*/  HMMA.16816.F32.BF16 R40, R180.reuse, R158, R40 ;  /* 0x0000009eb428723c */ /* 0x040fe20000041828 */
[----:B------:R-:W-:Y:S07]  /*10dc0*/  LDSM.16.M88.4 R156, [R205+0x1000] ;  /* 0x00100000cd9c783b */ /* 0x000fee0000000200 */
[C---:B--2---:R-:W-:Y:S08]  /*10dd0*/  HMMA.16816.F32.BF16 R44, R180.reuse, R144, R44 ;  /* 0x00000090b42c723c */ /* 0x044ff0000004182c */
[C---:B------:R-:W-:Y:S01]  /*10de0*/  HMMA.16816.F32.BF16 R48, R180.reuse, R146, R48 ;  /* 0x00000092b430723c */ /* 0x040fe20000041830 */
[----:B------:R2:W4:Y:S07]  /*10df0*/  LDSM.16.M88.4 R144, [R3+0x6000] ;  /* 0x006000000390783b */ /* 0x00052e0000000200 */
[C---:B------:R-:W-:Y:S08]  /*10e00*/  HMMA.16816.F32.BF16 R52, R180.reuse, R168, R52 ;  /* 0x000000a8b434723c */ /* 0x040ff00000041834 */
[----:B------:R-:W-:Y:S01]  /*10e10*/  HMMA.16816.F32.BF16 R56, R180, R170, R56 ;  /* 0x000000aab438723c */ /* 0x000fe20000041838 */
[----:B------:R-:W-:Y:S07]  /*10e20*/  LDSM.16.M88.4 R168, [R205+0x1800] ;  /* 0x00180000cda8783b */ /* 0x000fee0000000200 */
[C---:B------:R-:W-:Y:S05]  /*10e30*/  HMMA.16816.F32.BF16 R4, R184.reuse, R176, R4 ;  /* 0x000000b0b804723c */ /* 0x040fea0000041804 */
[----:B--2---:R-:W-:Y:S03]  /*10e40*/  IMAD.MOV.U32 R3, RZ, RZ, R0 ;  /* 0x000000ffff037224 */ /* 0x004fe600078e0000 */
[C---:B------:R-:W-:Y:S01]  /*10e50*/  HMMA.16816.F32.BF16 R8, R184.reuse, R178, R8 ;  /* 0x000000b2b808723c */ /* 0x040fe20000041808 */
[----:B------:R-:W-:Y:S07]  /*10e60*/  LDSM.16.M88.4 R176, [R205+0x2000] ;  /* 0x00200000cdb0783b */ /* 0x000fee0000000200 */
[C---:B-----5:R-:W-:Y:S08]  /*10e70*/  HMMA.16816.F32.BF16 R12, R184.reuse, R152, R12 ;  /* 0x00000098b80c723c */ /* 0x060ff0000004180c */
[C---:B------:R-:W-:Y:S01]  /*10e80*/  HMMA.16816.F32.BF16 R16, R184.reuse, R154, R16 ;  /* 0x0000009ab810723c */ /* 0x040fe20000041810 */
[----:B------:R-:W-:Y:S07]  /*10e90*/  LDSM.16.M88.4 R152, [R205+0x800] ;  /* 0x00080000cd98783b */ /* 0x000fee0000000200 */
[C---:B---3--:R-:W-:Y:S08]  /*10ea0*/  HMMA.16816.F32.BF16 R20, R184.reuse, R136, R20 ;  /* 0x00000088b814723c */ /* 0x048ff00000041814 */
[C---:B------:R-:W-:Y:S01]  /*10eb0*/  HMMA.16816.F32.BF16 R24, R184.reuse, R138, R24 ;  /* 0x0000008ab818723c */ /* 0x040fe20000041818 */
[----:B------:R-:W2:Y:S07]  /*10ec0*/  LDSM.16.M88.4 R136, [R205] ;  /* 0x00000000cd88783b */ /* 0x000eae0000000200 */
[C---:B------:R-:W-:Y:S08]  /*10ed0*/  HMMA.16816.F32.BF16 R28, R184.reuse, R188, R28 ;  /* 0x000000bcb81c723c */ /* 0x040ff0000004181c */
[C---:B------:R-:W-:Y:S01]  /*10ee0*/  HMMA.16816.F32.BF16 R32, R184.reuse, R190, R32 ;  /* 0x000000beb820723c */ /* 0x040fe20000041820 */
[----:B------:R-:W3:Y:S01]  /*10ef0*/  LDSM.16.M88.4 R188, [R205+0x2800] ;  /* 0x00280000cdbc783b */ /* 0x000ee20000000200 */
[----:B------:R-:W-:Y:S05]  /*10f00*/  DEPBAR.LE SB0, 0x0 ;  /* 0x000080000000791a */ /* 0x000fea0000000000 */
[----:B------:R-:W-:Y:S01]  /*10f10*/  BAR.SYNC.DEFER_BLOCKING 0x0 ;  /* 0x0000000000007b1d */ /* 0x000fe20000010000 */
[C---:B-1----:R-:W-:Y:S08]  /*10f20*/  HMMA.16816.F32.BF16 R36, R184.reuse, R140, R36 ;  /* 0x0000008cb824723c */ /* 0x042ff00000041824 */
[C---:B------:R-:W-:Y:S08]  /*10f30*/  HMMA.16816.F32.BF16 R40, R184.reuse, R142, R40 ;  /* 0x0000008eb828723c */ /* 0x040ff00000041828 */
[C---:B----4-:R-:W-:Y:S08]  /*10f40*/  HMMA.16816.F32.BF16 R44, R184.reuse, R144, R44 ;  /* 0x00000090b82c723c */ /* 0x050ff0000004182c */
[C---:B------:R-:W-:Y:S08]  /*10f50*/  HMMA.16816.F32.BF16 R48, R184.reuse, R146, R48 ;  /* 0x00000092b830723c */ /* 0x040ff00000041830 */
[C---:B------:R-:W-:Y:S08]  /*10f60*/  HMMA.16816.F32.BF16 R52, R184.reuse, R148, R52 ;  /* 0x00000094b834723c */ /* 0x040ff00000041834 */
[----:B------:R-:W-:Y:S08]  /*10f70*/  HMMA.16816.F32.BF16 R56, R184, R150, R56 ;  /* 0x00000096b838723c */ /* 0x000ff00000041838 */
[C---:B--2---:R-:W-:Y:S08]  /*10f80*/  HMMA.16816.F32.BF16 R4, R192.reuse, R136, R4 ;  /* 0x00000088c004723c */ /* 0x044ff00000041804 */
        /* <DEDUP_REMOVED lines=11> */
[C---:B------:R-:W-:Y:S08]  /*11040*/  HMMA.16816.F32.BF16 R52, R192.reuse, R196, R52 ;  /* 0x000000c4c034723c */ /* 0x040ff00000041834 */
[----:B------:R-:W-:Y:S01]  /*11050*/  HMMA.16816.F32.BF16 R56, R192, R198, R56 ;  /* 0x000000c6c038723c */ /* 0x000fe20000041838 */
[----:B------:R-:W-:Y:S07]  /*11060*/  @!UPT UIADD3 URZ, URZ, URZ, URZ ;  /* 0x0000003f3f3ff290 */ /* 0x000fee000fffe03f */
[----:B------:R-:W-:-:S11]  /*11070*/  @!P0 BRA `(.L_x_335) ;  /* 0x0000034000008947 */ /* 0x000fd60003800000 */
[----:B------:R-:W-:Y:S02]  /*11080*/  IADD3 R126, R244, -0x1, RZ ;  /* 0xfffffffff47e7810 */ /* 0x000fe40007ffe0ff */
[C---:B------:R-:W-:Y:S02]  /*11090*/  ISETP.GE.AND P2, PT, R221.reuse, 0x21, PT ;  /* 0x00000021dd00780c */ /* 0x040fe40003f46270 */
[----:B------:R-:W-:Y:S01]  /*110a0*/  SHF.R.S32.HI R125, RZ, 0x1f, R126 ;  /* 0x0000001fff7d7819 */ /* 0x000fe2000001147e */
[C---:B------:R-:W-:Y:S01]  /*110b0*/  IMAD.WIDE.U32 R140, R126.reuse, c[0x0][0x1e0], RZ ;  /* 0x000078007e8c7a25 */ /* 0x040fe200078e00ff */
[C---:B------:R-:W-:Y:S02]  /*110c0*/  ISETP.GE.AND P1, PT, R221.reuse, 0x41, PT ;  /* 0x00000041dd00780c */ /* 0x040fe40003f26270 */
[----:B------:R-:W-:Y:S01]  /*110d0*/  ISETP.GE.AND P3, PT, R221, 0x1, PT ;  /* 0x00000001dd00780c */ /* 0x000fe20003f66270 */
[----:B------:R-:W-:Y:S04]  /*110e0*/  IMAD R125, R125, c[0x0][0x1e0], RZ ;  /* 0x000078007d7d7a24 */ /* 0x000fe800078e02ff */
[----:B------:R-:W-:Y:S02]  /*110f0*/  IMAD R125, R126, c[0x0][0x1e4], R125 ;  /* 0x000079007e7d7a24 */ /* 0x000fe400078e027d */
[----:B------:R-:W-:Y:S02]  /*11100*/  @P2 IMAD.MOV.U32 R136, RZ, RZ, c[0x0][0x1e4] ;  /* 0x00007900ff882624 */ /* 0x000fe400078e00ff */
[----:B------:R-:W-:Y:S02]  /*11110*/  IMAD.IADD R126, R141, 0x1, R125 ;  /* 0x000000018d7e7824 */ /* 0x000fe400078e027d */
[----:B------:R-:W-:Y:S04]  /*11120*/  IMAD.WIDE.U32 R140, R140, 0x70, RZ ;  /* 0x000000708c8c7825 */ /* 0x000fe800078e00ff */
[----:B------:R-:W-:Y:S02]  /*11130*/  IMAD R126, R126, 0x70, RZ ;  /* 0x000000707e7e7824 */ /* 0x000fe400078e02ff */
[----:B------:R-:W-:Y:S02]  /*11140*/  @P2 IMAD.MOV.U32 R125, RZ, RZ, c[0x0][0x1e0] ;  /* 0x00007800ff7d2624 */ /* 0x000fe400078e00ff */
[----:B------:R-:W-:Y:S02]  /*11150*/  IMAD.IADD R141, R141, 0x1, R126 ;  /* 0x000000018d8d7824 */ /* 0x000fe400078e027e */
[----:B------:R-:W-:Y:S01]  /*11160*/  @P1 IMAD.MOV.U32 R138, RZ, RZ, c[0x0][0x1e4] ;  /* 0x00007900ff8a1624 */ /* 0x000fe200078e00ff */
[CC--:B------:R-:W-:Y:S04]  /*11170*/  @P2 LEA R137, P0, R125.reuse, R140.reuse, 0x5 ;  /* 0x0000008c7d892211 */ /* 0x0c0fe800078028ff */
[-C--:B------:R-:W-:Y:S01]  /*11180*/  @P2 LEA.HI.X R136, R125, R141.reuse, R136, 0x5, P0 ;  /* 0x0000008d7d882211 */ /* 0x080fe200000f2c88 */
[----:B------:R-:W-:Y:S05]  /*11190*/  @P1 IMAD.MOV.U32 R125, RZ, RZ, c[0x0][0x1e0] ;  /* 0x00007800ff7d1624 */ /* 0x000fea00078e00ff */
        /* <DEDUP_REMOVED lines=12> */
[----:B------:R-:W-:Y:S01]  /*11260*/  @P1 IADD3 R139, P0, R139, R242, RZ ;  /* 0x000000f28b8b1210 */ /* 0x000fe20007f1e0ff */
[----:B------:R1:W-:Y:S04]  /*11270*/  @P3 LDGSTS.E.BYPASS.LTC128B.128 [R236+0xb900], [R142.64+0x80], !P5 ;  /* 0x0b9000808eec3fae */ /* 0x0003e8000e901d4a */
[----:B------:R-:W-:Y:S01]  /*11280*/  @P1 IMAD.X R138, R138, 0x1, R238, P0 ;  /* 0x000000018a8a1824 */ /* 0x000fe200000e06ee */
[C---:B------:R-:W-:Y:S04]  /*11290*/  @P2 LEA R144, P0, R137.reuse, c[0x0][0x1c8], 0x1 ;  /* 0x0000720089902a11 */ /* 0x040fe800078008ff */
[----:B------:R-:W-:Y:S02]  /*112a0*/  @P2 LEA.HI.X R145, R137, c[0x0][0x1cc], R136, 0x1, P0 ;  /* 0x0000730089912a11 */ /* 0x000fe400000f0c88 */
[C---:B------:R-:W-:Y:S03]  /*112b0*/  @P1 LEA R136, P0, R139.reuse, c[0x0][0x1c8], 0x1 ;  /* 0x000072008b881a11 */ /* 0x040fe600078008ff */
[----:B------:R1:W-:Y:S01]  /*112c0*/  @P2 LDGSTS.E.BYPASS.LTC128B.128 [R225+0x9100], [R144.64], !P4 ;  /* 0x0910000090e12fae */ /* 0x0003e2000e101d4a */
[----:B------:R-:W-:Y:S02]  /*112d0*/  @P1 LEA.HI.X R137, R139, c[0x0][0x1cc], R138, 0x1, P0 ;  /* 0x000073008b891a11 */ /* 0x000fe400000f0c8a */
[----:B------:R-:W-:Y:S01]  /*112e0*/  ISETP.GE.AND P0, PT, R221, 0x61, PT ;  /* 0x00000061dd00780c */ /* 0x000fe20003f06270 */
[----:B------:R1:W-:Y:S04]  /*112f0*/  @P2 LDGSTS.E.BYPASS.LTC128B.128 [R225+0xc900], [R144.64+0x80], !P5 ;  /* 0x0c90008090e12fae */ /* 0x0003e8000e901d4a */
[----:B------:R1:W-:Y:S04]  /*11300*/  @P1 LDGSTS.E.BYPASS.LTC128B.128 [R225+0xa100], [R136.64], !P4 ;  /* 0x0a10000088e11fae */ /* 0x0003e8000e101d4a */
[----:B------:R1:W-:Y:S04]  /*11310*/  @P1 LDGSTS.E.BYPASS.LTC128B.128 [R225+0xd900], [R136.64+0x80], !P5 ;  /* 0x0d90008088e11fae */ /* 0x0003e8000e901d4a */
[----:B------:R-:W-:Y:S02]  /*11320*/  @P0 IMAD.MOV.U32 R125, RZ, RZ, c[0x0][0x1e0] ;  /* 0x00007800ff7d0624 */ /* 0x000fe400078e00ff */
[----:B------:R-:W-:Y:S02]  /*11330*/  @P0 IMAD.MOV.U32 R126, RZ, RZ, c[0x0][0x1e4] ;  /* 0x00007900ff7e0624 */ /* 0x000fe400078e00ff */
[----:B------:R-:W-:Y:S04]  /*11340*/  @P0 IMAD.WIDE.U32 R140, R125, 0x60, R140 ;  /* 0x000000607d8c0825 */ /* 0x000fe800078e008c */
[----:B------:R-:W-:Y:S01]  /*11350*/  @P0 IMAD R126, R126, 0x60, RZ ;  /* 0x000000607e7e0824 */ /* 0x000fe200078e02ff */
[----:B------:R-:W-:Y:S04]  /*11360*/  @P0 IADD3 R125, P6, R242, R140, RZ ;  /* 0x0000008cf27d0210 */ /* 0x000fe80007fde0ff */
[C---:B------:R-:W-:Y:S02]  /*11370*/  @P0 LEA R138, P3, R125.reuse, c[0x0][0x1c8], 0x1 ;  /* 0x000072007d8a0a11 */ /* 0x040fe400078608ff */
[----:B------:R-:W-:Y:S04]  /*11380*/  @P0 IADD3.X R126, R238, R126, R141, P6, !PT ;  /* 0x0000007eee7e0210 */ /* 0x000fe800037fe48d */
[----:B------:R-:W-:Y:S05]  /*11390*/  @P0 LEA.HI.X R139, R125, c[0x0][0x1cc], R126, 0x1, P3 ;  /* 0x000073007d8b0a11 */ /* 0x000fea00018f0c7e */
[----:B------:R1:W-:Y:S04]  /*113a0*/  @P0 LDGSTS.E.BYPASS.LTC128B.128 [R225+0xb100], [R138.64], !P4 ;  /* 0x0b1000008ae10fae */ /* 0x0003e8000e101d4a */
[----:B------:R1:W-:Y:S02]  /*113b0*/  @P0 LDGSTS.E.BYPASS.LTC128B.128 [R225+0xe900], [R138.64+0x80], !P5 ;  /* 0x0e9000808ae10fae */ /* 0x0003e4000e901d4a */
.L_x_335:
[----:B------:R-:W-:Y:S05]  /*113c0*/  BSYNC B0 ;  /* 0x0000000000007941 */ /* 0x000fea0003800000 */
.L_x_334:
[----:B-1----:R-:W-:Y:S01]  /*113d0*/  FMNMX.FTZ R137, R4, R0, !PT ;  /* 0x0000000004897209 */ /* 0x002fe20007810000 */
[----:B------:R-:W-:Y:S01]  /*113e0*/  LDSM.16.MT88.4 R140, [R201] ;  /* 0x00000000c98c783b */ /* 0x000fe20000004200 */
        /* <DEDUP_REMOVED lines=57> */
[----:B------:R-:W-:Y:S01]  /*11780*/  LOP3.LUT P0, RZ, R234, 0x1, RZ, 0xc0, !PT ;  /* 0x00000001eaff7812 */ /* 0x000fe2000780c0ff */
[----:B------:R-:W-:Y:S01]  /*11790*/  SHFL.BFLY PT, R125, R137, 0x2, 0x1f ;  /* 0x0c401f00897d7f89 */ /* 0x000fe200000e0000 */
[----:B------:R-:W-:Y:S07]  /*117a0*/  IADD3 R244, R244, -0x1, RZ ;  /* 0xfffffffff4f47810 */ /* 0x000fee0007ffe0ff */
[----:B------:R-:W1:Y:S02]  /*117b0*/  SHFL.BFLY PT, R0, R126, 0x2, 0x1f ;  /* 0x0c401f007e007f89 */ /* 0x000e6400000e0000 */
[----:B-1----:R-:W-:Y:S02]  /*117c0*/  FMNMX.FTZ R126, R126, R0, !PT ;  /* 0x000000007e7e7209 */ /* 0x002fe40007810000 */
[----:B------:R-:W-:Y:S04]  /*117d0*/  FMNMX.FTZ R137, R137, R125, !PT ;  /* 0x0000007d89897209 */ /* 0x000fe80007810000 */
[----:B------:R-:W1:Y:S08]  /*117e0*/  SHFL.BFLY PT, R125, R126, 0x1, 0x1f ;  /* 0x0c201f007e7d7f89 */ /* 0x000e7000000e0000 */
[----:B------:R-:W2:Y:S01]  /*117f0*/  SHFL.BFLY PT, R136, R137, 0x1, 0x1f ;  /* 0x0c201f0089887f89 */ /* 0x000ea200000e0000 */
[----:B-1----:R-:W-:Y:S05]  /*11800*/  FMNMX.FTZ R125, R126, R125, !PT ;  /* 0x0000007d7e7d7209 */ /* 0x002fea0007810000 */
[C---:B------:R-:W-:Y:S02]  /*11810*/  FMUL.FTZ R155, R125.reuse, c[0x0][0x2d0] ;  /* 0x0000b4007d9b7a20 */ /* 0x040fe40000410000 */
[----:B------:R-:W-:Y:S01]  /*11820*/  FADD.FTZ R2, -R125, R2 ;  /* 0x000000027d027221 */ /* 0x000fe20000010100 */
[----:B--2---:R-:W-:Y:S01]  /*11830*/  FMNMX.FTZ R0, R137, R136, !PT ;  /* 0x0000008889007209 */ /* 0x004fe20007810000 */
[--C-:B------:R-:W-:Y:S01]  /*11840*/  FFMA.FTZ R153, R10, c[0x0][0x2d0], -R155.reuse ;  /* 0x0000b4000a997a23 */ /* 0x100fe2000001089b */
[----:B------:R-:W1:Y:S01]  /*11850*/  LDSM.16.MT88.4 R136, [R202] ;  /* 0x00000000ca88783b */ /* 0x000e620000004200 */
[----:B------:R-:W-:Y:S02]  /*11860*/  FFMA.FTZ R154, R11, c[0x0][0x2d0], -R155 ;  /* 0x0000b4000b9a7a23 */ /* 0x000fe4000001089b */
[C---:B------:R-:W-:Y:S02]  /*11870*/  FMUL.FTZ R156, R0.reuse, c[0x0][0x2d0] ;  /* 0x0000b400009c7a20 */ /* 0x040fe40000410000 */
[----:B------:R-:W-:Y:S01]  /*11880*/  FADD.FTZ R3, -R0, R3 ;  /* 0x0000000300037221 */ /* 0x000fe20000010100 */
[----:B------:R-:W-:Y:S01]  /*11890*/  MUFU.EX2 R153, R153 ;  /* 0x0000009900997308 */ /* 0x000fe20000000800 */
[--C-:B------:R-:W-:Y:S02]  /*118a0*/  FFMA.FTZ R149, R8, c[0x0][0x2d0], -R156.reuse ;  /* 0x0000b40008957a23 */ /* 0x100fe4000001089c */
[--C-:B------:R-:W-:Y:S02]  /*118b0*/  FFMA.FTZ R150, R9, c[0x0][0x2d0], -R156.reuse ;  /* 0x0000b40009967a23 */ /* 0x100fe4000001089c */
[----:B------:R-:W-:Y:S02]  /*118c0*/  FMUL.FTZ R3, R3, c[0x0][0x2d0] ;  /* 0x0000b40003037a20 */ /* 0x000fe40000410000 */
[----:B------:R-:W-:Y:S02]  /*118d0*/  FMUL.FTZ R2, R2, c[0x0][0x2d0] ;  /* 0x0000b40002027a20 */ /* 0x000fe40000410000 */
        /* <DEDUP_REMOVED lines=9> */
[--C-:B------:R-:W-:Y:S02]  /*11970*/  FFMA.FTZ R176, R23, c[0x0][0x2d0], -R155.reuse ;  /* 0x0000b40017b07a23 */ /* 0x100fe4000001089b */
[----:B------:R-:W-:Y:S01]  /*11980*/  LDSM.16.MT88.4 R20, [R201+0x4000] ;  /* 0x00400000c914783b */ /* 0x000fe20000004200 */
[--C-:B------:R-:W-:Y:S02]  /*11990*/  FFMA.FTZ R177, R24, c[0x0][0x2d0], -R156.reuse ;  /* 0x0000b40018b17a23 */ /* 0x100fe4000001089c */
[--C-:B------:R-:W-:Y:S02]  /*119a0*/  FFMA.FTZ R178, R25, c[0x0][0x2d0], -R156.reuse ;  /* 0x0000b40019b27a23 */ /* 0x100fe4000001089c */
[----:B------:R-:W3:Y:S01]  /*119b0*/  MUFU.EX2 R2, R2 ;  /* 0x0000000200027308 */ /* 0x000ee20000000800 */
[--C-:B------:R-:W-:Y:S02]  /*119c0*/  FFMA.FTZ R179, R26, c[0x0][0x2d0], -R155.reuse ;  /* 0x0000b4001ab37a23 */ /* 0x100fe4000001089b */
[--C-:B------:R-:W-:Y:S02]  /*119d0*/  FFMA.FTZ R188, R27, c[0x0][0x2d0], -R155.reuse ;  /* 0x0000b4001bbc7a23 */ /* 0x100fe4000001089b */
[----:B------:R-:W-:Y:S01]  /*119e0*/  LDSM.16.MT88.4 R24, [R201+0x1000] ;  /* 0x00100000c918783b */ /* 0x000fe20000004200 */
[--C-:B------:R-:W-:Y:S02]  /*119f0*/  FFMA.FTZ R189, R36, c[0x0][0x2d0], -R156.reuse ;  /* 0x0000b40024bd7a23 */ /* 0x100fe4000001089c */
[--C-:B------:R-:W-:Y:S02]  /*11a00*/  FFMA.FTZ R190, R37, c[0x0][0x2d0], -R156.reuse ;  /* 0x0000b40025be7a23 */ /* 0x100fe4000001089c */
[----:B------:R-:W-:Y:S01]  /*11a10*/  MUFU.EX2 R126, R126 ;  /* 0x0000007e007e7308 */ /* 0x000fe20000000800 */
[--C-:B------:R-:W-:Y:S02]  /*11a20*/  FFMA.FTZ R191, R38, c[0x0][0x2d0], -R155.reuse ;  /* 0x0000b40026bf7a23 */ /* 0x100fe4000001089b */
[--C-:B------:R-:W-:Y:S02]  /*11a30*/  FFMA.FTZ R196, R39, c[0x0][0x2d0], -R155.reuse ;  /* 0x0000b40027c47a23 */ /* 0x100fe4000001089b */
[C---:B--2---:R-:W-:Y:S01]  /*11a40*/  FMUL.FTZ R4, R3.reuse, R120 ;  /* 0x0000007803047220 */ /* 0x044fe20000410000 */
[----:B------:R-:W-:Y:S01]  /*11a50*/  LDSM.16.MT88.4 R36, [R127+0x5000] ;  /* 0x005000007f24783b */ /* 0x000fe20000004200 */
[C---:B------:R-:W-:Y:S02]  /*11a60*/  FMUL.FTZ R5, R3.reuse, R121 ;  /* 0x0000007903057220 */ /* 0x040fe40000410000 */
[C---:B------:R-:W-:Y:S01]  /*11a70*/  FMUL.FTZ R8, R3.reuse, R116 ;  /* 0x0000007403087220 */ /* 0x040fe20000410000 */
[----:B------:R-:W2:Y:S01]  /*11a80*/  MUFU.EX2 R148, R148 ;  /* 0x0000009400947308 */ /* 0x000ea20000000800 */
[C---:B------:R-:W-:Y:S02]  /*11a90*/  FMUL.FTZ R9, R3.reuse, R117 ;  /* 0x0000007503097220 */ /* 0x040fe40000410000 */
[C---:B------:R-:W-:Y:S02]  /*11aa0*/  FMUL.FTZ R60, R3.reuse, R60 ;  /* 0x0000003c033c7220 */ /* 0x040fe40000410000 */
[C---:B---3--:R-:W-:Y:S02]  /*11ab0*/  FMUL.FTZ R6, R2.reuse, R122 ;  /* 0x0000007a02067220 */ /* 0x048fe40000410000 */
[C---:B------:R-:W-:Y:S02]  /*11ac0*/  FMUL.FTZ R7, R2.reuse, R123 ;  /* 0x0000007b02077220 */ /* 0x040fe40000410000 */
[C---:B------:R-:W-:Y:S01]  /*11ad0*/  FMUL.FTZ R10, R2.reuse, R118 ;  /* 0x00000076020a7220 */ /* 0x040fe20000410000 */
[----:B------:R-:W3:Y:S01]  /*11ae0*/  MUFU.EX2 R150, R150 ;  /* 0x0000009600967308 */ /* 0x000ee20000000800 */
[C---:B------:R-:W-:Y:S02]  /*11af0*/  FMUL.FTZ R11, R2.reuse, R119 ;  /* 0x00000077020b7220 */ /* 0x040fe40000410000 */
[----:B------:R-:W4:Y:S01]  /*11b00*/  LDSM.16.MT88.4 R116, [R127] ;  /* 0x000000007f74783b */ /* 0x000f220000004200 */
[C---:B------:R-:W-:Y:S02]  /*11b10*/  FMUL.FTZ R61, R3.reuse, R61 ;  /* 0x0000003d033d7220 */ /* 0x040fe40000410000 */
[C---:B------:R-:W-:Y:S02]  /*11b20*/  FMUL.FTZ R62, R2.reuse, R62 ;  /* 0x0000003e023e7220 */ /* 0x040fe40000410000 */
[----:B------:R-:W-:Y:S02]  /*11b30*/  FMUL.FTZ R63, R2, R63 ;  /* 0x0000003f023f7220 */ /* 0x000fe40000410000 */
[----:B------:R-:W-:Y:S01]  /*11b40*/  MUFU.EX2 R151, R151 ;  /* 0x0000009700977308 */ /* 0x000fe20000000800 */
[C---:B------:R-:W-:Y:S02]  /*11b50*/  FMUL.FTZ R64, R3.reuse, R64 ;  /* 0x0000004003407220 */ /* 0x040fe40000410000 */
[C---:B------:R-:W-:Y:S01]  /*11b60*/  FMUL.FTZ R65, R3.reuse, R65 ;  /* 0x0000004103417220 */ /* 0x040fe20000410000 */
[----:B--2---:R-:W-:Y:S01]  /*11b70*/  F2FP.BF16.PACK_AB R120, R148, R126 ;  /* 0x0000007e9478723e */ /* 0x004fe200000010ff */
[C---:B------:R-:W-:Y:S02]  /*11b80*/  FMUL.FTZ R66, R2.reuse, R66 ;  /* 0x0000004202427220 */ /* 0x040fe40000410000 */
[C---:B------:R-:W-:Y:S02]  /*11b90*/  FMUL.FTZ R67, R2.reuse, R67 ;  /* 0x0000004302437220 */ /* 0x040fe40000410000 */
[C---:B------:R-:W-:Y:S01]  /*11ba0*/  FMUL.FTZ R68, R3.reuse, R68 ;  /* 0x0000004403447220 */ /* 0x040fe20000410000 */
[----:B------:R-:W2:Y:S01]  /*11bb0*/  MUFU.EX2 R152, R152 ;  /* 0x0000009800987308 */ /* 0x000ea20000000800 */
[C---:B------:R-:W-:Y:S02]  /*11bc0*/  FMUL.FTZ R69, R3.reuse, R69 ;  /* 0x0000004503457220 */ /* 0x040fe40000410000 */
[----:B------:R-:W-:Y:S01]  /*11bd0*/  FMUL.FTZ R70, R2, R70 ;  /* 0x0000004602467220 */ /* 0x000fe20000410000 */
[----:B---3--:R-:W-:Y:S01]  /*11be0*/  F2FP.BF16.PACK_AB R122, R150, R149 ;  /* 0x00000095967a723e */ /* 0x008fe200000010ff */
[C---:B------:R-:W-:Y:S02]  /*11bf0*/  FMUL.FTZ R71, R2.reuse, R71 ;  /* 0x0000004702477220 */ /* 0x040fe40000410000 */
[C---:B------:R-:W-:Y:S02]  /*11c00*/  FMUL.FTZ R72, R3.reuse, R72 ;  /* 0x0000004803487220 */ /* 0x040fe40000410000 */
[----:B------:R-:W-:Y:S01]  /*11c10*/  FMUL.FTZ R73, R3, R73 ;  /* 0x0000004903497220 */ /* 0x000fe20000410000 */
[----:B------:R-:W3:Y:S01]  /*11c20*/  MUFU.EX2 R154, R154 ;  /* 0x0000009a009a7308 */ /* 0x000ee20000000800 */
[C---:B------:R-:W-:Y:S02]  /*11c30*/  FMUL.FTZ R74, R2.reuse, R74 ;  /* 0x0000004a024a7220 */ /* 0x040fe40000410000 */
[----:B------:R-:W-:Y:S02]  /*11c40*/  FMUL.FTZ R75, R2, R75 ;  /* 0x0000004b024b7220 */ /* 0x000fe40000410000 */
[--C-:B------:R-:W-:Y:S02]  /*11c50*/  FFMA.FTZ R197, R40, c[0x0][0x2d0], -R156.reuse ;  /* 0x0000b40028c57a23 */ /* 0x100fe4000001089c */
[--C-:B------:R-:W-:Y:S02]  /*11c60*/  FFMA.FTZ R198, R41, c[0x0][0x2d0], -R156.reuse ;  /* 0x0000b40029c67a23 */ /* 0x100fe4000001089c */
[--C-:B------:R-:W-:Y:S01]  /*11c70*/  FFMA.FTZ R42, R42, c[0x0][0x2d0], -R155.reuse ;  /* 0x0000b4002a2a7a23 */ /* 0x100fe2000001089b */
[----:B------:R-:W-:Y:S01]  /*11c80*/  MUFU.EX2 R169, R169 ;  /* 0x000000a900a97308 */ /* 0x000fe20000000800 */
[--C-:B------:R-:W-:Y:S02]  /*11c90*/  FFMA.FTZ R199, R46, c[0x0][0x2d0], -R155.reuse ;  /* 0x0000b4002ec77a23 */ /* 0x100fe4000001089b */
[--C-:B------:R-:W-:Y:S01]  /*11ca0*/  FFMA.FTZ R47, R47, c[0x0][0x2d0], -R155.reuse ;  /* 0x0000b4002f2f7a23 */ /* 0x100fe2000001089b */
[----:B--2---:R-:W-:Y:S01]  /*11cb0*/  F2FP.BF16.PACK_AB R121, R152, R151 ;  /* 0x000000979879723e */ /* 0x004fe200000010ff */
[--C-:B------:R-:W-:Y:S02]  /*11cc0*/  FFMA.FTZ R48, R48, c[0x0][0x2d0], -R156.reuse ;  /* 0x0000b40030307a23 */ /* 0x100fe4000001089c */
[--C-:B------:R-:W-:Y:S02]  /*11cd0*/  FFMA.FTZ R49, R49, c[0x0][0x2d0], -R156.reuse ;  /* 0x0000b40031317a23 */ /* 0x100fe4000001089c */
[--C-:B------:R-:W-:Y:S01]  /*11ce0*/  FFMA.FTZ R50, R50, c[0x0][0x2d0], -R155.reuse ;  /* 0x0000b40032327a23 */ /* 0x100fe2000001089b */
[----:B------:R-:W-:Y:S01]  /*11cf0*/  MUFU.EX2 R170, R170 ;  /* 0x000000aa00aa7308 */ /* 0x000fe20000000800 */
[--C-:B------:R-:W-:Y:S02]  /*11d00*/  FFMA.FTZ R51, R51, c[0x0][0x2d0], -R155.reuse ;  /* 0x0000b40033337a23 */ /* 0x100fe4000001089b */
[C---:B------:R-:W-:Y:S01]  /*11d10*/  FMUL.FTZ R76, R3.reuse, R76 ;  /* 0x0000004c034c7220 */ /* 0x040fe20000410000 */
[----:B---3--:R-:W-:Y:S01]  /*11d20*/  F2FP.BF16.PACK_AB R123, R154, R153 ;  /* 0x000000999a7b723e */ /* 0x008fe200000010ff */
[C---:B------:R-:W-:Y:S02]  /*11d30*/  FMUL.FTZ R77, R3.reuse, R77 ;  /* 0x0000004d034d7220 */ /* 0x040fe40000410000 */
[C---:B------:R-:W-:Y:S02]  /*11d40*/  FMUL.FTZ R78, R2.reuse, R78 ;  /* 0x0000004e024e7220 */ /* 0x040fe40000410000 */
[C---:B------:R-:W-:Y:S01]  /*11d50*/  FMUL.FTZ R79, R2.reuse, R79 ;  /* 0x0000004f024f7220 */ /* 0x040fe20000410000 */
[----:B------:R-:W-:Y:S01]  /*11d60*/  MUFU.EX2 R171, R171 ;  /* 0x000000ab00ab7308 */ /* 0x000fe20000000800 */
[C---:B-1----:R-:W-:Y:S05]  /*11d70*/  HMMA.16816.F32.BF16 R4, R120.reuse, R136, R4 ;  /* 0x000000887804723c */ /* 0x042fea0000041804 */
[C---:B------:R-:W-:Y:S02]  /*11d80*/  FMUL.FTZ R80, R3.reuse, R80 ;  /* 0x0000005003507220 */ /* 0x040fe40000410000 */
[C---:B------:R-:W-:Y:S01]  /*11d90*/  FMUL.FTZ R81, R3.reuse, R81 ;  /* 0x0000005103517220 */ /* 0x040fe20000410000 */
[C---:B------:R-:W-:Y:S01]  /*11da0*/  HMMA.16816.F32.BF16 R8, R120.reuse, R138, R8 ;  /* 0x0000008a7808723c */ /* 0x040fe20000041808 */
[----:B------:R-:W1:Y:S01]  /*11db0*/  LDSM.16.MT88.4 R136, [R202+0x3800] ;  /* 0x00380000ca88783b */ /* 0x000e620000004200 */
        /* <DEDUP_REMOVED lines=8> */
[----:B------:R-:W2:Y:S03]  /*11e40*/  LDSM.16.MT88.4 R140, [R201+0x3800] ;  /* 0x00380000c98c783b */ /* 0x000ea60000004200 */
[C---:B------:R-:W-:Y:S02]  /*11e50*/  FMUL.FTZ R86, R2.reuse, R86 ;  /* 0x0000005602567220 */ /* 0x040fe40000410000 */
[C---:B------:R-:W-:Y:S01]  /*11e60*/  FMUL.FTZ R87, R2.reuse, R87 ;  /* 0x0000005702577220 */ /* 0x040fe20000410000 */
[----:B------:R-:W-:Y:S01]  /*11e70*/  MUFU.EX2 R178, R178 ;  /* 0x000000b200b27308 */ /* 0x000fe20000000800 */
[C---:B------:R-:W-:Y:S04]  /*11e80*/  HMMA.16816.F32.BF16 R68, R120.reuse, R144, R68 ;  /* 0x000000907844723c */ /* 0x040fe80000041844 */
[C---:B------:R-:W-:Y:S02]  /*11e90*/  FMUL.FTZ R88, R3.reuse, R88 ;  /* 0x0000005803587220 */ /* 0x040fe40000410000 */
[C---:B------:R-:W-:Y:S02]  /*11ea0*/  FMUL.FTZ R89, R3.reuse, R89 ;  /* 0x0000005903597220 */ /* 0x040fe40000410000 */
[C---:B------:R-:W-:Y:S01]  /*11eb0*/  HMMA.16816.F32.BF16 R72, R120.reuse, R146, R72 ;  /* 0x000000927848723c */ /* 0x040fe20000041848 */
[----:B------:R-:W-:Y:S03]  /*11ec0*/  MUFU.EX2 R179, R179 ;  /* 0x000000b300b37308 */ /* 0x000fe60000000800 */
[C---:B------:R-:W-:Y:S02]  /*11ed0*/  FMUL.FTZ R90, R2.reuse, R90 ;  /* 0x0000005a025a7220 */ /* 0x040fe40000410000 */
[----:B------:R-:W-:Y:S02]  /*11ee0*/  FMUL.FTZ R91, R2, R91 ;  /* 0x0000005b025b7220 */ /* 0x000fe40000410000 */
[C---:B----4-:R-:W-:Y:S03]  /*11ef0*/  HMMA.16816.F32.BF16 R76, R120.reuse, R116, R76 ;  /* 0x00000074784c723c */ /* 0x050fe6000004184c */
[----:B------:R-:W-:Y:S01]  /*11f00*/  MUFU.EX2 R188, R188 ;  /* 0x000000bc00bc7308 */ /* 0x000fe20000000800 */
[--C-:B------:R-:W-:Y:S02]  /*11f10*/  FFMA.FTZ R144, R12, c[0x0][0x2d0], -R156.reuse ;  /* 0x0000b4000c907a23 */ /* 0x100fe4000001089c */
[----:B------:R-:W-:Y:S02]  /*11f20*/  FMUL.FTZ R12, R3, R112 ;  /* 0x00000070030c7220 */ /* 0x000fe40000410000 */
[C---:B------:R-:W-:Y:S01]  /*11f30*/  HMMA.16816.F32.BF16 R80, R120.reuse, R118, R80 ;  /* 0x000000767850723c */ /* 0x040fe20000041850 */
[----:B------:R-:W3:Y:S03]  /*11f40*/  LDSM.16.MT88.4 R116, [R200+0x3800] ;  /* 0x00380000c874783b */ /* 0x000ee60000004200 */
[--C-:B------:R-:W-:Y:S01]  /*11f50*/  FFMA.FTZ R145, R13, c[0x0][0x2d0], -R156.reuse ;  /* 0x0000b4000d917a23 */ /* 0x100fe2000001089c */
[----:B------:R-:W-:Y:S01]  /*11f60*/  MUFU.EX2 R144, R144 ;  /* 0x0000009000907308 */ /* 0x000fe20000000800 */
[----:B------:R-:W-:Y:S02]  /*11f70*/  FMUL.FTZ R13, R3, R113 ;  /* 0x00000071030d7220 */ /* 0x000fe40000410000 */
[C---:B-1----:R-:W-:Y:S04]  /*11f80*/  HMMA.16816.F32.BF16 R84, R120.reuse, R136, R84 ;  /* 0x000000887854723c */ /* 0x042fe80000041854 */
[--C-:B------:R-:W-:Y:S02]  /*11f90*/  FFMA.FTZ R146, R14, c[0x0][0x2d0], -R155.reuse ;  /* 0x0000b4000e927a23 */ /* 0x100fe4000001089b */
[C---:B------:R-:W-:Y:S01]  /*11fa0*/  FMUL.FTZ R14, R2.reuse, R114 ;  /* 0x00000072020e7220 */ /* 0x040fe20000410000 */
[----:B------:R-:W1:Y:S01]  /*11fb0*/  MUFU.EX2 R145, R145 ;  /* 0x0000009100917308 */ /* 0x000e620000000800 */
[C---:B------:R-:W-:Y:S01]  /*11fc0*/  HMMA.16816.F32.BF16 R88, R120.reuse, R138, R88 ;  /* 0x0000008a7858723c */ /* 0x040fe20000041858 */
[----:B------:R-:W-:Y:S03]  /*11fd0*/  LDSM.16.MT88.4 R136, [R202+0x800] ;  /* 0x00080000ca88783b */ /* 0x000fe60000004200 */
[--C-:B------:R-:W-:Y:S02]  /*11fe0*/  FFMA.FTZ R147, R15, c[0x0][0x2d0], -R155.reuse ;  /* 0x0000b4000f937a23 */ /* 0x100fe4000001089b */
[C---:B------:R-:W-:Y:S02]  /*11ff0*/  FMUL.FTZ R15, R2.reuse, R115 ;  /* 0x00000073020f7220 */ /* 0x040fe40000410000 */
[C---:B------:R-:W-:Y:S01]  /*12000*/  FMUL.FTZ R92, R3.reuse, R92 ;  /* 0x0000005c035c7220 */ /* 0x040fe20000410000 */
[----:B------:R-:W4:Y:S01]  /*12010*/  LDSM.16.MT88.4 R112, [R127+0x3800] ;  /* 0x003800007f70783b */ /* 0x000f220000004200 */
[----:B------:R-:W-:Y:S02]  /*12020*/  MUFU.EX2 R146, R146 ;  /* 0x0000009200927308 */ /* 0x000fe40000000800 */
[C---:B------:R-:W-:Y:S01]  /*12030*/  FMUL.FTZ R93, R3.reuse, R93 ;  /* 0x0000005d035d7220 */ /* 0x040fe20000410000 */
[C---:B--2---:R-:W-:Y:S03]  /*12040*/  HMMA.16816.F32.BF16 R12, R120.reuse, R140, R12 ;  /* 0x0000008c780c723c */ /* 0x044fe6000004180c */
[C---:B------:R-:W-:Y:S02]  /*12050*/  FMUL.FTZ R94, R2.reuse, R94 ;  /* 0x0000005e025e7220 */ /* 0x040fe40000410000 */
[C---:B------:R-:W-:Y:S02]  /*12060*/  FMUL.FTZ R95, R2.reuse, R95 ;  /* 0x0000005f025f7220 */ /* 0x040fe40000410000 */
[C---:B------:R-:W-:Y:S01]  /*12070*/  FMUL.FTZ R96, R3.reuse, R96 ;  /* 0x0000006003607220 */ /* 0x040fe20000410000 */
[----:B------:R-:W2:Y:S01]  /*12080*/  MUFU.EX2 R147, R147 ;  /* 0x0000009300937308 */ /* 0x000ea20000000800 */
[----:B------:R-:W-:Y:S03]  /*12090*/  FMUL.FTZ R97, R3, R97 ;  /* 0x0000006103617220 */ /* 0x000fe60000410000 */
[C---:B------:R-:W-:Y:S01]  /*120a0*/  HMMA.16816.F32.BF16 R92, R120.reuse, R142, R92 ;  /* 0x0000008e785c723c */ /* 0x040fe2000004185c */
[----:B------:R-:W-:Y:S02]  /*120b0*/  LDSM.16.MT88.4 R140, [R127+0x4000] ;  /* 0x004000007f8c783b */ /* 0x000fe40000004200 */
[C---:B------:R-:W-:Y:S02]  /*120c0*/  FMUL.FTZ R98, R2.reuse, R98 ;  /* 0x0000006202627220 */ /* 0x040fe40000410000 */
[----:B------:R-:W-:Y:S01]  /*120d0*/  FMUL.FTZ R99, R2, R99 ;  /* 0x0000006302637220 */ /* 0x000fe20000410000 */
[----:B------:R-:W-:Y:S01]  /*120e0*/  MUFU.EX2 R189, R189 ;  /* 0x000000bd00bd7308 */ /* 0x000fe20000000800 */
[--C-:B------:R-:W-:Y:S02]  /*120f0*/  FFMA.FTZ R157, R16, c[0x0][0x2d0], -R156.reuse ;  /* 0x0000b400109d7a23 */ /* 0x100fe4000001089c */
[--C-:B------:R-:W-:Y:S03]  /*12100*/  FFMA.FTZ R158, R17, c[0x0][0x2d0], -R156.reuse ;  /* 0x0000b400119e7a23 */ /* 0x100fe6000001089c */
[C---:B---3--:R-:W-:Y:S03]  /*12110*/  HMMA.16816.F32.BF16 R96, R120.reuse, R116, R96 ;  /* 0x000000747860723c */ /* 0x048fe60000041860 */
[--C-:B------:R-:W-:Y:S01]  /*12120*/  FFMA.FTZ R159, R18, c[0x0][0x2d0], -R155.reuse ;  /* 0x0000b400129f7a23 */ /* 0x100fe2000001089b */
[----:B------:R-:W-:Y:S01]  /*12130*/  MUFU.EX2 R157, R157 ;  /* 0x0000009d009d7308 */ /* 0x000fe20000000800 */
[--C-:B------:R-:W-:Y:S02]  /*12140*/  FFMA.FTZ R168, R19, c[0x0][0x2d0], -R155.reuse ;  /* 0x0000b40013a87a23 */ /* 0x100fe4000001089b */
[C---:B------:R-:W-:Y:S02]  /*12150*/  FMUL.FTZ R100, R3.reuse, R100 ;  /* 0x0000006403647220 */ /* 0x040fe40000410000 */
[C---:B------:R-:W-:Y:S03]  /*12160*/  FMUL.FTZ R101, R3.reuse, R101 ;  /* 0x0000006503657220 */ /* 0x040fe60000410000 */
[C---:B------:R-:W-:Y:S02]  /*12170*/  FMUL.FTZ R102, R2.reuse, R102 ;  /* 0x0000006602667220 */ /* 0x040fe40000410000 */
[----:B------:R-:W3:Y:S01]  /*12180*/  MUFU.EX2 R158, R158 ;  /* 0x0000009e009e7308 */ /* 0x000ee20000000800 */
[C---:B------:R-:W-:Y:S02]  /*12190*/  FMUL.FTZ R103, R2.reuse, R103 ;  /* 0x0000006702677220 */ /* 0x040fe40000410000 */
[----:B------:R-:W-:Y:S01]  /*121a0*/  FMUL.FTZ R16, R3, R108 ;  /* 0x0000006c03107220 */ /* 0x000fe20000410000 */
[----:B-1----:R-:W-:Y:S01]  /*121b0*/  F2FP.BF16.PACK_AB R108, R145, R144 ;  /* 0x00000090916c723e */ /* 0x002fe200000010ff */
[----:B------:R-:W-:Y:S01]  /*121c0*/  FMUL.FTZ R17, R3, R109 ;  /* 0x0000006d03117220 */ /* 0x000fe20000410000 */
[----:B--2---:R-:W-:Y:S01]  /*121d0*/  F2FP.BF16.PACK_AB R109, R147, R146 ;  /* 0x00000092936d723e */ /* 0x004fe200000010ff */
[C---:B------:R-:W-:Y:S01]  /*121e0*/  FMUL.FTZ R18, R2.reuse, R110 ;  /* 0x0000006e02127220 */ /* 0x040fe20000410000 */
[C---:B------:R-:W-:Y:S01]  /*121f0*/  HMMA.16816.F32.BF16 R100, R120.reuse, R118, R100 ;  /* 0x000000767864723c */ /* 0x040fe20000041864 */
[----:B------:R-:W1:Y:S01]  /*12200*/  LDSM.16.MT88.4 R116, [R201+0x800] ;  /* 0x00080000c974783b */ /* 0x000e620000004200 */
[----:B------:R-:W-:Y:S01]  /*12210*/  MUFU.EX2 R159, R159 ;  /* 0x0000009f009f7308 */ /* 0x000fe20000000800 */
[C---:B------:R-:W-:Y:S02]  /*12220*/  FMUL.FTZ R19, R2.reuse, R111 ;  /* 0x0000006f02137220 */ /* 0x040fe40000410000 */
[C---:B------:R-:W-:Y:S02]  /*12230*/  FMUL.FTZ R104, R3.reuse, R104 ;  /* 0x0000006803687220 */ /* 0x040fe40000410000 */
[----:B------:R-:W-:Y:S02]  /*12240*/  FMUL.FTZ R105, R3, R105 ;  /* 0x0000006903697220 */ /* 0x000fe40000410000 */
[C---:B------:R-:W-:Y:S01]  /*12250*/  FMUL.FTZ R106, R2.reuse, R106 ;  /* 0x0000006a026a7220 */ /* 0x040fe20000410000 */
[C---:B----4-:R-:W-:Y:S02]  /*12260*/  HMMA.16816.F32.BF16 R16, R120.reuse, R112, R16 ;  /* 0x000000707810723c */ /* 0x050fe40000041810 */
[----:B------:R-:W2:Y:S01]  /*12270*/  MUFU.EX2 R168, R168 ;  /* 0x000000a800a87308 */ /* 0x000ea20000000800 */
[----:B------:R-:W-:Y:S02]  /*12280*/  FMUL.FTZ R107, R2, R107 ;  /* 0x0000006b026b7220 */ /* 0x000fe40000410000 */
[--C-:B------:R-:W-:Y:S01]  /*12290*/  FFMA.FTZ R52, R52, c[0x0][0x2d0], -R156.reuse ;  /* 0x0000b40034347a23 */ /* 0x100fe2000001089c */
[----:B---3--:R-:W-:Y:S01]  /*122a0*/  F2FP.BF16.PACK_AB R110, R158, R157 ;  /* 0x0000009d9e6e723e */ /* 0x008fe200000010ff */
[--C-:B------:R-:W-:Y:S02]  /*122b0*/  FFMA.FTZ R53, R53, c[0x0][0x2d0], -R156.reuse ;  /* 0x0000b40035357a23 */ /* 0x100fe4000001089c */
[----:B------:R-:W-:Y:S01]  /*122c0*/  FFMA.FTZ R56, R56, c[0x0][0x2d0], -R156 ;  /* 0x0000b40038387a23 */ /* 0x000fe2000001089c */
[----:B------:R-:W-:Y:S01]  /*122d0*/  HMMA.16816.F32.BF16 R104, R120, R114, R104 ;  /* 0x000000727868723c */ /* 0x000fe20000041868 */
[----:B------:R-:W3:Y:S01]  /*122e0*/  LDSM.16.MT88.4 R112, [R200+0x800] ;  /* 0x00080000c870783b */ /* 0x000ee20000004200 */
[----:B------:R-:W-:Y:S01]  /*122f0*/  MUFU.EX2 R190, R190 ;  /* 0x000000be00be7308 */ /* 0x000fe20000000800 */
[--C-:B------:R-:W-:Y:S02]  /*12300*/  FFMA.FTZ R54, R54, c[0x0][0x2d0], -R155.reuse ;  /* 0x0000b40036367a23 */ /* 0x100fe4000001089b */
[----:B------:R-:W-:Y:S02]  /*12310*/  FFMA.FTZ R55, R55, c[0x0][0x2d0], -R155 ;  /* 0x0000b40037377a23 */ /* 0x000fe4000001089b */
[----:B------:R-:W-:Y:S02]  /*12320*/  FFMA.FTZ R126, R3, R252, R126 ;  /* 0x000000fc037e7223 */ /* 0x000fe4000001007e */
[----:B------:R-:W4:Y:S03]  /*12330*/  LDSM.16.MT88.4 R120, [R127+0x800] ;  /* 0x000800007f78783b */ /* 0x000f260000004200 */
[----:B------:R-:W-:Y:S01]  /*12340*/  MUFU.EX2 R191, R191 ;  /* 0x000000bf00bf7308 */ /* 0x000fe20000000800 */
[----:B------:R-:W-:Y:S02]  /*12350*/  FFMA.FTZ R151, R2, R247, R151 ;  /* 0x000000f702977223 */ /* 0x000fe40000010097 */
[----:B------:R-:W-:Y:S01]  /*12360*/  FADD.FTZ R126, R148, R126 ;  /* 0x0000007e947e7221 */ /* 0x000fe20000010000 */
[----:B--2---:R-:W-:Y:S01]  /*12370*/  F2FP.BF16.PACK_AB R111, R168, R159 ;  /* 0x0000009fa86f723e */ /* 0x004fe200000010ff */
[----:B------:R-:W-:Y:S02]  /*12380*/  FADD.FTZ R151, R152, R151 ;  /* 0x0000009798977221 */ /* 0x000fe40000010000 */
[----:B------:R-:W-:Y:S02]  /*12390*/  FADD.FTZ R126, R149, R126 ;  /* 0x0000007e957e7221 */ /* 0x000fe40000010000 */
[----:B------:R-:W-:Y:S01]  /*123a0*/  FADD.FTZ R151, R153, R151 ;  /* 0x0000009799977221 */ /* 0x000fe20000010000 */
[----:B------:R-:W-:Y:S01]  /*123b0*/  MUFU.EX2 R196, R196 ;  /* 0x000000c400c47308 */ /* 0x000fe20000000800 */
[C---:B------:R-:W-:Y:S05]  /*123c0*/  HMMA.16816.F32.BF16 R4, R108.reuse, R136, R4 ;  /* 0x000000886c04723c */ /* 0x040fea0000041804 */
[----:B------:R-:W-:Y:S02]  /*123d0*/  FADD.FTZ R150, R150, R126 ;  /* 0x0000007e96967221 */ /* 0x000fe40000010000 */
[----:B------:R-:W-:Y:S01]  /*123e0*/  FADD.FTZ R154, R154, R151 ;  /* 0x000000979a9a7221 */ /* 0x000fe20000010000 */
[C---:B------:R-:W-:Y:S01]  /*123f0*/  HMMA.16816.F32.BF16 R8, R108.reuse, R138, R8 ;  /* 0x0000008a6c08723c */ /* 0x040fe20000041808 */
[----:B------:R-:W2:Y:S01]  /*12400*/  LDSM.16.MT88.4 R136, [R202+0x4000] ;  /* 0x00400000ca88783b */ /* 0x000ea20000004200 */
[----:B------:R-:W-:Y:S02]  /*12410*/  MUFU.EX2 R197, R197 ;  /* 0x000000c500c57308 */ /* 0x000fe40000000800 */
[----:B------:R-:W-:Y:S02]  /*12420*/  FADD.FTZ R150, R144, R150 ;  /* 0x0000009690967221 */ /* 0x000fe40000010000 */
[----:B------:R-:W-:Y:S02]  /*12430*/  FADD.FTZ R154, R146, R154 ;  /* 0x0000009a929a7221 */ /* 0x000fe40000010000 */
[C---:B-1----:R-:W-:Y:S04]  /*12440*/  HMMA.16816.F32.BF16 R60, R108.reuse, R116, R60 ;  /* 0x000000746c3c723c */ /* 0x042fe8000004183c */
[----:B------:R-:W-:Y:S01]  /*12450*/  MUFU.EX2 R198, R198 ;  /* 0x000000c600c67308 */ /* 0x000fe20000000800 */
[----:B------:R-:W-:Y:S02]  /*12460*/  FADD.FTZ R145, R145, R150 ;  /* 0x0000009691917221 */ /* 0x000fe40000010000 */
[----:B------:R-:W-:Y:S01]  /*12470*/  FADD.FTZ R147, R147, R154 ;  /* 0x0000009a93937221 */ /* 0x000fe20000010000 */
[C---:B------:R-:W-:Y:S01]  /*12480*/  HMMA.16816.F32.BF16 R64, R108.reuse, R118, R64 ;  /* 0x000000766c40723c */ /* 0x040fe20000041840 */
[----:B------:R-:W1:Y:S03]  /*12490*/  LDSM.16.MT88.4 R116, [R200+0x4000] ;  /* 0x00400000c874783b */ /* 0x000e660000004200 */
[----:B------:R-:W-:Y:S02]  /*124a0*/  FADD.FTZ R145, R157, R145 ;  /* 0x000000919d917221 */ /* 0x000fe40000010000 */
[----:B------:R-:W-:Y:S01]  /*124b0*/  MUFU.EX2 R199, R199 ;  /* 0x000000c700c77308 */ /* 0x000fe20000000800 */
[----:B------:R-:W-:Y:S01]  /*124c0*/  FADD.FTZ R147, R159, R147 ;  /* 0x000000939f937221 */ /* 0x000fe20000010000 */
[C---:B---3--:R-:W-:Y:S04]  /*124d0*/  HMMA.16816.F32.BF16 R68, R108.reuse, R112, R68 ;  /* 0x000000706c44723c */ /* 0x048fe80000041844 */
[----:B------:R-:W-:Y:S02]  /*124e0*/  FADD.FTZ R158, R158, R145 ;  /* 0x000000919e9e7221 */ /* 0x000fe40000010000 */
[----:B------:R-:W-:Y:S02]  /*124f0*/  FADD.FTZ R168, R168, R147 ;  /* 0x00000093a8a87221 */ /* 0x000fe40000010000 */
[C---:B------:R-:W-:Y:S01]  /*12500*/  HMMA.16816.F32.BF16 R72, R108.reuse, R114, R72 ;  /* 0x000000726c48723c */ /* 0x040fe20000041848 */
[----:B------:R-:W3:Y:S01]  /*12510*/  LDSM.16.MT88.4 R112, [R202+0x1000] ;  /* 0x00100000ca70783b */ /* 0x000ee20000004200 */
[----:B------:R-:W-:Y:S02]  /*12520*/  MUFU.EX2 R52, R52 ;  /* 0x0000003400347308 */ /* 0x000fe40000000800 */
[----:B------:R-:W-:Y:S02]  /*12530*/  FADD.FTZ R158, R169, R158 ;  /* 0x0000009ea99e7221 */ /* 0x000fe40000010000 */
[----:B------:R-:W-:Y:S02]  /*12540*/  FADD.FTZ R168, R171, R168 ;  /* 0x000000a8aba87221 */ /* 0x000fe40000010000 */
[C---:B----4-:R-:W-:Y:S04]  /*12550*/  HMMA.16816.F32.BF16 R76, R108.reuse, R120, R76 ;  /* 0x000000786c4c723c */ /* 0x050fe8000004184c */
[----:B------:R-:W-:Y:S04]  /*12560*/  MUFU.EX2 R53, R53 ;  /* 0x0000003500357308 */ /* 0x000fe80000000800 */
[C---:B------:R-:W-:Y:S01]  /*12570*/  HMMA.16816.F32.BF16 R80, R108.reuse, R122, R80 ;  /* 0x0000007a6c50723c */ /* 0x040fe20000041850 */
[----:B------:R-:W-:Y:S05]  /*12580*/  LDSM.16.MT88.4 R120, [R127+0x4800] ;  /* 0x004800007f78783b */ /* 0x000fea0000004200 */
[----:B------:R-:W-:Y:S02]  /*12590*/  MUFU.EX2 R54, R54 ;  /* 0x0000003600367308 */ /* 0x000fe40000000800 */
[C---:B--2---:R-:W-:Y:S07]  /*125a0*/  HMMA.16816.F32.BF16 R84, R108.reuse, R136, R84 ;  /* 0x000000886c54723c */ /* 0x044fee0000041854 */
[--C-:B------:R-:W-:Y:S01]  /*125b0*/  FFMA.FTZ R136, R28, c[0x0][0x2d0], -R156.reuse ;  /* 0x0000b4001c887a23 */ /* 0x100fe2000001089c */
[C---:B------:R-:W-:Y:S01]  /*125c0*/  HMMA.16816.F32.BF16 R88, R108.reuse, R138, R88 ;  /* 0x0000008a6c58723c */ /* 0x040fe20000041858 */
[----:B------:R-:W-:Y:S03]  /*125d0*/  MUFU.EX2 R55, R55 ;  /* 0x0000003700377308 */ /* 0x000fe60000000800 */
[----:B------:R-:W-:Y:S03]  /*125e0*/  FFMA.FTZ R137, R29, c[0x0][0x2d0], -R156 ;  /* 0x0000b4001d897a23 */ /* 0x000fe6000001089c */
[--C-:B------:R-:W-:Y:S01]  /*125f0*/  FFMA.FTZ R138, R30, c[0x0][0x2d0], -R155.reuse ;  /* 0x0000b4001e8a7a23 */ /* 0x100fe2000001089b */
[C---:B------:R-:W-:Y:S03]  /*12600*/  HMMA.16816.F32.BF16 R12, R108.reuse, R20, R12 ;  /* 0x000000146c0c723c */ /* 0x040fe6000004180c */
[----:B------:R-:W2:Y:S01]  /*12610*/  MUFU.EX2 R136, R136 ;  /* 0x0000008800887308 */ /* 0x000ea20000000800 */
[--C-:B------:R-:W-:Y:S02]  /*12620*/  FFMA.FTZ R139, R31, c[0x0][0x2d0], -R155.reuse ;  /* 0x0000b4001f8b7a23 */ /* 0x100fe4000001089b */
[----:B------:R-:W-:Y:S01]  /*12630*/  LDSM.16.MT88.4 R28, [R201+0x4800] ;  /* 0x00480000c91c783b */ /* 0x000fe20000004200 */
[----:B------:R-:W-:Y:S01]  /*12640*/  F2FP.BF16.PACK_AB R20, R170, R169 ;  /* 0x000000a9aa14723e */ /* 0x000fe200000010ff */
[C---:B------:R-:W-:Y:S04]  /*12650*/  HMMA.16816.F32.BF16 R92, R108.reuse, R22, R92 ;  /* 0x000000166c5c723c */ /* 0x040fe8000004185c */
[----:B------:R-:W-:Y:S01]  /*12660*/  F2FP.BF16.PACK_AB R21, R176, R171 ;  /* 0x000000abb015723e */ /* 0x000fe200000010ff */
[----:B------:R-:W-:Y:S01]  /*12670*/  MUFU.EX2 R137, R137 ;  /* 0x0000008900897308 */ /* 0x000fe20000000800 */
[----:B------:R-:W-:Y:S01]  /*12680*/  FADD.FTZ R170, R170, R158 ;  /* 0x0000009eaaaa7221 */ /* 0x000fe20000010000 */
[----:B------:R-:W-:Y:S01]  /*12690*/  F2FP.BF16.PACK_AB R22, R178, R177 ;  /* 0x000000b1b216723e */ /* 0x000fe200000010ff */
[C---:B-1----:R-:W-:Y:S04]  /*126a0*/  HMMA.16816.F32.BF16 R96, R108.reuse, R116, R96 ;  /* 0x000000746c60723c */ /* 0x042fe80000041860 */
[----:B------:R-:W-:Y:S01]  /*126b0*/  F2FP.BF16.PACK_AB R23, R188, R179 ;  /* 0x000000b3bc17723e */ /* 0x000fe200000010ff */
[----:B------:R-:W-:Y:S02]  /*126c0*/  FADD.FTZ R176, R176, R168 ;  /* 0x000000a8b0b07221 */ /* 0x000fe40000010000 */
[----:B------:R-:W1:Y:S01]  /*126d0*/  MUFU.EX2 R138, R138 ;  /* 0x0000008a008a7308 */ /* 0x000e620000000800 */
[C---:B------:R-:W-:Y:S01]  /*126e0*/  HMMA.16816.F32.BF16 R100, R108.reuse, R118, R100 ;  /* 0x000000766c64723c */ /* 0x040fe20000041864 */
[----:B------:R-:W-:Y:S03]  /*126f0*/  LDSM.16.MT88.4 R116, [R127+0x1000] ;  /* 0x001000007f74783b */ /* 0x000fe60000004200 */
[----:B------:R-:W-:Y:S02]  /*12700*/  FADD.FTZ R170, R177, R170 ;  /* 0x000000aab1aa7221 */ /* 0x000fe40000010000 */
[----:B------:R-:W-:Y:S02]  /*12710*/  FADD.FTZ R176, R179, R176 ;  /* 0x000000b0b3b07221 */ /* 0x000fe40000010000 */
[C---:B------:R-:W-:Y:S01]  /*12720*/  HMMA.16816.F32.BF16 R16, R108.reuse, R140, R16 ;  /* 0x0000008c6c10723c */ /* 0x040fe20000041810 */
[----:B------:R-:W4:Y:S03]  /*12730*/  MUFU.EX2 R139, R139 ;  /* 0x0000008b008b7308 */ /* 0x000f260000000800 */
[----:B------:R-:W-:Y:S02]  /*12740*/  FADD.FTZ R178, R178, R170 ;  /* 0x000000aab2b27221 */ /* 0x000fe40000010000 */
[----:B------:R-:W-:Y:S02]  /*12750*/  FADD.FTZ R188, R188, R176 ;  /* 0x000000b0bcbc7221 */ /* 0x000fe40000010000 */
[----:B------:R-:W-:Y:S01]  /*12760*/  HMMA.16816.F32.BF16 R104, R108, R142, R104 ;  /* 0x0000008e6c68723c */ /* 0x000fe20000041868 */
[----:B------:R-:W5:Y:S02]  /*12770*/  LDSM.16.MT88.4 R108, [R200+0x1000] ;  /* 0x00100000c86c783b */ /* 0x000f640000004200 */
[----:B------:R-:W-:Y:S01]  /*12780*/  MUFU.EX2 R56, R56 ;  /* 0x0000003800387308 */ /* 0x000fe20000000800 */
[--C-:B------:R-:W-:Y:S02]  /*12790*/  FFMA.FTZ R140, R32, c[0x0][0x2d0], -R156.reuse ;  /* 0x0000b400208c7a23 */ /* 0x100fe4000001089c */
[----:B------:R-:W-:Y:S02]  /*127a0*/  FFMA.FTZ R141, R33, c[0x0][0x2d0], -R156 ;  /* 0x0000b400218d7a23 */ /* 0x000fe4000001089c */
[C---:B---3--:R-:W-:Y:S05]  /*127b0*/  HMMA.16816.F32.BF16 R4, R20.reuse, R112, R4 ;  /* 0x000000701404723c */ /* 0x048fea0000041804 */
[--C-:B------:R-:W-:Y:S01]  /*127c0*/  FFMA.FTZ R142, R34, c[0x0][0x2d0], -R155.reuse ;  /* 0x0000b400228e7a23 */ /* 0x100fe2000001089b */
[----:B------:R-:W-:Y:S01]  /*127d0*/  MUFU.EX2 R140, R140 ;  /* 0x0000008c008c7308 */ /* 0x000fe20000000800 */
[----:B------:R-:W-:Y:S01]  /*127e0*/  FFMA.FTZ R143, R35, c[0x0][0x2d0], -R155 ;  /* 0x0000b400238f7a23 */ /* 0x000fe2000001089b */
[C---:B------:R-:W-:Y:S01]  /*127f0*/  HMMA.16816.F32.BF16 R8, R20.reuse, R114, R8 ;  /* 0x000000721408723c */ /* 0x040fe20000041808 */
[----:B------:R-:W-:Y:S03]  /*12800*/  LDSM.16.MT88.4 R112, [R200+0x4800] ;  /* 0x00480000c870783b */ /* 0x000fe60000004200 */
[----:B--2---:R-:W-:Y:S02]  /*12810*/  FADD.FTZ R178, R136, R178 ;  /* 0x000000b288b27221 */ /* 0x004fe40000010000 */
[----:B-1----:R-:W-:Y:S02]  /*12820*/  FADD.FTZ R188, R138, R188 ;  /* 0x000000bc8abc7221 */ /* 0x002fe40000010000 */
[C---:B------:R-:W-:Y:S01]  /*12830*/  HMMA.16816.F32.BF16 R60, R20.reuse, R24, R60 ;  /* 0x00000018143c723c */ /* 0x040fe2000004183c */
[----:B------:R-:W-:Y:S01]  /*12840*/  LDSM.16.MT88.4 R32, [R201+0x1800] ;  /* 0x00180000c920783b */ /* 0x000fe20000004200 */
[----:B------:R-:W1:Y:S06]  /*12850*/  MUFU.EX2 R141, R141 ;  /* 0x0000008d008d7308 */ /* 0x000e6c0000000800 */
[C---:B------:R-:W-:Y:S01]  /*12860*/  HMMA.16816.F32.BF16 R64, R20.reuse, R26, R64 ;  /* 0x0000001a1440723c */ /* 0x040fe20000041840 */
[----:B------:R-:W2:Y:S03]  /*12870*/  LDSM.16.MT88.4 R24, [R202+0x4800] ;  /* 0x00480000ca18783b */ /* 0x000ea60000004200 */
[----:B------:R-:W-:Y:S04]  /*12880*/  MUFU.EX2 R142, R142 ;  /* 0x0000008e008e7308 */ /* 0x000fe80000000800 */
[C---:B-----5:R-:W-:Y:S06]  /*12890*/  HMMA.16816.F32.BF16 R68, R20.reuse, R108, R68 ;  /* 0x0000006c1444723c */ /* 0x060fec0000041844 */
[----:B------:R-:W3:Y:S02]  /*128a0*/  MUFU.EX2 R143, R143 ;  /* 0x0000008f008f7308 */ /* 0x000ee40000000800 */
[C---:B------:R-:W-:Y:S01]  /*128b0*/  HMMA.16816.F32.BF16 R72, R20.reuse, R110, R72 ;  /* 0x0000006e1448723c */ /* 0x040fe20000041848 */
[----:B------:R-:W5:Y:S07]  /*128c0*/  LDSM.16.MT88.4 R108, [R202+0x1800] ;  /* 0x00180000ca6c783b */ /* 0x000f6e0000004200 */
[C---:B------:R-:W-:Y:S01]  /*128d0*/  HMMA.16816.F32.BF16 R76, R20.reuse, R116, R76 ;  /* 0x00000074144c723c */ /* 0x040fe2000004184c */
[----:B------:R-:W1:Y:S07]  /*128e0*/  MUFU.EX2 R117, R51 ;  /* 0x0000003300757308 */ /* 0x000e6e0000000800 */
[C---:B------:R-:W-:Y:S08]  /*128f0*/  HMMA.16816.F32.BF16 R80, R20.reuse, R118, R80 ;  /* 0x000000761450723c */ /* 0x040ff00000041850 */
[C---:B--2---:R-:W-:Y:S08]  /*12900*/  HMMA.16816.F32.BF16 R84, R20.reuse, R24, R84 ;  /* 0x000000181454723c */ /* 0x044ff00000041854 */
[C---:B------:R-:W-:Y:S01]  /*12910*/  HMMA.16816.F32.BF16 R88, R20.reuse, R26, R88 ;  /* 0x0000001a1458723c */ /* 0x040fe20000041858 */
[----:B------:R-:W2:Y:S07]  /*12920*/  LDSM.16.MT88.4 R24, [R200+0x1800] ;  /* 0x00180000c818783b */ /* 0x000eae0000004200 */
[C---:B------:R-:W-:Y:S08]  /*12930*/  HMMA.16816.F32.BF16 R12, R20.reuse, R28, R12 ;  /* 0x0000001c140c723c */ /* 0x040ff0000004180c */
[C---:B------:R-:W-:Y:S01]  /*12940*/  HMMA.16816.F32.BF16 R92, R20.reuse, R30, R92 ;  /* 0x0000001e145c723c */ /* 0x040fe2000004185c */
[----:B------:R-:W1:Y:S07]  /*12950*/  LDSM.16.MT88.4 R28, [R127+0x1800] ;  /* 0x001800007f1c783b */ /* 0x000e6e0000004200 */
[C---:B------:R-:W-:Y:S08]  /*12960*/  HMMA.16816.F32.BF16 R96, R20.reuse, R112, R96 ;  /* 0x000000701460723c */ /* 0x040ff00000041860 */
[C---:B------:R-:W-:Y:S01]  /*12970*/  HMMA.16816.F32.BF16 R100, R20.reuse, R114, R100 ;  /* 0x000000721464723c */ /* 0x040fe20000041864 */
[----:B------:R-:W-:Y:S07]  /*12980*/  LDSM.16.MT88.4 R112, [R201+0x2000] ;  /* 0x00200000c970783b */ /* 0x000fee0000004200 */
[C---:B------:R-:W-:Y:S01]  /*12990*/  HMMA.16816.F32.BF16 R16, R20.reuse, R120, R16 ;  /* 0x000000781410723c */ /* 0x040fe20000041810 */
[----:B------:R-:W-:Y:S07]  /*129a0*/  MUFU.EX2 R121, R47 ;  /* 0x0000002f00797308 */ /* 0x000fee0000000800 */
[----:B------:R-:W-:Y:S03]  /*129b0*/  HMMA.16816.F32.BF16 R104, R20, R122, R104 ;  /* 0x0000007a1468723c */ /* 0x000fe60000041868 */
[----:B------:R-:W-:Y:S04]  /*129c0*/  MUFU.EX2 R120, R48 ;  /* 0x0000003000787308 */ /* 0x000fe80000000800 */
[C---:B------:R-:W-:Y:S01]  /*129d0*/  F2FP.BF16.PACK_AB R20, R137.reuse, R136 ;  /* 0x000000888914723e */ /* 0x040fe200000010ff */
[----:B------:R-:W-:Y:S01]  /*129e0*/  FADD.FTZ R137, R137, R178 ;  /* 0x000000b289897221 */ /* 0x000fe20000010000 */
[----:B----4-:R-:W-:Y:S03]  /*129f0*/  F2FP.BF16.PACK_AB R21, R139, R138 ;  /* 0x0000008a8b15723e */ /* 0x010fe600000010ff */
[----:B-1----:R-:W-:Y:S01]  /*12a00*/  F2FP.BF16.PACK_AB R22, R141, R140 ;  /* 0x0000008c8d16723e */ /* 0x002fe200000010ff */
[----:B------:R-:W1:Y:S01]  /*12a10*/  MUFU.EX2 R122, R49 ;  /* 0x00000031007a7308 */ /* 0x000e620000000800 */
[----:B---3--:R-:W-:Y:S01]  /*12a20*/  F2FP.BF16.PACK_AB R23, R143, R142 ;  /* 0x0000008e8f17723e */ /* 0x008fe200000010ff */
[----:B------:R-:W-:Y:S02]  /*12a30*/  FADD.FTZ R139, R139, R188 ;  /* 0x000000bc8b8b7221 */ /* 0x000fe40000010000 */
[----:B------:R-:W-:Y:S02]  /*12a40*/  FADD.FTZ R137, R140, R137 ;  /* 0x000000898c897221 */ /* 0x000fe40000010000 */
[----:B------:R-:W-:Y:S02]  /*12a50*/  FADD.FTZ R139, R142, R139 ;  /* 0x0000008b8e8b7221 */ /* 0x000fe40000010000 */
[C---:B-----5:R-:W-:Y:S02]  /*12a60*/  HMMA.16816.F32.BF16 R4, R20.reuse, R108, R4 ;  /* 0x0000006c1404723c */ /* 0x060fe40000041804 */
[----:B------:R3:W-:Y:S01]  /*12a70*/  MUFU.EX2 R123, R50 ;  /* 0x00000032007b7308 */ /* 0x0007e20000000800 */
[----:B------:R-:W-:Y:S02]  /*12a80*/  FADD.FTZ R141, R141, R137 ;  /* 0x000000898d8d7221 */ /* 0x000fe40000010000 */
[----:B------:R-:W-:Y:S02]  /*12a90*/  FADD.FTZ R143, R143, R139 ;  /* 0x0000008b8f8f7221 */ /* 0x000fe40000010000 */
[----:B------:R-:W-:Y:S01]  /*12aa0*/  FADD.FTZ R141, R189, R141 ;  /* 0x0000008dbd8d7221 */ /* 0x000fe20000010000 */
[C---:B------:R-:W-:Y:S01]  /*12ab0*/  HMMA.16816.F32.BF16 R8, R20.reuse, R110, R8 ;  /* 0x0000006e1408723c */ /* 0x040fe20000041808 */
[----:B------:R-:W4:Y:S03]  /*12ac0*/  LDSM.16.MT88.4 R108, [R202+0x5000] ;  /* 0x00500000ca6c783b */ /* 0x000f260000004200 */
[----:B------:R-:W-:Y:S04]  /*12ad0*/  FADD.FTZ R143, R191, R143 ;  /* 0x0000008fbf8f7221 */ /* 0x000fe80000010000 */
[C---:B------:R-:W-:Y:S08]  /*12ae0*/  HMMA.16816.F32.BF16 R60, R20.reuse, R32, R60 ;  /* 0x00000020143c723c */ /* 0x040ff0000004183c */
[C---:B------:R-:W-:Y:S01]  /*12af0*/  HMMA.16816.F32.BF16 R64, R20.reuse, R34, R64 ;  /* 0x000000221440723c */ /* 0x040fe20000041840 */
[----:B------:R-:W5:Y:S07]  /*12b00*/  LDSM.16.MT88.4 R32, [R201+0x5000] ;  /* 0x00500000c920783b */ /* 0x000f6e0000004200 */
[C---:B--2---:R-:W-:Y:S01]  /*12b10*/  HMMA.16816.F32.BF16 R68, R20.reuse, R24, R68 ;  /* 0x000000181444723c */ /* 0x044fe20000041844 */
[----:B---3--:R-:W-:Y:S07]  /*12b20*/  LDSM.16.MT88.4 R48, [R127+0x6000] ;  /* 0x006000007f30783b */ /* 0x008fee0000004200 */
[C---:B------:R-:W-:Y:S01]  /*12b30*/  HMMA.16816.F32.BF16 R72, R20.reuse, R26, R72 ;  /* 0x0000001a1448723c */ /* 0x040fe20000041848 */
[----:B------:R-:W2:Y:S07]  /*12b40*/  LDSM.16.MT88.4 R24, [R200+0x5000] ;  /* 0x00500000c818783b */ /* 0x000eae0000004200 */
[C---:B------:R-:W-:Y:S08]  /*12b50*/  HMMA.16816.F32.BF16 R76, R20.reuse, R28, R76 ;  /* 0x0000001c144c723c */ /* 0x040ff0000004184c */
[C---:B------:R-:W-:Y:S01]  /*12b60*/  HMMA.16816.F32.BF16 R80, R20.reuse, R30, R80 ;  /* 0x0000001e1450723c */ /* 0x040fe20000041850 */
[----:B------:R-:W3:Y:S07]  /*12b70*/  LDSM.16.MT88.4 R28, [R202+0x2000] ;  /* 0x00200000ca1c783b */ /* 0x000eee0000004200 */
[C---:B----4-:R-:W-:Y:S01]  /*12b80*/  HMMA.16816.F32.BF16 R84, R20.reuse, R108, R84 ;  /* 0x0000006c1454723c */ /* 0x050fe20000041854 */
[----:B------:R4:W-:Y:S06]  /*12b90*/  MUFU.EX2 R108, R42 ;  /* 0x0000002a006c7308 */ /* 0x0009ec0000000800 */
[--C-:B------:R-:W-:Y:S01]  /*12ba0*/  FFMA.FTZ R109, R43, c[0x0][0x2d0], -R155.reuse ;  /* 0x0000b4002b6d7a23 */ /* 0x100fe2000001089b */
[C---:B------:R-:W-:Y:S05]  /*12bb0*/  HMMA.16816.F32.BF16 R88, R20.reuse, R110, R88 ;  /* 0x0000006e1458723c */ /* 0x040fea0000041858 */
[----:B------:R-:W1:Y:S02]  /*12bc0*/  MUFU.EX2 R109, R109 ;  /* 0x0000006d006d7308 */ /* 0x000e640000000800 */
[--C-:B------:R-:W-:Y:S01]  /*12bd0*/  FFMA.FTZ R110, R44, c[0x0][0x2d0], -R156.reuse ;  /* 0x0000b4002c6e7a23 */ /* 0x100fe2000001089c */
[C---:B-----5:R-:W-:Y:S04]  /*12be0*/  HMMA.16816.F32.BF16 R12, R20.reuse, R32, R12 ;  /* 0x00000020140c723c */ /* 0x060fe8000004180c */
[--C-:B------:R-:W-:Y:S02]  /*12bf0*/  FFMA.FTZ R111, R45, c[0x0][0x2d0], -R156.reuse ;  /* 0x0000b4002d6f7a23 */ /* 0x100fe4000001089c */
[----:B------:R-:W-:Y:S01]  /*12c00*/  LDSM.16.MT88.4 R44, [R200+0x6000] ;  /* 0x00600000c82c783b */ /* 0x000fe20000004200 */
[----:B------:R-:W5:Y:S01]  /*12c10*/  MUFU.EX2 R110, R110 ;  /* 0x0000006e006e7308 */ /* 0x000f620000000800 */
[C---:B------:R-:W-:Y:S04]  /*12c20*/  HMMA.16816.F32.BF16 R92, R20.reuse, R34, R92 ;  /* 0x00000022145c723c */ /* 0x040fe8000004185c */
[----:B------:R-:W-:Y:S02]  /*12c30*/  FFMA.FTZ R156, R57, c[0x0][0x2d0], -R156 ;  /* 0x0000b400399c7a23 */ /* 0x000fe4000001089c */
[----:B----4-:R-:W4:Y:S01]  /*12c40*/  LDSM.16.MT88.4 R40, [R200+0x2000] ;  /* 0x00200000c828783b */ /* 0x010f220000004200 */
[--C-:B------:R-:W-:Y:S01]  /*12c50*/  FFMA.FTZ R57, R58, c[0x0][0x2d0], -R155.reuse ;  /* 0x0000b4003a397a23 */ /* 0x100fe2000001089b */
[C---:B--2---:R-:W-:Y:S01]  /*12c60*/  HMMA.16816.F32.BF16 R96, R20.reuse, R24, R96 ;  /* 0x000000181460723c */ /* 0x044fe20000041860 */
[----:B------:R-:W2:Y:S03]  /*12c70*/  MUFU.EX2 R111, R111 ;  /* 0x0000006f006f7308 */ /* 0x000ea60000000800 */
[----:B------:R-:W-:Y:S01]  /*12c80*/  MOV R58, R117 ;  /* 0x00000075003a7202 */ /* 0x000fe20000000f00 */
[----:B------:R-:W-:Y:S01]  /*12c90*/  FFMA.FTZ R155, R59, c[0x0][0x2d0], -R155 ;  /* 0x0000b4003b9b7a23 */ /* 0x000fe2000001089b */
[----:B------:R-:W-:Y:S01]  /*12ca0*/  LDSM.16.MT88.4 R32, [R202+0x5800] ;  /* 0x00580000ca20783b */ /* 0x000fe20000004200 */
[----:B-1----:R-:W-:Y:S01]  /*12cb0*/  MOV R59, R122 ;  /* 0x0000007a003b7202 */ /* 0x002fe20000000f00 */
[C---:B------:R-:W-:Y:S03]  /*12cc0*/  HMMA.16816.F32.BF16 R100, R20.reuse, R26, R100 ;  /* 0x0000001a1464723c */ /* 0x040fe60000041864 */
[----:B------:R-:W-:Y:S03]  /*12cd0*/  MUFU.EX2 R156, R156 ;  /* 0x0000009c009c7308 */ /* 0x000fe60000000800 */
[----:B------:R-:W1:Y:S02]  /*12ce0*/  LDSM.16.MT88.4 R24, [R127+0x2000] ;  /* 0x002000007f18783b */ /* 0x000e640000004200 */
[C---:B------:R-:W-:Y:S05]  /*12cf0*/  HMMA.16816.F32.BF16 R16, R20.reuse, R36, R16 ;  /* 0x000000241410723c */ /* 0x040fea0000041810 */
[----:B------:R-:W1:Y:S03]  /*12d00*/  MUFU.EX2 R57, R57 ;  /* 0x0000003900397308 */ /* 0x000e660000000800 */
[----:B------:R-:W-:Y:S01]  /*12d10*/  HMMA.16816.F32.BF16 R104, R20, R38, R104 ;  /* 0x000000261468723c */ /* 0x000fe20000041868 */
[----:B------:R-:W-:Y:S06]  /*12d20*/  LDSM.16.MT88.4 R36, [R200+0x5800] ;  /* 0x00580000c824783b */ /* 0x000fec0000004200 */
[----:B------:R-:W-:Y:S01]  /*12d30*/  F2FP.BF16.PACK_AB R20, R190, R189 ;  /* 0x000000bdbe14723e */ /* 0x000fe200000010ff */
[----:B------:R-:W1:Y:S01]  /*12d40*/  MUFU.EX2 R155, R155 ;  /* 0x0000009b009b7308 */ /* 0x000e620000000800 */
        /* <DEDUP_REMOVED lines=10> */
[----:B-----5:R-:W-:Y:S01]  /*12df0*/  FADD.FTZ R2, R110, R198 ;  /* 0x000000c66e027221 */ /* 0x020fe20000010000 */
[C---:B------:R-:W-:Y:S01]  /*12e00*/  HMMA.16816.F32.BF16 R8, R20.reuse, R30, R8 ;  /* 0x0000001e1408723c */ /* 0x040fe20000041808 */
[----:B------:R-:W3:Y:S03]  /*12e10*/  LDSM.16.MT88.4 R28, [R201+0x5800] ;  /* 0x00580000c91c783b */ /* 0x000ee60000004200 */
[----:B------:R-:W-:Y:S02]  /*12e20*/  FADD.FTZ R3, R199, R109 ;  /* 0x0000006dc7037221 */ /* 0x000fe40000010000 */
[----:B--2---:R-:W-:Y:S02]  /*12e30*/  FADD.FTZ R2, R111, R2 ;  /* 0x000000026f027221 */ /* 0x004fe40000010000 */
[C---:B------:R-:W-:Y:S08]  /*12e40*/  HMMA.16816.F32.BF16 R60, R20.reuse, R112, R60 ;  /* 0x00000070143c723c */ /* 0x040ff0000004183c */
[C---:B------:R-:W-:Y:S08]  /*12e50*/  HMMA.16816.F32.BF16 R64, R20.reuse, R114, R64 ;  /* 0x000000721440723c */ /* 0x040ff00000041840 */
[C---:B----4-:R-:W-:Y:S08]  /*12e60*/  HMMA.16816.F32.BF16 R68, R20.reuse, R40, R68 ;  /* 0x000000281444723c */ /* 0x050ff00000041844 */
[C---:B------:R-:W-:Y:S01]  /*12e70*/  HMMA.16816.F32.BF16 R72, R20.reuse, R42, R72 ;  /* 0x0000002a1448723c */ /* 0x040fe20000041848 */
[----:B------:R-:W-:Y:S07]  /*12e80*/  LDSM.16.MT88.4 R40, [R201+0x6000] ;  /* 0x00600000c928783b */ /* 0x000fee0000004200 */
[C---:B-1----:R-:W-:Y:S08]  /*12e90*/  HMMA.16816.F32.BF16 R76, R20.reuse, R24, R76 ;  /* 0x00000018144c723c */ /* 0x042ff0000004184c */
[C---:B------:R-:W-:Y:S01]  /*12ea0*/  HMMA.16816.F32.BF16 R80, R20.reuse, R26, R80 ;  /* 0x0000001a1450723c */ /* 0x040fe20000041850 */
[----:B------:R-:W1:Y:S07]  /*12eb0*/  LDSM.16.MT88.4 R24, [R127+0x5800] ;  /* 0x005800007f18783b */ /* 0x000e6e0000004200 */
[C---:B------:R-:W-:Y:S08]  /*12ec0*/  HMMA.16816.F32.BF16 R84, R20.reuse, R32, R84 ;  /* 0x000000201454723c */ /* 0x040ff00000041854 */
[C---:B------:R-:W-:Y:S01]  /*12ed0*/  HMMA.16816.F32.BF16 R88, R20.reuse, R34, R88 ;  /* 0x000000221458723c */ /* 0x040fe20000041858 */
[----:B------:R-:W-:Y:S07]  /*12ee0*/  LDSM.16.MT88.4 R32, [R201+0x2800] ;  /* 0x00280000c920783b */ /* 0x000fee0000004200 */
[C---:B---3--:R-:W-:Y:S08]  /*12ef0*/  HMMA.16816.F32.BF16 R12, R20.reuse, R28, R12 ;  /* 0x0000001c140c723c */ /* 0x048ff0000004180c */
        /* <DEDUP_REMOVED lines=8> */
[----:B------:R-:W-:Y:S02]  /*12f80*/  F2FP.BF16.PACK_AB R23, R117, R123 ;  /* 0x0000007b7517723e */ /* 0x000fe400000010ff */
[----:B------:R-:W-:Y:S01]  /*12f90*/  F2FP.BF16.PACK_AB R20, R111, R110 ;  /* 0x0000006e6f14723e */ /* 0x000fe200000010ff */
[----:B------:R-:W-:Y:S02]  /*12fa0*/  LDSM.16.MT88.4 R116, [R202+0x3000] ;  /* 0x00300000ca74783b */ /* 0x000fe40000004200 */
[----:B------:R-:W-:Y:S02]  /*12fb0*/  F2FP.BF16.PACK_AB R21, R121, R199 ;  /* 0x000000c77915723e */ /* 0x000fe400000010ff */
[-C--:B------:R-:W-:Y:S07]  /*12fc0*/  F2FP.BF16.PACK_AB R22, R122, R120.reuse ;  /* 0x000000787a16723e */ /* 0x080fee00000010ff */
[C---:B--2---:R-:W-:Y:S08]  /*12fd0*/  HMMA.16816.F32.BF16 R4, R20.reuse, R28, R4 ;  /* 0x0000001c1404723c */ /* 0x044ff00000041804 */
[C---:B------:R-:W-:Y:S01]  /*12fe0*/  HMMA.16816.F32.BF16 R8, R20.reuse, R30, R8 ;  /* 0x0000001e1408723c */ /* 0x040fe20000041808 */
[----:B------:R-:W2:Y:S07]  /*12ff0*/  LDSM.16.MT88.4 R28, [R202+0x6000] ;  /* 0x00600000ca1c783b */ /* 0x000eae0000004200 */
[C---:B------:R-:W-:Y:S08]  /*13000*/  HMMA.16816.F32.BF16 R60, R20.reuse, R32, R60 ;  /* 0x00000020143c723c */ /* 0x040ff0000004183c */
[C---:B------:R-:W-:Y:S01]  /*13010*/  HMMA.16816.F32.BF16 R64, R20.reuse, R34, R64 ;  /* 0x000000221440723c */ /* 0x040fe20000041840 */
[----:B------:R-:W3:Y:S07]  /*13020*/  LDSM.16.MT88.4 R32, [R201+0x3000] ;  /* 0x00300000c920783b */ /* 0x000eee0000004200 */
[C---:B-1----:R-:W-:Y:S08]  /*13030*/  HMMA.16816.F32.BF16 R68, R20.reuse, R24, R68 ;  /* 0x000000181444723c */ /* 0x042ff00000041844 */
[C---:B------:R-:W-:Y:S01]  /*13040*/  HMMA.16816.F32.BF16 R72, R20.reuse, R26, R72 ;  /* 0x0000001a1448723c */ /* 0x040fe20000041848 */
[----:B------:R-:W1:Y:S07]  /*13050*/  LDSM.16.MT88.4 R24, [R200+0x3000] ;  /* 0x00300000c818783b */ /* 0x000e6e0000004200 */
[C---:B------:R-:W-:Y:S07]  /*13060*/  HMMA.16816.F32.BF16 R76, R20.reuse, R36, R76 ;  /* 0x00000024144c723c */ /* 0x040fee000004184c */
[----:B------:R-:W-:Y:S01]  /*13070*/  MOV R37, R123 ;  /* 0x0000007b00257202 */ /* 0x000fe20000000f00 */
[C---:B------:R-:W-:Y:S04]  /*13080*/  HMMA.16816.F32.BF16 R80, R20.reuse, R38, R80 ;  /* 0x000000261450723c */ /* 0x040fe80000041850 */
[----:B------:R-:W-:Y:S03]  /*13090*/  MOV R36, R120 ;  /* 0x0000007800247202 */ /* 0x000fe60000000f00 */
[----:B------:R-:W-:Y:S01]  /*130a0*/  MOV R39, R121 ;  /* 0x0000007900277202 */ /* 0x000fe20000000f00 */
[C---:B--2---:R-:W-:Y:S04]  /*130b0*/  HMMA.16816.F32.BF16 R84, R20.reuse, R28, R84 ;  /* 0x0000001c1454723c */ /* 0x044fe80000041854 */
        /* <DEDUP_REMOVED lines=17> */
[C---:B------:R-:W-:Y:S01]  /*131d0*/  FADD.FTZ R252, R156.reuse, R2 ;  /* 0x000000029cfc7221 */ /* 0x040fe20000010000 */
[----:B------:R-:W-:Y:S01]  /*131e0*/  MOV R2, R125 ;  /* 0x0000007d00027202 */ /* 0x000fe20000000f00 */
[C---:B------:R-:W-:Y:S04]  /*131f0*/  HMMA.16816.F32.BF16 R16, R20.reuse, R48, R16 ;  /* 0x000000301410723c */ /* 0x040fe80000041810 */
[----:B------:R-:W-:Y:S04]  /*13200*/  FADD.FTZ R247, R155, R3 ;  /* 0x000000039bf77221 */ /* 0x000fe80000010000 */
[----:B------:R-:W-:Y:S07]  /*13210*/  HMMA.16816.F32.BF16 R104, R20, R50, R104 ;  /* 0x000000321468723c */ /* 0x000fee0000041868 */
        /* <DEDUP_REMOVED lines=25> */
.L_x_333:
[----:B------:R-:W-:Y:S11]  /*133b0*/  @!UPT UIADD3 URZ, URZ, URZ, URZ ;  /* 0x0000003f3f3ff290 */ /* 0x000ff6000fffe03f */
        /* <DEDUP_REMOVED lines=8> */
.L_x_400:
[----:B------:R-:W-:Y:S01]  /*13440*/  FSETP.NE.FTZ.AND P1, PT, R3, RZ, PT ;  /* 0x000000ff0300720b */ /* 0x000fe20003f35000 */
[----:B---3--:R-:W-:Y:S01]  /*13450*/  FADD.FTZ R9, R9, R247 ;  /* 0x000000f709097221 */ /* 0x008fe20000010000 */
[----:B------:R-:W-:Y:S02]  /*13460*/  MOV R10, RZ ;  /* 0x000000ff000a7202 */ /* 0x000fe40000000f00 */
[----:B------:R-:W-:Y:S02]  /*13470*/  MOV R8, RZ ;  /* 0x000000ff00087202 */ /* 0x000fe40000000f00 */
[----:B------:R-:W-:-:S07]  /*13480*/  FSETP.NE.FTZ.AND P0, PT, R9, RZ, PT ;  /* 0x000000ff0900720b */ /* 0x000fce0003f15000 */
[----:B------:R-:W1:Y:S01]  /*13490*/  @P1 MUFU.LG2 R4, R3 ;  /* 0x0000000300041308 */ /* 0x000e620000000c00 */
[----:B------:R-:W-:-:S05]  /*134a0*/  @P1 MOV R5, 0x3f317218 ;  /* 0x3f31721800051802 */ /* 0x000fca0000000f00 */
[----:B------:R-:W-:Y:S02]  /*134b0*/  @P1 FMUL.FTZ R5, R5, c[0x0][0x2d0] ;  /* 0x0000b40005051a20 */ /* 0x000fe40000410000 */
[----:B------:R3:W4:Y:S01]  /*134c0*/  @P1 MUFU.RCP R10, R3 ;  /* 0x00000003000a1308 */ /* 0x0007220000001000 */
[----:B-1----:R-:W-:-:S07]  /*134d0*/  @P1 FMUL.FTZ R4, R4, 0.69314718246459960938 ;  /* 0x3f31721804041820 */ /* 0x002fce0000410000 */
[----:B------:R-:W-:Y:S01]  /*134e0*/  @P0 MUFU.RCP R8, R9 ;  /* 0x0000000900080308 */ /* 0x000fe20000001000 */
[----:B---3--:R-:W-:Y:S01]  /*134f0*/  MOV R3, 0xff800000 ;  /* 0xff80000000037802 */ /* 0x008fe20000000f00 */
[----:B------:R-:W-:-:S06]  /*13500*/  @P1 FFMA.FTZ R3, R5, R0, R4 ;  /* 0x0000000005031223 */ /* 0x000fcc0000010004 */
[----:B------:R1:W3:Y:S01]  /*13510*/  @P0 MUFU.LG2 R0, R9 ;  /* 0x0000000900000308 */ /* 0x0002e20000000c00 */
[C---:B----4-:R-:W-:Y:S02]  /*13520*/  FMUL.FTZ R120, R10.reuse, R120 ;  /* 0x000000780a787220 */ /* 0x050fe40000410000 */
[C---:B------:R-:W-:Y:S02]  /*13530*/  FMUL.FTZ R121, R10.reuse, R121 ;  /* 0x000000790a797220 */ /* 0x040fe40000410000 */
[C---:B------:R-:W-:Y:S02]  /*13540*/  FMUL.FTZ R116, R10.reuse, R116 ;  /* 0x000000740a747220 */ /* 0x040fe40000410000 */
[C---:B------:R-:W-:Y:S02]  /*13550*/  FMUL.FTZ R117, R10.reuse, R117 ;  /* 0x000000750a757220 */ /* 0x040fe40000410000 */
[C---:B------:R-:W-:Y:S02]  /*13560*/  FMUL.FTZ R60, R10.reuse, R60 ;  /* 0x0000003c0a3c7220 */ /* 0x040fe40000410000 */
[----:B------:R-:W-:-:S02]  /*13570*/  FMUL.FTZ R61, R10, R61 ;  /* 0x0000003d0a3d7220 */ /* 0x000fc40000410000 */
[C---:B------:R-:W-:Y:S02]  /*13580*/  FMUL.FTZ R64, R10.reuse, R64 ;  /* 0x000000400a407220 */ /* 0x040fe40000410000 */
[C---:B------:R-:W-:Y:S01]  /*13590*/  FMUL.FTZ R65, R10.reuse, R65 ;  /* 0x000000410a417220 */ /* 0x040fe20000410000 */
[----:B-1----:R-:W-:Y:S01]  /*135a0*/  MOV R9, 0xff800000 ;  /* 0xff80000000097802 */ /* 0x002fe20000000f00 */
        /* <DEDUP_REMOVED lines=24> */
[----:B------:R-:W-:Y:S01]  /*13730*/  @P0 MOV R10, 0x3f317218 ;  /* 0x3f317218000a0802 */ /* 0x000fe20000000f00 */
[----:B---3--:R-:W-:Y:S01]  /*13740*/  @P0 FMUL.FTZ R11, R0, 0.69314718246459960938 ;  /* 0x3f317218000b0820 */ /* 0x008fe20000410000 */
[----:B------:R-:W-:Y:S01]  /*13750*/  MOV R0, 0x1 ;  /* 0x0000000100007802 */ /* 0x000fe20000000f00 */
[----:B------:R-:W-:Y:S02]  /*13760*/  FMUL.FTZ R122, R8, R122 ;  /* 0x0000007a087a7220 */ /* 0x000fe40000410000 */
[----:B------:R-:W-:Y:S02]  /*13770*/  @P0 FMUL.FTZ R10, R10, c[0x0][0x2d0] ;  /* 0x0000b4000a0a0a20 */ /* 0x000fe40000410000 */
[----:B------:R-:W-:-:S02]  /*13780*/  FMUL.FTZ R123, R8, R123 ;  /* 0x0000007b087b7220 */ /* 0x000fc40000410000 */
[----:B------:R-:W-:Y:S01]  /*13790*/  @P0 FFMA.FTZ R9, R10, R2, R11 ;  /* 0x000000020a090223 */ /* 0x000fe2000001000b */
[----:B------:R-:W-:Y:S01]  /*137a0*/  PRMT R2, R0, 0x7610, R2 ;  /* 0x0000761000027816 */ /* 0x000fe20000000002 */
        /* <DEDUP_REMOVED lines=29> */
[----:B------:R-:W-:Y:S02]  /*13980*/  FMUL.FTZ R107, R8, R107 ;  /* 0x0000006b086b7220 */ /* 0x000fe40000410000 */
.L_x_302:
[----:B------:R-:W-:Y:S01]  /*13990*/  LOP3.LUT P0, RZ, R215, 0xff, RZ, 0xc0, !PT ;  /* 0x000000ffd7ff7812 */ /* 0x000fe2000780c0ff */
[----:B------:R-:W-:-:S12]  /*139a0*/  BSSY B0, `(.L_x_338) ;  /* 0x000000f000007945 */ /* 0x000fd80003800000 */
[----:B------:R-:W-:Y:S05]  /*139b0*/  @P0 BRA `(.L_x_339) ;  /* 0x000000d000000947 */ /* 0x000fea0003800000 */
[----:B------:R-:W1:Y:S01]  /*139c0*/  S2R R0, SR_LANEID ;  /* 0x0000000000007919 */ /* 0x000e620000000000 */
[----:B------:R-:W-:Y:S01]  /*139d0*/  VOTEU.ANY UR4, UPT, PT ;  /* 0x0000000000047886 */ /* 0x000fe200038e0100 */
[----:B------:R-:W-:Y:S01]  /*139e0*/  IMAD.MOV.U32 R22, RZ, RZ, c[0x0][0x560] ;  /* 0x00015800ff167624 */ /* 0x000fe200078e00ff */
[----:B------:R-:W1:Y:S01]  /*139f0*/  FLO.U32 R10, UR4 ;  /* 0x00000004000a7d00 */ /* 0x000e6200080e0000 */
[----:B------:R-:W-:-:S07]  /*13a00*/  IMAD.MOV.U32 R23, RZ, RZ, c[0x0][0x564] ;  /* 0x00015900ff177624 */ /* 0x000fce00078e00ff */
[----:B------:R-:W3:Y:S01]  /*13a10*/  POPC R8, UR4 ;  /* 0x0000000400087d09 */ /* 0x000ee20008000000 */
[----:B-1----:R-:W-:-:S13]  /*13a20*/  ISETP.EQ.U32.AND P0, PT, R10, R0, PT ;  /* 0x000000000a00720c */ /* 0x002fda0003f02070 */
[----:B---3--:R-:W3:Y:S04]  /*13a30*/  @P0 ATOMG.E.ADD.STRONG.GPU PT, R8, [R22.64], R8 ;  /* 0x00000008160809a8 */ /* 0x008ee800081ee1ca */
[----:B------:R-:W1:Y:S02]  /*13a40*/  S2R R0, SR_LTMASK ;  /* 0x0000000000007919 */ /* 0x000e640000003900 */
[----:B-1----:R-:W-:-:S04]  /*13a50*/  LOP3.LUT R0, R0, UR4, RZ, 0xc0, !PT ;  /* 0x0000000400007c12 */ /* 0x002fc8000f8ec0ff */
[----:B------:R-:W1:Y:S01]  /*13a60*/  POPC R208, R0 ;  /* 0x0000000000d07309 */ /* 0x000e620000000000 */
[----:B---3--:R-:W1:Y:S02]  /*13a70*/  SHFL.IDX PT, R8, R8, R10, 0x1f ;  /* 0x00001f0a08087589 */ /* 0x008e6400000e0000 */
[----:B-1----:R-:W-:-:S05]  /*13a80*/  IADD3 R208, R8, c[0x0][0xc], R208 ;  /* 0x0000030008d07a10 */ /* 0x002fca0007ffe0d0 */
.L_x_339:
[----:B------:R-:W-:Y:S05]  /*13a90*/  BSYNC B0 ;  /* 0x0000000000007941 */ /* 0x000fea0003800000 */
.L_x_338:
[----:B------:R-:W-:Y:S01]  /*13aa0*/  PRMT R2, R2, 0x9910, RZ ;  /* 0x0000991002027816 */ /* 0x000fe200000000ff */
[----:B------:R-:W-:Y:S01]  /*13ab0*/  IMAD.SHL.U32 R11, R222, 0x8, RZ ;  /* 0x00000008de0b7824 */ /* 0x000fe200078e00ff */
[----:B------:R-:W-:Y:S01]  /*13ac0*/  BSSY B1, `(.L_x_340) ;  /* 0x00002a0000017945 */ /* 0x000fe20003800000 */
[----:B------:R-:W-:Y:S01]  /*13ad0*/  IMAD.MOV.U32 R0, RZ, RZ, R208 ;  /* 0x000000ffff007224 */ /* 0x000fe200078e00d0 */
[----:B------:R-:W-:Y:S02]  /*13ae0*/  ISETP.NE.AND P0, PT, R2, RZ, PT ;  /* 0x000000ff0200720c */ /* 0x000fe40003f05270 */
[----:B------:R-:W-:Y:S02]  /*13af0*/  SHF.R.S32.HI R25, RZ, 0x1f, R232 ;  /* 0x0000001fff197819 */ /* 0x000fe400000114e8 */
[----:B------:R-:W-:-:S02]  /*13b00*/  SHF.R.S32.HI R22, RZ, 0x1f, R217 ;  /* 0x0000001fff167819 */ /* 0x000fc400000114d9 */
[----:B------:R-:W-:-:S07]  /*13b10*/  SHF.R.S32.HI R23, RZ, 0x1f, R11 ;  /* 0x0000001fff177819 */ /* 0x000fce000001140b */
[----:B------:R-:W-:Y:S05]  /*13b20*/  @!P0 BRA `(.L_x_341) ;  /* 0x00001ed000008947 */ /* 0x000fea0003800000 */
[----:B------:R-:W-:Y:S01]  /*13b30*/  SHF.R.S32.HI R10, RZ, 0x1f, R215 ;  /* 0x0000001fff0a7819 */ /* 0x000fe200000114d7 */
[----:B------:R-:W-:Y:S01]  /*13b40*/  WARPSYNC 0xffffffff ;  /* 0xffffffff00007948 */ /* 0x000fe20003800000 */
[----:B------:R-:W-:Y:S01]  /*13b50*/  BAR.SYNC.DEFER_BLOCKING 0x1, 0x100 ;  /* 0x0044000000007b1d */ /* 0x000fe20000010000 */
[----:B------:R-:W-:Y:S02]  /*13b60*/  F2FP.BF16.PACK_AB R26, R121, R120 ;  /* 0x00000078791a723e */ /* 0x000fe400000010ff */
[CC--:B------:R-:W-:Y:S02]  /*13b70*/  LEA.HI R2, R10.reuse, R215.reuse, RZ, 0x2 ;  /* 0x000000d70a027211 */ /* 0x0c0fe400078f10ff */
[----:B------:R-:W-:Y:S02]  /*13b80*/  LEA.HI R10, R10, R215, RZ, 0x5 ;  /* 0x000000d70a0a7211 */ /* 0x000fe400078f28ff */
[--C-:B------:R-:W-:Y:S02]  /*13b90*/  SHF.R.S32.HI R8, RZ, 0x2, R2.reuse ;  /* 0x00000002ff087819 */ /* 0x100fe40000011402 */
[----:B------:R-:W-:-:S02]  /*13ba0*/  SHF.R.S32.HI R24, RZ, 0x1f, R2 ;  /* 0x0000001fff187819 */ /* 0x000fc40000011402 */
[----:B------:R-:W-:Y:S02]  /*13bb0*/  LOP3.LUT R2, R2, 0xfffffffc, RZ, 0xc0, !PT ;  /* 0xfffffffc02027812 */ /* 0x000fe400078ec0ff */
[----:B------:R-:W-:Y:S02]  /*13bc0*/  LEA.HI R24, R24, R8, RZ, 0x3 ;  /* 0x0000000818187211 */ /* 0x000fe400078f18ff */
[----:B------:R-:W-:Y:S01]  /*13bd0*/  SHF.R.S32.HI R29, RZ, 0x5, R10 ;  /* 0x00000005ff1d7819 */ /* 0x000fe2000001140a */
[----:B------:R-:W-:Y:S01]  /*13be0*/  IMAD.IADD R2, R215, 0x1, -R2 ;  /* 0x00000001d7027824 */ /* 0x000fe200078e0a02 */
[----:B------:R-:W-:Y:S02]  /*13bf0*/  LOP3.LUT R24, R24, 0xfffffff8, RZ, 0xc0, !PT ;  /* 0xfffffff818187812 */ /* 0x000fe400078ec0ff */
[----:B------:R-:W-:Y:S02]  /*13c00*/  F2FP.BF16.PACK_AB R27, R117, R116 ;  /* 0x00000074751b723e */ /* 0x000fe400000010ff */
[----:B------:R-:W-:Y:S01]  /*13c10*/  ISETP.NE.U32.AND P0, PT, RZ, c[0x0][0x508], PT ;  /* 0x00014200ff007a0c */ /* 0x000fe20003f05070 */
[----:B------:R-:W-:Y:S01]  /*13c20*/  IMAD.IADD R24, R8, 0x1, -R24 ;  /* 0x0000000108187824 */ /* 0x000fe200078e0a18 */
[----:B------:R-:W-:Y:S01]  /*13c30*/  ISETP.NE.U32.AND P2, PT, RZ, c[0x0][0x500], PT ;  /* 0x00014000ff007a0c */ /* 0x000fe20003f45070 */
[----:B------:R-:W-:Y:S01]  /*13c40*/  IMAD.SHL.U32 R8, R29, 0x400, RZ ;  /* 0x000004001d087824 */ /* 0x000fe200078e00ff */
[----:B------:R-:W-:Y:S01]  /*13c50*/  ISETP.NE.AND.EX P1, PT, RZ, c[0x0][0x50c], PT, P0 ;  /* 0x00014300ff007a0c */ /* 0x000fe20003f25300 */
[----:B------:R-:W-:Y:S01]  /*13c60*/  IMAD.SHL.U32 R24, R24, 0x40, RZ ;  /* 0x0000004018187824 */ /* 0x000fe200078e00ff */
[----:B------:R-:W-:Y:S01]  /*13c70*/  ISETP.NE.AND.EX P2, PT, RZ, c[0x0][0x504], PT, P2 ;  /* 0x00014100ff007a0c */ /* 0x000fe20003f45320 */
[----:B------:R-:W-:-:S03]  /*13c80*/  IMAD R8, R2, 0x2, R8 ;  /* 0x0000000202087824 */ /* 0x000fc600078e0208 */
[----:B------:R-:W-:-:S04]  /*13c90*/  LOP3.LUT R24, R24, 0x1c0, RZ, 0xc0, !PT ;  /* 0x000001c018187812 */ /* 0x000fc800078ec0ff */
[----:B------:R-:W-:-:S03]  /*13ca0*/  LEA.HI R24, R24, R24, RZ, 0x1d ;  /* 0x0000001818187211 */ /* 0x000fc600078fe8ff */
[----:B------:R-:W-:Y:S02]  /*13cb0*/  @P1 LEA R30, P0, R232, c[0x0][0x508], 0x2 ;  /* 0x00014200e81e1a11 */ /* 0x000fe400078010ff */
[----:B------:R-:W-:Y:S01]  /*13cc0*/  IMAD.IADD R24, R8, 0x1, R24 ;  /* 0x0000000108187824 */ /* 0x000fe200078e0218 */
[----:B------:R-:W-:Y:S02]  /*13cd0*/  F2FP.BF16.PACK_AB R8, R123, R122 ;  /* 0x0000007a7b08723e */ /* 0x000fe400000010ff */
[----:B------:R-:W-:Y:S01]  /*13ce0*/  @P1 LEA.HI.X R31, R232, c[0x0][0x50c], R25, 0x2, P0 ;  /* 0x00014300e81f1a11 */ /* 0x000fe200000f1419 */
[----:B------:R-:W-:-:S05]  /*13cf0*/  IMAD.SHL.U32 R24, R24, 0x2, RZ ;  /* 0x0000000218187824 */ /* 0x000fca00078e00ff */
[----:B------:R1:W-:Y:S04]  /*13d00*/  STS [R24+0x80], R26 ;  /* 0x0000801a18007388 */ /* 0x0003e80000000800 */
[----:B------:R3:W-:Y:S04]  /*13d10*/  STS [R24+0x480], R8 ;  /* 0x0004800818007388 */ /* 0x0007e80000000800 */
[----:B------:R4:W-:Y:S01]  /*13d20*/  STS [R216], R27 ;  /* 0x0000001bd8007388 */ /* 0x0009e20000000800 */
[----:B-1----:R-:W-:Y:S02]  /*13d30*/  F2FP.BF16.PACK_AB R26, R119, R118 ;  /* 0x00000076771a723e */ /* 0x002fe400000010ff */
[----:B---3--:R-:W-:-:S03]  /*13d40*/  F2FP.BF16.PACK_AB R8, R61, R60 ;  /* 0x0000003c3d08723e */ /* 0x008fc600000010ff */
[----:B------:R1:W-:Y:S01]  /*13d50*/  STS [R216+0x400], R26 ;  /* 0x0004001ad8007388 */ /* 0x0003e20000000800 */
[----:B----4-:R-:W-:-:S03]  /*13d60*/  F2FP.BF16.PACK_AB R27, R63, R62 ;  /* 0x0000003e3f1b723e */ /* 0x010fc600000010ff */
[----:B------:R3:W-:Y:S04]  /*13d70*/  STS [R227+0x80], R8 ;  /* 0x00008008e3007388 */ /* 0x0007e80000000800 */
[----:B------:R4:W-:Y:S01]  /*13d80*/  STS [R227+0x480], R27 ;  /* 0x0004801be3007388 */ /* 0x0009e20000000800 */
[----:B-1----:R-:W-:Y:S02]  /*13d90*/  F2FP.BF16.PACK_AB R26, R65, R64 ;  /* 0x00000040411a723e */ /* 0x002fe400000010ff */
[----:B---3--:R-:W-:-:S03]  /*13da0*/  F2FP.BF16.PACK_AB R8, R67, R66 ;  /* 0x000000424308723e */ /* 0x008fc600000010ff */
[----:B------:R1:W-:Y:S01]  /*13db0*/  STS [R229], R26 ;  /* 0x0000001ae5007388 */ /* 0x0003e20000000800 */
[----:B----4-:R-:W-:-:S03]  /*13dc0*/  F2FP.BF16.PACK_AB R27, R69, R68 ;  /* 0x00000044451b723e */ /* 0x010fc600000010ff */
[----:B------:R3:W-:Y:S04]  /*13dd0*/  STS [R229+0x400], R8 ;  /* 0x00040008e5007388 */ /* 0x0007e80000000800 */
[----:B------:R4:W-:Y:S01]  /*13de0*/  STS [R226+0x80], R27 ;  /* 0x0000801be2007388 */ /* 0x0009e20000000800 */
[----:B-1----:R-:W-:Y:S02]  /*13df0*/  F2FP.BF16.PACK_AB R26, R71, R70 ;  /* 0x00000046471a723e */ /* 0x002fe400000010ff */
[----:B---3--:R-:W-:-:S03]  /*13e00*/  F2FP.BF16.PACK_AB R8, R73, R72 ;  /* 0x000000484908723e */ /* 0x008fc600000010ff */
[----:B------:R1:W-:Y:S01]  /*13e10*/  STS [R226+0x480], R26 ;  /* 0x0004801ae2007388 */ /* 0x0003e20000000800 */
[----:B----4-:R-:W-:-:S03]  /*13e20*/  F2FP.BF16.PACK_AB R27, R75, R74 ;  /* 0x0000004a4b1b723e */ /* 0x010fc600000010ff */
[----:B------:R3:W-:Y:S04]  /*13e30*/  STS [R228], R8 ;  /* 0x00000008e4007388 */ /* 0x0007e80000000800 */
[----:B------:R4:W-:Y:S01]  /*13e40*/  STS [R228+0x400], R27 ;  /* 0x0004001be4007388 */ /* 0x0009e20000000800 */
[----:B-1----:R-:W-:Y:S02]  /*13e50*/  F2FP.BF16.PACK_AB R26, R5, R4 ;  /* 0x00000004051a723e */ /* 0x002fe400000010ff */
[----:B---3--:R-:W-:-:S03]  /*13e60*/  F2FP.BF16.PACK_AB R8, R17, R16 ;  /* 0x000000101108723e */ /* 0x008fc600000010ff */
[----:B------:R1:W-:Y:S01]  /*13e70*/  STS [R230+0x80], R26 ;  /* 0x0000801ae6007388 */ /* 0x0003e20000000800 */
[----:B----4-:R-:W-:-:S03]  /*13e80*/  F2FP.BF16.PACK_AB R27, R7, R6 ;  /* 0x00000006071b723e */ /* 0x010fc600000010ff */
        /* <DEDUP_REMOVED lines=10> */
[----:B------:R1:W-:Y:S01]  /*13f30*/  STS [R216+0x4000], R26 ;  /* 0x0040001ad8007388 */ /* 0x0003e20000000800 */
[----:B----4-:R-:W-:-:S03]  /*13f40*/  F2FP.BF16.PACK_AB R24, R113, R112 ;  /* 0x000000707118723e */ /* 0x010fc600000010ff */
[----:B------:R3:W-:Y:S01]  /*13f50*/  STS [R216+0x4400], R8 ;  /* 0x00440008d8007388 */ /* 0x0007e20000000800 */
[----:B------:R-:W-:-:S03]  /*13f60*/  F2FP.BF16.PACK_AB R27, R107, R106 ;  /* 0x0000006a6b1b723e */ /* 0x000fc600000010ff */
[----:B------:R4:W-:Y:S01]  /*13f70*/  STS [R227+0x4080], R24 ;  /* 0x00408018e3007388 */ /* 0x0009e20000000800 */
        /* <DEDUP_REMOVED lines=13> */
[----:B---3--:R-:W-:Y:S02]  /*14050*/  F2FP.BF16.PACK_AB R8, R103, R102 ;  /* 0x000000666708723e */ /* 0x008fe400000010ff */
[----:B----4-:R-:W-:-:S03]  /*14060*/  F2FP.BF16.PACK_AB R24, R111, R110 ;  /* 0x0000006e6f18723e */ /* 0x010fc600000010ff */
[----:B------:R1:W-:Y:S04]  /*14070*/  STS [R228+0x4400], R8 ;  /* 0x00440008e4007388 */ /* 0x0003e80000000800 */
[----:B------:R3:W-:Y:S04]  /*14080*/  STS [R230+0x4080], R26 ;  /* 0x0040801ae6007388 */ /* 0x0007e80000000800 */
[----:B------:R4:W-:Y:S04]  /*14090*/  STS [R230+0x4480], R24 ;  /* 0x00448018e6007388 */ /* 0x0009e80000000800 */
[----:B------:R-:W-:Y:S01]  /*140a0*/  STS [R231+0x4400], R27 ;  /* 0x0044001be7007388 */ /* 0x000fe20000000800 */
[----:B-1----:R-:W-:Y:S01]  /*140b0*/  F2FP.BF16.PACK_AB R8, R105, R104 ;  /* 0x000000686908723e */ /* 0x002fe200000010ff */
[----:B---3--:R-:W-:-:S04]  /*140c0*/  IMAD.MOV.U32 R26, RZ, RZ, c[0x0][0x388] ;  /* 0x0000e200ff1a7624 */ /* 0x008fc800078e00ff */
[----:B------:R1:W-:Y:S01]  /*140d0*/  STS [R231+0x4000], R8 ;  /* 0x00400008e7007388 */ /* 0x0003e20000000800 */
[----:B----4-:R-:W-:-:S03]  /*140e0*/  IMAD.MOV.U32 R24, RZ, RZ, RZ ;  /* 0x000000ffff187224 */ /* 0x010fc600078e00ff */
[----:B------:R-:W-:Y:S01]  /*140f0*/  BAR.SYNC.DEFER_BLOCKING 0x1, 0x100 ;  /* 0x0044000000007b1d */ /* 0x000fe20000010000 */
[----:B-1----:R-:W-:-:S05]  /*14100*/  IMAD.MOV.U32 R8, RZ, RZ, 0x4 ;  /* 0x00000004ff087424 */ /* 0x002fca00078e00ff */
[----:B------:R1:W5:Y:S01]  /*14110*/  @P1 LDG.E R26, [R30.64] ;  /* 0x0000000a1e1a1981 */ /* 0x000362000c1e1900 */
[----:B------:R-:W-:-:S05]  /*14120*/  IMAD.WIDE R32, R232, R8, c[0x0][0x500] ;  /* 0x00014000e8207625 */ /* 0x000fca00078e0208 */
[----:B------:R1:W5:Y:S01]  /*14130*/  @P2 LDG.E R24, [R32.64] ;  /* 0x0000000a20182981 */ /* 0x000362000c1e1900 */
[----:B------:R-:W-:-:S04]  /*14140*/  ISETP.NE.AND P0, PT, R210, RZ, PT ;  /* 0x000000ffd200720c */ /* 0x000fc80003f05270 */
[----:B------:R-:W-:Y:S01]  /*14150*/  SEL R210, R210, c[0x0][0x3d4], P0 ;  /* 0x0000f500d2d27a07 */ /* 0x000fe20000000000 */
[----:B------:R-:W-:Y:S05]  /*14160*/  @P1 BRA `(.L_x_342) ;  /* 0x0000004000001947 */ /* 0x000fea0003800000 */
[----:B------:R-:W-:Y:S05]  /*14170*/  @!P2 BRA `(.L_x_342) ;  /* 0x000000300000a947 */ /* 0x000fea0003800000 */
[----:B-----5:R3:W4:Y:S04]  /*14180*/  LDG.E R26, [R32.64] ;  /* 0x0000000a201a7981 */ /* 0x020728000c1e1900 */
[----:B-1-3--:R-:W4:Y:S02]  /*14190*/  LDG.E R32, [R32.64+0x4] ;  /* 0x0000040a20207981 */ /* 0x00af24000c1e1900 */
[----:B----4-:R-:W-:Y:S02]  /*141a0*/  IADD3 R26, -R26, R32, RZ ;  /* 0x000000201a1a7210 */ /* 0x010fe40007ffe1ff */
.L_x_342:
[----:B-1----:R-:W-:Y:S01]  /*141b0*/  IMAD.MOV.U32 R32, RZ, RZ, 0x368 ;  /* 0x00000368ff207424 */ /* 0x002fe200078e00ff */
[----:B------:R-:W-:Y:S01]  /*141c0*/  ISETP.GT.AND P2, PT, R210, 0x1, PT ;  /* 0x00000001d200780c */ /* 0x000fe20003f44270 */
[----:B------:R-:W-:Y:S01]  /*141d0*/  IMAD.MOV.U32 R30, RZ, RZ, c[0x0][0x4e8] ;  /* 0x00013a00ff1e7624 */ /* 0x000fe200078e00ff */
[----:B------:R-:W-:Y:S01]  /*141e0*/  SHF.R.S32.HI R27, RZ, 0x1f, R10 ;  /* 0x0000001fff1b7819 */ /* 0x000fe2000001140a */
[----:B-----5:R-:W-:Y:S01]  /*141f0*/  IMAD R26, R26, c[0x0][0x4e8], RZ ;  /* 0x00013a001a1a7a24 */ /* 0x020fe200078e02ff */
[----:B------:R-:W-:-:S02]  /*14200*/  SEL R32, R32, 0x328, P2 ;  /* 0x0000032820207807 */ /* 0x000fc40001000000 */
[----:B------:R-:W-:Y:S02]  /*14210*/  LOP3.LUT R10, R10, 0xffffffe0, RZ, 0xc0, !PT ;  /* 0xffffffe00a0a7812 */ /* 0x000fe400078ec0ff */
[----:B------:R1:W3:Y:S01]  /*14220*/  LDC.64 R36, c[0x0][R32+0x170] ;  /* 0x00005c0020247b82 */ /* 0x0002e20000000a00 */
[----:B------:R-:W-:Y:S02]  /*14230*/  LEA.HI R27, R27, R29, RZ, 0x3 ;  /* 0x0000001d1b1b7211 */ /* 0x000fe400078f18ff */
[----:B------:R-:W-:Y:S01]  /*14240*/  IMAD.IADD R10, R215, 0x1, -R10 ;  /* 0x00000001d70a7824 */ /* 0x000fe200078e0a0a */
[----:B------:R-:W-:Y:S02]  /*14250*/  ISETP.NE.U32.AND P0, PT, RZ, c[0x0][0x500], PT ;  /* 0x00014000ff007a0c */ /* 0x000fe40003f05070 */
[----:B------:R-:W-:Y:S02]  /*14260*/  LOP3.LUT R27, R27, 0xffffff8, RZ, 0xc0, !PT ;  /* 0x0ffffff81b1b7812 */ /* 0x000fe400078ec0ff */
[----:B------:R1:W4:Y:S01]  /*14270*/  LDC.64 R38, c[0x0][R32+0x168] ;  /* 0x00005a0020267b82 */ /* 0x0003220000000a00 */
[----:B------:R-:W-:-:S02]  /*14280*/  SHF.R.S32.HI R8, RZ, 0x1f, R10 ;  /* 0x0000001fff087819 */ /* 0x000fc4000001140a */
[----:B------:R-:W-:Y:S01]  /*14290*/  IMAD.IADD R29, R29, 0x1, -R27 ;  /* 0x000000011d1d7824 */ /* 0x000fe200078e0a1b */
[----:B------:R-:W-:Y:S02]  /*142a0*/  LEA.HI R27, R2, R2, RZ, 0x1 ;  /* 0x00000002021b7211 */ /* 0x000fe400078f08ff */
[----:B------:R-:W-:Y:S02]  /*142b0*/  LEA.HI R8, R8, R10, RZ, 0x2 ;  /* 0x0000000a08087211 */ /* 0x000fe400078f10ff */
[----:B------:R1:W2:Y:S01]  /*142c0*/  LDC.64 R34, c[0x0][R32+0x178] ;  /* 0x00005e0020227b82 */ /* 0x0002a20000000a00 */
[----:B------:R-:W-:Y:S02]  /*142d0*/  LOP3.LUT R27, R27, 0x1ffffffe, RZ, 0xc0, !PT ;  /* 0x1ffffffe1b1b7812 */ /* 0x000fe400078ec0ff */
[----:B------:R-:W-:Y:S02]  /*142e0*/  SHF.R.S32.HI R28, RZ, 0x2, R8 ;  /* 0x00000002ff1c7819 */ /* 0x000fe40000011408 */
[----:B------:R-:W-:Y:S01]  /*142f0*/  ISETP.NE.AND P3, PT, R30, 0x1, PT ;  /* 0x000000011e00780c */ /* 0x000fe20003f65270 */
[----:B------:R-:W-:Y:S01]  /*14300*/  IMAD.IADD R27, R2, 0x1, -R27 ;  /* 0x00000001021b7824 */ /* 0x000fe200078e0a1b */
[----:B------:R-:W-:Y:S01]  /*14310*/  ISETP.NE.AND.EX P0, PT, RZ, c[0x0][0x504], PT, P0 ;  /* 0x00014100ff007a0c */ /* 0x000fe20003f05300 */
[----:B------:R-:W-:-:S03]  /*14320*/  IMAD R28, R29, 0x10, R28 ;  /* 0x000000101d1c7824 */ /* 0x000fc600078e021c */
[----:B------:R-:W-:Y:S01]  /*14330*/  SEL R232, R232, RZ, !P0 ;  /* 0x000000ffe8e87207 */ /* 0x000fe20004000000 */
[--C-:B------:R-:W-:Y:S01]  /*14340*/  IMAD R27, R27, 0x8, R28.reuse ;  /* 0x000000081b1b7824 */ /* 0x100fe200078e021c */
[----:B------:R-:W-:Y:S01]  /*14350*/  SEL R29, R25, RZ, !P0 ;  /* 0x000000ff191d7207 */ /* 0x000fe20004000000 */
[C---:B------:R-:W-:Y:S02]  /*14360*/  IMAD R28, R209.reuse, 0x80, R28 ;  /* 0x00000080d11c7824 */ /* 0x040fe400078e021c */
[----:B------:R-:W-:-:S04]  /*14370*/  IMAD R25, R209, 0x80, R27 ;  /* 0x00000080d1197824 */ /* 0x000fc800078e021b */
[----:B------:R-:W-:Y:S01]  /*14380*/  @P3 IMAD.HI.U32 R27, R25, c[0x0][0x4ec], RZ ;  /* 0x00013b00191b3a27 */ /* 0x000fe200078e00ff */
[----:B-1----:R-:W1:Y:S03]  /*14390*/  LDC.64 R32, c[0x0][R32+0x160] ;  /* 0x0000580020207b82 */ /* 0x002e660000000a00 */
[----:B---3--:R-:W-:-:S04]  /*143a0*/  IMAD R2, R37, R232, RZ ;  /* 0x000000e825027224 */ /* 0x008fc800078e02ff */
[C---:B------:R-:W-:Y:S02]  /*143b0*/  IMAD R2, R36.reuse, R29, R2 ;  /* 0x0000001d24027224 */ /* 0x040fe400078e0202 */
[----:B------:R-:W-:Y:S01]  /*143c0*/  IMAD.MOV.U32 R29, RZ, RZ, R25 ;  /* 0x000000ffff1d7224 */ /* 0x000fe200078e0019 */
[----:B------:R-:W-:Y:S01]  /*143d0*/  @P3 SHF.R.U32.HI R29, RZ, c[0x0][0x4f0], R27 ;  /* 0x00013c00ff1d3a19 */ /* 0x000fe2000001161b */
[----:B------:R-:W-:Y:S01]  /*143e0*/  IMAD.WIDE.U32 R36, R36, R232, RZ ;  /* 0x000000e824247225 */ /* 0x000fe200078e00ff */
[----:B------:R-:W-:-:S03]  /*143f0*/  SEL R27, R235, RZ, P2 ;  /* 0x000000ffeb1b7207 */ /* 0x000fc60001000000 */
[----:B----4-:R-:W-:-:S04]  /*14400*/  IMAD.WIDE.U32 R30, R38, R233, RZ ;  /* 0x000000e9261e7225 */ /* 0x010fc800078e00ff */
[----:B------:R-:W-:Y:S01]  /*14410*/  IMAD R38, R39, R233, RZ ;  /* 0x000000e927267224 */ /* 0x000fe200078e02ff */
[----:B------:R-:W-:Y:S01]  /*14420*/  IADD3 R36, P1, P0, R36, R30, R24 ;  /* 0x0000001e24247210 */ /* 0x000fe2000783e018 */
[----:B------:R-:W-:Y:S01]  /*14430*/  IMAD.IADD R2, R37, 0x1, R2 ;  /* 0x0000000125027824 */ /* 0x000fe200078e0202 */
[----:B------:R-:W-:Y:S01]  /*14440*/  SHF.R.S32.HI R30, RZ, 0x1f, R24 ;  /* 0x0000001fff1e7819 */ /* 0x000fe20000011418 */
[----:B------:R-:W-:Y:S02]  /*14450*/  IMAD.IADD R38, R31, 0x1, R38 ;  /* 0x000000011f267824 */ /* 0x000fe400078e0226 */
[-C--:B--2---:R-:W-:Y:S02]  /*14460*/  IMAD R31, R35, R27.reuse, RZ ;  /* 0x0000001b231f7224 */ /* 0x084fe400078e02ff */
[----:B------:R-:W-:Y:S01]  /*14470*/  IMAD.WIDE.U32 R34, R34, R27, RZ ;  /* 0x0000001b22227225 */ /* 0x000fe200078e00ff */
[----:B------:R-:W-:Y:S02]  /*14480*/  IADD3.X R38, R2, R38, R30, P1, P0 ;  /* 0x0000002602267210 */ /* 0x000fe40000fe041e */
[--C-:B------:R-:W-:Y:S01]  /*14490*/  SHF.R.S32.HI R27, RZ, 0x1f, R29.reuse ;  /* 0x0000001fff1b7819 */ /* 0x100fe2000001141d */
[----:B------:R-:W-:Y:S01]  /*144a0*/  IMAD.MOV R2, RZ, RZ, -R29 ;  /* 0x000000ffff027224 */ /* 0x000fe200078e0a1d */
[----:B------:R-:W-:Y:S01]  /*144b0*/  IADD3 R34, P1, P0, R29, R36, R34 ;  /* 0x000000241d227210 */ /* 0x000fe2000783e022 */
[----:B------:R-:W-:-:S02]  /*144c0*/  IMAD.IADD R31, R35, 0x1, R31 ;  /* 0x00000001231f7824 */ /* 0x000fc400078e021f */
[----:B------:R-:W-:-:S03]  /*144d0*/  IMAD R2, R2, c[0x0][0x4e8], R25 ;  /* 0x00013a0002027a24 */ /* 0x000fc600078e0219 */
[----:B------:R-:W-:Y:S02]  /*144e0*/  IADD3.X R35, R27, R38, R31, P1, P0 ;  /* 0x000000261b237210 */ /* 0x000fe40000fe041f */
[----:B------:R-:W-:Y:S01]  /*144f0*/  SHF.R.S32.HI R29, RZ, 0x1f, R2 ;  /* 0x0000001fff1d7819 */ /* 0x000fe20000011402 */
[-C--:B-1----:R-:W-:Y:S02]  /*14500*/  IMAD R27, R33, R2.reuse, RZ ;  /* 0x00000002211b7224 */ /* 0x082fe400078e02ff */
[----:B------:R-:W-:-:S04]  /*14510*/  IMAD.WIDE.U32 R34, R32, R2, R34 ;  /* 0x0000000220227225 */ /* 0x000fc800078e0022 */
[----:B------:R-:W-:Y:S02]  /*14520*/  IMAD.MOV.U32 R2, RZ, RZ, c[0x0][0x4a8] ;  /* 0x00012a00ff027624 */ /* 0x000fe400078e00ff */
[----:B------:R-:W-:Y:S02]  /*14530*/  IMAD R29, R32, R29, R27 ;  /* 0x0000001d201d7224 */ /* 0x000fe400078e021b */
[----:B------:R-:W-:Y:S01]  /*14540*/  IMAD.MOV.U32 R27, RZ, RZ, c[0x0][0x4ac] ;  /* 0x00012b00ff1b7624 */ /* 0x000fe200078e00ff */
[----:B------:R-:W-:Y:S01]  /*14550*/  SEL R2, R2, c[0x0][0x450], P2 ;  /* 0x0001140002027a07 */ /* 0x000fe20001000000 */
[----:B------:R-:W-:-:S03]  /*14560*/  IMAD.IADD R29, R35, 0x1, R29 ;  /* 0x00000001231d7824 */ /* 0x000fc600078e021d */
[----:B------:R-:W-:Y:S02]  /*14570*/  SEL R27, R27, c[0x0][0x454], P2 ;  /* 0x000115001b1b7a07 */ /* 0x000fe40001000000 */
[----:B------:R-:W-:-:S04]  /*14580*/  LEA R2, P0, R34, R2, 0x2 ;  /* 0x0000000222027211 */ /* 0x000fc800078010ff */
[----:B------:R-:W-:Y:S01]  /*14590*/  LEA.HI.X R27, R34, R27, R29, 0x2, P0 ;  /* 0x0000001b221b7211 */ /* 0x000fe200000f141d */
[----:B------:R-:W-:Y:S01]  /*145a0*/  SHFL.IDX PT, R32, R2, RZ, 0x1c1f ;  /* 0x001c1fff02207589 */ /* 0x000fe200000e0000 */
[----:B------:R-:W-:-:S03]  /*145b0*/  LOP3.LUT P0, RZ, R10, 0x3, RZ, 0xc0, !PT ;  /* 0x000000030aff7812 */ /* 0x000fc6000780c0ff */
[----:B------:R-:W1:Y:S01]  /*145c0*/  SHFL.IDX PT, R33, R27, RZ, 0x1c1f ;  /* 0x001c1fff1b217589 */ /* 0x000e6200000e0000 */
[----:B------:R-:W-:-:S03]  /*145d0*/  ISETP.GE.OR P1, PT, R28, R26, P0 ;  /* 0x0000001a1c00720c */ /* 0x000fc60000726670 */
[----:B------:R2:W-:Y:S04]  /*145e0*/  SHFL.IDX PT, R34, R2, 0x1, 0x1c1f ;  /* 0x003c1f0002227f89 */ /* 0x0005e800000e0000 */
[----:B------:R-:W3:Y:S06]  /*145f0*/  SHFL.IDX PT, R35, R27, 0x1, 0x1c1f ;  /* 0x003c1f001b237f89 */ /* 0x000eec00000e0000 */
[----:B-1----:R1:W-:Y:S01]  /*14600*/  @!P1 ST.E [R32.64], R3 ;  /* 0x0000000320009985 */ /* 0x0023e2000c10190a */
[----:B--2---:R-:W-:-:S04]  /*14610*/  IADD3 R2, R28, 0x8, RZ ;  /* 0x000000081c027810 */ /* 0x004fc80007ffe0ff */
[CC--:B------:R-:W-:Y:S02]  /*14620*/  ISETP.GE.OR P0, PT, R2.reuse, R26.reuse, P0 ;  /* 0x0000001a0200720c */ /* 0x0c0fe40000706670 */
[----:B------:R-:W-:-:S04]  /*14630*/  ISETP.GE.AND P1, PT, R2, R26, PT ;  /* 0x0000001a0200720c */ /* 0x000fc80003f26270 */
[----:B------:R-:W-:-:S07]  /*14640*/  P2R R2, PR, RZ, 0x2 ;  /* 0x00000002ff027803 */ /* 0x000fce0000000000 */
[----:B---3--:R1:W-:Y:S01]  /*14650*/  @!P0 ST.E [R34.64], R9 ;  /* 0x0000000922008985 */ /* 0x0083e2000c10190a */
[----:B------:R-:W-:Y:S01]  /*14660*/  ISETP.GE.AND P0, PT, R28, R26, PT ;  /* 0x0000001a1c00720c */ /* 0x000fe20003f06270 */
[----:B------:R-:W-:Y:S05]  /*14670*/  @P2 BRA `(.L_x_343) ;  /* 0x0000069000002947 */ /* 0x000fea0003800000 */
[----:B------:R-:W-:Y:S01]  /*14680*/  IMAD R30, R30, c[0x0][0x3a0], RZ ;  /* 0x0000e8001e1e7a24 */ /* 0x000fe200078e02ff */
[-C--:B------:R-:W-:Y:S01]  /*14690*/  LEA R2, R222, R223.reuse, 0x5 ;  /* 0x000000dfde027211 */ /* 0x080fe200078e28ff */
[C---:B------:R-:W-:Y:S01]  /*146a0*/  IMAD.WIDE.U32 R4, R24.reuse, c[0x0][0x3a0], RZ ;  /* 0x0000e80018047a25 */ /* 0x040fe200078e00ff */
[----:B------:R-:W-:Y:S01]  /*146b0*/  SHF.R.S32.HI R8, RZ, 0x1f, R232 ;  /* 0x0000001fff087819 */ /* 0x000fe200000114e8 */
[----:B------:R2:W3:Y:S01]  /*146c0*/  LDS.128 R40, [R236+0x80] ;  /* 0x00008000ec287984 */ /* 0x0004e20000000c00 */
[C---:B------:R-:W-:Y:S01]  /*146d0*/  LEA R2, R209.reuse, R2, 0x7 ;  /* 0x00000002d1027211 */ /* 0x040fe200078e38ff */
[----:B------:R-:W-:Y:S01]  /*146e0*/  IMAD R24, R24, c[0x0][0x3a4], R30 ;  /* 0x0000e90018187a24 */ /* 0x000fe200078e021e */
[----:B------:R-:W-:Y:S01]  /*146f0*/  LEA R209, R209, R223, 0x7 ;  /* 0x000000dfd1d17211 */ /* 0x000fe200078e38ff */
[----:B------:R-:W-:Y:S01]  /*14700*/  IMAD R8, R8, c[0x0][0x3f0], RZ ;  /* 0x0000fc0008087a24 */ /* 0x000fe200078e02ff */
[----:B-1----:R-:W-:Y:S01]  /*14710*/  MOV R3, R2 ;  /* 0x0000000200037202 */ /* 0x002fe20000000f00 */
[----:B------:R2:W1:Y:S01]  /*14720*/  LDS.128 R36, [R236+0x1080] ;  /* 0x00108000ec247984 */ /* 0x0004620000000c00 */
[----:B------:R-:W-:Y:S01]  /*14730*/  IADD3 R5, R5, R24, RZ ;  /* 0x0000001805057210 */ /* 0x000fe20007ffe0ff */
[----:B------:R-:W-:-:S02]  /*14740*/  IMAD R8, R232, c[0x0][0x3f4], R8 ;  /* 0x0000fd00e8087a24 */ /* 0x000fc400078e0208 */
[----:B------:R2:W4:Y:S02]  /*14750*/  LDS.128 R32, [R236+0x2080] ;  /* 0x00208000ec207984 */ /* 0x0005240000000c00 */
[C---:B------:R-:W-:Y:S02]  /*14760*/  IMAD.WIDE.U32 R6, R233.reuse, c[0x0][0x3e8], R4 ;  /* 0x0000fa00e9067a25 */ /* 0x040fe400078e0004 */
[----:B------:R2:W1:Y:S02]  /*14770*/  LDS.128 R28, [R236+0x3080] ;  /* 0x00308000ec1c7984 */ /* 0x0004640000000c00 */
[----:B------:R-:W-:Y:S02]  /*14780*/  @P3 IMAD.HI.U32 R4, R2, c[0x0][0x4ec], RZ ;  /* 0x00013b0002043a27 */ /* 0x000fe400078e00ff */
[----:B------:R2:W1:Y:S02]  /*14790*/  LDS.128 R16, [R236+0x4080] ;  /* 0x00408000ec107984 */ /* 0x0004640000000c00 */
[----:B------:R-:W-:Y:S01]  /*147a0*/  IMAD R7, R233, c[0x0][0x3ec], R7 ;  /* 0x0000fb00e9077a24 */ /* 0x000fe200078e0207 */
[----:B------:R-:W-:Y:S01]  /*147b0*/  @P3 SHF.R.U32.HI R3, RZ, c[0x0][0x4f0], R4 ;  /* 0x00013c00ff033a19 */ /* 0x000fe20000011604 */
[----:B------:R2:W1:Y:S02]  /*147c0*/  LDS.128 R12, [R236+0x5080] ;  /* 0x00508000ec0c7984 */ /* 0x0004640000000c00 */
[----:B------:R-:W-:Y:S01]  /*147d0*/  IMAD.WIDE.U32 R232, R232, c[0x0][0x3f0], R6 ;  /* 0x0000fc00e8e87a25 */ /* 0x000fe200078e0006 */
[----:B------:R-:W-:Y:S01]  /*147e0*/  SHF.R.S32.HI R10, RZ, 0x1f, R3 ;  /* 0x0000001fff0a7819 */ /* 0x000fe20000011403 */
[----:B------:R2:W1:Y:S01]  /*147f0*/  LDS.128 R4, [R236+0x6080] ;  /* 0x00608000ec047984 */ /* 0x0004620000000c00 */
[----:B------:R-:W-:-:S02]  /*14800*/  IADD3 R9, -R3, RZ, RZ ;  /* 0x000000ff03097210 */ /* 0x000fc40007ffe1ff */
[----:B------:R-:W-:Y:S01]  /*14810*/  IADD3 R233, R233, R8, RZ ;  /* 0x00000008e9e97210 */ /* 0x000fe20007ffe0ff */
[----:B------:R-:W1:Y:S01]  /*14820*/  LDS.128 R236, [R236+0x7080] ;  /* 0x00708000ecec7984 */ /* 0x000e620000000c00 */
[----:B------:R-:W-:Y:S02]  /*14830*/  IMAD R10, R10, c[0x0][0x3e0], RZ ;  /* 0x0000f8000a0a7a24 */ /* 0x000fe400078e02ff */
[----:B------:R-:W-:Y:S02]  /*14840*/  IMAD R9, R9, c[0x0][0x4e8], R2 ;  /* 0x00013a0009097a24 */ /* 0x000fe400078e0202 */
[C---:B------:R-:W-:Y:S02]  /*14850*/  IMAD R10, R3.reuse, c[0x0][0x3e4], R10 ;  /* 0x0000f900030a7a24 */ /* 0x040fe400078e020a */
[----:B------:R-:W-:Y:S01]  /*14860*/  IMAD.WIDE.U32 R232, R3, c[0x0][0x3e0], R232 ;  /* 0x0000f80003e87a25 */ /* 0x000fe200078e00e8 */
[----:B------:R-:W-:-:S04]  /*14870*/  SHF.R.S32.HI R2, RZ, 0x1f, R9 ;  /* 0x0000001fff027819 */ /* 0x000fc80000011409 */
[----:B------:R-:W-:Y:S01]  /*14880*/  IADD3 R21, R233, R10, RZ ;  /* 0x0000000ae9157210 */ /* 0x000fe20007ffe0ff */
[----:B------:R-:W-:Y:S01]  /*14890*/  IMAD R2, R2, c[0x0][0x3d8], RZ ;  /* 0x0000f60002027a24 */ /* 0x000fe200078e02ff */
[----:B------:R-:W-:-:S05]  /*148a0*/  MOV R20, R232 ;  /* 0x000000e800147202 */ /* 0x000fca0000000f00 */
[----:B------:R-:W-:-:S04]  /*148b0*/  IMAD.WIDE.U32 R20, R9, c[0x0][0x3d8], R20 ;  /* 0x0000f60009147a25 */ /* 0x000fc800078e0014 */
[----:B------:R-:W-:Y:S01]  /*148c0*/  IMAD R9, R9, c[0x0][0x3dc], R2 ;  /* 0x0000f70009097a24 */ /* 0x000fe200078e0202 */
[----:B------:R-:W-:-:S04]  /*148d0*/  LEA R3, P0, R20, c[0x0][0x380], 0x1 ;  /* 0x0000e00014037a11 */ /* 0x000fc800078008ff */
[----:B------:R-:W-:-:S04]  /*148e0*/  IADD3 R2, R21, R9, RZ ;  /* 0x0000000915027210 */ /* 0x000fc80007ffe0ff */
[----:B------:R-:W-:Y:S01]  /*148f0*/  LEA.HI.X R2, R20, c[0x0][0x384], R2, 0x1, P0 ;  /* 0x0000e10014027a11 */ /* 0x000fe200000f0c02 */
[----:B------:R-:W-:Y:S05]  /*14900*/  BRA.DIV ~URZ, `(.L_x_344) ;  /* 0x00002bf27f007947 */ /* 0x000fea000b800000 */
[----:B--234-:R2:W3:Y:S02]  /*14910*/  SHFL.IDX PT, R8, R2, RZ, 0x181f ;  /* 0x00181fff02087589 */ /* 0x01c4e400000e0000 */
.L_x_401:
[----:B------:R-:W-:Y:S05]  /*14920*/  BRA.DIV ~URZ, `(.L_x_345) ;  /* 0x00002c427f007947 */ /* 0x000fea000b800000 */
[----:B------:R4:W2:Y:S02]  /*14930*/  SHFL.IDX PT, R9, R3, RZ, 0x181f ;  /* 0x00181fff03097589 */ /* 0x0008a400000e0000 */
.L_x_402:
[----:B------:R-:W-:Y:S01]  /*14940*/  ISETP.GE.AND P0, PT, R209, R26, PT ;  /* 0x0000001ad100720c */ /* 0x000fe20003f06270 */
[----:B------:R-:W-:-:S12]  /*14950*/  BSSY B0, `(.L_x_346) ;  /* 0x000000a000007945 */ /* 0x000fd80003800000 */
[----:B------:R-:W-:Y:S05]  /*14960*/  @P0 BRA `(.L_x_347) ;  /* 0x0000008000000947 */ /* 0x000fea0003800000 */
[----:B------:R-:W-:Y:S02]  /*14970*/  ISETP.GE.AND P1, PT, R11, c[0x0][0x3c8], PT ;  /* 0x0000f2000b007a0c */ /* 0x000fe40003f26270 */
[----:B------:R-:W-:-:S11]  /*14980*/  ISETP.GE.AND P0, PT, R217, c[0x0][0x3c8], PT ;  /* 0x0000f200d9007a0c */ /* 0x000fd60003f06270 */
[-C--:B--2---:R-:W-:Y:S02]  /*14990*/  @!P1 LEA R20, P3, R11, R9.reuse, 0x1 ;  /* 0x000000090b149211 */ /* 0x084fe400078608ff */
[----:B------:R-:W-:Y:S02]  /*149a0*/  @!P0 LEA R24, P2, R217, R9, 0x1 ;  /* 0x00000009d9188211 */ /* 0x000fe400078408ff */
[-C--:B---3--:R-:W-:Y:S02]  /*149b0*/  @!P1 LEA.HI.X R21, R11, R8.reuse, R23, 0x1, P3 ;  /* 0x000000080b159211 */ /* 0x088fe400018f0c17 */
[----:B------:R-:W-:-:S03]  /*149c0*/  @!P0 LEA.HI.X R25, R217, R8, R22, 0x1, P2 ;  /* 0x00000008d9198211 */ /* 0x000fc600010f0c16 */
[----:B------:R2:W-:Y:S04]  /*149d0*/  @!P1 ST.E.128 [R20.64], R40 ;  /* 0x0000002814009985 */ /* 0x0005e8000c101d0a */
[----:B-1----:R2:W-:Y:S02]  /*149e0*/  @!P0 ST.E.128 [R24.64], R16 ;  /* 0x0000001018008985 */ /* 0x0025e4000c101d0a */
.L_x_347:
[----:B------:R-:W-:Y:S05]  /*149f0*/  BSYNC B0 ;  /* 0x0000000000007941 */ /* 0x000fea0003800000 */
.L_x_346:
[----:B------:R-:W-:Y:S05]  /*14a00*/  BRA.DIV ~URZ, `(.L_x_348) ;  /* 0x00002bd27f007947 */ /* 0x000fea000b800000 */
[----:B---3--:R3:W4:Y:S04]  /*14a10*/  SHFL.IDX PT, R8, R2, 0x1, 0x181f ;  /* 0x00381f0002087f89 */ /* 0x00872800000e0000 */
[----:B------:R3:W2:Y:S02]  /*14a20*/  SHFL.IDX PT, R10, R3, 0x1, 0x181f ;  /* 0x00381f00030a7f89 */ /* 0x0006a400000e0000 */
.L_x_403:
[----:B--2---:R-:W-:Y:S01]  /*14a30*/  IADD3 R9, R209, 0x20, RZ ;  /* 0x00000020d1097810 */ /* 0x004fe20007ffe0ff */
[----:B------:R-:W-:Y:S03]  /*14a40*/  BSSY B0, `(.L_x_349) ;  /* 0x000000b000007945 */ /* 0x000fe60003800000 */
[----:B------:R-:W-:-:S13]  /*14a50*/  ISETP.GE.AND P0, PT, R9, R26, PT ;  /* 0x0000001a0900720c */ /* 0x000fda0003f06270 */
[----:B------:R-:W-:Y:S05]  /*14a60*/  @P0 BRA `(.L_x_350) ;  /* 0x0000008000000947 */ /* 0x000fea0003800000 */
[----:B------:R-:W-:Y:S02]  /*14a70*/  ISETP.GE.AND P1, PT, R11, c[0x0][0x3c8], PT ;  /* 0x0000f2000b007a0c */ /* 0x000fe40003f26270 */
[----:B------:R-:W-:-:S11]  /*14a80*/  ISETP.GE.AND P0, PT, R217, c[0x0][0x3c8], PT ;  /* 0x0000f200d9007a0c */ /* 0x000fd60003f06270 */
[-C--:B-1----:R-:W-:Y:S02]  /*14a90*/  @!P1 LEA R16, P3, R11, R10.reuse, 0x1 ;  /* 0x0000000a0b109211 */ /* 0x082fe400078608ff */
[----:B------:R-:W-:Y:S02]  /*14aa0*/  @!P0 LEA R18, P2, R217, R10, 0x1 ;  /* 0x0000000ad9128211 */ /* 0x000fe400078408ff */
[-C--:B----4-:R-:W-:Y:S02]  /*14ab0*/  @!P1 LEA.HI.X R17, R11, R8.reuse, R23, 0x1, P3 ;  /* 0x000000080b119211 */ /* 0x090fe400018f0c17 */
[----:B------:R-:W-:-:S03]  /*14ac0*/  @!P0 LEA.HI.X R19, R217, R8, R22, 0x1, P2 ;  /* 0x00000008d9138211 */ /* 0x000fc600010f0c16 */
[----:B------:R1:W-:Y:S04]  /*14ad0*/  @!P1 ST.E.128 [R16.64], R36 ;  /* 0x0000002410009985 */ /* 0x0003e8000c101d0a */
[----:B------:R1:W-:Y:S02]  /*14ae0*/  @!P0 ST.E.128 [R18.64], R12 ;  /* 0x0000000c12008985 */ /* 0x0003e4000c101d0a */
.L_x_350:
[----:B------:R-:W-:Y:S05]  /*14af0*/  BSYNC B0 ;  /* 0x0000000000007941 */ /* 0x000fea0003800000 */
.L_x_349:
[----:B------:R-:W-:Y:S05]  /*14b00*/  BRA.DIV ~URZ, `(.L_x_351) ;  /* 0x00002ba27f007947 */ /* 0x000fea000b800000 */
[----:B----4-:R2:W4:Y:S02]  /*14b10*/  SHFL.IDX PT, R8, R2, 0x2, 0x181f ;  /* 0x00581f0002087f89 */ /* 0x01052400000e0000 */
.L_x_404:
[----:B------:R-:W-:Y:S05]  /*14b20*/  BRA.DIV ~URZ, `(.L_x_352) ;  /* 0x00002bf27f007947 */ /* 0x000fea000b800000 */
[----:B------:R2:W3:Y:S02]  /*14b30*/  SHFL.IDX PT, R10, R3, 0x2, 0x181f ;  /* 0x00581f00030a7f89 */ /* 0x0004e400000e0000 */
.L_x_405:
[----:B------:R-:W-:Y:S01]  /*14b40*/  IADD3 R9, R209, 0x40, RZ ;  /* 0x00000040d1097810 */ /* 0x000fe20007ffe0ff */
[----:B------:R-:W-:Y:S03]  /*14b50*/  BSSY B0, `(.L_x_353) ;  /* 0x000000b000007945 */ /* 0x000fe60003800000 */
[----:B------:R-:W-:-:S13]  /*14b60*/  ISETP.GE.AND P0, PT, R9, R26, PT ;  /* 0x0000001a0900720c */ /* 0x000fda0003f06270 */
[----:B------:R-:W-:Y:S05]  /*14b70*/  @P0 BRA `(.L_x_354) ;  /* 0x0000008000000947 */ /* 0x000fea0003800000 */
[----:B------:R-:W-:Y:S02]  /*14b80*/  ISETP.GE.AND P1, PT, R11, c[0x0][0x3c8], PT ;  /* 0x0000f2000b007a0c */ /* 0x000fe40003f26270 */
[----:B------:R-:W-:-:S11]  /*14b90*/  ISETP.GE.AND P0, PT, R217, c[0x0][0x3c8], PT ;  /* 0x0000f200d9007a0c */ /* 0x000fd60003f06270 */
[-C--:B-1-3--:R-:W-:Y:S02]  /*14ba0*/  @!P1 LEA R12, P3, R11, R10.reuse, 0x1 ;  /* 0x0000000a0b0c9211 */ /* 0x08afe400078608ff */
[----:B------:R-:W-:Y:S02]  /*14bb0*/  @!P0 LEA R14, P2, R217, R10, 0x1 ;  /* 0x0000000ad90e8211 */ /* 0x000fe400078408ff */
[-C--:B----4-:R-:W-:Y:S02]  /*14bc0*/  @!P1 LEA.HI.X R13, R11, R8.reuse, R23, 0x1, P3 ;  /* 0x000000080b0d9211 */ /* 0x090fe400018f0c17 */
[----:B------:R-:W-:-:S03]  /*14bd0*/  @!P0 LEA.HI.X R15, R217, R8, R22, 0x1, P2 ;  /* 0x00000008d90f8211 */ /* 0x000fc600010f0c16 */
[----:B------:R1:W-:Y:S04]  /*14be0*/  @!P1 ST.E.128 [R12.64], R32 ;  /* 0x000000200c009985 */ /* 0x0003e8000c101d0a */
[----:B------:R1:W-:Y:S02]  /*14bf0*/  @!P0 ST.E.128 [R14.64], R4 ;  /* 0x000000040e008985 */ /* 0x0003e4000c101d0a */
.L_x_354:
[----:B------:R-:W-:Y:S05]  /*14c00*/  BSYNC B0 ;  /* 0x0000000000007941 */ /* 0x000fea0003800000 */
.L_x_353:
[----:B------:R-:W-:Y:S05]  /*14c10*/  BRA.DIV ~URZ, `(.L_x_355) ;  /* 0x00002b727f007947 */ /* 0x000fea000b800000 */
[----:B--23--:R-:W2:Y:S04]  /*14c20*/  SHFL.IDX PT, R2, R2, 0x3, 0x181f ;  /* 0x00781f0002027f89 */ /* 0x00cea800000e0000 */
[----:B------:R-:W3:Y:S02]  /*14c30*/  SHFL.IDX PT, R3, R3, 0x3, 0x181f ;  /* 0x00781f0003037f89 */ /* 0x000ee400000e0000 */
.L_x_406:
[----:B------:R-:W-:-:S04]  /*14c40*/  IADD3 R209, R209, 0x60, RZ ;  /* 0x00000060d1d17810 */ /* 0x000fc80007ffe0ff */
[----:B------:R-:W-:-:S13]  /*14c50*/  ISETP.GE.AND P0, PT, R209, R26, PT ;  /* 0x0000001ad100720c */ /* 0x000fda0003f06270 */
[----:B------:R-:W-:Y:S05]  /*14c60*/  @P0 BRA `(.L_x_356) ;  /* 0x0000185000000947 */ /* 0x000fea0003800000 */
[----:B------:R-:W-:-:S13]  /*14c70*/  ISETP.GE.AND P0, PT, R11, c[0x0][0x3c8], PT ;  /* 0x0000f2000b007a0c */ /* 0x000fda0003f06270 */
[----:B-1-3--:R-:W-:-:S04]  /*14c80*/  @!P0 LEA R4, P1, R11, R3, 0x1 ;  /* 0x000000030b048211 */ /* 0x00afc800078208ff */
[----:B--2---:R-:W-:-:S05]  /*14c90*/  @!P0 LEA.HI.X R5, R11, R2, R23, 0x1, P1 ;  /* 0x000000020b058211 */ /* 0x004fca00008f0c17 */
[----:B------:R1:W-:Y:S01]  /*14ca0*/  @!P0 ST.E.128 [R4.64], R28 ;  /* 0x0000001c04008985 */ /* 0x0003e2000c101d0a */
[----:B------:R-:W-:-:S13]  /*14cb0*/  ISETP.GE.AND P0, PT, R217, c[0x0][0x3c8], PT ;  /* 0x0000f200d9007a0c */ /* 0x000fda0003f06270 */
[----:B------:R-:W-:Y:S05]  /*14cc0*/  @P0 BRA `(.L_x_356) ;  /* 0x000017f000000947 */ /* 0x000fea0003800000 */
[----:B-1----:R-:W-:-:S04]  /*14cd0*/  LEA R4, P0, R217, R3, 0x1 ;  /* 0x00000003d9047211 */ /* 0x002fc800078008ff */
[----:B------:R-:W-:-:S05]  /*14ce0*/  LEA.HI.X R5, R217, R2, R22, 0x1, P0 ;  /* 0x00000002d9057211 */ /* 0x000fca00000f0c16 */
[----:B------:R1:W-:Y:S01]  /*14cf0*/  ST.E.128 [R4.64], R236 ;  /* 0x000000ec04007985 */ /* 0x0003e2000c101d0a */
[----:B------:R-:W-:Y:S05]  /*14d00*/  BRA `(.L_x_356) ;  /* 0x000017b000007947 */ /* 0x000fea0003800000 */
.L_x_343:
[----:B------:R-:W-:Y:S01]  /*14d10*/  IMAD R30, R30, c[0x0][0x408], RZ ;  /* 0x000102001e1e7a24 */ /* 0x000fe200078e02ff */
[----:B-1----:R-:W-:Y:S01]  /*14d20*/  SHF.R.S32.HI R3, RZ, 0x1f, R232 ;  /* 0x0000001fff037819 */ /* 0x002fe200000114e8 */
[----:B------:R-:W-:Y:S01]  /*14d30*/  IMAD.WIDE.U32 R22, R24, c[0x0][0x408], RZ ;  /* 0x0001020018167a25 */ /* 0x000fe200078e00ff */
[----:B------:R-:W-:-:S03]  /*14d40*/  MOV R11, R25 ;  /* 0x00000019000b7202 */ /* 0x000fc60000000f00 */
[----:B------:R-:W-:Y:S02]  /*14d50*/  IMAD R30, R24, c[0x0][0x40c], R30 ;  /* 0x00010300181e7a24 */ /* 0x000fe400078e021e */
[----:B------:R-:W-:Y:S02]  /*14d60*/  IMAD R3, R3, c[0x0][0x440], RZ ;  /* 0x0001100003037a24 */ /* 0x000fe400078e02ff */
[----:B------:R-:W-:Y:S01]  /*14d70*/  @P3 IMAD.HI.U32 R9, R25, c[0x0][0x4ec], RZ ;  /* 0x00013b0019093a27 */ /* 0x000fe200078e00ff */
[----:B------:R-:W-:-:S03]  /*14d80*/  IADD3 R23, R23, R30, RZ ;  /* 0x0000001e17177210 */ /* 0x000fc60007ffe0ff */
[----:B------:R-:W-:Y:S01]  /*14d90*/  IMAD R3, R232, c[0x0][0x444], R3 ;  /* 0x00011100e8037a24 */ /* 0x000fe200078e0203 */
[----:B------:R-:W-:Y:S01]  /*14da0*/  @P3 SHF.R.U32.HI R11, RZ, c[0x0][0x4f0], R9 ;  /* 0x00013c00ff0b3a19 */ /* 0x000fe20000011609 */
[----:B------:R-:W-:-:S03]  /*14db0*/  IMAD.WIDE.U32 R22, R233, c[0x0][0x438], R22 ;  /* 0x00010e00e9167a25 */ /* 0x000fc600078e0016 */
[----:B------:R-:W-:Y:S01]  /*14dc0*/  SHF.R.S32.HI R9, RZ, 0x1f, R11 ;  /* 0x0000001fff097819 */ /* 0x000fe2000001140b */
[----:B------:R-:W-:-:S04]  /*14dd0*/  IMAD R23, R233, c[0x0][0x43c], R23 ;  /* 0x00010f00e9177a24 */ /* 0x000fc800078e0217 */
[----:B------:R-:W-:-:S04]  /*14de0*/  IMAD.WIDE.U32 R22, R232, c[0x0][0x440], R22 ;  /* 0x00011000e8167a25 */ /* 0x000fc800078e0016 */
[----:B------:R-:W-:Y:S01]  /*14df0*/  IMAD R9, R9, c[0x0][0x430], RZ ;  /* 0x00010c0009097a24 */ /* 0x000fe200078e02ff */
[----:B------:R-:W-:Y:S02]  /*14e00*/  IADD3 R23, R23, R3, RZ ;  /* 0x0000000317177210 */ /* 0x000fe40007ffe0ff */
[C---:B------:R-:W-:Y:S01]  /*14e10*/  IADD3 R3, -R11.reuse, RZ, RZ ;  /* 0x000000ff0b037210 */ /* 0x040fe20007ffe1ff */
[----:B------:R-:W-:Y:S02]  /*14e20*/  IMAD R9, R11, c[0x0][0x434], R9 ;  /* 0x00010d000b097a24 */ /* 0x000fe400078e0209 */
[----:B------:R-:W-:-:S04]  /*14e30*/  IMAD.WIDE.U32 R22, R235, c[0x0][0x448], R22 ;  /* 0x00011200eb167a25 */ /* 0x000fc800078e0016 */
[----:B------:R-:W-:Y:S02]  /*14e40*/  IMAD R23, R235, c[0x0][0x44c], R23 ;  /* 0x00011300eb177a24 */ /* 0x000fe400078e0217 */
[----:B------:R-:W-:Y:S02]  /*14e50*/  IMAD R3, R3, c[0x0][0x4e8], R25 ;  /* 0x00013a0003037a24 */ /* 0x000fe400078e0219 */
[----:B------:R-:W-:-:S03]  /*14e60*/  IMAD.WIDE.U32 R22, R11, c[0x0][0x430], R22 ;  /* 0x00010c000b167a25 */ /* 0x000fc600078e0016 */
[----:B------:R-:W-:Y:S02]  /*14e70*/  SHF.R.S32.HI R11, RZ, 0x1f, R3 ;  /* 0x0000001fff0b7819 */ /* 0x000fe40000011403 */
[----:B------:R-:W-:-:S03]  /*14e80*/  IADD3 R23, R23, R9, RZ ;  /* 0x0000000917177210 */ /* 0x000fc60007ffe0ff */
[----:B------:R-:W-:Y:S02]  /*14e90*/  IMAD R11, R11, c[0x0][0x428], RZ ;  /* 0x00010a000b0b7a24 */ /* 0x000fe400078e02ff */
[----:B------:R-:W-:-:S04]  /*14ea0*/  IMAD.WIDE.U32 R22, R3, c[0x0][0x428], R22 ;  /* 0x00010a0003167a25 */ /* 0x000fc800078e0016 */
[----:B------:R-:W-:Y:S01]  /*14eb0*/  IMAD R11, R3, c[0x0][0x42c], R11 ;  /* 0x00010b00030b7a24 */ /* 0x000fe200078e020b */
[----:B------:R-:W-:-:S04]  /*14ec0*/  LEA R49, P1, R22, c[0x0][0x400], 0x2 ;  /* 0x0001000016317a11 */ /* 0x000fc800078210ff */
[----:B------:R-:W-:-:S04]  /*14ed0*/  IADD3 R11, R23, R11, RZ ;  /* 0x0000000b170b7210 */ /* 0x000fc80007ffe0ff */
[----:B------:R-:W-:Y:S01]  /*14ee0*/  LEA.HI.X R48, R22, c[0x0][0x404], R11, 0x2, P1 ;  /* 0x0001010016307a11 */ /* 0x000fe200008f140b */
[----:B------:R-:W-:Y:S05]  /*14ef0*/  BRA.DIV ~URZ, `(.L_x_357) ;  /* 0x000029627f007947 */ /* 0x000fea000b800000 */
[----:B------:R1:W2:Y:S02]  /*14f00*/  SHFL.IDX PT, R54, R48, RZ, 0x1c1f ;  /* 0x001c1fff30367589 */ /* 0x0002a400000e0000 */
.L_x_407:
[----:B------:R-:W-:Y:S05]  /*14f10*/  BRA.DIV ~URZ, `(.L_x_358) ;  /* 0x000029b27f007947 */ /* 0x000fea000b800000 */
[----:B------:R3:W4:Y:S02]  /*14f20*/  SHFL.IDX PT, R50, R49, RZ, 0x1c1f ;  /* 0x001c1fff31327589 */ /* 0x00072400000e0000 */
.L_x_408:
[----:B------:R-:W-:Y:S01]  /*14f30*/  LOP3.LUT R8, R8, 0x7ffffffc, RZ, 0xc0, !PT ;  /* 0x7ffffffc08087812 */ /* 0x000fe200078ec0ff */
[----:B------:R-:W-:Y:S04]  /*14f40*/  BSSY B0, `(.L_x_359) ;  /* 0x0000062000007945 */ /* 0x000fe80003800000 */
[----:B------:R-:W-:-:S04]  /*14f50*/  IMAD.IADD R8, R10, 0x1, -R8 ;  /* 0x000000010a087824 */ /* 0x000fc800078e0a08 */
[----:B------:R-:W-:-:S05]  /*14f60*/  IMAD.SHL.U32 R47, R8, 0x2, RZ ;  /* 0x00000002082f7824 */ /* 0x000fca00078e00ff */
        /* <DEDUP_REMOVED lines=36> */
[----:B--2---:R-:W-:Y:S02]  /*151b0*/  @!P1 IMAD.MOV.U32 R51, RZ, RZ, R54 ;  /* 0x000000ffff339224 */ /* 0x004fe400078e0036 */
[C---:B----4-:R-:W-:Y:S02]  /*151c0*/  @!P0 LEA R52, P2, R34.reuse, R50, 0x2 ;  /* 0x0000003222348211 */ /* 0x050fe400078410ff */
[----:B------:R-:W-:Y:S02]  /*151d0*/  @!P1 IMAD.WIDE R56, R47, 0x4, R50 ;  /* 0x000000042f389825 */ /* 0x000fe400078e0232 */
[----:B------:R-:W-:Y:S02]  /*151e0*/  @!P0 LEA.HI.X R53, R34, R54, R33, 0x2, P2 ;  /* 0x0000003622358211 */ /* 0x000fe400010f1421 */
[----:B------:R-:W-:Y:S01]  /*151f0*/  ISETP.GE.AND P2, PT, R9, c[0x0][0x3c8], PT ;  /* 0x0000f20009007a0c */ /* 0x000fe20003f46270 */
[----:B------:R2:W-:Y:S01]  /*15200*/  @!P1 ST.E.64 [R56.64], R120 ;  /* 0x0000007838009985 */ /* 0x0005e2000c101b0a */
[----:B------:R-:W-:-:S03]  /*15210*/  ISETP.GE.AND P1, PT, R29, c[0x0][0x3c8], PT ;  /* 0x0000f2001d007a0c */ /* 0x000fc60003f26270 */
[----:B------:R4:W-:Y:S01]  /*15220*/  @!P0 ST.E.64 [R52.64], R116 ;  /* 0x0000007434008985 */ /* 0x0009e2000c101b0a */
[-C--:B--2---:R-:W-:Y:S02]  /*15230*/  @!P3 LEA R56, P5, R24, R50.reuse, 0x2 ;  /* 0x000000321838b211 */ /* 0x084fe400078a10ff */
[----:B----4-:R-:W-:Y:S02]  /*15240*/  @!P4 LEA R52, P0, R22, R50, 0x2 ;  /* 0x000000321634c211 */ /* 0x010fe400078010ff */
[-C--:B------:R-:W-:Y:S02]  /*15250*/  @!P3 LEA.HI.X R57, R24, R54.reuse, R23, 0x2, P5 ;  /* 0x000000361839b211 */ /* 0x080fe400028f1417 */
[----:B------:R-:W-:-:S03]  /*15260*/  @!P4 LEA.HI.X R53, R22, R54, R11, 0x2, P0 ;  /* 0x000000361635c211 */ /* 0x000fc600000f140b */
[----:B------:R2:W-:Y:S01]  /*15270*/  @!P3 ST.E.64 [R56.64], R60 ;  /* 0x0000003c3800b985 */ /* 0x0005e2000c101b0a */
[----:B------:R-:W-:-:S03]  /*15280*/  ISETP.GE.AND P3, PT, R35, c[0x0][0x3c8], PT ;  /* 0x0000f20023007a0c */ /* 0x000fc60003f66270 */
[----:B------:R4:W-:Y:S01]  /*15290*/  @!P4 ST.E.64 [R52.64], R64 ;  /* 0x000000403400c985 */ /* 0x0009e2000c101b0a */
[----:B------:R-:W-:Y:S02]  /*152a0*/  ISETP.GE.AND P4, PT, R32, c[0x0][0x3c8], PT ;  /* 0x0000f20020007a0c */ /* 0x000fe40003f86270 */
        /* <DEDUP_REMOVED lines=13> */
[----:B------:R2:W-:Y:S04]  /*15380*/  @!P3 ST.E.64 [R56.64], R4 ;  /* 0x000000043800b985 */ /* 0x0005e8000c101b0a */
[----:B------:R4:W-:Y:S01]  /*15390*/  @!P4 ST.E.64 [R52.64], R6 ;  /* 0x000000063400c985 */ /* 0x0009e2000c101b0a */
[----:B------:R-:W-:-:S02]  /*153a0*/  ISETP.GE.AND P4, PT, R45, c[0x0][0x3c8], PT ;  /* 0x0000f2002d007a0c */ /* 0x000fc40003f86270 */
[CC--:B--2---:R-:W-:Y:S02]  /*153b0*/  @!P2 LEA R4, P0, R26.reuse, R50.reuse, 0x2 ;  /* 0x000000321a04a211 */ /* 0x0c4fe400078010ff */
[C---:B----4-:R-:W-:Y:S02]  /*153c0*/  @!P1 LEA R52, P3, R27.reuse, R50, 0x2 ;  /* 0x000000321b349211 */ /* 0x050fe400078610ff */
[-C--:B------:R-:W-:Y:S02]  /*153d0*/  @!P2 LEA.HI.X R5, R26, R54.reuse, R25, 0x2, P0 ;  /* 0x000000361a05a211 */ /* 0x080fe400000f1419 */
[----:B------:R-:W-:Y:S02]  /*153e0*/  @!P1 LEA.HI.X R53, R27, R54, R10, 0x2, P3 ;  /* 0x000000361b359211 */ /* 0x000fe400018f140a */
[----:B------:R-:W-:Y:S01]  /*153f0*/  @!P6 LEA R6, P0, R41, R50, 0x2 ;  /* 0x000000322906e211 */ /* 0x000fe200078010ff */
[----:B------:R2:W-:Y:S01]  /*15400*/  @!P2 ST.E.64 [R4.64], R12 ;  /* 0x0000000c0400a985 */ /* 0x0005e2000c101b0a */
[----:B------:R-:W-:-:S02]  /*15410*/  ISETP.GE.AND P2, PT, R43, c[0x0][0x3c8], PT ;  /* 0x0000f2002b007a0c */ /* 0x000fc40003f46270 */
[----:B------:R-:W-:Y:S01]  /*15420*/  @!P6 LEA.HI.X R7, R41, R54, R40, 0x2, P0 ;  /* 0x000000362907e211 */ /* 0x000fe200000f1428 */
[----:B------:R-:W-:Y:S01]  /*15430*/  @!P1 ST.E.64 [R52.64], R14 ;  /* 0x0000000e34009985 */ /* 0x000fe2000c101b0a */
[----:B------:R-:W-:Y:S02]  /*15440*/  ISETP.GE.AND P1, PT, R39, c[0x0][0x3c8], PT ;  /* 0x0000f20027007a0c */ /* 0x000fe40003f26270 */
[----:B------:R-:W-:Y:S01]  /*15450*/  ISETP.GE.AND P0, PT, R37, c[0x0][0x3c8], PT ;  /* 0x0000f20025007a0c */ /* 0x000fe20003f06270 */
[----:B------:R4:W-:Y:S01]  /*15460*/  @!P6 ST.E.64 [R6.64], R112 ;  /* 0x000000700600e985 */ /* 0x0009e2000c101b0a */
[----:B--2---:R-:W-:-:S04]  /*15470*/  @!P5 LEA R4, P3, R46, R50, 0x2 ;  /* 0x000000322e04d211 */ /* 0x004fc800078610ff */
[----:B------:R-:W-:Y:S02]  /*15480*/  @!P5 LEA.HI.X R5, R46, R54, R30, 0x2, P3 ;  /* 0x000000362e05d211 */ /* 0x000fe400018f141e */
[-C--:B------:R-:W-:Y:S02]  /*15490*/  @!P2 LEA R12, P3, R43, R50.reuse, 0x2 ;  /* 0x000000322b0ca211 */ /* 0x080fe400078610ff */
[----:B----4-:R-:W-:Y:S01]  /*154a0*/  @!P4 LEA R6, P6, R45, R50, 0x2 ;  /* 0x000000322d06c211 */ /* 0x010fe200078c10ff */
[----:B------:R2:W-:Y:S01]  /*154b0*/  @!P5 ST.E.64 [R4.64], R92 ;  /* 0x0000005c0400d985 */ /* 0x0005e2000c101b0a */
[-C--:B------:R-:W-:Y:S02]  /*154c0*/  @!P2 LEA.HI.X R13, R43, R54.reuse, R42, 0x2, P3 ;  /* 0x000000362b0da211 */ /* 0x080fe400018f142a */
[----:B------:R-:W-:-:S05]  /*154d0*/  @!P4 LEA.HI.X R7, R45, R54, R44, 0x2, P6 ;  /* 0x000000362d07c211 */ /* 0x000fca00030f142c */
[----:B------:R4:W-:Y:S04]  /*154e0*/  @!P4 ST.E.64 [R6.64], R96 ;  /* 0x000000600600c985 */ /* 0x0009e8000c101b0a */
[----:B------:R4:W-:Y:S01]  /*154f0*/  @!P2 ST.E.64 [R12.64], R100 ;  /* 0x000000640c00a985 */ /* 0x0009e2000c101b0a */
[-C--:B--2---:R-:W-:Y:S02]  /*15500*/  @!P1 LEA R4, P5, R39, R50.reuse, 0x2 ;  /* 0x0000003227049211 */ /* 0x084fe400078a10ff */
[----:B------:R-:W-:Y:S02]  /*15510*/  @!P0 LEA R50, P3, R37, R50, 0x2 ;  /* 0x0000003225328211 */ /* 0x000fe400078610ff */
[-C--:B------:R-:W-:Y:S02]  /*15520*/  @!P1 LEA.HI.X R5, R39, R54.reuse, R38, 0x2, P5 ;  /* 0x0000003627059211 */ /* 0x080fe400028f1426 */
[----:B------:R-:W-:-:S03]  /*15530*/  @!P0 LEA.HI.X R51, R37, R54, R36, 0x2, P3 ;  /* 0x0000003625338211 */ /* 0x000fc600018f1424 */
[----:B------:R4:W-:Y:S04]  /*15540*/  @!P1 ST.E.64 [R4.64], R108 ;  /* 0x0000006c04009985 */ /* 0x0009e8000c101b0a */
[----:B------:R4:W-:Y:S02]  /*15550*/  @!P0 ST.E.64 [R50.64], R104 ;  /* 0x0000006832008985 */ /* 0x0009e4000c101b0a */
.L_x_360:
[----:B------:R-:W-:Y:S05]  /*15560*/  BSYNC B0 ;  /* 0x0000000000007941 */ /* 0x000fea0003800000 */
.L_x_359:
[----:B------:R-:W-:Y:S05]  /*15570*/  BRA.DIV ~URZ, `(.L_x_361) ;  /* 0x000023c27f007947 */ /* 0x000fea000b800000 */
[----:B-1----:R-:W1:Y:S04]  /*15580*/  SHFL.IDX PT, R48, R48, 0x1, 0x1c1f ;  /* 0x003c1f0030307f89 */ /* 0x002e6800000e0000 */
[----:B---3--:R-:W3:Y:S02]  /*15590*/  SHFL.IDX PT, R49, R49, 0x1, 0x1c1f ;  /* 0x003c1f0031317f89 */ /* 0x008ee400000e0000 */
.L_x_409:
[----:B------:R-:W-:-:S13]  /*155a0*/  ISETP.NE.AND P0, PT, R2, RZ, PT ;  /* 0x000000ff0200720c */ /* 0x000fda0003f05270 */
[----:B------:R-:W-:Y:S05]  /*155b0*/  @P0 BRA `(.L_x_356) ;  /* 0x00000f0000000947 */ /* 0x000fea0003800000 */
[----:B------:R-:W-:Y:S02]  /*155c0*/  ISETP.GE.AND P2, PT, R47, c[0x0][0x3c8], PT ;  /* 0x0000f2002f007a0c */ /* 0x000fe40003f46270 */
[----:B------:R-:W-:Y:S02]  /*155d0*/  ISETP.GE.AND P1, PT, R34, c[0x0][0x3c8], PT ;  /* 0x0000f20022007a0c */ /* 0x000fe40003f26270 */
[----:B------:R-:W-:Y:S02]  /*155e0*/  ISETP.GE.AND P0, PT, R24, c[0x0][0x3c8], PT ;  /* 0x0000f20018007a0c */ /* 0x000fe40003f06270 */
[----:B------:R-:W-:Y:S02]  /*155f0*/  ISETP.GE.AND P5, PT, R22, c[0x0][0x3c8], PT ;  /* 0x0000f20016007a0c */ /* 0x000fe40003fa6270 */
[----:B------:R-:W-:-:S05]  /*15600*/  ISETP.GE.AND P6, PT, R9, c[0x0][0x3c8], PT ;  /* 0x0000f20009007a0c */ /* 0x000fca0003fc6270 */
[----:B---34-:R-:W-:Y:S02]  /*15610*/  @!P2 IMAD.MOV.U32 R6, RZ, RZ, R49 ;  /* 0x000000ffff06a224 */ /* 0x018fe400078e0031 */
[----:B-1----:R-:W-:Y:S01]  /*15620*/  @!P2 IMAD.MOV.U32 R7, RZ, RZ, R48 ;  /* 0x000000ffff07a224 */ /* 0x002fe200078e0030 */
[----:B------:R-:W-:-:S03]  /*15630*/  @!P1 LEA R4, P4, R34, R49, 0x2 ;  /* 0x0000003122049211 */ /* 0x000fc600078810ff */
[----:B------:R-:W-:Y:S01]  /*15640*/  @!P2 IMAD.WIDE R12, R47, 0x4, R6 ;  /* 0x000000042f0ca825 */ /* 0x000fe200078e0206 */
[----:B------:R-:W-:Y:S02]  /*15650*/  @!P0 LEA R6, P3, R24, R49, 0x2 ;  /* 0x0000003118068211 */ /* 0x000fe400078610ff */
[-C--:B------:R-:W-:Y:S02]  /*15660*/  @!P1 LEA.HI.X R5, R34, R48.reuse, R33, 0x2, P4 ;  /* 0x0000003022059211 */ /* 0x080fe400020f1421 */
[----:B------:R-:W-:Y:S01]  /*15670*/  ISETP.GE.AND P4, PT, R29, c[0x0][0x3c8], PT ;  /* 0x0000f2001d007a0c */ /* 0x000fe20003f86270 */
[----:B------:R-:W-:Y:S01]  /*15680*/  @!P2 ST.E.64 [R12.64], R122 ;  /* 0x0000007a0c00a985 */ /* 0x000fe2000c101b0a */
[----:B------:R-:W-:Y:S02]  /*15690*/  @!P0 LEA.HI.X R7, R24, R48, R23, 0x2, P3 ;  /* 0x0000003018078211 */ /* 0x000fe400018f1417 */
[----:B------:R-:W-:Y:S01]  /*156a0*/  ISETP.GE.AND P3, PT, R35, c[0x0][0x3c8], PT ;  /* 0x0000f20023007a0c */ /* 0x000fe20003f66270 */
[----:B------:R1:W-:Y:S01]  /*156b0*/  @!P1 ST.E.64 [R4.64], R118 ;  /* 0x0000007604009985 */ /* 0x0003e2000c101b0a */
[----:B------:R-:W-:-:S03]  /*156c0*/  ISETP.GE.AND P2, PT, R32, c[0x0][0x3c8], PT ;  /* 0x0000f20020007a0c */ /* 0x000fc60003f46270 */
[----:B------:R3:W-:Y:S01]  /*156d0*/  @!P0 ST.E.64 [R6.64], R62 ;  /* 0x0000003e06008985 */ /* 0x0007e2000c101b0a */
[CC--:B-1----:R-:W-:Y:S02]  /*156e0*/  @!P6 LEA R4, P1, R9.reuse, R49.reuse, 0x2 ;  /* 0x000000310904e211 */ /* 0x0c2fe400078210ff */
[CC--:B---3--:R-:W-:Y:S02]  /*156f0*/  @!P5 LEA R6, P0, R22.reuse, R49.reuse, 0x2 ;  /* 0x000000311606d211 */ /* 0x0c8fe400078010ff */
[-C--:B------:R-:W-:Y:S02]  /*15700*/  @!P6 LEA.HI.X R5, R9, R48.reuse, R8, 0x2, P1 ;  /* 0x000000300905e211 */ /* 0x080fe400008f1408 */
[-C--:B------:R-:W-:Y:S02]  /*15710*/  @!P5 LEA.HI.X R7, R22, R48.reuse, R11, 0x2, P0 ;  /* 0x000000301607d211 */ /* 0x080fe400000f140b */
[C---:B------:R-:W-:Y:S02]  /*15720*/  @!P4 LEA R2, P0, R29.reuse, R49, 0x2 ;  /* 0x000000311d02c211 */ /* 0x040fe400078010ff */
[----:B------:R-:W-:Y:S01]  /*15730*/  ISETP.GE.AND P1, PT, R26, c[0x0][0x3c8], PT ;  /* 0x0000f2001a007a0c */ /* 0x000fe20003f26270 */
[----:B------:R-:W-:Y:S01]  /*15740*/  @!P5 ST.E.64 [R6.64], R66 ;  /* 0x000000420600d985 */ /* 0x000fe2000c101b0a */
[----:B------:R-:W-:-:S02]  /*15750*/  @!P4 LEA.HI.X R3, R29, R48, R3, 0x2, P0 ;  /* 0x000000301d03c211 */ /* 0x000fc400000f1403 */
[-C--:B------:R-:W-:Y:S02]  /*15760*/  @!P3 LEA R12, P0, R35, R49.reuse, 0x2 ;  /* 0x00000031230cb211 */ /* 0x080fe400078010ff */
[----:B------:R-:W-:Y:S02]  /*15770*/  ISETP.GE.AND P6, PT, R27, c[0x0][0x3c8], PT ;  /* 0x0000f2001b007a0c */ /* 0x000fe40003fc6270 */
[-C--:B------:R-:W-:Y:S02]  /*15780*/  @!P3 LEA.HI.X R13, R35, R48.reuse, R28, 0x2, P0 ;  /* 0x00000030230db211 */ /* 0x080fe400000f141c */
[C---:B------:R-:W-:Y:S02]  /*15790*/  @!P2 LEA R14, P0, R32.reuse, R49, 0x2 ;  /* 0x00000031200ea211 */ /* 0x040fe400078010ff */
[----:B------:R-:W-:Y:S02]  /*157a0*/  ISETP.GE.AND P5, PT, R41, c[0x0][0x3c8], PT ;  /* 0x0000f20029007a0c */ /* 0x000fe40003fa6270 */
[----:B------:R-:W-:-:S02]  /*157b0*/  @!P2 LEA.HI.X R15, R32, R48, R31, 0x2, P0 ;  /* 0x00000030200fa211 */ /* 0x000fc400000f141f */
[----:B------:R-:W-:-:S04]  /*157c0*/  @!P1 LEA R22, P0, R26, R49, 0x2 ;  /* 0x000000311a169211 */ /* 0x000fc800078010ff */
[----:B------:R-:W-:Y:S02]  /*157d0*/  @!P1 LEA.HI.X R23, R26, R48, R25, 0x2, P0 ;  /* 0x000000301a179211 */ /* 0x000fe400000f1419 */
[----:B------:R-:W-:-:S13]  /*157e0*/  ISETP.GE.AND P0, PT, R9, c[0x0][0x3c8], PT ;  /* 0x0000f20009007a0c */ /* 0x000fda0003f06270 */
[----:B------:R1:W-:Y:S04]  /*157f0*/  @!P0 ST.E.64 [R4.64], R70 ;  /* 0x0000004604008985 */ /* 0x0003e8000c101b0a */
[----:B------:R3:W-:Y:S01]  /*15800*/  @!P4 ST.E.64 [R2.64], R74 ;  /* 0x0000004a0200c985 */ /* 0x0007e2000c101b0a */
[----:B------:R-:W-:-:S03]  /*15810*/  ISETP.GE.AND P4, PT, R46, c[0x0][0x3c8], PT ;  /* 0x0000f2002e007a0c */ /* 0x000fc60003f86270 */
[----:B------:R4:W-:Y:S01]  /*15820*/  @!P3 ST.E.64 [R12.64], R16 ;  /* 0x000000100c00b985 */ /* 0x0009e2000c101b0a */
[----:B------:R-:W-:-:S03]  /*15830*/  ISETP.GE.AND P3, PT, R45, c[0x0][0x3c8], PT ;  /* 0x0000f2002d007a0c */ /* 0x000fc60003f66270 */
[----:B------:R2:W-:Y:S01]  /*15840*/  @!P2 ST.E.64 [R14.64], R18 ;  /* 0x000000120e00a985 */ /* 0x0005e2000c101b0a */
[----:B------:R-:W-:-:S03]  /*15850*/  ISETP.GE.AND P2, PT, R43, c[0x0][0x3c8], PT ;  /* 0x0000f2002b007a0c */ /* 0x000fc60003f46270 */
[----:B------:R2:W-:Y:S01]  /*15860*/  @!P1 ST.E.64 [R22.64], R20 ;  /* 0x0000001416009985 */ /* 0x0005e2000c101b0a */
[-C--:B-1----:R-:W-:Y:S02]  /*15870*/  @!P6 LEA R4, P0, R27, R49.reuse, 0x2 ;  /* 0x000000311b04e211 */ /* 0x082fe400078010ff */
[-C--:B---3--:R-:W-:Y:S02]  /*15880*/  @!P5 LEA R2, P1, R41, R49.reuse, 0x2 ;  /* 0x000000312902d211 */ /* 0x088fe400078210ff */
[-C--:B------:R-:W-:Y:S02]  /*15890*/  @!P6 LEA.HI.X R5, R27, R48.reuse, R10, 0x2, P0 ;  /* 0x000000301b05e211 */ /* 0x080fe400000f140a */
[----:B------:R-:W-:Y:S02]  /*158a0*/  @!P4 LEA R6, P0, R46, R49, 0x2 ;  /* 0x000000312e06c211 */ /* 0x000fe400078010ff */
[----:B------:R-:W-:Y:S01]  /*158b0*/  @!P5 LEA.HI.X R3, R41, R48, R40, 0x2, P1 ;  /* 0x000000302903d211 */ /* 0x000fe200008f1428 */
[----:B------:R2:W-:Y:S01]  /*158c0*/  @!P6 ST.E.64 [R4.64], R90 ;  /* 0x0000005a0400e985 */ /* 0x0005e2000c101b0a */
[----:B------:R-:W-:-:S02]  /*158d0*/  ISETP.GE.AND P1, PT, R39, c[0x0][0x3c8], PT ;  /* 0x0000f20027007a0c */ /* 0x000fc40003f26270 */
[----:B------:R-:W-:Y:S01]  /*158e0*/  @!P4 LEA.HI.X R7, R46, R48, R30, 0x2, P0 ;  /* 0x000000302e07c211 */ /* 0x000fe200000f141e */
[----:B------:R2:W-:Y:S01]  /*158f0*/  @!P5 ST.E.64 [R2.64], R114 ;  /* 0x000000720200d985 */ /* 0x0005e2000c101b0a */
[----:B------:R-:W-:-:S03]  /*15900*/  @!P3 LEA R8, P0, R45, R49, 0x2 ;  /* 0x000000312d08b211 */ /* 0x000fc600078010ff */
[----:B------:R2:W-:Y:S01]  /*15910*/  @!P4 ST.E.64 [R6.64], R94 ;  /* 0x0000005e0600c985 */ /* 0x0005e2000c101b0a */
[----:B------:R-:W-:Y:S02]  /*15920*/  @!P3 LEA.HI.X R9, R45, R48, R44, 0x2, P0 ;  /* 0x000000302d09b211 */ /* 0x000fe400000f142c */
[----:B------:R-:W-:-:S03]  /*15930*/  @!P2 LEA R10, P0, R43, R49, 0x2 ;  /* 0x000000312b0aa211 */ /* 0x000fc600078010ff */
[----:B------:R2:W-:Y:S01]  /*15940*/  @!P3 ST.E.64 [R8.64], R98 ;  /* 0x000000620800b985 */ /* 0x0005e2000c101b0a */
[----:B------:R-:W-:Y:S02]  /*15950*/  @!P2 LEA.HI.X R11, R43, R48, R42, 0x2, P0 ;  /* 0x000000302b0ba211 */ /* 0x000fe400000f142a */
[----:B----4-:R-:W-:-:S03]  /*15960*/  @!P1 LEA R12, P0, R39, R49, 0x2 ;  /* 0x00000031270c9211 */ /* 0x010fc600078010ff */
[----:B------:R2:W-:Y:S01]  /*15970*/  @!P2 ST.E.64 [R10.64], R102 ;  /* 0x000000660a00a985 */ /* 0x0005e2000c101b0a */
[----:B------:R-:W-:Y:S02]  /*15980*/  @!P1 LEA.HI.X R13, R39, R48, R38, 0x2, P0 ;  /* 0x00000030270d9211 */ /* 0x000fe400000f1426 */
[----:B------:R-:W-:-:S03]  /*15990*/  ISETP.GE.AND P0, PT, R37, c[0x0][0x3c8], PT ;  /* 0x0000f20025007a0c */ /* 0x000fc60003f06270 */
[----:B------:R2:W-:Y:S10]  /*159a0*/  @!P1 ST.E.64 [R12.64], R110 ;  /* 0x0000006e0c009985 */ /* 0x0005f4000c101b0a */
[----:B------:R-:W-:Y:S05]  /*159b0*/  @P0 BRA `(.L_x_356) ;  /* 0x00000b0000000947 */ /* 0x000fea0003800000 */
[----:B--2---:R-:W-:-:S04]  /*159c0*/  LEA R2, P0, R37, R49, 0x2 ;  /* 0x0000003125027211 */ /* 0x004fc800078010ff */
[----:B------:R-:W-:-:S05]  /*159d0*/  LEA.HI.X R3, R37, R48, R36, 0x2, P0 ;  /* 0x0000003025037211 */ /* 0x000fca00000f1424 */
[----:B------:R1:W-:Y:S01]  /*159e0*/  ST.E.64 [R2.64], R106 ;  /* 0x0000006a02007985 */ /* 0x0003e2000c101b0a */
[----:B------:R-:W-:Y:S05]  /*159f0*/  BRA `(.L_x_356) ;  /* 0x00000ac000007947 */ /* 0x000fea0003800000 */
.L_x_341:
[----:B------:R-:W-:Y:S01]  /*15a00*/  ISETP.NE.U32.AND P0, PT, RZ, c[0x0][0x508], PT ;  /* 0x00014200ff007a0c */ /* 0x000fe20003f05070 */
[----:B------:R-:W-:Y:S01]  /*15a10*/  IMAD.MOV.U32 R4, RZ, RZ, 0x4 ;  /* 0x00000004ff047424 */ /* 0x000fe200078e00ff */
[----:B------:R-:W-:Y:S01]  /*15a20*/  ISETP.NE.U32.AND P2, PT, RZ, c[0x0][0x500], PT ;  /* 0x00014000ff007a0c */ /* 0x000fe20003f45070 */
[----:B------:R-:W-:Y:S01]  /*15a30*/  IMAD.MOV.U32 R3, RZ, RZ, RZ ;  /* 0x000000ffff037224 */ /* 0x000fe200078e00ff */
[----:B------:R-:W-:Y:S01]  /*15a40*/  ISETP.NE.AND.EX P1, PT, RZ, c[0x0][0x50c], PT, P0 ;  /* 0x00014300ff007a0c */ /* 0x000fe20003f25300 */
[----:B------:R-:W-:Y:S01]  /*15a50*/  IMAD.MOV.U32 R2, RZ, RZ, c[0x0][0x388] ;  /* 0x0000e200ff027624 */ /* 0x000fe200078e00ff */
[----:B------:R-:W-:Y:S01]  /*15a60*/  ISETP.NE.AND.EX P2, PT, RZ, c[0x0][0x504], PT, P2 ;  /* 0x00014100ff007a0c */ /* 0x000fe20003f45320 */
[----:B------:R-:W-:-:S10]  /*15a70*/  IMAD.WIDE R4, R232, R4, c[0x0][0x500] ;  /* 0x00014000e8047625 */ /* 0x000fd400078e0204 */
[C---:B------:R-:W-:Y:S02]  /*15a80*/  @P1 LEA R6, P0, R232.reuse, c[0x0][0x508], 0x2 ;  /* 0x00014200e8061a11 */ /* 0x040fe400078010ff */
[----:B------:R1:W5:Y:S02]  /*15a90*/  @P2 LDG.E R3, [R4.64] ;  /* 0x0000000a04032981 */ /* 0x000364000c1e1900 */
[----:B------:R-:W-:-:S05]  /*15aa0*/  @P1 LEA.HI.X R7, R232, c[0x0][0x50c], R25, 0x2, P0 ;  /* 0x00014300e8071a11 */ /* 0x000fca00000f1419 */
        /* <DEDUP_REMOVED lines=8> */
.L_x_362:
[----:B------:R-:W-:Y:S01]  /*15b30*/  ISETP.GT.AND P0, PT, R215, 0x7f, PT ;  /* 0x0000007fd700780c */ /* 0x000fe20003f04270 */
[----:B------:R-:W-:Y:S01]  /*15b40*/  BSSY B0, `(.L_x_363) ;  /* 0x0000034000007945 */ /* 0x000fe20003800000 */
[----:B------:R-:W-:Y:S02]  /*15b50*/  SEL R232, R232, RZ, !P2 ;  /* 0x000000ffe8e87207 */ /* 0x000fe40005000000 */
[----:B------:R-:W-:-:S02]  /*15b60*/  SEL R25, R25, RZ, !P2 ;  /* 0x000000ff19197207 */ /* 0x000fc40005000000 */
[----:B-1---5:R-:W-:-:S07]  /*15b70*/  SHF.R.S32.HI R5, RZ, 0x1f, R3 ;  /* 0x0000001fff057819 */ /* 0x022fce0000011403 */
[----:B------:R-:W-:Y:S05]  /*15b80*/  @P0 BRA `(.L_x_364) ;  /* 0x000002f000000947 */ /* 0x000fea0003800000 */
[----:B------:R-:W-:Y:S01]  /*15b90*/  IMAD R6, R2, c[0x0][0x4e8], RZ ;  /* 0x00013a0002067a24 */ /* 0x000fe200078e02ff */
[----:B------:R-:W-:-:S04]  /*15ba0*/  LEA R4, R209, R215, 0x7 ;  /* 0x000000d7d1047211 */ /* 0x000fc800078e38ff */
[----:B------:R-:W-:-:S13]  /*15bb0*/  ISETP.GE.AND P0, PT, R4, R6, PT ;  /* 0x000000060400720c */ /* 0x000fda0003f06270 */
[----:B------:R-:W-:Y:S05]  /*15bc0*/  @P0 BRA `(.L_x_364) ;  /* 0x000002b000000947 */ /* 0x000fea0003800000 */
[----:B------:R-:W-:Y:S01]  /*15bd0*/  IMAD.MOV.U32 R24, RZ, RZ, 0x368 ;  /* 0x00000368ff187424 */ /* 0x000fe200078e00ff */
[----:B------:R-:W-:Y:S01]  /*15be0*/  ISETP.GT.AND P2, PT, R210, 0x1, PT ;  /* 0x00000001d200780c */ /* 0x000fe20003f44270 */
[----:B------:R-:W-:Y:S01]  /*15bf0*/  IMAD.MOV.U32 R6, RZ, RZ, c[0x0][0x4e8] ;  /* 0x00013a00ff067624 */ /* 0x000fe200078e00ff */
[----:B------:R-:W-:Y:S02]  /*15c00*/  MOV R9, R4 ;  /* 0x0000000400097202 */ /* 0x000fe40000000f00 */
[----:B------:R-:W-:Y:S02]  /*15c10*/  SEL R24, R24, 0x328, P2 ;  /* 0x0000032818187807 */ /* 0x000fe40001000000 */
[----:B------:R-:W-:Y:S02]  /*15c20*/  ISETP.NE.AND P0, PT, R6, 0x1, PT ;  /* 0x000000010600780c */ /* 0x000fe40003f05270 */
[----:B------:R-:W1:Y:S01]  /*15c30*/  LDC.64 R20, c[0x0][R24+0x170] ;  /* 0x00005c0018147b82 */ /* 0x000e620000000a00 */
[----:B------:R-:W-:-:S07]  /*15c40*/  SEL R235, R235, RZ, P2 ;  /* 0x000000ffebeb7207 */ /* 0x000fce0001000000 */
[----:B------:R-:W3:Y:S03]  /*15c50*/  LDC.64 R14, c[0x0][R24+0x168] ;  /* 0x00005a00180e7b82 */ /* 0x000ee60000000a00 */
[----:B------:R-:W-:-:S05]  /*15c60*/  @P0 IMAD.HI.U32 R8, R4, c[0x0][0x4ec], RZ ;  /* 0x00013b0004080a27 */ /* 0x000fca00078e00ff */
[----:B------:R-:W4:Y:S01]  /*15c70*/  LDC.64 R18, c[0x0][R24+0x178] ;  /* 0x00005e0018127b82 */ /* 0x000f220000000a00 */
[----:B------:R-:W-:-:S05]  /*15c80*/  @P0 SHF.R.U32.HI R9, RZ, c[0x0][0x4f0], R8 ;  /* 0x00013c00ff090a19 */ /* 0x000fca0000011608 */
[----:B------:R-:W-:Y:S02]  /*15c90*/  IMAD.MOV R8, RZ, RZ, -R9 ;  /* 0x000000ffff087224 */ /* 0x000fe400078e0a09 */
[----:B------:R-:W5:Y:S02]  /*15ca0*/  LDC.64 R16, c[0x0][R24+0x160] ;  /* 0x0000580018107b82 */ /* 0x000f640000000a00 */
[----:B------:R-:W-:Y:S02]  /*15cb0*/  IMAD R8, R8, c[0x0][0x4e8], R4 ;  /* 0x00013a0008087a24 */ /* 0x000fe400078e0204 */
[-C--:B-1----:R-:W-:Y:S02]  /*15cc0*/  IMAD R6, R21, R232.reuse, RZ ;  /* 0x000000e815067224 */ /* 0x082fe400078e02ff */
[----:B------:R-:W-:-:S04]  /*15cd0*/  IMAD.WIDE.U32 R12, R20, R232, RZ ;  /* 0x000000e8140c7225 */ /* 0x000fc800078e00ff */
[----:B------:R-:W-:Y:S02]  /*15ce0*/  IMAD R6, R20, R25, R6 ;  /* 0x0000001914067224 */ /* 0x000fe400078e0206 */
[-C--:B---3--:R-:W-:Y:S02]  /*15cf0*/  IMAD R7, R15, R233.reuse, RZ ;  /* 0x000000e90f077224 */ /* 0x088fe400078e02ff */
[----:B------:R-:W-:Y:S01]  /*15d00*/  IMAD.WIDE.U32 R14, R14, R233, RZ ;  /* 0x000000e90e0e7225 */ /* 0x000fe200078e00ff */
[----:B------:R-:W-:-:S03]  /*15d10*/  IADD3 R6, R13, R6, RZ ;  /* 0x000000060d067210 */ /* 0x000fc60007ffe0ff */
[----:B------:R-:W-:Y:S01]  /*15d20*/  IMAD.IADD R7, R15, 0x1, R7 ;  /* 0x000000010f077824 */ /* 0x000fe200078e0207 */
[----:B------:R-:W-:Y:S01]  /*15d30*/  IADD3 R14, P1, P0, R12, R14, R3 ;  /* 0x0000000e0c0e7210 */ /* 0x000fe2000783e003 */
[-C--:B----4-:R-:W-:Y:S02]  /*15d40*/  IMAD R10, R19, R235.reuse, RZ ;  /* 0x000000eb130a7224 */ /* 0x090fe400078e02ff */
[----:B------:R-:W-:Y:S01]  /*15d50*/  IMAD.WIDE.U32 R18, R18, R235, RZ ;  /* 0x000000eb12127225 */ /* 0x000fe200078e00ff */
[----:B------:R-:W-:Y:S02]  /*15d60*/  IADD3.X R6, R6, R7, R5, P1, P0 ;  /* 0x0000000706067210 */ /* 0x000fe40000fe0405 */
[----:B------:R-:W-:Y:S02]  /*15d70*/  SHF.R.S32.HI R7, RZ, 0x1f, R8 ;  /* 0x0000001fff077819 */ /* 0x000fe40000011408 */
[----:B------:R-:W-:Y:S01]  /*15d80*/  IADD3 R14, P1, P0, R9, R14, R18 ;  /* 0x0000000e090e7210 */ /* 0x000fe2000783e012 */
[----:B-----5:R-:W-:Y:S01]  /*15d90*/  IMAD R4, R17, R8, RZ ;  /* 0x0000000811047224 */ /* 0x020fe200078e02ff */
[----:B------:R-:W-:-:S02]  /*15da0*/  IADD3 R10, R19, R10, RZ ;  /* 0x0000000a130a7210 */ /* 0x000fc40007ffe0ff */
[----:B------:R-:W-:Y:S01]  /*15db0*/  SHF.R.S32.HI R9, RZ, 0x1f, R9 ;  /* 0x0000001fff097819 */ /* 0x000fe20000011409 */
[----:B------:R-:W-:Y:S01]  /*15dc0*/  IMAD R4, R16, R7, R4 ;  /* 0x0000000710047224 */ /* 0x000fe200078e0204 */
[----:B------:R-:W-:Y:S02]  /*15dd0*/  MOV R7, c[0x0][0x4ac] ;  /* 0x00012b0000077a02 */ /* 0x000fe40000000f00 */
[----:B------:R-:W-:Y:S01]  /*15de0*/  IADD3.X R15, R9, R6, R10, P1, P0 ;  /* 0x00000006090f7210 */ /* 0x000fe20000fe040a */
[----:B------:R-:W-:Y:S01]  /*15df0*/  IMAD.MOV.U32 R6, RZ, RZ, c[0x0][0x4a8] ;  /* 0x00012a00ff067624 */ /* 0x000fe200078e00ff */
[----:B------:R-:W-:-:S03]  /*15e00*/  SEL R7, R7, c[0x0][0x454], P2 ;  /* 0x0001150007077a07 */ /* 0x000fc60001000000 */
[----:B------:R-:W-:Y:S01]  /*15e10*/  IMAD.WIDE.U32 R14, R16, R8, R14 ;  /* 0x00000008100e7225 */ /* 0x000fe200078e000e */
[----:B------:R-:W-:-:S03]  /*15e20*/  SEL R6, R6, c[0x0][0x450], P2 ;  /* 0x0001140006067a07 */ /* 0x000fc60001000000 */
[----:B------:R-:W-:Y:S01]  /*15e30*/  IMAD.IADD R4, R15, 0x1, R4 ;  /* 0x000000010f047824 */ /* 0x000fe200078e0204 */
[----:B------:R-:W-:-:S04]  /*15e40*/  LEA R6, P0, R14, R6, 0x2 ;  /* 0x000000060e067211 */ /* 0x000fc800078010ff */
[----:B------:R-:W-:Y:S02]  /*15e50*/  LEA.HI.X R7, R14, R7, R4, 0x2, P0 ;  /* 0x000000070e077211 */ /* 0x000fe400000f1404 */
[----:B------:R-:W-:-:S05]  /*15e60*/  MOV R4, 0xff800000 ;  /* 0xff80000000047802 */ /* 0x000fca0000000f00 */
[----:B------:R1:W-:Y:S02]  /*15e70*/  STG.E [R6.64], R4 ;  /* 0x0000000406007986 */ /* 0x0003e4000c10190a */
.L_x_364:
[----:B------:R-:W-:Y:S05]  /*15e80*/  BSYNC B0 ;  /* 0x0000000000007941 */ /* 0x000fea0003800000 */
.L_x_363:
[----:B------:R-:W-:-:S13]  /*15e90*/  ISETP.GT.AND P0, PT, R210, 0x1, PT ;  /* 0x00000001d200780c */ /* 0x000fda0003f04270 */
[----:B------:R-:W-:Y:S05]  /*15ea0*/  @P0 BRA `(.L_x_356) ;  /* 0x0000061000000947 */ /* 0x000fea0003800000 */
[----:B-1----:R-:W-:Y:S01]  /*15eb0*/  MOV R4, c[0x0][0x4e8] ;  /* 0x00013a0000047a02 */ /* 0x002fe20000000f00 */
[----:B------:R-:W-:Y:S02]  /*15ec0*/  IMAD R6, R5, c[0x0][0x3a0], RZ ;  /* 0x0000e80005067a24 */ /* 0x000fe400078e02ff */
[----:B------:R-:W-:Y:S01]  /*15ed0*/  IMAD R25, R25, c[0x0][0x3f0], RZ ;  /* 0x0000fc0019197a24 */ /* 0x000fe200078e02ff */
[----:B------:R-:W-:Y:S01]  /*15ee0*/  ISETP.NE.AND P0, PT, R4, 0x1, PT ;  /* 0x000000010400780c */ /* 0x000fe20003f05270 */
[----:B------:R-:W-:-:S04]  /*15ef0*/  IMAD.WIDE.U32 R4, R3, c[0x0][0x3a0], RZ ;  /* 0x0000e80003047a25 */ /* 0x000fc800078e00ff */
[----:B------:R-:W-:Y:S01]  /*15f00*/  IMAD R6, R3, c[0x0][0x3a4], R6 ;  /* 0x0000e90003067a24 */ /* 0x000fe200078e0206 */
[----:B------:R-:W-:Y:S01]  /*15f10*/  LEA R3, R222, R223, 0x5 ;  /* 0x000000dfde037211 */ /* 0x000fe200078e28ff */
[----:B------:R-:W-:Y:S01]  /*15f20*/  IMAD R25, R232, c[0x0][0x3f4], R25 ;  /* 0x0000fd00e8197a24 */ /* 0x000fe200078e0219 */
[----:B------:R-:W-:Y:S02]  /*15f30*/  MOV R8, R4 ;  /* 0x0000000400087202 */ /* 0x000fe40000000f00 */
[----:B------:R-:W-:Y:S02]  /*15f40*/  LEA R3, R209, R3, 0x7 ;  /* 0x00000003d1037211 */ /* 0x000fe400078e38ff */
[----:B------:R-:W-:Y:S02]  /*15f50*/  IADD3 R9, R5, R6, RZ ;  /* 0x0000000605097210 */ /* 0x000fe40007ffe0ff */
[----:B------:R-:W-:Y:S01]  /*15f60*/  MOV R6, R3 ;  /* 0x0000000300067202 */ /* 0x000fe20000000f00 */
[----:B------:R-:W-:Y:S01]  /*15f70*/  @P0 IMAD.HI.U32 R5, R3, c[0x0][0x4ec], RZ ;  /* 0x00013b0003050a27 */ /* 0x000fe200078e00ff */
[----:B------:R-:W-:-:S03]  /*15f80*/  LEA R209, R209, R223, 0x7 ;  /* 0x000000dfd1d17211 */ /* 0x000fc600078e38ff */
        /* <DEDUP_REMOVED lines=20> */
[----:B------:R1:W3:Y:S02]  /*160d0*/  SHFL.IDX PT, R5, R4, RZ, 0x181f ;  /* 0x00181fff04057589 */ /* 0x0002e400000e0000 */
.L_x_410:
[----:B------:R-:W-:Y:S05]  /*160e0*/  BRA.DIV ~URZ, `(.L_x_366) ;  /* 0x000019927f007947 */ /* 0x000fea000b800000 */
[----:B------:R4:W1:Y:S02]  /*160f0*/  SHFL.IDX PT, R6, R3, RZ, 0x181f ;  /* 0x00181fff03067589 */ /* 0x00086400000e0000 */
.L_x_411:
[----:B------:R-:W-:Y:S01]  /*16100*/  IMAD R2, R2, c[0x0][0x4e8], RZ ;  /* 0x00013a0002027a24 */ /* 0x000fe200078e02ff */
[----:B------:R-:W-:Y:S04]  /*16110*/  BSSY B0, `(.L_x_367) ;  /* 0x000000b000007945 */ /* 0x000fe80003800000 */
[----:B------:R-:W-:-:S13]  /*16120*/  ISETP.GE.AND P0, PT, R209, R2, PT ;  /* 0x00000002d100720c */ /* 0x000fda0003f06270 */
[----:B------:R-:W-:Y:S05]  /*16130*/  @P0 BRA `(.L_x_368) ;  /* 0x0000008000000947 */ /* 0x000fea0003800000 */
[----:B------:R-:W-:Y:S02]  /*16140*/  ISETP.GE.AND P1, PT, R11, c[0x0][0x3c8], PT ;  /* 0x0000f2000b007a0c */ /* 0x000fe40003f26270 */
[----:B------:R-:W-:-:S11]  /*16150*/  ISETP.GE.AND P0, PT, R217, c[0x0][0x3c8], PT ;  /* 0x0000f200d9007a0c */ /* 0x000fd60003f06270 */
[-C--:B-1----:R-:W-:Y:S02]  /*16160*/  @!P1 LEA R8, P3, R11, R6.reuse, 0x1 ;  /* 0x000000060b089211 */ /* 0x082fe400078608ff */
[----:B------:R-:W-:Y:S02]  /*16170*/  @!P0 LEA R6, P2, R217, R6, 0x1 ;  /* 0x00000006d9068211 */ /* 0x000fe400078408ff */
[-C--:B---3--:R-:W-:Y:S02]  /*16180*/  @!P1 LEA.HI.X R9, R11, R5.reuse, R23, 0x1, P3 ;  /* 0x000000050b099211 */ /* 0x088fe400018f0c17 */
[----:B------:R-:W-:-:S03]  /*16190*/  @!P0 LEA.HI.X R7, R217, R5, R22, 0x1, P2 ;  /* 0x00000005d9078211 */ /* 0x000fc600010f0c16 */
[----:B------:R1:W-:Y:S04]  /*161a0*/  @!P1 ST.E.128 [R8.64], RZ ;  /* 0x000000ff08009985 */ /* 0x0003e8000c101d0a */
[----:B------:R1:W-:Y:S02]  /*161b0*/  @!P0 ST.E.128 [R6.64], RZ ;  /* 0x000000ff06008985 */ /* 0x0003e4000c101d0a */
.L_x_368:
[----:B------:R-:W-:Y:S05]  /*161c0*/  BSYNC B0 ;  /* 0x0000000000007941 */ /* 0x000fea0003800000 */
.L_x_367:
[----:B------:R-:W-:Y:S05]  /*161d0*/  BRA.DIV ~URZ, `(.L_x_369) ;  /* 0x000019127f007947 */ /* 0x000fea000b800000 */
[----:B---3--:R3:W2:Y:S04]  /*161e0*/  SHFL.IDX PT, R5, R4, 0x1, 0x181f ;  /* 0x00381f0004057f89 */ /* 0x0086a800000e0000 */
[----:B-1----:R3:W1:Y:S02]  /*161f0*/  SHFL.IDX PT, R6, R3, 0x1, 0x181f ;  /* 0x00381f0003067f89 */ /* 0x00266400000e0000 */
.L_x_412:
[----:B------:R-:W-:Y:S01]  /*16200*/  IADD3 R7, R209, 0x20, RZ ;  /* 0x00000020d1077810 */ /* 0x000fe20007ffe0ff */
[----:B------:R-:W-:Y:S03]  /*16210*/  BSSY B0, `(.L_x_370) ;  /* 0x000000b000007945 */ /* 0x000fe60003800000 */
[----:B------:R-:W-:-:S13]  /*16220*/  ISETP.GE.AND P0, PT, R7, R2, PT ;  /* 0x000000020700720c */ /* 0x000fda0003f06270 */
[----:B------:R-:W-:Y:S05]  /*16230*/  @P0 BRA `(.L_x_371) ;  /* 0x0000008000000947 */ /* 0x000fea0003800000 */
[----:B------:R-:W-:Y:S02]  /*16240*/  ISETP.GE.AND P1, PT, R11, c[0x0][0x3c8], PT ;  /* 0x0000f2000b007a0c */ /* 0x000fe40003f26270 */
[----:B------:R-:W-:-:S11]  /*16250*/  ISETP.GE.AND P0, PT, R217, c[0x0][0x3c8], PT ;  /* 0x0000f200d9007a0c */ /* 0x000fd60003f06270 */
[-C--:B-1----:R-:W-:Y:S02]  /*16260*/  @!P1 LEA R8, P3, R11, R6.reuse, 0x1 ;  /* 0x000000060b089211 */ /* 0x082fe400078608ff */
[----:B------:R-:W-:Y:S02]  /*16270*/  @!P0 LEA R6, P2, R217, R6, 0x1 ;  /* 0x00000006d9068211 */ /* 0x000fe400078408ff */
[-C--:B--2---:R-:W-:Y:S02]  /*16280*/  @!P1 LEA.HI.X R9, R11, R5.reuse, R23, 0x1, P3 ;  /* 0x000000050b099211 */ /* 0x084fe400018f0c17 */
[----:B------:R-:W-:-:S03]  /*16290*/  @!P0 LEA.HI.X R7, R217, R5, R22, 0x1, P2 ;  /* 0x00000005d9078211 */ /* 0x000fc600010f0c16 */
[----:B------:R1:W-:Y:S04]  /*162a0*/  @!P1 ST.E.128 [R8.64], RZ ;  /* 0x000000ff08009985 */ /* 0x0003e8000c101d0a */
[----:B------:R1:W-:Y:S02]  /*162b0*/  @!P0 ST.E.128 [R6.64], RZ ;  /* 0x000000ff06008985 */ /* 0x0003e4000c101d0a */
.L_x_371:
[----:B------:R-:W-:Y:S05]  /*162c0*/  BSYNC B0 ;  /* 0x0000000000007941 */ /* 0x000fea0003800000 */
.L_x_370:
[----:B------:R-:W-:Y:S05]  /*162d0*/  BRA.DIV ~URZ, `(.L_x_372) ;  /* 0x000018e27f007947 */ /* 0x000fea000b800000 */
[----:B--2---:R2:W3:Y:S02]  /*162e0*/  SHFL.IDX PT, R5, R4, 0x2, 0x181f ;  /* 0x00581f0004057f89 */ /* 0x0044e400000e0000 */
.L_x_413:
[----:B------:R-:W-:Y:S05]  /*162f0*/  BRA.DIV ~URZ, `(.L_x_373) ;  /* 0x000019327f007947 */ /* 0x000fea000b800000 */
[----:B-1----:R1:W2:Y:S02]  /*16300*/  SHFL.IDX PT, R6, R3, 0x2, 0x181f ;  /* 0x00581f0003067f89 */ /* 0x0022a400000e0000 */
.L_x_414:
[----:B------:R-:W-:Y:S01]  /*16310*/  IADD3 R7, R209, 0x40, RZ ;  /* 0x00000040d1077810 */ /* 0x000fe20007ffe0ff */
[----:B------:R-:W-:Y:S03]  /*16320*/  BSSY B0, `(.L_x_374) ;  /* 0x000000b000007945 */ /* 0x000fe60003800000 */
[----:B------:R-:W-:-:S13]  /*16330*/  ISETP.GE.AND P0, PT, R7, R2, PT ;  /* 0x000000020700720c */ /* 0x000fda0003f06270 */
[----:B------:R-:W-:Y:S05]  /*16340*/  @P0 BRA `(.L_x_375) ;  /* 0x0000008000000947 */ /* 0x000fea0003800000 */
[----:B------:R-:W-:Y:S02]  /*16350*/  ISETP.GE.AND P1, PT, R11, c[0x0][0x3c8], PT ;  /* 0x0000f2000b007a0c */ /* 0x000fe40003f26270 */
[----:B------:R-:W-:-:S11]  /*16360*/  ISETP.GE.AND P0, PT, R217, c[0x0][0x3c8], PT ;  /* 0x0000f200d9007a0c */ /* 0x000fd60003f06270 */
[-C--:B--2---:R-:W-:Y:S02]  /*16370*/  @!P1 LEA R8, P3, R11, R6.reuse, 0x1 ;  /* 0x000000060b089211 */ /* 0x084fe400078608ff */
[----:B------:R-:W-:Y:S02]  /*16380*/  @!P0 LEA R6, P2, R217, R6, 0x1 ;  /* 0x00000006d9068211 */ /* 0x000fe400078408ff */
[-C--:B---3--:R-:W-:Y:S02]  /*16390*/  @!P1 LEA.HI.X R9, R11, R5.reuse, R23, 0x1, P3 ;  /* 0x000000050b099211 */ /* 0x088fe400018f0c17 */
[----:B------:R-:W-:-:S03]  /*163a0*/  @!P0 LEA.HI.X R7, R217, R5, R22, 0x1, P2 ;  /* 0x00000005d9078211 */ /* 0x000fc600010f0c16 */
[----:B------:R2:W-:Y:S04]  /*163b0*/  @!P1 ST.E.128 [R8.64], RZ ;  /* 0x000000ff08009985 */ /* 0x0005e8000c101d0a */
[----:B------:R2:W-:Y:S02]  /*163c0*/  @!P0 ST.E.128 [R6.64], RZ ;  /* 0x000000ff06008985 */ /* 0x0005e4000c101d0a */
.L_x_375:
[----:B------:R-:W-:Y:S05]  /*163d0*/  BSYNC B0 ;  /* 0x0000000000007941 */ /* 0x000fea0003800000 */
.L_x_374:
[----:B------:R-:W-:Y:S05]  /*163e0*/  BRA.DIV ~URZ, `(.L_x_376) ;  /* 0x000018b27f007947 */ /* 0x000fea000b800000 */
[----:B--23--:R-:W2:Y:S04]  /*163f0*/  SHFL.IDX PT, R4, R4, 0x3, 0x181f ;  /* 0x00781f0004047f89 */ /* 0x00cea800000e0000 */
[----:B-1--4-:R-:W1:Y:S02]  /*16400*/  SHFL.IDX PT, R3, R3, 0x3, 0x181f ;  /* 0x00781f0003037f89 */ /* 0x012e6400000e0000 */
.L_x_415:
[----:B------:R-:W-:-:S04]  /*16410*/  IADD3 R209, R209, 0x60, RZ ;  /* 0x00000060d1d17810 */ /* 0x000fc80007ffe0ff */
        /* <DEDUP_REMOVED lines=10> */
.L_x_356:
[----:B------:R-:W-:Y:S05]  /*164c0*/  BSYNC B1 ;  /* 0x0000000000017941 */ /* 0x000fea0003800000 */
.L_x_340:
[----:B------:R-:W-:-:S13]  /*164d0*/  ISETP.NE.AND P0, PT, R224, RZ, PT ;  /* 0x000000ffe000720c */ /* 0x000fda0003f05270 */
[----:B------:R-:W-:Y:S01]  /*164e0*/  @P0 WARPSYNC 0xffffffff ;  /* 0xffffffff00000948 */ /* 0x000fe20003800000 */
[----:B------:R-:W-:Y:S06]  /*164f0*/  @P0 BAR.SYNC.DEFER_BLOCKING 0x5, 0x100 ;  /* 0x0144000000000b1d */ /* 0x000fec0000010000 */
[----:B------:R-:W4:Y:S04]  /*16500*/  @P0 LDS.128 R208, [0xf100] ;  /* 0x00f10000ffd00984 */ /* 0x000f280000000c00 */
[----:B------:R-:W-:Y:S06]  /*16510*/  @P0 BAR.ARV 0x4, 0x100 ;  /* 0x0104000000000b1d */ /* 0x000fec0000002000 */
[----:B------:R-:W-:Y:S05]  /*16520*/  @P0 BRA `(.L_x_377) ;  /* 0x00000a6000000947 */ /* 0x000fea0003800000 */
[----:B-12---:R-:W-:Y:S01]  /*16530*/  LOP3.LUT R2, R215, 0x1f, RZ, 0xc0, !PT ;  /* 0x0000001fd7027812 */ /* 0x006fe200078ec0ff */
[----:B----4-:R-:W-:-:S03]  /*16540*/  IMAD.MOV.U32 R4, RZ, RZ, RZ ;  /* 0x000000ffff047224 */ /* 0x010fc600078e00ff */
[----:B------:R-:W-:Y:S01]  /*16550*/  ISETP.NE.AND P6, PT, R2, 0x1f, PT ;  /* 0x0000001f0200780c */ /* 0x000fe20003fc5270 */
[----:B------:R-:W-:Y:S10]  /*16560*/  BRA.DIV ~URZ, `(.L_x_378) ;  /* 0x000018027f007947 */ /* 0x000ff4000b800000 */
[----:B---3--:R1:W2:Y:S02]  /*16570*/  SHFL.IDX PT, R3, R0, RZ, 0x1f ;  /* 0x00001fff00037589 */ /* 0x0082a400000e0000 */
.L_x_416:
[----:B------:R-:W-:Y:S05]  /*16580*/  BRA.DIV ~URZ, `(.L_x_379) ;  /* 0x000018527f007947 */ /* 0x000fea000b800000 */
[----:B-1----:R-:W1:Y:S02]  /*16590*/  SHFL.IDX PT, R0, R0, 0x1, 0x1f ;  /* 0x00201f0000007f89 */ /* 0x002e6400000e0000 */
.L_x_417:
[----:B------:R-:W-:Y:S02]  /*165a0*/  IMAD.IADD R8, R211, 0x1, R2 ;  /* 0x00000001d3087824 */ /* 0x000fe400078e0202 */
[----:B------:R-:W-:-:S03]  /*165b0*/  IMAD.MOV.U32 R5, RZ, RZ, RZ ;  /* 0x000000ffff057224 */ /* 0x000fc600078e00ff */
[----:B------:R-:W-:-:S13]  /*165c0*/  ISETP.GE.OR P0, PT, R8, c[0x0][0x53c], !P6 ;  /* 0x00014f0008007a0c */ /* 0x000fda0007706670 */
[----:B------:R-:W-:Y:S01]  /*165d0*/  @!P0 IMAD.MOV.U32 R7, RZ, RZ, 0x4 ;  /* 0x00000004ff078424 */ /* 0x000fe200078e00ff */
[----:B------:R-:W-:-:S03]  /*165e0*/  @!P0 MOV R6, 0x4 ;  /* 0x0000000400068802 */ /* 0x000fc60000000f00 */
[----:B------:R-:W-:-:S04]  /*165f0*/  @!P0 IMAD.WIDE R10, R8, R7, c[0x0][0x580] ;  /* 0x00016000080a8625 */ /* 0x000fc800078e0207 */
[----:B------:R-:W-:Y:S01]  /*16600*/  @!P0 IMAD.WIDE R6, R8, R6, c[0x0][0x578] ;  /* 0x00015e0008068625 */ /* 0x000fe200078e0206 */
[----:B------:R-:W3:Y:S04]  /*16610*/  @!P0 LDG.E R5, [R10.64] ;  /* 0x0000000a0a058981 */ /* 0x000ee8000c1e1900 */
[----:B------:R-:W3:Y:S01]  /*16620*/  @!P0 LDG.E R4, [R6.64] ;  /* 0x0000000a06048981 */ /* 0x000ee2000c1e1900 */
[C---:B------:R-:W-:Y:S02]  /*16630*/  ISETP.GE.U32.AND P4, PT, R2.reuse, 0x10, PT ;  /* 0x000000100200780c */ /* 0x040fe40003f86070 */
[C---:B------:R-:W-:Y:S02]  /*16640*/  ISETP.GE.U32.AND P3, PT, R2.reuse, 0x8, PT ;  /* 0x000000080200780c */ /* 0x040fe40003f66070 */
[----:B------:R-:W-:-:S02]  /*16650*/  ISETP.GE.U32.AND P2, PT, R2, 0x4, PT ;  /* 0x000000040200780c */ /* 0x000fc40003f46070 */
[C---:B------:R-:W-:Y:S02]  /*16660*/  ISETP.GE.U32.AND P1, PT, R2.reuse, 0x2, PT ;  /* 0x000000020200780c */ /* 0x040fe40003f26070 */
[----:B------:R-:W-:Y:S02]  /*16670*/  ISETP.NE.AND P5, PT, R2, RZ, PT ;  /* 0x000000ff0200720c */ /* 0x000fe40003fa5270 */
[----:B------:R-:W-:Y:S01]  /*16680*/  MOV R8, RZ ;  /* 0x000000ff00087202 */ /* 0x000fe20000000f00 */
[----:B---3--:R-:W-:Y:S01]  /*16690*/  IMAD R7, R4, R5, RZ ;  /* 0x0000000504077224 */ /* 0x008fe200078e02ff */
[----:B------:R-:W-:Y:S07]  /*166a0*/  BRA.DIV ~URZ, `(.L_x_380) ;  /* 0x000017a27f007947 */ /* 0x000fee000b800000 */
[----:B------:R3:W4:Y:S02]  /*166b0*/  SHFL.UP PT, R6, R7, 0x1, RZ ;  /* 0x0420000007067989 */ /* 0x00072400000e00ff */
.L_x_418:
[----:B----4-:R-:W-:-:S04]  /*166c0*/  SEL R6, R6, RZ, P5 ;  /* 0x000000ff06067207 */ /* 0x010fc80002800000 */
[----:B---3--:R-:W-:Y:S01]  /*166d0*/  IADD3 R7, R7, R6, RZ ;  /* 0x0000000607077210 */ /* 0x008fe20007ffe0ff */
[----:B------:R-:W-:Y:S05]  /*166e0*/  BRA.DIV ~URZ, `(.L_x_381) ;  /* 0x000017a27f007947 */ /* 0x000fea000b800000 */
        /* <DEDUP_REMOVED lines=12> */
[----:B------:R3:W4:Y:S02]  /*167b0*/  SHFL.IDX PT, R6, R7, 0x1f, 0x1f ;  /* 0x03e01f0007067f89 */ /* 0x00072400000e0000 */
.L_x_419:
[----:B----4-:R-:W-:Y:S01]  /*167c0*/  IMAD R6, R6, c[0x0][0x538], RZ ;  /* 0x00014e0006067a24 */ /* 0x010fe200078e02ff */
[----:B------:R-:W-:Y:S04]  /*167d0*/  BSSY B1, `(.L_x_382) ;  /* 0x0000076000017945 */ /* 0x000fe80003800000 */
[----:B-1----:R-:W-:-:S04]  /*167e0*/  IADD3 R208, R6, R0, RZ ;  /* 0x0000000006d07210 */ /* 0x002fc80007ffe0ff */
[----:B--2---:R-:W-:-:S13]  /*167f0*/  ISETP.GT.AND P0, PT, R208, R3, PT ;  /* 0x00000003d000720c */ /* 0x004fda0003f04270 */
[----:B------:R-:W-:Y:S05]  /*16800*/  @P0 BRA `(.L_x_383) ;  /* 0x0000023000000947 */ /* 0x000fea0003800000 */
.L_x_387:
[----:B------:R-:W-:-:S04]  /*16810*/  IADD3 R211, R211, 0x1f, RZ ;  /* 0x0000001fd3d37810 */ /* 0x000fc80007ffe0ff */
[----:B------:R-:W-:-:S13]  /*16820*/  ISETP.GE.AND P0, PT, R211, c[0x0][0x53c], PT ;  /* 0x00014f00d3007a0c */ /* 0x000fda0003f06270 */
[----:B------:R-:W-:Y:S05]  /*16830*/  @P0 BRA `(.L_x_384) ;  /* 0x000006b000000947 */ /* 0x000fea0003800000 */
[----:B---3--:R-:W-:Y:S01]  /*16840*/  IADD3 R7, R211, R2, RZ ;  /* 0x00000002d3077210 */ /* 0x008fe20007ffe0ff */
[----:B------:R-:W-:-:S03]  /*16850*/  CS2R R4, SRZ ;  /* 0x0000000000047805 */ /* 0x000fc6000001ff00 */
[----:B------:R-:W-:-:S13]  /*16860*/  ISETP.GE.OR P0, PT, R7, c[0x0][0x53c], !P6 ;  /* 0x00014f0007007a0c */ /* 0x000fda0007706670 */
        /* <DEDUP_REMOVED lines=9> */
.L_x_420:
        /* <DEDUP_REMOVED lines=16> */
.L_x_421:
[----:B--2---:R-:W-:-:S05]  /*16a00*/  IMAD R6, R6, c[0x0][0x538], RZ ;  /* 0x00014e0006067a24 */ /* 0x004fca00078e02ff */
[----:B------:R-:W-:-:S04]  /*16a10*/  IADD3 R208, R6, R208, RZ ;  /* 0x000000d006d07210 */ /* 0x000fc80007ffe0ff */
[----:B------:R-:W-:-:S13]  /*16a20*/  ISETP.GT.AND P0, PT, R208, R3, PT ;  /* 0x00000003d000720c */ /* 0x000fda0003f04270 */
[----:B-1----:R-:W-:Y:S05]  /*16a30*/  @!P0 BRA `(.L_x_387) ;  /* 0xfffffdd000008947 */ /* 0x002fea000383ffff */
.L_x_383:
[----:B------:R-:W-:-:S05]  /*16a40*/  IADD3 R208, -R6, R208, RZ ;  /* 0x000000d006d07210 */ /* 0x000fca0007ffe1ff */
[----:B------:R-:W-:-:S05]  /*16a50*/  IMAD R0, R7, c[0x0][0x538], R208 ;  /* 0x00014e0007007a24 */ /* 0x000fca00078e02d0 */
[----:B------:R-:W-:Y:S01]  /*16a60*/  ISETP.GT.AND P0, PT, R0, R3, PT ;  /* 0x000000030000720c */ /* 0x000fe20003f04270 */
[----:B------:R-:W-:-:S12]  /*16a70*/  BRA.DIV ~URZ, `(.L_x_388) ;  /* 0x000017d27f007947 */ /* 0x000fd8000b800000 */
[----:B------:R-:W-:-:S04]  /*16a80*/  VOTE.ANY R6, PT, !P0 ;  /* 0x0000000000067806 */ /* 0x000fc800040e0100 */
.L_x_422:
[----:B------:R1:W2:Y:S01]  /*16a90*/  POPC R0, R6 ;  /* 0x0000000600007309 */ /* 0x0002a20000000000 */
[----:B------:R-:W-:Y:S05]  /*16aa0*/  BRA.DIV ~URZ, `(.L_x_389) ;  /* 0x000017e27f007947 */ /* 0x000fea000b800000 */
[----:B--2---:R2:W4:Y:S04]  /*16ab0*/  SHFL.IDX PT, R5, R5, R0, 0x1f ;  /* 0x00001f0005057589 */ /* 0x00452800000e0000 */
[----:B------:R2:W1:Y:S02]  /*16ac0*/  SHFL.IDX PT, R4, R4, R0, 0x1f ;  /* 0x00001f0004047589 */ /* 0x00046400000e0000 */
.L_x_423:
[----:B------:R-:W-:Y:S01]  /*16ad0*/  ISETP.NE.AND P0, PT, R6, RZ, PT ;  /* 0x000000ff0600720c */ /* 0x000fe20003f05270 */
[----:B------:R-:W-:-:S12]  /*16ae0*/  BSSY B0, `(.L_x_390) ;  /* 0x0000005000007945 */ /* 0x000fd80003800000 */
[----:B------:R-:W-:Y:S05]  /*16af0*/  @!P0 BRA `(.L_x_391) ;  /* 0x0000003000008947 */ /* 0x000fea0003800000 */
[----:B------:R-:W-:Y:S01]  /*16b00*/  IADD3 R8, R0, -0x1, RZ ;  /* 0xffffffff00087810 */ /* 0x000fe20007ffe0ff */
[----:B------:R-:W-:Y:S05]  /*16b10*/  BRA.DIV ~URZ, `(.L_x_392) ;  /* 0x000018427f007947 */ /* 0x000fea000b800000 */
[----:B------:R2:W3:Y:S02]  /*16b20*/  SHFL.IDX PT, R8, R7, R8, 0x1f ;  /* 0x00001f0807087589 */ /* 0x0004e400000e0000 */
.L_x_391:
[----:B------:R-:W-:Y:S05]  /*16b30*/  BSYNC B0 ;  /* 0x0000000000007941 */ /* 0x000fea0003800000 */
.L_x_390:
[-C--:B-1--4-:R-:W-:Y:S01]  /*16b40*/  IABS R6, R5.reuse ;  /* 0x0000000500067213 */ /* 0x092fe20000000000 */
[----:B---3--:R-:W-:Y:S01]  /*16b50*/  IMAD R208, R8, c[0x0][0x538], R208 ;  /* 0x00014e0008d07a24 */ /* 0x008fe200078e02d0 */
[----:B------:R-:W-:Y:S01]  /*16b60*/  IABS R10, R4 ;  /* 0x00000004000a7213 */ /* 0x000fe20000000000 */
[----:B------:R-:W-:Y:S01]  /*16b70*/  IMAD.MOV.U32 R8, RZ, RZ, RZ ;  /* 0x000000ffff087224 */ /* 0x000fe200078e00ff */
[----:B------:R-:W1:Y:S01]  /*16b80*/  I2F.RP R9, R6 ;  /* 0x0000000600097306 */ /* 0x000e620000209400 */
[----:B------:R-:W-:Y:S01]  /*16b90*/  IMAD.IADD R209, R3, 0x1, -R208 ;  /* 0x0000000103d17824 */ /* 0x000fe200078e0ad0 */
[----:B------:R-:W-:Y:S02]  /*16ba0*/  IABS R3, R5 ;  /* 0x0000000500037213 */ /* 0x000fe40000000000 */
[----:B------:R-:W-:Y:S02]  /*16bb0*/  IADD3 R211, R0, R211, RZ ;  /* 0x000000d300d37210 */ /* 0x000fe40007ffe0ff */
[----:B--2---:R-:W-:Y:S01]  /*16bc0*/  IABS R7, R209 ;  /* 0x000000d100077213 */ /* 0x004fe20000000000 */
[----:B------:R-:W-:Y:S01]  /*16bd0*/  IMAD.MOV R3, RZ, RZ, -R3 ;  /* 0x000000ffff037224 */ /* 0x000fe200078e0a03 */
[----:B------:R-:W2:Y:S08]  /*16be0*/  I2F.RP R12, R10 ;  /* 0x0000000a000c7306 */ /* 0x000eb00000209400 */
[----:B-1----:R-:W1:Y:S08]  /*16bf0*/  MUFU.RCP R9, R9 ;  /* 0x0000000900097308 */ /* 0x002e700000001000 */
[----:B--2---:R-:W2:Y:S01]  /*16c00*/  MUFU.RCP R12, R12 ;  /* 0x0000000c000c7308 */ /* 0x004ea20000001000 */
[----:B-1----:R-:W-:-:S07]  /*16c10*/  IADD3 R9, R9, 0xffffffe, RZ ;  /* 0x0ffffffe09097810 */ /* 0x002fce0007ffe0ff */
[----:B------:R-:W1:Y:S01]  /*16c20*/  F2I.FTZ.U32.TRUNC.NTZ R9, R9 ;  /* 0x0000000900097305 */ /* 0x000e62000021f000 */
[----:B--2---:R-:W-:-:S07]  /*16c30*/  IADD3 R12, R12, 0xffffffe, RZ ;  /* 0x0ffffffe0c0c7810 */ /* 0x004fce0007ffe0ff */
[----:B------:R-:W2:Y:S01]  /*16c40*/  F2I.FTZ.U32.TRUNC.NTZ R13, R12 ;  /* 0x0000000c000d7305 */ /* 0x000ea2000021f000 */
[----:B-1----:R-:W-:-:S04]  /*16c50*/  IMAD.MOV R11, RZ, RZ, -R9 ;  /* 0x000000ffff0b7224 */ /* 0x002fc800078e0a09 */
[----:B------:R-:W-:-:S04]  /*16c60*/  IMAD R11, R11, R6, RZ ;  /* 0x000000060b0b7224 */ /* 0x000fc800078e02ff */
[----:B------:R-:W-:-:S04]  /*16c70*/  IMAD.HI.U32 R11, R9, R11, R8 ;  /* 0x0000000b090b7227 */ /* 0x000fc800078e0008 */
[----:B--2---:R-:W-:Y:S02]  /*16c80*/  IMAD.MOV R8, RZ, RZ, -R13 ;  /* 0x000000ffff087224 */ /* 0x004fe400078e0a0d */
[----:B------:R-:W-:-:S04]  /*16c90*/  IMAD.HI.U32 R11, R11, R7, RZ ;  /* 0x000000070b0b7227 */ /* 0x000fc800078e00ff */
[----:B------:R-:W-:Y:S02]  /*16ca0*/  IMAD R3, R11, R3, R7 ;  /* 0x000000030b037224 */ /* 0x000fe400078e0207 */
[----:B------:R-:W-:Y:S02]  /*16cb0*/  IMAD R8, R8, R10, RZ ;  /* 0x0000000a08087224 */ /* 0x000fe400078e02ff */
[----:B------:R-:W-:Y:S01]  /*16cc0*/  IMAD.MOV.U32 R12, RZ, RZ, RZ ;  /* 0x000000ffff0c7224 */ /* 0x000fe200078e00ff */
[----:B------:R-:W-:-:S03]  /*16cd0*/  ISETP.GT.U32.AND P0, PT, R6, R3, PT ;  /* 0x000000030600720c */ /* 0x000fc60003f04070 */
[----:B------:R-:W-:-:S10]  /*16ce0*/  IMAD.HI.U32 R8, R13, R8, R12 ;  /* 0x000000080d087227 */ /* 0x000fd400078e000c */
        /* <DEDUP_REMOVED lines=8> */
[----:B------:R-:W-:-:S03]  /*16d70*/  IMAD.MOV R3, RZ, RZ, -R3 ;  /* 0x000000ffff037224 */ /* 0x000fc600078e0a03 */
[----:B------:R-:W-:-:S05]  /*16d80*/  MOV R7, R11 ;  /* 0x0000000b00077202 */ /* 0x000fca0000000f00 */
        /* <DEDUP_REMOVED lines=8> */
[-C--:B------:R-:W-:Y:S02]  /*16e10*/  @!P0 IADD3 R3, R3, -R10.reuse, RZ ;  /* 0x8000000a03038210 */ /* 0x080fe40007ffe0ff */
[----:B------:R-:W-:Y:S02]  /*16e20*/  @!P0 IADD3 R8, R8, 0x1, RZ ;  /* 0x0000000108088810 */ /* 0x000fe40007ffe0ff */
[----:B------:R-:W-:Y:S02]  /*16e30*/  ISETP.GE.U32.AND P2, PT, R3, R10, PT ;  /* 0x0000000a0300720c */ /* 0x000fe40003f46070 */
[----:B------:R-:W-:Y:S02]  /*16e40*/  LOP3.LUT R3, R7, R4, RZ, 0x3c, !PT ;  /* 0x0000000407037212 */ /* 0x000fe400078e3cff */
[----:B------:R-:W-:Y:S02]  /*16e50*/  ISETP.NE.AND P0, PT, R4, RZ, PT ;  /* 0x000000ff0400720c */ /* 0x000fe40003f05270 */
        /* <DEDUP_REMOVED lines=9> */
.L_x_384:
[----:B------:R-:W-:Y:S01]  /*16ef0*/  IMAD.MOV.U32 R208, RZ, RZ, R3 ;  /* 0x000000ffffd07224 */ /* 0x000fe200078e0003 */
[----:B------:R-:W-:Y:S01]  /*16f00*/  MOV R210, RZ ;  /* 0x000000ff00d27202 */ /* 0x000fe20000000f00 */
[----:B------:R-:W-:Y:S01]  /*16f10*/  IMAD.MOV.U32 R209, RZ, RZ, RZ ;  /* 0x000000ffffd17224 */ /* 0x000fe200078e00ff */
[----:B------:R-:W-:Y:S02]  /*16f20*/  MOV R211, c[0x0][0x53c] ;  /* 0x00014f0000d37a02 */ /* 0x000fe40000000f00 */
.L_x_393:
[----:B------:R-:W-:Y:S05]  /*16f30*/  BSYNC B1 ;  /* 0x0000000000017941 */ /* 0x000fea0003800000 */
.L_x_382:
[----:B------:R-:W-:Y:S01]  /*16f40*/  WARPSYNC 0xffffffff ;  /* 0xffffffff00007948 */ /* 0x000fe20003800000 */
[----:B------:R-:W-:Y:S01]  /*16f50*/  BAR.SYNC.DEFER_BLOCKING 0x4, 0x100 ;  /* 0x0104000000007b1d */ /* 0x000fe20000010000 */
[----:B------:R-:W-:-:S13]  /*16f60*/  ISETP.NE.AND P0, PT, R2, RZ, PT ;  /* 0x000000ff0200720c */ /* 0x000fda0003f05270 */
[----:B------:R1:W-:Y:S04]  /*16f70*/  @!P0 STS.128 [0xf100], R208 ;  /* 0x00f100d0ff008388 */ /* 0x0003e80000000c00 */
[----:B------:R-:W-:Y:S06]  /*16f80*/  BAR.ARV 0x5, 0x100 ;  /* 0x0144000000007b1d */ /* 0x000fec0000002000 */
.L_x_377:
[----:B----4-:R-:W-:-:S13]  /*16f90*/  ISETP.GE.AND P0, PT, R211, c[0x0][0x53c], PT ;  /* 0x00014f00d3007a0c */ /* 0x010fda0003f06270 */
[----:B-123--:R-:W-:Y:S01]  /*16fa0*/  @P0 CALL.REL.NOINC `(.L_x_394) ;  /* 0x0000001000000944 */ /* 0x00efe20003c00000 */
[----:B------:R-:W-:Y:S05]  /*16fb0*/  BRA `(.L_x_395) ;  /* 0xfffea11000007947 */ /* 0x000fea000383ffff */
.L_x_394:
[----:B------:R-:W-:Y:S05]  /*16fc0*/  EXIT ;  /* 0x000000000000794d */ /* 0x000fea0003800000 */
.L_x_236:
[----:B------:R-:W-:Y:S01]  /*16fd0*/  IMAD.MOV.U32 R7, RZ, RZ, R5 ;  /* 0x000000ffff077224 */ /* 0x000fe200078e0005 */
[----:B------:R-:W-:Y:S02]  /*16fe0*/  MOV R6, 0x1 ;  /* 0x0000000100067802 */ /* 0x000fe40000000f00 */
[----:B------:R-:W-:Y:S02]  /*16ff0*/  MOV R10, 0x17010 ;  /* 0x00017010000a7802 */ /* 0x000fe40000000f00 */
[----:B------:R-:W-:Y:S05]  /*17000*/  CALL.REL.NOINC `($__internal_8_$__cuda_sm70_shflsync_up_p) ;  /* 0x0000145000007944 */ /* 0x000fea0003c00000 */
[----:B-12---:R-:W-:Y:S05]  /*17010*/  BRA `(.L_x_396) ;  /* 0xfffe945000007947 */ /* 0x006fea000383ffff */
.L_x_237:
[----:B------:R-:W-:Y:S01]  /*17020*/  IMAD.MOV.U32 R7, RZ, RZ, R5 ;  /* 0x000000ffff077224 */ /* 0x000fe200078e0005 */
[----:B------:R-:W-:Y:S02]  /*17030*/  MOV R6, 0x2 ;  /* 0x0000000200067802 */ /* 0x000fe40000000f00 */
[----:B------:R-:W-:Y:S02]  /*17040*/  MOV R10, 0x17060 ;  /* 0x00017060000a7802 */ /* 0x000fe40000000f00 */
[----:B------:R-:W-:Y:S05]  /*17050*/  CALL.REL.NOINC `($__internal_8_$__cuda_sm70_shflsync_up_p) ;  /* 0x0000140000007944 */ /* 0x000fea0003c00000 */
[----:B--2---:R-:W-:Y:S02]  /*17060*/  SEL R6, R6, RZ, P4 ;  /* 0x000000ff06067207 */ /* 0x004fe40002000000 */
[----:B------:R-:W-:-:S03]  /*17070*/  MOV R10, 0x170c0 ;  /* 0x000170c0000a7802 */ /* 0x000fc60000000f00 */
[----:B------:R-:W-:Y:S01]  /*17080*/  IMAD.IADD R5, R5, 0x1, R6 ;  /* 0x0000000105057824 */ /* 0x000fe200078e0206 */
[----:B------:R-:W-:-:S03]  /*17090*/  MOV R6, 0x4 ;  /* 0x0000000400067802 */ /* 0x000fc60000000f00 */
[----:B-1----:R-:W-:Y:S02]  /*170a0*/  IMAD.MOV.U32 R7, RZ, RZ, R5 ;  /* 0x000000ffff077224 */ /* 0x002fe400078e0005 */
        /* <DEDUP_REMOVED lines=13> */
[----:B--2---:R-:W-:Y:S01]  /*17180*/  SEL R6, R6, RZ, P1 ;  /* 0x000000ff06067207 */ /* 0x004fe20000800000 */
[----:B------:R-:W-:Y:S01]  /*17190*/  IMAD.MOV.U32 R52, RZ, RZ, 0x1f ;  /* 0x0000001fff347424 */ /* 0x000fe200078e00ff */
[----:B------:R-:W-:Y:S02]  /*171a0*/  MOV R51, 0x1f ;  /* 0x0000001f00337802 */ /* 0x000fe40000000f00 */
[----:B------:R-:W-:Y:S01]  /*171b0*/  MOV R50, 0x171f0 ;  /* 0x000171f000327802 */ /* 0x000fe20000000f00 */
[----:B------:R-:W-:-:S04]  /*171c0*/  IMAD.IADD R5, R5, 0x1, R6 ;  /* 0x0000000105057824 */ /* 0x000fc800078e0206 */
[----:B------:R-:W-:Y:S02]  /*171d0*/  IMAD.MOV.U32 R53, RZ, RZ, R5 ;  /* 0x000000ffff357224 */ /* 0x000fe400078e0005 */
[----:B-1----:R-:W-:Y:S05]  /*171e0*/  CALL.REL.NOINC `($__internal_7_$__cuda_sm70_shflsync_idx_p) ;  /* 0x0000122000007944 */ /* 0x002fea0003c00000 */
[----:B------:R-:W-:Y:S05]  /*171f0*/  BRA `(.L_x_397) ;  /* 0xfffe937000007947 */ /* 0x000fea000383ffff */
.L_x_239:
[----:B------:R-:W-:Y:S02]  /*17200*/  SEL R0, RZ, 0x1, P0 ;  /* 0x00000001ff007807 */ /* 0x000fe40000000000 */
[----:B------:R-:W-:Y:S02]  /*17210*/  MOV R10, 0x17230 ;  /* 0x00017230000a7802 */ /* 0x000fe40000000f00 */
[----:B------:R-:W-:Y:S05]  /*17220*/  CALL.REL.NOINC `($__internal_9_$__cuda_sm70_votesync_ballot) ;  /* 0x0000127000007944 */ /* 0x000fea0003c00000 */
[----:B------:R-:W-:Y:S05]  /*17230*/  BRA `(.L_x_398) ;  /* 0xfffe93c000007947 */ /* 0x000fea000383ffff */
.L_x_240:
[----:B------:R-:W-:Y:S01]  /*17240*/  IMAD.MOV.U32 R53, RZ, RZ, R4 ;  /* 0x000000ffff357224 */ /* 0x000fe200078e0004 */
[----:B--2---:R-:W-:Y:S01]  /*17250*/  MOV R52, R0 ;  /* 0x0000000000347202 */ /* 0x004fe20000000f00 */
[----:B------:R-:W-:Y:S01]  /*17260*/  IMAD.MOV.U32 R51, RZ, RZ, 0x1f ;  /* 0x0000001fff337424 */ /* 0x000fe200078e00ff */
[----:B------:R-:W-:Y:S02]  /*17270*/  MOV R50, 0x17290 ;  /* 0x0001729000327802 */ /* 0x000fe40000000f00 */
[----:B-1----:R-:W-:Y:S05]  /*17280*/  CALL.REL.NOINC `($__internal_7_$__cuda_sm70_shflsync_idx_p) ;  /* 0x0000118000007944 */ /* 0x002fea0003c00000 */
[----:B------:R-:W-:Y:S01]  /*17290*/  IMAD.MOV.U32 R4, RZ, RZ, R51 ;  /* 0x000000ffff047224 */ /* 0x000fe200078e0033 */
[----:B------:R-:W-:Y:S01]  /*172a0*/  MOV R53, R3 ;  /* 0x0000000300357202 */ /* 0x000fe20000000f00 */
[----:B------:R-:W-:Y:S01]  /*172b0*/  IMAD.MOV.U32 R7, RZ, RZ, RZ ;  /* 0x000000ffff077224 */ /* 0x000fe200078e00ff */
[----:B------:R-:W-:Y:S01]  /*172c0*/  MOV R52, R0 ;  /* 0x0000000000347202 */ /* 0x000fe20000000f00 */
[----:B------:R-:W-:Y:S01]  /*172d0*/  IMAD.MOV.U32 R51, RZ, RZ, 0x1f ;  /* 0x0000001fff337424 */ /* 0x000fe200078e00ff */
[----:B------:R-:W-:-:S02]  /*172e0*/  MOV R50, 0x17300 ;  /* 0x0001730000327802 */ /* 0x000fc40000000f00 */
[----:B------:R-:W-:Y:S05]  /*172f0*/  CALL.REL.NOINC `($__internal_7_$__cuda_sm70_shflsync_idx_p) ;  /* 0x0000111000007944 */ /* 0x000fea0003c00000 */
[----:B------:R-:W-:Y:S01]  /*17300*/  MOV R3, R51 ;  /* 0x0000003300037202 */ /* 0x000fe20000000f00 */
[----:B------:R-:W-:Y:S05]  /*17310*/  BRA `(.L_x_399) ;  /* 0xfffe933000007947 */ /* 0x000fea000383ffff */
.L_x_243:
[----:B------:R-:W-:Y:S01]  /*17320*/  IMAD.MOV.U32 R53, RZ, RZ, R5 ;  /* 0x000000ffff357224 */ /* 0x000fe200078e0005 */
[----:B------:R-:W-:Y:S01]  /*17330*/  MOV R52, R7 ;  /* 0x0000000700347202 */ /* 0x000fe20000000f00 */
[----:B------:R-:W-:Y:S01]  /*17340*/  IMAD.MOV.U32 R51, RZ, RZ, 0x1f ;  /* 0x0000001fff337424 */ /* 0x000fe200078e00ff */
[----:B------:R-:W-:-:S02]  /*17350*/  MOV R50, 0x17370 ;  /* 0x0001737000327802 */ /* 0x000fc40000000f00 */
[----:B-1234-:R-:W-:Y:S05]  /*17360*/  CALL.REL.NOINC `($__internal_7_$__cuda_sm70_shflsync_idx_p) ;  /* 0x000010a000007944 */ /* 0x01efea0003c00000 */
[----:B------:R-:W-:Y:S01]  /*17370*/  MOV R7, R51 ;  /* 0x0000003300077202 */ /* 0x000fe20000000f00 */
[----:B------:R-:W-:Y:S05]  /*17380*/  BRA `(.L_x_242) ;  /* 0xfffe932000007947 */ /* 0x000fea000383ffff */
.L_x_337:
[----:B------:R-:W-:Y:S01]  /*17390*/  IMAD.MOV.U32 R7, RZ, RZ, R252 ;  /* 0x000000ffff077224 */ /* 0x000fe200078e00fc */
[----:B------:R-:W-:Y:S01]  /*173a0*/  MOV R5, 0x1f ;  /* 0x0000001f00057802 */ /* 0x000fe20000000f00 */
[----:B------:R-:W-:Y:S01]  /*173b0*/  IMAD.MOV.U32 R6, RZ, RZ, 0x2 ;  /* 0x00000002ff067424 */ /* 0x000fe200078e00ff */
[----:B------:R-:W-:-:S02]  /*173c0*/  MOV R4, 0xffffffff ;  /* 0xffffffff00047802 */ /* 0x000fc40000000f00 */
[----:B------:R-:W-:Y:S02]  /*173d0*/  MOV R8, 0x173f0 ;  /* 0x000173f000087802 */ /* 0x000fe40000000f00 */
[----:B------:R-:W-:Y:S05]  /*173e0*/  CALL.REL.NOINC `($__internal_6_$__cuda_sm70_shflsync_bfly_p) ;  /* 0x00000fe000007944 */ /* 0x000fea0003c00000 */
[----:B--2---:R-:W-:Y:S01]  /*173f0*/  FADD.FTZ R3, R252, R6 ;  /* 0x00000006fc037221 */ /* 0x004fe20000010000 */
[----:B------:R-:W-:Y:S02]  /*17400*/  MOV R6, 0x1 ;  /* 0x0000000100067802 */ /* 0x000fe40000000f00 */
[----:B------:R-:W-:Y:S02]  /*17410*/  MOV R8, 0x17440 ;  /* 0x0001744000087802 */ /* 0x000fe40000000f00 */
[----:B-1----:R-:W-:Y:S02]  /*17420*/  MOV R7, R3 ;  /* 0x0000000300077202 */ /* 0x002fe40000000f00 */
[----:B------:R-:W-:Y:S05]  /*17430*/  CALL.REL.NOINC `($__internal_6_$__cuda_sm70_shflsync_bfly_p) ;  /* 0x00000f9000007944 */ /* 0x000fea0003c00000 */
[----:B--2---:R-:W-:Y:S01]  /*17440*/  FADD.FTZ R3, R3, R6 ;  /* 0x0000000603037221 */ /* 0x004fe20000010000 */
[----:B-1----:R-:W-:Y:S02]  /*17450*/  MOV R7, R247 ;  /* 0x000000f700077202 */ /* 0x002fe40000000f00 */
[----:B------:R-:W-:Y:S02]  /*17460*/  MOV R6, 0x2 ;  /* 0x0000000200067802 */ /* 0x000fe40000000f00 */
[----:B------:R-:W-:-:S02]  /*17470*/  MOV R8, 0x17490 ;  /* 0x0001749000087802 */ /* 0x000fc40000000f00 */
[----:B------:R-:W-:Y:S05]  /*17480*/  CALL.REL.NOINC `($__internal_6_$__cuda_sm70_shflsync_bfly_p) ;  /* 0x00000f4000007944 */ /* 0x000fea0003c00000 */
[----:B--2---:R-:W-:Y:S01]  /*17490*/  FADD.FTZ R247, R247, R6 ;  /* 0x00000006f7f77221 */ /* 0x004fe20000010000 */
[----:B------:R-:W-:-:S02]  /*174a0*/  MOV R6, 0x1 ;  /* 0x0000000100067802 */ /* 0x000fc40000000f00 */
[----:B------:R-:W-:Y:S02]  /*174b0*/  MOV R8, 0x174e0 ;  /* 0x000174e000087802 */ /* 0x000fe40000000f00 */
[----:B-1----:R-:W-:Y:S02]  /*174c0*/  MOV R7, R247 ;  /* 0x000000f700077202 */ /* 0x002fe40000000f00 */
[----:B------:R-:W-:Y:S05]  /*174d0*/  CALL.REL.NOINC `($__internal_6_$__cuda_sm70_shflsync_bfly_p) ;  /* 0x00000ef000007944 */ /* 0x000fea0003c00000 */
[----:B--2---:R-:W-:Y:S01]  /*174e0*/  MOV R9, R6 ;  /* 0x0000000600097202 */ /* 0x004fe20000000f00 */
[----:B-1----:R-:W-:Y:S05]  /*174f0*/  BRA `(.L_x_400) ;  /* 0xffffbf4000007947 */ /* 0x002fea000383ffff */
.L_x_344:
[----:B--234-:R-:W-:Y:S01]  /*17500*/  IMAD.MOV.U32 R53, RZ, RZ, R2 ;  /* 0x000000ffff357224 */ /* 0x01cfe200078e0002 */
[----:B------:R-:W-:Y:S01]  /*17510*/  MOV R52, RZ ;  /* 0x000000ff00347202 */ /* 0x000fe20000000f00 */
[----:B------:R-:W-:Y:S01]  /*17520*/  IMAD.MOV.U32 R51, RZ, RZ, 0x181f ;  /* 0x0000181fff337424 */ /* 0x000fe200078e00ff */
[----:B------:R-:W-:Y:S02]  /*17530*/  MOV R50, 0x17550 ;  /* 0x0001755000327802 */ /* 0x000fe40000000f00 */
[----:B-1----:R-:W-:Y:S05]  /*17540*/  CALL.REL.NOINC `($__internal_7_$__cuda_sm70_shflsync_idx_p) ;  /* 0x00000ec000007944 */ /* 0x002fea0003c00000 */
[----:B------:R-:W-:Y:S01]  /*17550*/  MOV R8, R51 ;  /* 0x0000003300087202 */ /* 0x000fe20000000f00 */
[----:B------:R-:W-:Y:S05]  /*17560*/  BRA `(.L_x_401) ;  /* 0xffffd3b000007947 */ /* 0x000fea000383ffff */
.L_x_345:
[----:B------:R-:W-:Y:S01]  /*17570*/  IMAD.MOV.U32 R53, RZ, RZ, R3 ;  /* 0x000000ffff357224 */ /* 0x000fe200078e0003 */
[----:B------:R-:W-:Y:S01]  /*17580*/  MOV R52, RZ ;  /* 0x000000ff00347202 */ /* 0x000fe20000000f00 */
[----:B------:R-:W-:Y:S01]  /*17590*/  IMAD.MOV.U32 R51, RZ, RZ, 0x181f ;  /* 0x0000181fff337424 */ /* 0x000fe200078e00ff */
[----:B------:R-:W-:-:S02]  /*175a0*/  MOV R50, 0x175c0 ;  /* 0x000175c000327802 */ /* 0x000fc40000000f00 */
[----:B-123--:R-:W-:Y:S05]  /*175b0*/  CALL.REL.NOINC `($__internal_7_$__cuda_sm70_shflsync_idx_p) ;  /* 0x00000e5000007944 */ /* 0x00efea0003c00000 */
[----:B------:R-:W-:Y:S01]  /*175c0*/  MOV R9, R51 ;  /* 0x0000003300097202 */ /* 0x000fe20000000f00 */
[----:B------:R-:W-:Y:S05]  /*175d0*/  BRA `(.L_x_402) ;  /* 0xffffd36000007947 */ /* 0x000fea000383ffff */
.L_x_348:
[----:B------:R-:W-:Y:S01]  /*175e0*/  IMAD.MOV.U32 R53, RZ, RZ, R2 ;  /* 0x000000ffff357224 */ /* 0x000fe200078e0002 */
[----:B------:R-:W-:Y:S01]  /*175f0*/  MOV R52, 0x1 ;  /* 0x0000000100347802 */ /* 0x000fe20000000f00 */
[----:B------:R-:W-:Y:S01]  /*17600*/  IMAD.MOV.U32 R51, RZ, RZ, 0x181f ;  /* 0x0000181fff337424 */ /* 0x000fe200078e00ff */
[----:B------:R-:W-:-:S02]  /*17610*/  MOV R50, 0x17630 ;  /* 0x0001763000327802 */ /* 0x000fc40000000f00 */
[----:B-1234-:R-:W-:Y:S05]  /*17620*/  CALL.REL.NOINC `($__internal_7_$__cuda_sm70_shflsync_idx_p) ;  /* 0x00000de000007944 */ /* 0x01efea0003c00000 */
[----:B------:R-:W-:Y:S01]  /*17630*/  IMAD.MOV.U32 R8, RZ, RZ, R51 ;  /* 0x000000ffff087224 */ /* 0x000fe200078e0033 */
[----:B------:R-:W-:Y:S01]  /*17640*/  MOV R52, 0x1 ;  /* 0x0000000100347802 */ /* 0x000fe20000000f00 */
[----:B------:R-:W-:Y:S01]  /*17650*/  IMAD.MOV.U32 R53, RZ, RZ, R3 ;  /* 0x000000ffff357224 */ /* 0x000fe200078e0003 */
[----:B------:R-:W-:-:S02]  /*17660*/  MOV R51, 0x181f ;  /* 0x0000181f00337802 */ /* 0x000fc40000000f00 */
[----:B------:R-:W-:Y:S02]  /*17670*/  MOV R50, 0x17690 ;  /* 0x0001769000327802 */ /* 0x000fe40000000f00 */
[----:B------:R-:W-:Y:S05]  /*17680*/  CALL.REL.NOINC `($__internal_7_$__cuda_sm70_shflsync_idx_p) ;  /* 0x00000d8000007944 */ /* 0x000fea0003c00000 */
[----:B------:R-:W-:Y:S01]  /*17690*/  MOV R10, R51 ;  /* 0x00000033000a7202 */ /* 0x000fe20000000f00 */
[----:B------:R-:W-:Y:S05]  /*176a0*/  BRA `(.L_x_403) ;  /* 0xffffd38000007947 */ /* 0x000fea000383ffff */
.L_x_351:
[----:B------:R-:W-:Y:S01]  /*176b0*/  IMAD.MOV.U32 R53, RZ, RZ, R2 ;  /* 0x000000ffff357224 */ /* 0x000fe200078e0002 */
[----:B------:R-:W-:Y:S01]  /*176c0*/  MOV R52, 0x2 ;  /* 0x0000000200347802 */ /* 0x000fe20000000f00 */
[----:B------:R-:W-:Y:S01]  /*176d0*/  IMAD.MOV.U32 R51, RZ, RZ, 0x181f ;  /* 0x0000181fff337424 */ /* 0x000fe200078e00ff */
[----:B------:R-:W-:Y:S02]  /*176e0*/  MOV R50, 0x17700 ;  /* 0x0001770000327802 */ /* 0x000fe40000000f00 */
[----:B-1-34-:R-:W-:Y:S05]  /*176f0*/  CALL.REL.NOINC `($__internal_7_$__cuda_sm70_shflsync_idx_p) ;  /* 0x00000d1000007944 */ /* 0x01afea0003c00000 */
[----:B------:R-:W-:Y:S01]  /*17700*/  MOV R8, R51 ;  /* 0x0000003300087202 */ /* 0x000fe20000000f00 */
[----:B------:R-:W-:Y:S05]  /*17710*/  BRA `(.L_x_404) ;  /* 0xffffd40000007947 */ /* 0x000fea000383ffff */
.L_x_352:
[----:B------:R-:W-:Y:S01]  /*17720*/  IMAD.MOV.U32 R53, RZ, RZ, R3 ;  /* 0x000000ffff357224 */ /* 0x000fe200078e0003 */
[----:B------:R-:W-:Y:S01]  /*17730*/  MOV R52, 0x2 ;  /* 0x0000000200347802 */ /* 0x000fe20000000f00 */
[----:B------:R-:W-:Y:S01]  /*17740*/  IMAD.MOV.U32 R51, RZ, RZ, 0x181f ;  /* 0x0000181fff337424 */ /* 0x000fe200078e00ff */
[----:B------:R-:W-:Y:S02]  /*17750*/  MOV R50, 0x17770 ;  /* 0x0001777000327802 */ /* 0x000fe40000000f00 */
[----:B-1234-:R-:W-:Y:S05]  /*17760*/  CALL.REL.NOINC `($__internal_7_$__cuda_sm70_shflsync_idx_p) ;  /* 0x00000ca000007944 */ /* 0x01efea0003c00000 */
[----:B------:R-:W-:Y:S01]  /*17770*/  MOV R10, R51 ;  /* 0x00000033000a7202 */ /* 0x000fe20000000f00 */
[----:B------:R-:W-:Y:S05]  /*17780*/  BRA `(.L_x_405) ;  /* 0xffffd3b000007947 */ /* 0x000fea000383ffff */
.L_x_355:
        /* <DEDUP_REMOVED lines=13> */
.L_x_357:
[----:B------:R-:W-:Y:S01]  /*17860*/  IMAD.MOV.U32 R53, RZ, RZ, R48 ;  /* 0x000000ffff357224 */ /* 0x000fe200078e0030 */
[----:B------:R-:W-:Y:S01]  /*17870*/  MOV R52, RZ ;  /* 0x000000ff00347202 */ /* 0x000fe20000000f00 */
[----:B------:R-:W-:Y:S01]  /*17880*/  IMAD.MOV.U32 R51, RZ, RZ, 0x1c1f ;  /* 0x00001c1fff337424 */ /* 0x000fe200078e00ff */
[----:B------:R-:W-:Y:S02]  /*17890*/  MOV R50, 0x178b0 ;  /* 0x000178b000327802 */ /* 0x000fe40000000f00 */
[----:B------:R-:W-:Y:S05]  /*178a0*/  CALL.REL.NOINC `($__internal_7_$__cuda_sm70_shflsync_idx_p) ;  /* 0x00000b6000007944 */ /* 0x000fea0003c00000 */
[----:B------:R-:W-:Y:S01]  /*178b0*/  MOV R54, R51 ;  /* 0x0000003300367202 */ /* 0x000fe20000000f00 */
[----:B------:R-:W-:Y:S05]  /*178c0*/  BRA `(.L_x_407) ;  /* 0xffffd64000007947 */ /* 0x000fea000383ffff */
.L_x_358:
[----:B------:R-:W-:Y:S01]  /*178d0*/  IMAD.MOV.U32 R53, RZ, RZ, R49 ;  /* 0x000000ffff357224 */ /* 0x000fe200078e0031 */
[----:B------:R-:W-:Y:S01]  /*178e0*/  MOV R52, RZ ;  /* 0x000000ff00347202 */ /* 0x000fe20000000f00 */
[----:B------:R-:W-:Y:S01]  /*178f0*/  IMAD.MOV.U32 R51, RZ, RZ, 0x1c1f ;  /* 0x00001c1fff337424 */ /* 0x000fe200078e00ff */
[----:B------:R-:W-:Y:S02]  /*17900*/  MOV R50, 0x17920 ;  /* 0x0001792000327802 */ /* 0x000fe40000000f00 */
[----:B-12---:R-:W-:Y:S05]  /*17910*/  CALL.REL.NOINC `($__internal_7_$__cuda_sm70_shflsync_idx_p) ;  /* 0x00000af000007944 */ /* 0x006fea0003c00000 */
[----:B------:R-:W-:Y:S01]  /*17920*/  MOV R50, R51 ;  /* 0x0000003300327202 */ /* 0x000fe20000000f00 */
[----:B------:R-:W-:Y:S05]  /*17930*/  BRA `(.L_x_408) ;  /* 0xffffd5f000007947 */ /* 0x000fea000383ffff */
.L_x_361:
[----:B------:R-:W-:Y:S01]  /*17940*/  IMAD.MOV.U32 R53, RZ, RZ, R48 ;  /* 0x000000ffff357224 */ /* 0x000fe200078e0030 */
[----:B------:R-:W-:Y:S01]  /*17950*/  MOV R52, 0x1 ;  /* 0x0000000100347802 */ /* 0x000fe20000000f00 */
[----:B----4-:R-:W-:Y:S01]  /*17960*/  IMAD.MOV.U32 R51, RZ, RZ, 0x1c1f ;  /* 0x00001c1fff337424 */ /* 0x010fe200078e00ff */
[----:B------:R-:W-:-:S02]  /*17970*/  MOV R50, 0x17990 ;  /* 0x0001799000327802 */ /* 0x000fc40000000f00 */
[----:B-123--:R-:W-:Y:S05]  /*17980*/  CALL.REL.NOINC `($__internal_7_$__cuda_sm70_shflsync_idx_p) ;  /* 0x00000a8000007944 */ /* 0x00efea0003c00000 */
        /* <DEDUP_REMOVED lines=8> */
.L_x_365:
[----:B------:R-:W-:Y:S01]  /*17a10*/  IMAD.MOV.U32 R53, RZ, RZ, R4 ;  /* 0x000000ffff357224 */ /* 0x000fe200078e0004 */
[----:B------:R-:W-:Y:S01]  /*17a20*/  MOV R52, RZ ;  /* 0x000000ff00347202 */ /* 0x000fe20000000f00 */
[----:B------:R-:W-:Y:S01]  /*17a30*/  IMAD.MOV.U32 R51, RZ, RZ, 0x181f ;  /* 0x0000181fff337424 */ /* 0x000fe200078e00ff */
[----:B------:R-:W-:Y:S02]  /*17a40*/  MOV R50, 0x17a60 ;  /* 0x00017a6000327802 */ /* 0x000fe40000000f00 */
[----:B--2---:R-:W-:Y:S05]  /*17a50*/  CALL.REL.NOINC `($__internal_7_$__cuda_sm70_shflsync_idx_p) ;  /* 0x000009b000007944 */ /* 0x004fea0003c00000 */
[----:B------:R-:W-:Y:S01]  /*17a60*/  MOV R5, R51 ;  /* 0x0000003300057202 */ /* 0x000fe20000000f00 */
[----:B------:R-:W-:Y:S05]  /*17a70*/  BRA `(.L_x_410) ;  /* 0xffffe66000007947 */ /* 0x000fea000383ffff */
.L_x_366:
[----:B------:R-:W-:Y:S01]  /*17a80*/  IMAD.MOV.U32 R53, RZ, RZ, R3 ;  /* 0x000000ffff357224 */ /* 0x000fe200078e0003 */
[----:B------:R-:W-:Y:S01]  /*17a90*/  MOV R52, RZ ;  /* 0x000000ff00347202 */ /* 0x000fe20000000f00 */
[----:B------:R-:W-:Y:S01]  /*17aa0*/  IMAD.MOV.U32 R51, RZ, RZ, 0x181f ;  /* 0x0000181fff337424 */ /* 0x000fe200078e00ff */
[----:B------:R-:W-:Y:S02]  /*17ab0*/  MOV R50, 0x17ad0 ;  /* 0x00017ad000327802 */ /* 0x000fe40000000f00 */
[----:B-123--:R-:W-:Y:S05]  /*17ac0*/  CALL.REL.NOINC `($__internal_7_$__cuda_sm70_shflsync_idx_p) ;  /* 0x0000094000007944 */ /* 0x00efea0003c00000 */
[----:B------:R-:W-:Y:S01]  /*17ad0*/  MOV R6, R51 ;  /* 0x0000003300067202 */ /* 0x000fe20000000f00 */
[----:B------:R-:W-:Y:S05]  /*17ae0*/  BRA `(.L_x_411) ;  /* 0xffffe61000007947 */ /* 0x000fea000383ffff */
.L_x_369:
        /* <DEDUP_REMOVED lines=13> */
.L_x_372:
[----:B------:R-:W-:Y:S01]  /*17bc0*/  IMAD.MOV.U32 R53, RZ, RZ, R4 ;  /* 0x000000ffff357224 */ /* 0x000fe200078e0004 */
[----:B------:R-:W-:Y:S01]  /*17bd0*/  MOV R52, 0x2 ;  /* 0x0000000200347802 */ /* 0x000fe20000000f00 */
[----:B------:R-:W-:Y:S01]  /*17be0*/  IMAD.MOV.U32 R51, RZ, RZ, 0x181f ;  /* 0x0000181fff337424 */ /* 0x000fe200078e00ff */
[----:B------:R-:W-:Y:S02]  /*17bf0*/  MOV R50, 0x17c10 ;  /* 0x00017c1000327802 */ /* 0x000fe40000000f00 */
[----:B-1234-:R-:W-:Y:S05]  /*17c00*/  CALL.REL.NOINC `($__internal_7_$__cuda_sm70_shflsync_idx_p) ;  /* 0x0000080000007944 */ /* 0x01efea0003c00000 */
[----:B------:R-:W-:Y:S01]  /*17c10*/  MOV R5, R51 ;  /* 0x0000003300057202 */ /* 0x000fe20000000f00 */
[----:B------:R-:W-:Y:S05]  /*17c20*/  BRA `(.L_x_413) ;  /* 0xffffe6c000007947 */ /* 0x000fea000383ffff */
.L_x_373:
[----:B------:R-:W-:Y:S01]  /*17c30*/  IMAD.MOV.U32 R53, RZ, RZ, R3 ;  /* 0x000000ffff357224 */ /* 0x000fe200078e0003 */
[----:B------:R-:W-:Y:S01]  /*17c40*/  MOV R52, 0x2 ;  /* 0x0000000200347802 */ /* 0x000fe20000000f00 */
[----:B------:R-:W-:Y:S01]  /*17c50*/  IMAD.MOV.U32 R51, RZ, RZ, 0x181f ;  /* 0x0000181fff337424 */ /* 0x000fe200078e00ff */
[----:B------:R-:W-:Y:S02]  /*17c60*/  MOV R50, 0x17c80 ;  /* 0x00017c8000327802 */ /* 0x000fe40000000f00 */
[----:B-1234-:R-:W-:Y:S05]  /*17c70*/  CALL.REL.NOINC `($__internal_7_$__cuda_sm70_shflsync_idx_p) ;  /* 0x0000079000007944 */ /* 0x01efea0003c00000 */
[----:B------:R-:W-:Y:S01]  /*17c80*/  MOV R6, R51 ;  /* 0x0000003300067202 */ /* 0x000fe20000000f00 */
[----:B------:R-:W-:Y:S05]  /*17c90*/  BRA `(.L_x_414) ;  /* 0xffffe67000007947 */ /* 0x000fea000383ffff */
.L_x_376:
        /* <DEDUP_REMOVED lines=13> */
.L_x_378:
[----:B------:R-:W-:Y:S01]  /*17d70*/  IMAD.MOV.U32 R53, RZ, RZ, R0 ;  /* 0x000000ffff357224 */ /* 0x000fe200078e0000 */
[----:B------:R-:W-:Y:S01]  /*17d80*/  MOV R52, RZ ;  /* 0x000000ff00347202 */ /* 0x000fe20000000f00 */
[----:B------:R-:W-:Y:S01]  /*17d90*/  IMAD.MOV.U32 R51, RZ, RZ, 0x1f ;  /* 0x0000001fff337424 */ /* 0x000fe200078e00ff */
[----:B------:R-:W-:Y:S02]  /*17da0*/  MOV R50, 0x17dc0 ;  /* 0x00017dc000327802 */ /* 0x000fe40000000f00 */
[----:B---3--:R-:W-:Y:S05]  /*17db0*/  CALL.REL.NOINC `($__internal_7_$__cuda_sm70_shflsync_idx_p) ;  /* 0x0000065000007944 */ /* 0x008fea0003c00000 */
[----:B------:R-:W-:Y:S01]  /*17dc0*/  MOV R3, R51 ;  /* 0x0000003300037202 */ /* 0x000fe20000000f00 */
[----:B------:R-:W-:Y:S05]  /*17dd0*/  BRA `(.L_x_416) ;  /* 0xffffe7a000007947 */ /* 0x000fea000383ffff */
.L_x_379:
[----:B------:R-:W-:Y:S01]  /*17de0*/  IMAD.MOV.U32 R53, RZ, RZ, R0 ;  /* 0x000000ffff357224 */ /* 0x000fe200078e0000 */
[----:B------:R-:W-:Y:S01]  /*17df0*/  MOV R52, 0x1 ;  /* 0x0000000100347802 */ /* 0x000fe20000000f00 */
[----:B------:R-:W-:Y:S01]  /*17e00*/  IMAD.MOV.U32 R51, RZ, RZ, 0x1f ;  /* 0x0000001fff337424 */ /* 0x000fe200078e00ff */
[----:B------:R-:W-:Y:S02]  /*17e10*/  MOV R50, 0x17e30 ;  /* 0x00017e3000327802 */ /* 0x000fe40000000f00 */
[----:B-12---:R-:W-:Y:S05]  /*17e20*/  CALL.REL.NOINC `($__internal_7_$__cuda_sm70_shflsync_idx_p) ;  /* 0x000005e000007944 */ /* 0x006fea0003c00000 */
[----:B------:R-:W-:Y:S01]  /*17e30*/  MOV R0, R51 ;  /* 0x0000003300007202 */ /* 0x000fe20000000f00 */
[----:B------:R-:W-:Y:S05]  /*17e40*/  BRA `(.L_x_417) ;  /* 0xffffe75000007947 */ /* 0x000fea000383ffff */
.L_x_380:
[----:B------:R-:W-:Y:S02]  /*17e50*/  MOV R6, 0x1 ;  /* 0x0000000100067802 */ /* 0x000fe40000000f00 */
[----:B------:R-:W-:-:S02]  /*17e60*/  MOV R10, 0x17e80 ;  /* 0x00017e80000a7802 */ /* 0x000fc40000000f00 */
[----:B-12---:R-:W-:Y:S05]  /*17e70*/  CALL.REL.NOINC `($__internal_8_$__cuda_sm70_shflsync_up_p) ;  /* 0x000005e000007944 */ /* 0x006fea0003c00000 */
[----:B-12---:R-:W-:Y:S05]  /*17e80*/  BRA `(.L_x_418) ;  /* 0xffffe83000007947 */ /* 0x006fea000383ffff */
.L_x_381:
[----:B------:R-:W-:Y:S02]  /*17e90*/  MOV R6, 0x2 ;  /* 0x0000000200067802 */ /* 0x000fe40000000f00 */
[----:B------:R-:W-:-:S02]  /*17ea0*/  MOV R10, 0x17ec0 ;  /* 0x00017ec0000a7802 */ /* 0x000fc40000000f00 */
[----:B-12---:R-:W-:Y:S05]  /*17eb0*/  CALL.REL.NOINC `($__internal_8_$__cuda_sm70_shflsync_up_p) ;  /* 0x000005a000007944 */ /* 0x006fea0003c00000 */
[----:B--2---:R-:W-:Y:S02]  /*17ec0*/  SEL R6, R6, RZ, P1 ;  /* 0x000000ff06067207 */ /* 0x004fe40000800000 */
[----:B------:R-:W-:-:S03]  /*17ed0*/  MOV R10, 0x17f10 ;  /* 0x00017f10000a7802 */ /* 0x000fc60000000f00 */
[----:B-1----:R-:W-:Y:S02]  /*17ee0*/  IMAD.IADD R7, R7, 0x1, R6 ;  /* 0x0000000107077824 */ /* 0x002fe400078e0206 */
[----:B------:R-:W-:Y:S02]  /*17ef0*/  IMAD.MOV.U32 R6, RZ, RZ, 0x4 ;  /* 0x00000004ff067424 */ /* 0x000fe400078e00ff */
[----:B------:R-:W-:Y:S05]  /*17f00*/  CALL.REL.NOINC `($__internal_8_$__cuda_sm70_shflsync_up_p) ;  /* 0x0000055000007944 */ /* 0x000fea0003c00000 */
        /* <DEDUP_REMOVED lines=10> */
[----:B--2---:R-:W-:Y:S01]  /*17fb0*/  SEL R6, R6, RZ, P4 ;  /* 0x000000ff06067207 */ /* 0x004fe20002000000 */
[----:B------:R-:W-:Y:S01]  /*17fc0*/  IMAD.MOV.U32 R52, RZ, RZ, 0x1f ;  /* 0x0000001fff347424 */ /* 0x000fe200078e00ff */
[----:B------:R-:W-:Y:S02]  /*17fd0*/  MOV R51, 0x1f ;  /* 0x0000001f00337802 */ /* 0x000fe40000000f00 */
[----:B------:R-:W-:Y:S01]  /*17fe0*/  MOV R50, 0x18020 ;  /* 0x0001802000327802 */ /* 0x000fe20000000f00 */
[----:B-1----:R-:W-:-:S04]  /*17ff0*/  IMAD.IADD R7, R6, 0x1, R7 ;  /* 0x0000000106077824 */ /* 0x002fc800078e0207 */
[----:B------:R-:W-:Y:S02]  /*18000*/  IMAD.MOV.U32 R53, RZ, RZ, R7 ;  /* 0x000000ffff357224 */ /* 0x000fe400078e0007 */
[----:B------:R-:W-:Y:S05]  /*18010*/  CALL.REL.NOINC `($__internal_7_$__cuda_sm70_shflsync_idx_p) ;  /* 0x000003f000007944 */ /* 0x000fea0003c00000 */
[----:B------:R-:W-:Y:S01]  /*18020*/  MOV R6, R51 ;  /* 0x0000003300067202 */ /* 0x000fe20000000f00 */
[----:B------:R-:W-:Y:S05]  /*18030*/  BRA `(.L_x_419) ;  /* 0xffffe78000007947 */ /* 0x000fea000383ffff */
.L_x_385:
[----:B------:R-:W-:Y:S01]  /*18040*/  IMAD.MOV.U32 R7, RZ, RZ, R0 ;  /* 0x000000ffff077224 */ /* 0x000fe200078e0000 */
[----:B------:R-:W-:Y:S02]  /*18050*/  MOV R6, 0x1 ;  /* 0x0000000100067802 */ /* 0x000fe40000000f00 */
[----:B------:R-:W-:Y:S02]  /*18060*/  MOV R10, 0x18080 ;  /* 0x00018080000a7802 */ /* 0x000fe40000000f00 */
[----:B------:R-:W-:Y:S05]  /*18070*/  CALL.REL.NOINC `($__internal_8_$__cuda_sm70_shflsync_up_p) ;  /* 0x000003e000007944 */ /* 0x000fea0003c00000 */
[----:B-12---:R-:W-:Y:S05]  /*18080*/  BRA `(.L_x_420) ;  /* 0xffffe87000007947 */ /* 0x006fea000383ffff */
.L_x_386:
[----:B------:R-:W-:Y:S01]  /*18090*/  IMAD.MOV.U32 R7, RZ, RZ, R0 ;  /* 0x000000ffff077224 */ /* 0x000fe200078e0000 */
[----:B------:R-:W-:Y:S02]  /*180a0*/  MOV R6, 0x2 ;  /* 0x0000000200067802 */ /* 0x000fe40000000f00 */
[----:B------:R-:W-:Y:S02]  /*180b0*/  MOV R10, 0x180d0 ;  /* 0x000180d0000a7802 */ /* 0x000fe40000000f00 */
[----:B------:R-:W-:Y:S05]  /*180c0*/  CALL.REL.NOINC `($__internal_8_$__cuda_sm70_shflsync_up_p) ;  /* 0x0000039000007944 */ /* 0x000fea0003c00000 */
[----:B-12---:R-:W-:Y:S01]  /*180d0*/  SEL R7, R6, RZ, P1 ;  /* 0x000000ff06077207 */ /* 0x006fe20000800000 */
[----:B------:R-:W-:Y:S01]  /*180e0*/  IMAD.MOV.U32 R6, RZ, RZ, 0x4 ;  /* 0x00000004ff067424 */ /* 0x000fe200078e00ff */
[----:B------:R-:W-:-:S03]  /*180f0*/  MOV R10, 0x18120 ;  /* 0x00018120000a7802 */ /* 0x000fc60000000f00 */
[----:B------:R-:W-:Y:S02]  /*18100*/  IMAD.IADD R7, R0, 0x1, R7 ;  /* 0x0000000100077824 */ /* 0x000fe400078e0207 */
        /* <DEDUP_REMOVED lines=20> */
.L_x_388:
[----:B------:R-:W-:Y:S02]  /*18250*/  SEL R0, RZ, 0x1, P0 ;  /* 0x00000001ff007807 */ /* 0x000fe40000000000 */
[----:B------:R-:W-:Y:S02]  /*18260*/  MOV R10, 0x18280 ;  /* 0x00018280000a7802 */ /* 0x000fe40000000f00 */
[----:B---3--:R-:W-:Y:S05]  /*18270*/  CALL.REL.NOINC `($__internal_9_$__cuda_sm70_votesync_ballot) ;  /* 0x0000022000007944 */ /* 0x008fea0003c00000 */
[----:B------:R-:W-:Y:S05]  /*18280*/  BRA `(.L_x_422) ;  /* 0xffffe80000007947 */ /* 0x000fea000383ffff */
.L_x_389:
[----:B------:R-:W-:Y:S01]  /*18290*/  IMAD.MOV.U32 R53, RZ, RZ, R5 ;  /* 0x000000ffff357224 */ /* 0x000fe200078e0005 */
[----:B--2---:R-:W-:Y:S01]  /*182a0*/  MOV R52, R0 ;  /* 0x0000000000347202 */ /* 0x004fe20000000f00 */
[----:B------:R-:W-:Y:S01]  /*182b0*/  IMAD.MOV.U32 R51, RZ, RZ, 0x1f ;  /* 0x0000001fff337424 */ /* 0x000fe200078e00ff */
[----:B------:R-:W-:Y:S02]  /*182c0*/  MOV R50, 0x182e0 ;  /* 0x000182e000327802 */ /* 0x000fe40000000f00 */
[----:B-1-3--:R-:W-:Y:S05]  /*182d0*/  CALL.REL.NOINC `($__internal_7_$__cuda_sm70_shflsync_idx_p) ;  /* 0x0000013000007944 */ /* 0x00afea0003c00000 */
[----:B------:R-:W-:Y:S01]  /*182e0*/  IMAD.MOV.U32 R5, RZ, RZ, R51 ;  /* 0x000000ffff057224 */ /* 0x000fe200078e0033 */
[----:B------:R-:W-:Y:S01]  /*182f0*/  MOV R52, R0 ;  /* 0x0000000000347202 */ /* 0x000fe20000000f00 */
[----:B------:R-:W-:Y:S01]  /*18300*/  IMAD.MOV.U32 R53, RZ, RZ, R4 ;  /* 0x000000ffff357224 */ /* 0x000fe200078e0004 */
[----:B------:R-:W-:Y:S02]  /*18310*/  MOV R51, 0x1f ;  /* 0x0000001f00337802 */ /* 0x000fe40000000f00 */
[----:B------:R-:W-:-:S02]  /*18320*/  MOV R50, 0x18340 ;  /* 0x0001834000327802 */ /* 0x000fc40000000f00 */
[----:B------:R-:W-:Y:S05]  /*18330*/  CALL.REL.NOINC `($__internal_7_$__cuda_sm70_shflsync_idx_p) ;  /* 0x000000d000007944 */ /* 0x000fea0003c00000 */
[----:B------:R-:W-:Y:S01]  /*18340*/  MOV R4, R51 ;  /* 0x0000003300047202 */ /* 0x000fe20000000f00 */
[----:B------:R-:W-:Y:S05]  /*18350*/  BRA `(.L_x_423) ;  /* 0xffffe77000007947 */ /* 0x000fea000383ffff */
.L_x_392:
[----:B------:R-:W-:Y:S01]  /*18360*/  IMAD.MOV.U32 R53, RZ, RZ, R7 ;  /* 0x000000ffff357224 */ /* 0x000fe200078e0007 */
[----:B------:R-:W-:Y:S01]  /*18370*/  MOV R52, R8 ;  /* 0x0000000800347202 */ /* 0x000fe20000000f00 */
[----:B------:R-:W-:Y:S01]  /*18380*/  IMAD.MOV.U32 R51, RZ, RZ, 0x1f ;  /* 0x0000001fff337424 */ /* 0x000fe200078e00ff */
[----:B------:R-:W-:-:S02]  /*18390*/  MOV R50, 0x183b0 ;  /* 0x000183b000327802 */ /* 0x000fc40000000f00 */
[----:B-1234-:R-:W-:Y:S05]  /*183a0*/  CALL.REL.NOINC `($__internal_7_$__cuda_sm70_shflsync_idx_p) ;  /* 0x0000006000007944 */ /* 0x01efea0003c00000 */
[----:B------:R-:W-:Y:S01]  /*183b0*/  MOV R8, R51 ;  /* 0x0000003300087202 */ /* 0x000fe20000000f00 */
[----:B------:R-:W-:Y:S05]  /*183c0*/  BRA `(.L_x_391) ;  /* 0xffffe76000007947 */ /* 0x000fea000383ffff */
        .weak           $__internal_6_$__cuda_sm70_shflsync_bfly_p
        .type           $__internal_6_$__cuda_sm70_shflsync_bfly_p,@function
        .size           $__internal_6_$__cuda_sm70_shflsync_bfly_p,($__internal_7_$__cuda_sm70_shflsync_idx_p - $__internal_6_$__cuda_sm70_shflsync_bfly_p)
$__internal_6_$__cuda_sm70_shflsync_bfly_p:
[----:B------:R-:W-:Y:S01]  /*183d0*/  MOV R9, 0x0 ;  /* 0x0000000000097802 */ /* 0x000fe20000000f00 */
[----:B------:R-:W-:Y:S04]  /*183e0*/  WARPSYNC R4 ;  /* 0x0000000400007348 */ /* 0x000fe80003800000 */
[----:B------:R1:W2:Y:S01]  /*183f0*/  SHFL.BFLY PT, R6, R7, R6, R5 ;  /* 0x0c00000607067389 */ /* 0x0002a200000e0005 */
[----:B------:R-:W-:Y:S05]  /*18400*/  RET.REL.NODEC R8 `(_ZN7cutlass13device_kernelIN5flash19enable_sm80_to_sm89INS1_16FlashAttnFwdSm80INS1_25CollectiveMainloopFwdSm80ILi8ELi1ELb1EN4cute5tupleIJNS5_1CILi128EEENS7_ILi112EEES8_EEELi128ENS_10bfloat16_tEfNS_4arch4Sm80ELb0ELb0ELb0ELb1ELb0ELb1ELb1ELb1EEENS1_21CollectiveEpilogueFwdINS6_IJS8_S8_S9_EEENS6_IJNS7_ILi1EEESH_SH_EEESB_SD_Li256ELb1ELb1ELb1ELb0EEENS1_36VarlenDynamicPersistentTileSchedulerILi128ELi112ELi256ELi256ELb1ELb1ELb0ELb0ELb1ELb1EEEEEEEEEvNT_6ParamsE) ;  /* 0xfffe7bf008007950 */ /* 0x000fea0003c3ffff */
        .weak           $__internal_7_$__cuda_sm70_shflsync_idx_p
        .type           $__internal_7_$__cuda_sm70_shflsync_idx_p,@function
        .size           $__internal_7_$__cuda_sm70_shflsync_idx_p,($__internal_8_$__cuda_sm70_shflsync_up_p - $__internal_7_$__cuda_sm70_shflsync_idx_p)
$__internal_7_$__cuda_sm70_shflsync_idx_p:
[----:B------:R-:W-:Y:S04]  /*18410*/  WARPSYNC R212 ;  /* 0x000000d400007348 */ /* 0x000fe80003800000 */
[----:B------:R1:W2:Y:S02]  /*18420*/  SHFL.IDX PT, R51, R53, R52, R51 ;  /* 0x0000003435337389 */ /* 0x0002a400000e0033 */
[----:B-1----:R-:W-:-:S02]  /*18430*/  MOV R52, R50 ;  /* 0x0000003200347202 */ /* 0x002fc40000000f00 */
[----:B------:R-:W-:-:S04]  /*18440*/  MOV R53, 0x0 ;  /* 0x0000000000357802 */ /* 0x000fc80000000f00 */
[----:B--2---:R-:W-:Y:S05]  /*18450*/  RET.REL.NODEC R52 `(_ZN7cutlass13device_kernelIN5flash19enable_sm80_to_sm89INS1_16FlashAttnFwdSm80INS1_25CollectiveMainloopFwdSm80ILi8ELi1ELb1EN4cute5tupleIJNS5_1CILi128EEENS7_ILi112EEES8_EEELi128ENS_10bfloat16_tEfNS_4arch4Sm80ELb0ELb0ELb0ELb1ELb0ELb1ELb1ELb1EEENS1_21CollectiveEpilogueFwdINS6_IJS8_S8_S9_EEENS6_IJNS7_ILi1EEESH_SH_EEESB_SD_Li256ELb1ELb1ELb1ELb0EEENS1_36VarlenDynamicPersistentTileSchedulerILi128ELi112ELi256ELi256ELb1ELb1ELb0ELb0ELb1ELb1EEEEEEEEEvNT_6ParamsE) ;  /* 0xfffe7ba034007950 */ /* 0x004fea0003c3ffff */
        .weak           $__internal_8_$__cuda_sm70_shflsync_up_p
        .type           $__internal_8_$__cuda_sm70_shflsync_up_p,@function
        .size           $__internal_8_$__cuda_sm70_shflsync_up_p,($__internal_9_$__cuda_sm70_votesync_ballot - $__internal_8_$__cuda_sm70_shflsync_up_p)
$__internal_8_$__cuda_sm70_shflsync_up_p:
[----:B------:R-:W-:Y:S01]  /*18460*/  MOV R11, 0x0 ;  /* 0x00000000000b7802 */ /* 0x000fe20000000f00 */
[----:B------:R-:W-:Y:S04]  /*18470*/  WARPSYNC R213 ;  /* 0x000000d500007348 */ /* 0x000fe80003800000 */
[----:B------:R1:W2:Y:S01]  /*18480*/  SHFL.UP PT, R6, R7, R6, R214 ;  /* 0x0400000607067389 */ /* 0x0002a200000e00d6 */
[----:B------:R-:W-:Y:S05]  /*18490*/  RET.REL.NODEC R10 `(_ZN7cutlass13device_kernelIN5flash19enable_sm80_to_sm89INS1_16FlashAttnFwdSm80INS1_25CollectiveMainloopFwdSm80ILi8ELi1ELb1EN4cute5tupleIJNS5_1CILi128EEENS7_ILi112EEES8_EEELi128ENS_10bfloat16_tEfNS_4arch4Sm80ELb0ELb0ELb0ELb1ELb0ELb1ELb1ELb1EEENS1_21CollectiveEpilogueFwdINS6_IJS8_S8_S9_EEENS6_IJNS7_ILi1EEESH_SH_EEESB_SD_Li256ELb1ELb1ELb1ELb0EEENS1_36VarlenDynamicPersistentTileSchedulerILi128ELi112ELi256ELi256ELb1ELb1ELb0ELb0ELb1ELb1EEEEEEEEEvNT_6ParamsE) ;  /* 0xfffe7b600a007950 */ /* 0x000fea0003c3ffff */
        .weak           $__internal_9_$__cuda_sm70_votesync_ballot
        .type           $__internal_9_$__cuda_sm70_votesync_ballot,@function
        .size           $__internal_9_$__cuda_sm70_votesync_ballot,(.L_x_1347 - $__internal_9_$__cuda_sm70_votesync_ballot)
$__internal_9_$__cuda_sm70_votesync_ballot:
[----:B------:R-:W-:Y:S01]  /*184a0*/  ISETP.NE.U32.AND P0, PT, R0, 0x1, PT ;  /* 0x000000010000780c */ /* 0x000fe20003f05070 */
[----:B------:R-:W-:Y:S01]  /*184b0*/  IMAD.MOV.U32 R11, RZ, RZ, 0x0 ;  /* 0x00000000ff0b7424 */ /* 0x000fe200078e00ff */
[----:B------:R-:W-:Y:S11]  /*184c0*/  WARPSYNC R207 ;  /* 0x000000cf00007348 */ /* 0x000ff60003800000 */
[----:B------:R-:W-:-:S04]  /*184d0*/  VOTE.ANY R6, PT, !P0 ;  /* 0x0000000000067806 */ /* 0x000fc800040e0100 */
[----:B------:R-:W-:Y:S01]  /*184e0*/  LOP3.LUT R6, R6, R207, RZ, 0xc0, !PT ;  /* 0x000000cf06067212 */ /* 0x000fe200078ec0ff */
[----:B------:R-:W-:Y:S06]  /*184f0*/  RET.REL.NODEC R10 `(_ZN7cutlass13device_kernelIN5flash19enable_sm80_to_sm89INS1_16FlashAttnFwdSm80INS1_25CollectiveMainloopFwdSm80ILi8ELi1ELb1EN4cute5tupleIJNS5_1CILi128EEENS7_ILi112EEES8_EEELi128ENS_10bfloat16_tEfNS_4arch4Sm80ELb0ELb0ELb0ELb1ELb0ELb1ELb1ELb1EEENS1_21CollectiveEpilogueFwdINS6_IJS8_S8_S9_EEENS6_IJNS7_ILi1EEESH_SH_EEESB_SD_Li256ELb1ELb1ELb1ELb0EEENS1_36VarlenDynamicPersistentTileSchedulerILi128ELi112ELi256ELi256ELb1ELb1ELb0ELb0ELb1ELb1EEEEEEEEEvNT_6ParamsE) ;  /* 0xfffe7b000a007950 */ /* 0x000fec0003c3ffff */
.L_x_424:
        /* <DEDUP_REMOVED lines=16> */
.L_x_1347:


//--------------------- .text._ZN7cutlass13device_kernelIN5flash19enable_sm80_to_sm89INS1_16FlashAttnFwdSm80INS1_25CollectiveMainloopFwdSm80ILi4ELi1ELb0EN4cute5tupleIJNS5_1CILi128EEENS7_ILi48EEES8_EEELi128ENS_10bfloat16_tEfNS_4arch4Sm80ELb0ELb1ELb0ELb0ELb0ELb0ELb1ELb1EEENS1_21CollectiveEpilogueFwdINS6_IJS8_S8_S9_EEENS6_IJNS7_ILi1EEESH_SH_EEESB_SD_Li128ELb0ELb1ELb1ELb0EEENS1_19SingleTileSchedulerILb0ELb1ELb1ELi128EEEEEEEEEvNT_6ParamsE --------------------------
	.section	.text._ZN7cutlass13device_kernelIN5flash19enable_sm80_to_sm89INS1_16FlashAttnFwdSm80INS1_25CollectiveMainloopFwdSm80ILi4ELi1ELb0EN4cute5tupleIJNS5_1CILi128EEENS7_ILi48EEES8_EEELi128ENS_10bfloat16_tEfNS_4arch4Sm80ELb0ELb1ELb0ELb0ELb0ELb0ELb1ELb1EEENS1_21CollectiveEpilogueFwdINS6_IJS8_S8_S9_EEENS6_IJNS7_ILi1EEESH_SH_EEESB_SD_Li128ELb0ELb1ELb1ELb0EEENS1_19SingleTileSchedulerILb0ELb1ELb1ELi128EEEEEEEEEvNT_6ParamsE,"ax",@progbits
	.sectioninfo	@"SHI_REGISTERS=255"
	.align	128
.text._ZN7cutlass13device_kernelIN5flash19enable_sm80_to_sm89INS1_16FlashAttnFwdSm80INS1_25CollectiveMainloopFwdSm80ILi4ELi1ELb0EN4cute5tupleIJNS5_1CILi128EEENS7_ILi48EEES8_EEELi128ENS_10bfloat16_tEfNS_4arch4Sm80ELb0ELb1ELb0ELb0ELb0ELb0ELb1ELb1EEENS1_21CollectiveEpilogueFwdINS6_IJS8_S8_S9_EEENS6_IJNS7_ILi1EEESH_SH_EEESB_SD_Li128ELb0ELb1ELb1ELb0EEENS1_19SingleTileSchedulerILb0ELb1ELb1ELi128EEEEEEEEEvNT_6ParamsE:
        .type           _ZN7cutlass13device_kernelIN5flash19enable_sm80_to_sm89INS1_16FlashAttnFwdSm80INS1_25CollectiveMainloopFwdSm80ILi4ELi1ELb0EN4cute5tupleIJNS5_1CILi128EEENS7_ILi48EEES8_EEELi128ENS_10bfloat16_tEfNS_4arch4Sm80ELb0ELb1ELb0ELb0ELb0ELb0ELb1ELb1EEENS1_21CollectiveEpilogueFwdINS6_IJS8_S8_S9_EEENS6_IJNS7_ILi1EEESH_SH_EEESB_SD_Li128ELb0ELb1ELb1ELb0EEENS1_19SingleTileSchedulerILb0ELb1ELb1ELi128EEEEEEEEEvNT_6ParamsE,@function
        .size           _ZN7cutlass13device_kernelIN5flash19enable_sm80_to_sm89INS1_16FlashAttnFwdSm80INS1_25CollectiveMainloopFwdSm80ILi4ELi1ELb0EN4cute5tupleIJNS5_1CILi128EEENS7_ILi48EEES8_EEELi128ENS_10bfloat16_tEfNS_4arch4Sm80ELb0ELb1ELb0ELb0ELb0ELb0ELb1ELb1EEENS1_21CollectiveEpilogueFwdINS6_IJS8_S8_S9_EEENS6_IJNS7_ILi1EEESH_SH_EEESB_SD_Li128ELb0ELb1ELb1ELb0EEENS1_19SingleTileSchedulerILb0ELb1ELb1ELi128EEEEEEEEEvNT_6ParamsE,(.L_x_1352 - _ZN7cutlass13device_kernelIN5flash19enable_sm80_to_sm89INS1_16FlashAttnFwdSm80INS1_25CollectiveMainloopFwdSm80ILi4ELi1ELb0EN4cute5tupleIJNS5_1CILi128EEENS7_ILi48EEES8_EEELi128ENS_10bfloat16_tEfNS_4arch4Sm80ELb0ELb1ELb0ELb0ELb0ELb0ELb1ELb1EEENS1_21CollectiveEpilogueFwdINS6_IJS8_S8_S9_EEENS6_IJNS7_ILi1EEESH_SH_EEESB_SD_Li128ELb0ELb1ELb1ELb0EEENS1_19SingleTileSchedulerILb0ELb1ELb1ELi128EEEEEEEEEvNT_6ParamsE)
        .other          _ZN7cutlass13device_kernelIN5flash19enable_sm80_to_sm89INS1_16FlashAttnFwdSm80INS1_25CollectiveMainloopFwdSm80ILi4ELi1ELb0EN4cute5tupleIJNS5_1CILi128EEENS7_ILi48EEES8_EEELi128ENS_10bfloat16_tEfNS_4arch4Sm80ELb0ELb1ELb0ELb0ELb0ELb0ELb1ELb1EEENS1_21CollectiveEpilogueFwdINS6_IJS8_S8_S9_EEENS6_IJNS7_ILi1EEESH_SH_EEESB_SD_Li128ELb0ELb1ELb1ELb0EEENS1_19SingleTileSchedulerILb0ELb1ELb1ELi128EEEEEEEEEvNT_6ParamsE,@"STO_CUDA_ENTRY STV_DEFAULT"
_ZN7cutlass13device_kernelIN5flash19enable_sm80_to_sm89INS1_16FlashAttnFwdSm80INS1_25CollectiveMainloopFwdSm80ILi4ELi1ELb0EN4cute5tupleIJNS5_1CILi128EEENS7_ILi48EEES8_EEELi128ENS_10bfloat16_tEfNS_4arch4Sm80ELb0ELb1ELb0ELb0ELb0ELb0ELb1ELb1EEENS1_21CollectiveEpilogueFwdINS6_IJS8_S8_S9_EEENS6_IJNS7_ILi1EEESH_SH_EEESB_SD_Li128ELb0ELb1ELb1ELb0EEENS1_19SingleTileSchedulerILb0ELb1ELb1ELi128EEEEEEEEEvNT_6ParamsE:
        /* <DEDUP_REMOVED lines=18> */
.L_x_425:
[----:B---3--:R-:W-:Y:S02]  /*0120*/  ULDC.64 UR4, c[0x0][0x550] ;  /* 0x0001540000047ab9 */ /* 0x008fe40000000a00 */
[----:B------:R-:W-:Y:S02]  /*0130*/  UISETP.NE.AND UP0, UPT, UR4, 0x1, UPT ;  /* 0x000000010400788c */ /* 0x000fe4000bf05270 */
[----:B------:R-:W-:-:S02]  /*0140*/  UIMAD.WIDE.U32 UR8, UR6, UR5, URZ ;  /* 0x00000005060872a5 */ /* 0x000fc4000f8e003f */
[----:B------:R-:W-:Y:S02]  /*0150*/  ULDC UR4, c[0x0][0x558] ;  /* 0x0001560000047ab9 */ /* 0x000fe40000000800 */
[----:B------:R-:W-:-:S05]  /*0160*/  UMOV UR10, UR6 ;  /* 0x00000006000a7c82 */ /* 0x000fca0008000000 */
[----:B------:R-:W-:-:S03]  /*0170*/  @UP0 USHF.R.U32.HI UR10, URZ, UR4, UR9 ;  /* 0x000000043f0a0299 */ /* 0x000fc60008011609 */
.L_x_426:
        /* <DEDUP_REMOVED lines=35> */
.L_x_428:
[----:B------:R-:W-:Y:S02]  /*03b0*/  ULDC UR4, c[0x0][0x32c] ;  /* 0x0000cb0000047ab9 */ /* 0x000fe40000000800 */
[----:B------:R-:W-:-:S03]  /*03c0*/  UISETP.NE.AND UP0, UPT, UR9, UR4, UPT ;  /* 0x000000040900728c */ /* 0x000fc6000bf05270 */
[----:B------:R-:W-:Y:S02]  /*03d0*/  ULDC.64 UR4, c[0x0][0x330] ;  /* 0x0000cc0000047ab9 */ /* 0x000fe40000000a00 */
[----:B------:R-:W-:-:S06]  /*03e0*/  UIMAD.WIDE.U32 UR12, UR7, UR4, URZ ;  /* 0x00000004070c72a5 */ /* 0x000fcc000f8e003f */
[----:B------:R-:W-:Y:S02]  /*03f0*/  @UP0 USHF.R.U32.HI UR7, URZ, UR5, UR13 ;  /* 0x000000053f070299 */ /* 0x000fe4000801160d */
.L_x_429:
[----:B------:R-:W-:Y:S02]  /*0400*/  ULDC UR4, c[0x0][0x32c] ;  /* 0x0000cb0000047ab9 */ /* 0x000fe40000000800 */
[----:B------:R-:W-:-:S04]  /*0410*/  UIMAD UR4, UR7, UR4, UR4 ;  /* 0x00000004070472a4 */ /* 0x000fc8000f8e0204 */
[----:B------:R-:W-:-:S04]  /*0420*/  UISETP.LT.AND UP0, UPT, UR6, UR4, UPT ;  /* 0x000000040600728c */ /* 0x000fc8000bf01270 */
[----:B------:R-:W-:Y:S02]  /*0430*/  USEL UR6, UR6, UR4, UP0 ;  /* 0x0000000406067287 */ /* 0x000fe40008000000 */
.L_x_427:
[----:B------:R-:W-:Y:S01]  /*0440*/  UMOV UR14, 0x2f ;  /* 0x0000002f000e7882 */ /* 0x000fe20000000000 */
[----:B------:R-:W-:Y:S01]  /*0450*/  PLOP3.LUT P0, PT, PT, PT, UP2, 0x40, 0x0 ;  /* 0x000000000000781c */ /* 0x000fe20003f0e828 */
[----:B------:R-:W-:Y:S02]  /*0460*/  ULDC UR16, c[0x0][0x1d0] ;  /* 0x0000740000107ab9 */ /* 0x000fe40000000800 */
[----:B------:R-:W-:Y:S02]  /*0470*/  ULDC.64 UR4, c[0x0][0x2c8] ;  /* 0x0000b20000047ab9 */ /* 0x000fe40000000a00 */
[----:B------:R-:W-:Y:S02]  /*0480*/  UIADD3 UR14, UR14, UR16, URZ ;  /* 0x000000100e0e7290 */ /* 0x000fe4000fffe03f */
[----:B------:R-:W-:Y:S02]  /*0490*/  UIMAD.WIDE.U32 UR12, UR17, UR4, URZ ;  /* 0x00000004110c72a5 */ /* 0x000fe4000f8e003f */
[----:B------:R-:W-:-:S02]  /*04a0*/  UIMAD.WIDE UR14, UR14, 0x2aaaaaab, URZ ;  /* 0x2aaaaaab0e0e78a5 */ /* 0x000fc4000f8e023f */
[----:B------:R-:W-:Y:S02]  /*04b0*/  UIADD3 UR6, UR6, 0x2f, URZ ;  /* 0x0000002f06067890 */ /* 0x000fe4000fffe03f */
[----:B------:R-:W-:Y:S02]  /*04c0*/  UMOV UR4, UR17 ;  /* 0x0000001100047c82 */ /* 0x000fe40008000000 */
[----:B------:R-:W-:Y:S02]  /*04d0*/  UIMAD.WIDE UR6, UR6, 0x2aaaaaab, URZ ;  /* 0x2aaaaaab060678a5 */ /* 0x000fe4000f8e023f */
[----:B------:R-:W-:Y:S02]  /*04e0*/  @UP3 UMOV UR9, UR13 ;  /* 0x0000000d00093c82 */ /* 0x000fe40008000000 */
[----:B------:R-:W-:Y:S02]  /*04f0*/  ULDC UR12, c[0x0][0x168] ;  /* 0x00005a00000c7ab9 */ /* 0x000fe40000000800 */
[----:B------:R-:W-:-:S02]  /*0500*/  @UP3 USHF.R.U32.HI UR4, URZ, UR5, UR9 ;  /* 0x000000053f043299 */ /* 0x000fc40008011609 */
[----:B------:R-:W-:Y:S02]  /*0510*/  UMOV UR11, UR15 ;  /* 0x0000000f000b7c82 */ /* 0x000fe40008000000 */
[----:B------:R-:W-:Y:S02]  /*0520*/  UIADD3 UR16, UR16, -UR12, URZ ;  /* 0x8000000c10107290 */ /* 0x000fe4000fffe03f */
[----:B------:R-:W-:Y:S02]  /*0530*/  USHF.R.U32.HI UR6, URZ, 0x1f, UR7 ;  /* 0x0000001f3f067899 */ /* 0x000fe40008011607 */
[----:B------:R-:W-:Y:S02]  /*0540*/  USHF.R.U32.HI UR9, URZ, 0x1f, UR11 ;  /* 0x0000001f3f097899 */ /* 0x000fe4000801160b */
[----:B------:R-:W-:Y:S02]  /*0550*/  UIADD3 UR4, UR16, UR4, URZ ;  /* 0x0000000410047290 */ /* 0x000fe4000fffe03f */
[----:B------:R-:W-:-:S02]  /*0560*/  ULDC UR5, c[0x0][0x324] ;  /* 0x0000c90000057ab9 */ /* 0x000fc40000000800 */
[----:B------:R-:W-:Y:S02]  /*0570*/  ULEA.HI.SX32 UR6, UR7, UR6, 0x1d ;  /* 0x0000000607067291 */ /* 0x000fe4000f8fea3f */
        /* <DEDUP_REMOVED lines=16> */
.L_x_431:
[----:B------:R-:W-:-:S04]  /*0680*/  MOV R2, c[0x0][0x32c] ;  /* 0x0000cb0000027a02 */ /* 0x000fc80000000f00 */
[----:B------:R-:W-:-:S13]  /*0690*/  ISETP.NE.AND P0, PT, R2, 0x1, PT ;  /* 0x000000010200780c */ /* 0x000fda0003f05270 */
[----:B------:R-:W-:-:S05]  /*06a0*/  @P0 IMAD.HI.U32 R2, R0, c[0x0][0x330], RZ ;  /* 0x0000cc0000020a27 */ /* 0x000fca00078e00ff */
[----:B------:R-:W-:-:S05]  /*06b0*/  @P0 SHF.R.U32.HI R0, RZ, c[0x0][0x334], R2 ;  /* 0x0000cd00ff000a19 */ /* 0x000fca0000011602 */
.L_x_432:
[----:B------:R-:W-:-:S05]  /*06c0*/  IMAD R0, R0, c[0x0][0x32c], RZ ;  /* 0x0000cb0000007a24 */ /* 0x000fca00078e02ff */
[----:B------:R-:W-:-:S05]  /*06d0*/  IMNMX R3, R3, R0, !PT ;  /* 0x0000000003037217 */ /* 0x000fca0007800200 */
.L_x_430:
[----:B------:R-:W-:Y:S01]  /*06e0*/  IMAD.HI R0, R3, 0x2aaaaaab, RZ ;  /* 0x2aaaaaab03007827 */ /* 0x000fe200078e02ff */
[----:B------:R-:W-:Y:S02]  /*06f0*/  USHF.R.U32.HI UR5, URZ, 0x10, UR8 ;  /* 0x000000103f057899 */ /* 0x000fe40008011608 */
[----:B------:R-:W-:Y:S02]  /*0700*/  ULDC UR4, c[0x0][0x338] ;  /* 0x0000ce0000047ab9 */ /* 0x000fe40000000800 */
[----:B------:R-:W-:Y:S01]  /*0710*/  SHF.R.U32.HI R2, RZ, 0x1f, R0 ;  /* 0x0000001fff027819 */ /* 0x000fe20000011600 */
[----:B------:R-:W-:-:S03]  /*0720*/  UISETP.NE.AND UP0, UPT, UR5, URZ, UPT ;  /* 0x0000003f0500728c */ /* 0x000fc6000bf05270 */
[----:B------:R-:W-:Y:S01]  /*0730*/  LEA.HI.SX32 R0, R0, R2, 0x1d ;  /* 0x0000000200007211 */ /* 0x000fe200078feaff */
[----:B------:R-:W-:-:S03]  /*0740*/  USEL UR4, UR5, UR4, UP0 ;  /* 0x0000000405047287 */ /* 0x000fc60008000000 */
[----:B------:R-:W-:Y:S01]  /*0750*/  IMNMX R9, RZ, R0, !PT ;  /* 0x00000000ff097217 */ /* 0x000fe20007800200 */
[----:B------:R-:W-:-:S03]  /*0760*/  IMAD.MOV.U32 R0, RZ, RZ, RZ ;  /* 0x000000ffff007224 */ /* 0x000fc600078e00ff */
[----:B------:R-:W-:-:S13]  /*0770*/  ISETP.LT.AND P0, PT, R9, UR6, PT ;  /* 0x0000000609007c0c */ /* 0x000fda000bf01270 */
[----:B------:R-:W-:Y:S05]  /*0780*/  @!P0 BRA `(.L_x_433) ;  /* 0x000001f000008947 */ /* 0x000fea0003800000 */
[----:B------:R-:W-:Y:S01]  /*0790*/  IMAD.U32 R5, RZ, RZ, UR4 ;  /* 0x00000004ff057e24 */ /* 0x000fe2000f8e00ff */
[----:B------:R-:W-:-:S04]  /*07a0*/  UIADD3 UR5, UR4, -0x1, UR6 ;  /* 0xffffffff04057890 */ /* 0x000fc8000fffe006 */
[----:B------:R-:W-:Y:S02]  /*07b0*/  IABS R0, R5 ;  /* 0x0000000500007213 */ /* 0x000fe40000000000 */
[----:B------:R-:W-:-:S03]  /*07c0*/  IADD3 R8, -R9, UR5, RZ ;  /* 0x0000000509087c10 */ /* 0x000fc6000fffe1ff */
[----:B------:R-:W-:Y:S01]  /*07d0*/  IMAD.MOV.U32 R4, RZ, RZ, R0 ;  /* 0x000000ffff047224 */ /* 0x000fe200078e0000 */
[----:B------:R-:W-:-:S03]  /*07e0*/  IABS R7, R8 ;  /* 0x0000000800077213 */ /* 0x000fc60000000000 */
[----:B------:R-:W1:Y:S08]  /*07f0*/  I2F.RP R2, R4 ;  /* 0x0000000400027306 */ /* 0x000e700000209400 */
[----:B-1----:R-:W1:Y:S02]  /*0800*/  MUFU.RCP R2, R2 ;  /* 0x0000000200027308 */ /* 0x002e640000001000 */
[----:B-1----:R-:W-:-:S06]  /*0810*/  IADD3 R2, R2, 0xffffffe, RZ ;  /* 0x0ffffffe02027810 */ /* 0x002fcc0007ffe0ff */
[----:B------:R-:W1:Y:S02]  /*0820*/  F2I.FTZ.U32.TRUNC.NTZ R3, R2 ;  /* 0x0000000200037305 */ /* 0x000e64000021f000 */
[----:B-1----:R-:W-:-:S04]  /*0830*/  IMAD.MOV R0, RZ, RZ, -R3 ;  /* 0x000000ffff007224 */ /* 0x002fc800078e0a03 */
[----:B------:R-:W-:Y:S01]  /*0840*/  IMAD.MOV.U32 R2, RZ, RZ, R0 ;  /* 0x000000ffff027224 */ /* 0x000fe200078e0000 */
[----:B------:R-:W-:-:S03]  /*0850*/  IABS R0, R5 ;  /* 0x0000000500007213 */ /* 0x000fc60000000000 */
[----:B------:R-:W-:Y:S01]  /*0860*/  IMAD R5, R2, R4, RZ ;  /* 0x0000000402057224 */ /* 0x000fe200078e02ff */
[----:B------:R-:W-:Y:S01]  /*0870*/  MOV R2, RZ ;  /* 0x000000ff00027202 */ /* 0x000fe20000000f00 */
[----:B------:R-:W-:-:S04]  /*0880*/  IMAD.MOV R6, RZ, RZ, -R0 ;  /* 0x000000ffff067224 */ /* 0x000fc800078e0a00 */
[----:B------:R-:W-:-:S04]  /*0890*/  IMAD.HI.U32 R0, R3, R5, R2 ;  /* 0x0000000503007227 */ /* 0x000fc800078e0002 */
[----:B------:R-:W-:Y:S02]  /*08a0*/  IMAD.MOV.U32 R2, RZ, RZ, R7 ;  /* 0x000000ffff027224 */ /* 0x000fe400078e0007 */
[----:B------:R-:W-:Y:S02]  /*08b0*/  IMAD.MOV.U32 R3, RZ, RZ, R6 ;  /* 0x000000ffff037224 */ /* 0x000fe400078e0006 */
[----:B------:R-:W-:-:S04]  /*08c0*/  IMAD.HI.U32 R0, R0, R2, RZ ;  /* 0x0000000200007227 */ /* 0x000fc800078e00ff */
[----:B------:R-:W-:-:S05]  /*08d0*/  IMAD R2, R0, R3, R2 ;  /* 0x0000000300027224 */ /* 0x000fca00078e0202 */
[----:B------:R-:W-:-:S13]  /*08e0*/  ISETP.GT.U32.AND P1, PT, R4, R2, PT ;  /* 0x000000020400720c */ /* 0x000fda0003f24070 */
[-C--:B------:R-:W-:Y:S02]  /*08f0*/  @!P1 IADD3 R2, R2, -R4.reuse, RZ ;  /* 0x8000000402029210 */ /* 0x080fe40007ffe0ff */
[----:B------:R-:W-:Y:S02]  /*0900*/  @!P1 IADD3 R0, R0, 0x1, RZ ;  /* 0x0000000100009810 */ /* 0x000fe40007ffe0ff */
[----:B------:R-:W-:Y:S02]  /*0910*/  ISETP.GE.U32.AND P2, PT, R2, R4, PT ;  /* 0x000000040200720c */ /* 0x000fe40003f46070 */
[----:B------:R-:W-:Y:S02]  /*0920*/  LOP3.LUT R2, R8, UR4, RZ, 0x3c, !PT ;  /* 0x0000000408027c12 */ /* 0x000fe4000f8e3cff */
[----:B------:R-:W-:Y:S02]  /*0930*/  ISETP.NE.AND P1, PT, RZ, UR4, PT ;  /* 0x00000004ff007c0c */ /* 0x000fe4000bf25270 */
[----:B------:R-:W-:-:S07]  /*0940*/  ISETP.GE.AND P0, PT, R2, RZ, PT ;  /* 0x000000ff0200720c */ /* 0x000fce0003f06270 */
[----:B------:R-:W-:-:S06]  /*0950*/  @P2 IADD3 R0, R0, 0x1, RZ ;  /* 0x0000000100002810 */ /* 0x000fcc0007ffe0ff */
[----:B------:R-:W-:Y:S01]  /*0960*/  @!P0 IMAD.MOV R0, RZ, RZ, -R0 ;  /* 0x000000ffff008224 */ /* 0x000fe200078e0a00 */
[----:B------:R-:W-:Y:S02]  /*0970*/  @!P1 LOP3.LUT R0, RZ, UR4, RZ, 0x33, !PT ;  /* 0x00000004ff009c12 */ /* 0x000fe4000f8e33ff */
.L_x_433:
[----:B------:R-:W-:Y:S01]  /*0980*/  ULOP3.LUT UR8, UR8, 0xffff, URZ, 0xc0, !UPT ;  /* 0x0000ffff08087892 */ /* 0x000fe2000f8ec03f */
[----:B------:R-:W-:Y:S01]  /*0990*/  PLOP3.LUT P4, PT, PT, PT, PT, 0x80, 0x0 ;  /* 0x000000000000781c */ /* 0x000fe20003f8f070 */
[----:B------:R-:W-:Y:S01]  /*09a0*/  ULDC.64 UR14, c[0x0][0x118] ;  /* 0x00004600000e7ab9 */ /* 0x000fe20000000a00 */
[----:B------:R-:W-:Y:S01]  /*09b0*/  CS2R R20, SRZ ;  /* 0x0000000000147805 */ /* 0x000fe2000001ff00 */
[----:B------:R-:W-:Y:S01]  /*09c0*/  CS2R R18, SRZ ;  /* 0x0000000000127805 */ /* 0x000fe2000001ff00 */
        /* <DEDUP_REMOVED lines=75> */
[----:B------:R-:W-:-:S05]  /*0e80*/  @P1 IMAD.WIDE R2, R25, R2, c[0x0][0x340] ;  /* 0x0000d00019021625 */ /* 0x000fca00078e0202 */
[----:B------:R1:W2:Y:S01]  /*0e90*/  @P1 LDG.E R18, [R2.64] ;  /* 0x0000000e02121981 */ /* 0x0002a2000c1e1900 */
[----:B------:R-:W-:Y:S01]  /*0ea0*/  PLOP3.LUT P2, PT, PT, PT, UP3, 0x80, 0x0 ;  /* 0x000000000000781c */ /* 0x000fe20003f4f038 */
[----:B------:R-:W-:Y:S01]  /*0eb0*/  UIMAD.WIDE.U32 UR6, UR10, UR4, URZ ;  /* 0x000000040a0672a5 */ /* 0x000fe2000f8e003f */
[----:B------:R-:W-:Y:S01]  /*0ec0*/  PLOP3.LUT P0, PT, PT, PT, UP3, 0x80, 0x0 ;  /* 0x000000000000781c */ /* 0x000fe20003f0f038 */
[----:B------:R-:W-:Y:S01]  /*0ed0*/  UIMAD UR4, UR8, UR4, URZ ;  /* 0x00000004080472a4 */ /* 0x000fe2000f8e023f */
[----:B------:R-:W-:Y:S01]  /*0ee0*/  SHF.R.S32.HI R24, RZ, 0x1f, R25 ;  /* 0x0000001fff187819 */ /* 0x000fe20000011419 */
[----:B------:R-:W-:Y:S01]  /*0ef0*/  BSSY B0, `(.L_x_435) ;  /* 0x0000075000007945 */ /* 0x000fe20003800000 */
[----:B------:R-:W-:Y:S01]  /*0f00*/  LEA.HI R23, R126, R164, RZ, 0x4 ;  /* 0x000000a47e177211 */ /* 0x000fe200078f20ff */
[----:B------:R-:W-:Y:S02]  /*0f10*/  UIMAD UR4, UR10, UR5, UR4 ;  /* 0x000000050a0472a4 */ /* 0x000fe4000f8e0204 */
[----:B------:R-:W-:-:S02]  /*0f20*/  IMAD R12, R24, c[0x0][0x1c0], RZ ;  /* 0x00007000180c7a24 */ /* 0x000fc400078e02ff */
[----:B------:R-:W-:Y:S02]  /*0f30*/  UIADD3 UR4, UR7, UR4, URZ ;  /* 0x0000000407047290 */ /* 0x000fe4000fffe03f */
[C---:B------:R-:W-:Y:S01]  /*0f40*/  IMAD R12, R25.reuse, c[0x0][0x1c4], R12 ;  /* 0x00007100190c7a24 */ /* 0x040fe200078e020c */
[----:B-1----:R-:W-:Y:S02]  /*0f50*/  LEA.HI R2, R126, R164, RZ, 0x3 ;  /* 0x000000a47e027211 */ /* 0x002fe400078f18ff */
[----:B------:R-:W-:Y:S01]  /*0f60*/  MOV R3, UR7 ;  /* 0x0000000700037c02 */ /* 0x000fe20008000f00 */
[----:B------:R-:W-:Y:S01]  /*0f70*/  IMAD.U32 R3, RZ, RZ, UR4 ;  /* 0x00000004ff037e24 */ /* 0x000fe2000f8e00ff */
[----:B------:R-:W-:Y:S01]  /*0f80*/  LOP3.LUT R0, R2, 0xfffffff8, RZ, 0xc0, !PT ;  /* 0xfffffff802007812 */ /* 0x000fe200078ec0ff */
[----:B------:R-:W-:Y:S01]  /*0f90*/  ULDC.64 UR4, c[0x0][0x210] ;  /* 0x0000840000047ab9 */ /* 0x000fe20000000a00 */
[----:B------:R-:W-:Y:S01]  /*0fa0*/  SHF.R.S32.HI R19, RZ, 0x3, R2 ;  /* 0x00000003ff137819 */ /* 0x000fe20000011402 */
[----:B------:R-:W-:Y:S01]  /*0fb0*/  IMAD.U32 R2, RZ, RZ, UR6 ;  /* 0x00000006ff027e24 */ /* 0x000fe2000f8e00ff */
[----:B------:R-:W-:Y:S01]  /*0fc0*/  ULDC.64 UR6, c[0x0][0x1e8] ;  /* 0x00007a0000067ab9 */ /* 0x000fe20000000a00 */
[----:B------:R-:W-:Y:S01]  /*0fd0*/  IMAD.IADD R26, R164, 0x1, -R0 ;  /* 0x00000001a41a7824 */ /* 0x000fe200078e0a00 */
[----:B------:R-:W-:Y:S01]  /*0fe0*/  SHF.R.S32.HI R4, RZ, 0x1f, R19 ;  /* 0x0000001fff047819 */ /* 0x000fe20000011413 */
[----:B------:R-:W-:Y:S01]  /*0ff0*/  IMAD.WIDE.U32 R2, R25, c[0x0][0x1c0], R2 ;  /* 0x0000700019027a25 */ /* 0x000fe200078e0002 */
[----:B------:R-:W-:-:S02]  /*1000*/  UIMAD UR6, UR8, UR6, URZ ;  /* 0x00000006080672a4 */ /* 0x000fc4000f8e023f */
[C---:B------:R-:W-:Y:S01]  /*1010*/  SHF.L.U32 R10, R26.reuse, 0x3, RZ ;  /* 0x000000031a0a7819 */ /* 0x040fe200000006ff */
[----:B------:R-:W-:Y:S01]  /*1020*/  IMAD R0, R26, 0x10, R19 ;  /* 0x000000101a007824 */ /* 0x000fe200078e0213 */
[----:B------:R-:W-:Y:S01]  /*1030*/  UIMAD UR4, UR8, UR4, URZ ;  /* 0x00000004080472a4 */ /* 0x000fe2000f8e023f */
[----:B------:R-:W-:Y:S01]  /*1040*/  IMAD R5, R4, c[0x0][0x1e0], RZ ;  /* 0x0000780004057a24 */ /* 0x000fe200078e02ff */
[----:B------:R-:W-:Y:S01]  /*1050*/  SHF.R.S32.HI R11, RZ, 0x1f, R10 ;  /* 0x0000001fff0b7819 */ /* 0x000fe2000001140a */
[----:B------:R-:W-:Y:S01]  /*1060*/  IMAD.IADD R3, R3, 0x1, R12 ;  /* 0x0000000103037824 */ /* 0x000fe200078e020c */
[----:B------:R-:W-:Y:S01]  /*1070*/  IADD3 R9, R0, UR17, RZ ;  /* 0x0000001100097c10 */ /* 0x000fe2000fffe0ff */
[C---:B------:R-:W-:Y:S01]  /*1080*/  IMAD R14, R19.reuse, c[0x0][0x1e4], R5 ;  /* 0x00007900130e7a24 */ /* 0x040fe200078e0205 */
[----:B------:R-:W-:Y:S01]  /*1090*/  UIMAD UR6, UR10, UR7, UR6 ;  /* 0x000000070a0672a4 */ /* 0x000fe2000f8e0206 */
[----:B------:R-:W-:Y:S01]  /*10a0*/  IMAD.WIDE.U32 R6, R19, c[0x0][0x1e0], R10 ;  /* 0x0000780013067a25 */ /* 0x000fe200078e000a */
[----:B------:R-:W-:Y:S01]  /*10b0*/  UIMAD UR4, UR10, UR5, UR4 ;  /* 0x000000050a0472a4 */ /* 0x000fe2000f8e0204 */
[----:B------:R-:W-:-:S02]  /*10c0*/  ISETP.GE.AND P4, PT, R10, c[0x0][0x1d4], PT ;  /* 0x000075000a007a0c */ /* 0x000fc40003f86270 */
[----:B------:R-:W-:Y:S01]  /*10d0*/  @P2 IMAD.HI.U32 R0, R9, c[0x0][0x2c8], RZ ;  /* 0x0000b20009002a27 */ /* 0x000fe200078e00ff */
[----:B------:R-:W-:-:S03]  /*10e0*/  ULDC UR5, c[0x0][0x2c4] ;  /* 0x0000b10000057ab9 */ /* 0x000fc60000000800 */
[--C-:B------:R-:W-:Y:S01]  /*10f0*/  IMAD.MOV.U32 R8, RZ, RZ, R9.reuse ;  /* 0x000000ffff087224 */ /* 0x100fe200078e0009 */
[----:B------:R-:W-:Y:S01]  /*1100*/  @P0 SHF.R.U32.HI R8, RZ, c[0x0][0x2cc], R0 ;  /* 0x0000b300ff080a19 */ /* 0x000fe20000011600 */
[----:B------:R-:W-:Y:S02]  /*1110*/  IMAD.SHL.U32 R0, R19, 0x40, RZ ;  /* 0x0000004013007824 */ /* 0x000fe400078e00ff */
[----:B------:R-:W-:Y:S02]  /*1120*/  IMAD.IADD R7, R7, 0x1, R14 ;  /* 0x0000000107077824 */ /* 0x000fe400078e020e */
[----:B------:R-:W-:Y:S01]  /*1130*/  IMAD.MOV R12, RZ, RZ, -R8 ;  /* 0x000000ffff0c7224 */ /* 0x000fe200078e0a08 */
[----:B------:R-:W-:Y:S01]  /*1140*/  LOP3.LUT R0, R0, 0x1c0, RZ, 0xc0, !PT ;  /* 0x000001c000007812 */ /* 0x000fe200078ec0ff */
[----:B------:R-:W-:Y:S02]  /*1150*/  IMAD R4, R4, c[0x0][0x208], RZ ;  /* 0x0000820004047a24 */ /* 0x000fe400078e02ff */
[----:B------:R-:W-:Y:S01]  /*1160*/  IMAD R12, R12, c[0x0][0x2c4], R9 ;  /* 0x0000b1000c0c7a24 */ /* 0x000fe200078e0209 */
[----:B------:R-:W-:Y:S01]  /*1170*/  LOP3.LUT R13, R0, 0x38, R10, 0xf8, !PT ;  /* 0x00000038000d7812 */ /* 0x000fe200078ef80a */
[----:B------:R-:W-:Y:S01]  /*1180*/  IMAD.WIDE.U32 R2, R8, c[0x0][0x1b0], R2 ;  /* 0x00006c0008027a25 */ /* 0x000fe200078e0002 */
[----:B------:R-:W-:-:S03]  /*1190*/  SHF.R.U32.HI R0, RZ, 0x3, R0 ;  /* 0x00000003ff007819 */ /* 0x000fc60000011600 */
[----:B------:R-:W-:Y:S01]  /*11a0*/  IMAD R15, R19, c[0x0][0x20c], R4 ;  /* 0x00008300130f7a24 */ /* 0x000fe200078e0204 */
[----:B------:R-:W-:Y:S01]  /*11b0*/  LOP3.LUT R20, R13, R0, RZ, 0x3c, !PT ;  /* 0x000000000d147212 */ /* 0x000fe200078e3cff */
[----:B------:R-:W-:Y:S01]  /*11c0*/  IMAD.U32 R0, RZ, RZ, UR10 ;  /* 0x0000000aff007e24 */ /* 0x000fe2000f8e00ff */
[----:B------:R-:W-:Y:S01]  /*11d0*/  SHF.R.S32.HI R13, RZ, 0x1f, R8 ;  /* 0x0000001fff0d7819 */ /* 0x000fe20000011408 */
[----:B------:R-:W-:-:S04]  /*11e0*/  IMAD.WIDE.U32 R4, R19, c[0x0][0x208], R10 ;  /* 0x0000820013047a25 */ /* 0x000fc800078e000a */
[----:B------:R-:W-:Y:S01]  /*11f0*/  IMAD.WIDE.U32 R6, R0, c[0x0][0x1e8], R6 ;  /* 0x00007a0000067a25 */ /* 0x000fe200078e0006 */
[----:B------:R-:W-:Y:S02]  /*1200*/  LOP3.LUT R0, R23, 0xfffffff0, RZ, 0xc0, !PT ;  /* 0xfffffff017007812 */ /* 0x000fe400078ec0ff */
[----:B------:R-:W-:Y:S01]  /*1210*/  IADD3 R5, R5, R15, RZ ;  /* 0x0000000f05057210 */ /* 0x000fe20007ffe0ff */
[----:B------:R-:W-:Y:S01]  /*1220*/  IMAD R9, R13, c[0x0][0x1b0], RZ ;  /* 0x00006c000d097a24 */ /* 0x000fe200078e02ff */
[----:B------:R-:W-:Y:S01]  /*1230*/  IADD3 R7, R7, UR6, RZ ;  /* 0x0000000607077c10 */ /* 0x000fe2000fffe0ff */
[----:B------:R-:W-:Y:S01]  /*1240*/  IMAD.IADD R0, R164, 0x1, -R0 ;  /* 0x00000001a4007824 */ /* 0x000fe200078e0a00 */
[----:B------:R-:W-:Y:S01]  /*1250*/  IADD3 R15, R19, UR17, RZ ;  /* 0x00000011130f7c10 */ /* 0x000fe2000fffe0ff */
[----:B------:R-:W-:Y:S01]  /*1260*/  IMAD R9, R8, c[0x0][0x1b4], R9 ;  /* 0x00006d0008097a24 */ /* 0x000fe200078e0209 */
[----:B------:R-:W-:Y:S01]  /*1270*/  SHF.R.S32.HI R8, RZ, 0x1f, R12 ;  /* 0x0000001fff087819 */ /* 0x000fe2000001140c */
[----:B------:R-:W-:-:S02]  /*1280*/  IMAD.U32 R13, RZ, RZ, UR10 ;  /* 0x0000000aff0d7e24 */ /* 0x000fc4000f8e00ff */
[----:B------:R-:W-:Y:S01]  /*1290*/  IMAD.SHL.U32 R14, R26, 0x8, RZ ;  /* 0x000000081a0e7824 */ /* 0x000fe200078e00ff */
[----:B------:R-:W-:Y:S01]  /*12a0*/  IADD3 R3, R3, R9, RZ ;  /* 0x0000000903037210 */ /* 0x000fe20007ffe0ff */
[----:B------:R-:W-:Y:S01]  /*12b0*/  IMAD R8, R8, c[0x0][0x1a8], RZ ;  /* 0x00006a0008087a24 */ /* 0x000fe200078e02ff */
[----:B------:R-:W-:Y:S01]  /*12c0*/  SHF.R.S32.HI R9, RZ, 0x1f, R0 ;  /* 0x0000001fff097819 */ /* 0x000fe20000011400 */
[----:B------:R-:W-:Y:S01]  /*12d0*/  IMAD.WIDE.U32 R4, R13, c[0x0][0x210], R4 ;  /* 0x000084000d047a25 */ /* 0x000fe200078e0004 */
[----:B------:R-:W-:Y:S02]  /*12e0*/  ISETP.GE.AND P6, PT, R14, c[0x0][0x198], PT ;  /* 0x000066000e007a0c */ /* 0x000fe40003fc6270 */
        /* <DEDUP_REMOVED lines=13> */
[----:B------:R1:W3:Y:S01]  /*13c0*/  SHFL.IDX PT, R8, R17, RZ, 0x181f ;  /* 0x00181fff11087589 */ /* 0x0002e200000e0000 */
[----:B------:R-:W-:Y:S01]  /*13d0*/  ISETP.GE.AND P5, PT, R15, UR4, PT ;  /* 0x000000040f007c0c */ /* 0x000fe2000bfa6270 */
[----:B------:R-:W-:Y:S01]  /*13e0*/  IMAD.SHL.U32 R13, R13, 0x8, RZ ;  /* 0x000000080d0d7824 */ /* 0x000fe200078e00ff */
[----:B------:R-:W-:-:S04]  /*13f0*/  LEA.HI.X R16, R2, c[0x0][0x164], R0, 0x1, P0 ;  /* 0x0000590002107a11 */ /* 0x000fc800000f0c00 */
[----:B------:R-:W-:Y:S01]  /*1400*/  LOP3.LUT R13, R20, 0xfffffe00, R13, 0xf8, !PT ;  /* 0xfffffe00140d7812 */ /* 0x000fe200078ef80d */
[----:B------:R1:W4:Y:S01]  /*1410*/  SHFL.IDX PT, R9, R16, RZ, 0x181f ;  /* 0x00181fff10097589 */ /* 0x00032200000e0000 */
[----:B--2---:R-:W-:Y:S01]  /*1420*/  @P1 SHF.R.S32.HI R3, RZ, 0x1f, R18 ;  /* 0x0000001fff031819 */ /* 0x004fe20000011412 */
[----:B------:R-:W-:Y:S02]  /*1430*/  @!P1 IMAD.MOV.U32 R3, RZ, RZ, R24 ;  /* 0x000000ffff039224 */ /* 0x000fe400078e0018 */
[----:B------:R-:W-:Y:S01]  /*1440*/  @P1 IMAD.MOV.U32 R2, RZ, RZ, R18 ;  /* 0x000000ffff021224 */ /* 0x000fe200078e0012 */
[----:B------:R-:W-:Y:S01]  /*1450*/  @!P1 MOV R2, R25 ;  /* 0x0000001900029202 */ /* 0x000fe20000000f00 */
[C---:B------:R-:W-:Y:S01]  /*1460*/  IMAD R12, R3.reuse, c[0x0][0x1f0], RZ ;  /* 0x00007c00030c7a24 */ /* 0x040fe200078e02ff */
[----:B------:R-:W-:Y:S01]  /*1470*/  IADD3 R18, R14, 0x40, RZ ;  /* 0x000000400e127810 */ /* 0x000fe20007ffe0ff */
[----:B------:R-:W-:Y:S01]  /*1480*/  IMAD R0, R3, c[0x0][0x218], RZ ;  /* 0x0000860003007a24 */ /* 0x000fe200078e02ff */
[----:B------:R-:W-:Y:S01]  /*1490*/  MOV R25, 0x20 ;  /* 0x0000002000197802 */ /* 0x000fe20000000f00 */
[----:B------:R-:W-:Y:S01]  /*14a0*/  IMAD R12, R2, c[0x0][0x1f4], R12 ;  /* 0x00007d00020c7a24 */ /* 0x000fe200078e020c */
[----:B------:R-:W-:Y:S01]  /*14b0*/  ISETP.GE.AND P0, PT, R18, c[0x0][0x198], PT ;  /* 0x0000660012007a0c */ /* 0x000fe20003f06270 */
[----:B------:R-:W-:-:S02]  /*14c0*/  IMAD R0, R2, c[0x0][0x21c], R0 ;  /* 0x0000870002007a24 */ /* 0x000fc400078e0200 */
[----:B------:R-:W-:Y:S01]  /*14d0*/  IMAD.WIDE.U32 R30, R2, c[0x0][0x1f0], R6 ;  /* 0x00007c00021e7a25 */ /* 0x000fe200078e0006 */
[----:B------:R-:W-:-:S03]  /*14e0*/  R2P PR, R21, 0x6 ;  /* 0x0000000615007804 */ /* 0x000fc60000000000 */
[----:B------:R-:W-:Y:S01]  /*14f0*/  IMAD.WIDE.U32 R78, R2, c[0x0][0x218], R4 ;  /* 0x00008600024e7a25 */ /* 0x000fe200078e0004 */
[----:B------:R-:W-:Y:S01]  /*1500*/  IADD3 R33, R31, R12, RZ ;  /* 0x0000000c1f217210 */ /* 0x000fe20007ffe0ff */
[----:B------:R1:W-:Y:S01]  /*1510*/  STL.64 [R1+0x40], R30 ;  /* 0x0000401e01007387 */ /* 0x0003e20000100a00 */
[----:B------:R-:W-:Y:S01]  /*1520*/  SEL R2, R25, 0xffffffe0, !P2 ;  /* 0xffffffe019027807 */ /* 0x000fe20005000000 */
[----:B------:R-:W-:Y:S02]  /*1530*/  IMAD.IADD R29, R79, 0x1, R0 ;  /* 0x000000014f1d7824 */ /* 0x000fe400078e0200 */
[----:B------:R1:W-:Y:S01]  /*1540*/  STL.64 [R1+0x48], R78 ;  /* 0x0000484e01007387 */ /* 0x0003e20000100a00 */
[----:B------:R-:W-:-:S03]  /*1550*/  IMAD.MOV.U32 R24, RZ, RZ, 0x10 ;  /* 0x00000010ff187424 */ /* 0x000fc600078e00ff */
[----:B------:R1:W-:Y:S02]  /*1560*/  STL [R1+0x3c], R29 ;  /* 0x00003c1d01007387 */ /* 0x0003e40000100800 */
[----:B------:R-:W-:Y:S02]  /*1570*/  SEL R3, R24, 0xfffffff0, !P1 ;  /* 0xfffffff018037807 */ /* 0x000fe40004800000 */
[----:B------:R1:W-:Y:S01]  /*1580*/  STL [R1+0x34], R33 ;  /* 0x0000342101007387 */ /* 0x0003e20000100800 */
[----:B------:R-:W-:Y:S05]  /*1590*/  @P5 BRA `(.L_x_436) ;  /* 0x000000a000005947 */ /* 0x000fea0003800000 */
[----:B---34-:R-:W-:Y:S02]  /*15a0*/  SHF.R.S32.HI R0, RZ, 0x1f, R18 ;  /* 0x0000001fff007819 */ /* 0x018fe40000011412 */
[----:B------:R-:W-:Y:S02]  /*15b0*/  LEA R4, P1, R14, R8, 0x1 ;  /* 0x000000080e047211 */ /* 0x000fe400078208ff */
[----:B------:R-:W-:Y:S02]  /*15c0*/  LEA.HI R0, R0, R18, RZ, 0x3 ;  /* 0x0000001200007211 */ /* 0x000fe400078f18ff */
[----:B------:R-:W-:-:S02]  /*15d0*/  LEA.HI.X R5, R14, R9, R11, 0x1, P1 ;  /* 0x000000090e057211 */ /* 0x000fc400008f0c0b */
[----:B------:R-:W-:Y:S01]  /*15e0*/  LOP3.LUT R6, R0, 0xfffffff8, RZ, 0xc0, !PT ;  /* 0xfffffff800067812 */ /* 0x000fe200078ec0ff */
[----:B------:R-:W-:-:S04]  /*15f0*/  IMAD.SHL.U32 R0, R13, 0x2, RZ ;  /* 0x000000020d007824 */ /* 0x000fc800078e00ff */
[----:B------:R-:W-:Y:S01]  /*1600*/  IMAD.WIDE R8, R6, 0x2, R8 ;  /* 0x0000000206087825 */ /* 0x000fe200078e0208 */
[----:B------:R-:W-:Y:S01]  /*1610*/  @!PT LDS RZ, [RZ] ;  /* 0x00000000fffff984 */ /* 0x000fe20000000800 */
[----:B------:R2:W-:Y:S04]  /*1620*/  LDGSTS.E.BYPASS.LTC128B.128 [R0+0x6100], [R4.64], !P6 ;  /* 0x0610000004007fae */ /* 0x0005e8000f101d4e */
[----:B------:R2:W-:Y:S02]  /*1630*/  LDGSTS.E.BYPASS.LTC128B.128 [R0+0xa100], [R8.64], !P0 ;  /* 0x0a10000008007fae */ /* 0x0005e4000c101d4e */
.L_x_436:
[----:B---34-:R-:W-:Y:S05]  /*1640*/  BSYNC B0 ;  /* 0x0000000000007941 */ /* 0x018fea0003800000 */
.L_x_435:
[----:B--2---:R-:W-:Y:S01]  /*1650*/  IADD3 R0, R15, 0x10, RZ ;  /* 0x000000100f007810 */ /* 0x004fe20007ffe0ff */
[----:B------:R2:W3:Y:S01]  /*1660*/  SHFL.IDX PT, R5, R16, 0x1, 0x181f ;  /* 0x00381f0010057f89 */ /* 0x0004e200000e0000 */
[----:B------:R-:W-:Y:S02]  /*1670*/  BSSY B0, `(.L_x_437) ;  /* 0x000000e000007945 */ /* 0x000fe40003800000 */
[----:B------:R-:W-:Y:S01]  /*1680*/  ISETP.GE.AND P1, PT, R0, UR4, PT ;  /* 0x0000000400007c0c */ /* 0x000fe2000bf26270 */
[----:B------:R2:W4:-:S12]  /*1690*/  SHFL.IDX PT, R4, R17, 0x1, 0x181f ;  /* 0x00381f0011047f89 */ /* 0x00051800000e0000 */
[----:B------:R-:W-:Y:S05]  /*16a0*/  @P1 BRA `(.L_x_438) ;  /* 0x000000a000001947 */ /* 0x000fea0003800000 */
[----:B------:R-:W-:Y:S02]  /*16b0*/  SHF.R.S32.HI R0, RZ, 0x1f, R18 ;  /* 0x0000001fff007819 */ /* 0x000fe40000011412 */
[----:B----4-:R-:W-:Y:S02]  /*16c0*/  LEA R6, P1, R14, R4, 0x1 ;  /* 0x000000040e067211 */ /* 0x010fe400078208ff */
        /* <DEDUP_REMOVED lines=8> */
.L_x_438:
[----:B------:R-:W-:Y:S05]  /*1750*/  BSYNC B0 ;  /* 0x0000000000007941 */ /* 0x000fea0003800000 */
.L_x_437:
[----:B---3--:R-:W-:Y:S01]  /*1760*/  IADD3 R0, R15, 0x20, RZ ;  /* 0x000000200f007810 */ /* 0x008fe20007ffe0ff */
[----:B------:R3:W1:Y:S01]  /*1770*/  SHFL.IDX PT, R5, R16, 0x2, 0x181f ;  /* 0x00581f0010057f89 */ /* 0x00066200000e0000 */
[----:B------:R-:W-:Y:S02]  /*1780*/  BSSY B0, `(.L_x_439) ;  /* 0x000000e000007945 */ /* 0x000fe40003800000 */
[----:B------:R-:W-:Y:S01]  /*1790*/  ISETP.GE.AND P1, PT, R0, UR4, PT ;  /* 0x0000000400007c0c */ /* 0x000fe2000bf26270 */
[----:B----4-:R3:W4:-:S12]  /*17a0*/  SHFL.IDX PT, R4, R17, 0x2, 0x181f ;  /* 0x00581f0011047f89 */ /* 0x01071800000e0000 */
[----:B------:R-:W-:Y:S05]  /*17b0*/  @P1 BRA `(.L_x_440) ;  /* 0x000000a000001947 */ /* 0x000fea0003800000 */
[----:B------:R-:W-:Y:S02]  /*17c0*/  SHF.R.S32.HI R0, RZ, 0x1f, R18 ;  /* 0x0000001fff007819 */ /* 0x000fe40000011412 */
[----:B----4-:R-:W-:Y:S02]  /*17d0*/  LEA R6, P1, R14, R4, 0x1 ;  /* 0x000000040e067211 */ /* 0x010fe400078208ff */
        /* <DEDUP_REMOVED lines=8> */
.L_x_440:
[----:B------:R-:W-:Y:S05]  /*1860*/  BSYNC B0 ;  /* 0x0000000000007941 */ /* 0x000fea0003800000 */
.L_x_439:
[----:B-1----:R-:W-:Y:S01]  /*1870*/  IADD3 R0, R15, 0x30, RZ ;  /* 0x000000300f007810 */ /* 0x002fe20007ffe0ff */
[----:B------:R1:W2:Y:S01]  /*1880*/  SHFL.IDX PT, R5, R16, 0x3, 0x181f ;  /* 0x00781f0010057f89 */ /* 0x0002a200000e0000 */
[----:B------:R-:W-:Y:S02]  /*1890*/  BSSY B0, `(.L_x_441) ;  /* 0x000000e000007945 */ /* 0x000fe40003800000 */
[----:B------:R-:W-:Y:S01]  /*18a0*/  ISETP.GE.AND P1, PT, R0, UR4, PT ;  /* 0x0000000400007c0c */ /* 0x000fe2000bf26270 */
[----:B----4-:R1:W4:-:S12]  /*18b0*/  SHFL.IDX PT, R4, R17, 0x3, 0x181f ;  /* 0x00781f0011047f89 */ /* 0x01031800000e0000 */
[----:B------:R-:W-:Y:S05]  /*18c0*/  @P1 BRA `(.L_x_442) ;  /* 0x000000a000001947 */ /* 0x000fea0003800000 */
[----:B------:R-:W-:Y:S02]  /*18d0*/  SHF.R.S32.HI R0, RZ, 0x1f, R18 ;  /* 0x0000001fff007819 */ /* 0x000fe40000011412 */
[----:B----4-:R-:W-:Y:S02]  /*18e0*/  LEA R6, P1, R14, R4, 0x1 ;  /* 0x000000040e067211 */ /* 0x010fe400078208ff */
        /* <DEDUP_REMOVED lines=8> */
.L_x_442:
[----:B------:R-:W-:Y:S05]  /*1970*/  BSYNC B0 ;  /* 0x0000000000007941 */ /* 0x000fea0003800000 */
.L_x_441:
[----:B--2---:R-:W-:Y:S01]  /*1980*/  IADD3 R0, R15, 0x40, RZ ;  /* 0x000000400f007810 */ /* 0x004fe20007ffe0ff */
        /* <DEDUP_REMOVED lines=15> */
.L_x_444:
[----:B------:R-:W-:Y:S05]  /*1a80*/  BSYNC B0 ;  /* 0x0000000000007941 */ /* 0x000fea0003800000 */
.L_x_443:
        /* <DEDUP_REMOVED lines=16> */
.L_x_446:
[----:B------:R-:W-:Y:S05]  /*1b90*/  BSYNC B0 ;  /* 0x0000000000007941 */ /* 0x000fea0003800000 */
.L_x_445:
        /* <DEDUP_REMOVED lines=16> */
.L_x_448:
[----:B------:R-:W-:Y:S05]  /*1ca0*/  BSYNC B0 ;  /* 0x0000000000007941 */ /* 0x000fea0003800000 */
.L_x_447:
[----:B-1--4-:R-:W1:Y:S01]  /*1cb0*/  SHFL.IDX PT, R4, R17, 0x7, 0x181f ;  /* 0x00f81f0011047f89 */ /* 0x012e6200000e0000 */
[----:B------:R-:W-:Y:S01]  /*1cc0*/  IADD3 R0, R15, 0x70, RZ ;  /* 0x000000700f007810 */ /* 0x000fe20007ffe0ff */
[----:B------:R-:W-:Y:S01]  /*1cd0*/  IMAD.MOV.U32 R8, RZ, RZ, 0x30 ;  /* 0x00000030ff087424 */ /* 0x000fe200078e00ff */
[----:B------:R-:W-:Y:S01]  /*1ce0*/  IADD3 R122, R242, -0x1, RZ ;  /* 0xfffffffff27a7810 */ /* 0x000fe20007ffe0ff */
[----:B------:R-:W4:Y:S01]  /*1cf0*/  SHFL.IDX PT, R5, R16, 0x7, 0x181f ;  /* 0x00f81f0010057f89 */ /* 0x000f2200000e0000 */
[----:B------:R-:W-:Y:S01]  /*1d00*/  ISETP.GE.AND P1, PT, R0, UR4, PT ;  /* 0x0000000400007c0c */ /* 0x000fe2000bf26270 */
[----:B------:R-:W-:Y:S01]  /*1d10*/  IMAD R24, R242, -0x30, R8 ;  /* 0xffffffd0f2187824 */ /* 0x000fe200078e0208 */
[----:B------:R-:W-:Y:S01]  /*1d20*/  SHF.R.S32.HI R27, RZ, 0x1f, R122 ;  /* 0x0000001fff1b7819 */ /* 0x000fe2000001147a */
[----:B------:R-:W-:Y:S01]  /*1d30*/  IMAD.SHL.U32 R243, R13, 0x2, RZ ;  /* 0x000000020df37824 */ /* 0x000fe200078e00ff */
[----:B------:R-:W-:Y:S01]  /*1d40*/  ULDC.64 UR6, c[0x0][0x1e0] ;  /* 0x0000780000067ab9 */ /* 0x000fe20000000a00 */
[----:B------:R-:W-:Y:S01]  /*1d50*/  IMAD R9, R8, c[0x0][0x1e4], RZ ;  /* 0x0000790008097a24 */ /* 0x000fe200078e02ff */
[----:B------:R-:W-:Y:S01]  /*1d60*/  IADD3 R25, R24, c[0x0][0x1d0], -R19 ;  /* 0x0000740018197a10 */ /* 0x000fe20007ffe813 */
[----:B------:R-:W-:Y:S01]  /*1d70*/  IMAD.WIDE.U32 R128, R8, c[0x0][0x1e0], RZ ;  /* 0x0000780008807a25 */ /* 0x000fe200078e00ff */
[----:B------:R-:W-:Y:S01]  /*1d80*/  UIMAD.WIDE.U32 UR12, UR6, 0x20, URZ ;  /* 0x00000020060c78a5 */ /* 0x000fe2000f8e003f */
[----:B------:R-:W-:Y:S01]  /*1d90*/  LEA.HI R124, R126, R164, RZ, 0x5 ;  /* 0x000000a47e7c7211 */ /* 0x000fe200078f28ff */
[----:B------:R-:W-:Y:S01]  /*1da0*/  USHF.L.U32 UR8, UR7, 0x5, URZ ;  /* 0x0000000507087899 */ /* 0x000fe2000800063f */
[----:B------:R-:W-:Y:S01]  /*1db0*/  IMAD.IADD R125, R129, 0x1, R9 ;  /* 0x00000001817d7824 */ /* 0x000fe200078e0209 */
[C---:B------:R-:W-:Y:S01]  /*1dc0*/  ISETP.GE.AND P5, PT, R25.reuse, 0x11, PT ;  /* 0x000000111900780c */ /* 0x040fe20003fa6270 */
[----:B------:R-:W-:Y:S01]  /*1dd0*/  IMAD.MOV.U32 R130, RZ, RZ, R32 ;  /* 0x000000ffff827224 */ /* 0x000fe200078e0020 */
[----:B------:R-:W-:Y:S01]  /*1de0*/  @!P1 SHF.R.S32.HI R0, RZ, 0x1f, R18 ;  /* 0x0000001fff009819 */ /* 0x000fe20000011412 */
[----:B------:R-:W-:Y:S01]  /*1df0*/  IMAD.MOV.U32 R131, RZ, RZ, R33 ;  /* 0x000000ffff837224 */ /* 0x000fe200078e0021 */
[----:B------:R-:W-:Y:S01]  /*1e00*/  UIADD3 UR8, UR13, UR8, URZ ;  /* 0x000000080d087290 */ /* 0x000fe2000fffe03f */
[----:B------:R-:W-:Y:S01]  /*1e10*/  IMAD.MOV.U32 R130, RZ, RZ, R30 ;  /* 0x000000ffff827224 */ /* 0x000fe200078e001e */
[----:B------:R-:W-:Y:S01]  /*1e20*/  @!P1 LEA.HI R0, R0, R18, RZ, 0x3 ;  /* 0x0000001200009211 */ /* 0x000fe200078f18ff */
[----:B------:R-:W-:Y:S01]  /*1e30*/  IMAD.MOV.U32 R10, RZ, RZ, c[0x0][0x1e0] ;  /* 0x00007800ff0a7624 */ /* 0x000fe200078e00ff */
[----:B-1----:R-:W-:Y:S01]  /*1e40*/  @!P1 LEA R6, P2, R14, R4, 0x1 ;  /* 0x000000040e069211 */ /* 0x002fe200078408ff */
[----:B------:R-:W-:Y:S01]  /*1e50*/  IMAD.MOV.U32 R76, RZ, RZ, R28 ;  /* 0x000000ffff4c7224 */ /* 0x000fe200078e001c */
[----:B------:R-:W-:Y:S01]  /*1e60*/  @!P1 LOP3.LUT R0, R0, 0xfffffff8, RZ, 0xc0, !PT ;  /* 0xfffffff800009812 */ /* 0x000fe200078ec0ff */
[----:B------:R-:W-:Y:S01]  /*1e70*/  IMAD.MOV.U32 R77, RZ, RZ, R29 ;  /* 0x000000ffff4d7224 */ /* 0x000fe200078e001d */
[----:B----4-:R-:W-:Y:S01]  /*1e80*/  @!P1 LEA.HI.X R7, R14, R5, R11, 0x1, P2 ;  /* 0x000000050e079211 */ /* 0x010fe200010f0c0b */
[----:B------:R-:W-:Y:S01]  /*1e90*/  IMAD.MOV.U32 R76, RZ, RZ, R78 ;  /* 0x000000ffff4c7224 */ /* 0x000fe200078e004e */
[C---:B------:R-:W-:Y:S01]  /*1ea0*/  ISETP.GE.AND P2, PT, R25.reuse, 0x21, PT ;  /* 0x000000211900780c */ /* 0x040fe20003f46270 */
[----:B------:R-:W-:Y:S01]  /*1eb0*/  @!P1 IMAD.WIDE R4, R0, 0x2, R4 ;  /* 0x0000000200049825 */ /* 0x000fe200078e0204 */
[----:B------:R-:W-:Y:S01]  /*1ec0*/  SHF.R.S32.HI R11, RZ, 0x4, R23 ;  /* 0x00000004ff0b7819 */ /* 0x000fe20000011417 */
[----:B------:R-:W-:Y:S01]  /*1ed0*/  @!PT LDS RZ, [RZ] ;  /* 0x00000000fffff984 */ /* 0x000fe20000000800 */
[----:B------:R1:W-:Y:S01]  /*1ee0*/  @!P1 LDGSTS.E.BYPASS.LTC128B.128 [R243+0x9900], [R6.64], !P6 ;  /* 0x0990000006f39fae */ /* 0x0003e2000f101d4e */
[----:B------:R-:W-:Y:S01]  /*1ef0*/  ISETP.GE.AND P6, PT, R25, 0x1, PT ;  /* 0x000000011900780c */ /* 0x000fe20003fc6270 */
[----:B------:R-:W-:Y:S01]  /*1f00*/  IMAD R0, R125, R122, RZ ;  /* 0x0000007a7d007224 */ /* 0x000fe200078e02ff */
[----:B------:R-:W-:Y:S01]  /*1f10*/  LEA.HI R12, R23, R11, RZ, 0x1 ;  /* 0x0000000b170c7211 */ /* 0x000fe200078f08ff */
[----:B------:R4:W-:Y:S01]  /*1f20*/  @!P1 LDGSTS.E.BYPASS.LTC128B.128 [R243+0xd900], [R4.64], !P0 ;  /* 0x0d90000004f39fae */ /* 0x0009e2000c101d4e */
[----:B------:R-:W-:Y:S01]  /*1f30*/  SHF.R.S32.HI R123, RZ, 0x5, R124 ;  /* 0x00000005ff7b7819 */ /* 0x000fe2000001147c */
[----:B------:R-:W-:Y:S01]  /*1f40*/  IMAD R0, R27, R128, R0 ;  /* 0x000000801b007224 */ /* 0x000fe200078e0200 */
[----:B------:R-:W-:Y:S01]  /*1f50*/  ULDC.64 UR4, c[0x0][0x208] ;  /* 0x0000820000047ab9 */ /* 0x000fe20000000a00 */
[----:B------:R-:W0:Y:S01]  /*1f60*/  LDGDEPBAR ;  /* 0x00000000000079af */ /* 0x000e220000000000 */
[----:B------:R-:W-:-:S02]  /*1f70*/  USHF.L.U32 UR9, UR4, 0x5, URZ ;  /* 0x0000000504097899 */ /* 0x000fc4000800063f */
[----:B------:R-:W-:Y:S01]  /*1f80*/  UMOV UR11, 0x5 ;  /* 0x00000005000b7882 */ /* 0x000fe20000000000 */
[----:B------:R-:W-:Y:S01]  /*1f90*/  STL.64 [R1+0x30], R130 ;  /* 0x0000308201007387 */ /* 0x000fe20000100a00 */
[----:B------:R-:W-:-:S03]  /*1fa0*/  USHF.L.U64.HI UR11, UR4, UR11, UR5 ;  /* 0x0000000b040b7299 */ /* 0x000fc60008010205 */
[----:B------:R-:W-:Y:S01]  /*1fb0*/  STL.64 [R1+0x38], R76 ;  /* 0x0000384c01007387 */ /* 0x000fe20000100a00 */
[----:B-1----:R-:W-:Y:S02]  /*1fc0*/  IMAD.MOV.U32 R6, RZ, RZ, c[0x0][0x1e4] ;  /* 0x00007900ff067624 */ /* 0x002fe400078e00ff */
[----:B----4-:R-:W-:-:S04]  /*1fd0*/  IMAD.WIDE.U32 R4, R122, R128, R130 ;  /* 0x000000807a047225 */ /* 0x010fc800078e0082 */
[----:B------:R-:W-:Y:S01]  /*1fe0*/  IMAD.IADD R0, R5, 0x1, R0 ;  /* 0x0000000105007824 */ /* 0x000fe200078e0200 */
[----:B------:R-:W-:Y:S01]  /*1ff0*/  BAR.SYNC.DEFER_BLOCKING 0x0 ;  /* 0x0000000000007b1d */ /* 0x000fe20000010000 */
[----:B------:R-:W-:Y:S02]  /*2000*/  @P5 LEA R7, P0, R10, R4, 0x4 ;  /* 0x000000040a075211 */ /* 0x000fe400078020ff */
[----:B------:R-:W-:Y:S02]  /*2010*/  @P6 LEA R8, P1, R4, c[0x0][0x1c8], 0x1 ;  /* 0x0000720004086a11 */ /* 0x000fe400078208ff */
[----:B------:R-:W-:Y:S02]  /*2020*/  @P5 LEA.HI.X R10, R10, R0, R6, 0x4, P0 ;  /* 0x000000000a0a5211 */ /* 0x000fe400000f2406 */
[----:B------:R-:W-:Y:S02]  /*2030*/  @P6 LEA.HI.X R9, R4, c[0x0][0x1cc], R0, 0x1, P1 ;  /* 0x0000730004096a11 */ /* 0x000fe400008f0c00 */
[----:B------:R-:W-:-:S02]  /*2040*/  @P5 LEA R6, P0, R7, c[0x0][0x1c8], 0x1 ;  /* 0x0000720007065a11 */ /* 0x000fc400078008ff */
[----:B------:R-:W-:Y:S02]  /*2050*/  @P2 IADD3 R5, P1, R4, UR12, RZ ;  /* 0x0000000c04052c10 */ /* 0x000fe4000ff3e0ff */
[----:B------:R-:W-:Y:S02]  /*2060*/  @P5 LEA.HI.X R7, R7, c[0x0][0x1cc], R10, 0x1, P0 ;  /* 0x0000730007075a11 */ /* 0x000fe400000f0c0a */
[C---:B------:R-:W-:Y:S02]  /*2070*/  @P2 LEA R4, P0, R5.reuse, c[0x0][0x1c8], 0x1 ;  /* 0x0000720005042a11 */ /* 0x040fe400078008ff */
[----:B------:R-:W-:Y:S02]  /*2080*/  @P2 IADD3.X R0, R0, UR8, RZ, P1, !PT ;  /* 0x0000000800002c10 */ /* 0x000fe40008ffe4ff */
[----:B------:R-:W-:Y:S02]  /*2090*/  LOP3.LUT R10, R12, 0xfffffffe, RZ, 0xc0, !PT ;  /* 0xfffffffe0c0a7812 */ /* 0x000fe400078ec0ff */
[----:B------:R-:W-:Y:S01]  /*20a0*/  @P2 LEA.HI.X R5, R5, c[0x0][0x1cc], R0, 0x1, P0 ;  /* 0x0000730005052a11 */ /* 0x000fe200000f0c00 */
[C---:B------:R-:W-:Y:S01]  /*20b0*/  IMAD.SHL.U32 R0, R26.reuse, 0x40, RZ ;  /* 0x000000401a007824 */ /* 0x040fe200078e00ff */
[----:B------:R-:W-:Y:S01]  /*20c0*/  LOP3.LUT P0, RZ, R26, 0x2, RZ, 0xc0, !PT ;  /* 0x000000021aff7812 */ /* 0x000fe2000780c0ff */
[----:B------:R-:W-:Y:S01]  /*20d0*/  @!PT LDS RZ, [RZ] ;  /* 0x00000000fffff984 */ /* 0x000fe20000000800 */
[----:B------:R-:W-:Y:S01]  /*20e0*/  @!PT LDS RZ, [RZ] ;  /* 0x00000000fffff984 */ /* 0x000fe20000000800 */
[----:B------:R-:W-:Y:S01]  /*20f0*/  @!PT LDS RZ, [RZ] ;  /* 0x00000000fffff984 */ /* 0x000fe20000000800 */
[----:B------:R1:W-:Y:S01]  /*2100*/  @P6 LDGSTS.E.BYPASS.LTC128B.128 [R243+0x3100], [R8.64], !P4 ;  /* 0x0310000008f36fae */ /* 0x0003e2000e101d4e */
[----:B------:R-:W-:Y:S01]  /*2110*/  IMAD.IADD R10, R11, 0x1, -R10 ;  /* 0x000000010b0a7824 */ /* 0x000fe200078e0a0a */
[----:B------:R-:W-:-:S02]  /*2120*/  ISETP.LT.OR P1, PT, R25, 0x1, P4 ;  /* 0x000000011900780c */ /* 0x000fc40002721670 */
[----:B------:R1:W-:Y:S01]  /*2130*/  @P6 LDGSTS.E.BYPASS.LTC128B.128 [R243+0x4900], [R8.64+0x80], !P3 ;  /* 0x0490008008f36fae */ /* 0x0003e2000d901d4e */
[----:B------:R-:W-:Y:S02]  /*2140*/  LOP3.LUT R0, R0, 0x1c0, RZ, 0xc0, !PT ;  /* 0x000001c000007812 */ /* 0x000fe400078ec0ff */
[----:B------:R-:W-:Y:S01]  /*2150*/  ISETP.LT.OR P6, PT, R25, 0x1, P3 ;  /* 0x000000011900780c */ /* 0x000fe20001fc1670 */
[----:B------:R4:W-:Y:S04]  /*2160*/  @P5 LDGSTS.E.BYPASS.LTC128B.128 [R243+0x3900], [R6.64], !P4 ;  /* 0x0390000006f35fae */ /* 0x0009e8000e101d4e */
[----:B------:R4:W-:Y:S04]  /*2170*/  @P5 LDGSTS.E.BYPASS.LTC128B.128 [R243+0x5100], [R6.64+0x80], !P3 ;  /* 0x0510008006f35fae */ /* 0x0009e8000d901d4e */
[----:B------:R5:W-:Y:S04]  /*2180*/  @P2 LDGSTS.E.BYPASS.LTC128B.128 [R243+0x4100], [R4.64], !P4 ;  /* 0x0410000004f32fae */ /* 0x000be8000e101d4e */
[----:B------:R5:W-:Y:S04]  /*2190*/  @P2 LDGSTS.E.BYPASS.LTC128B.128 [R243+0x5900], [R4.64+0x80], !P3 ;  /* 0x0590008004f32fae */ /* 0x000be8000d901d4e */
[----:B------:R-:W0:Y:S01]  /*21a0*/  LDGDEPBAR ;  /* 0x00000000000079af */ /* 0x000e220000000000 */
[----:B----4-:R-:W-:-:S02]  /*21b0*/  IMAD.SHL.U32 R6, R21, 0x40, RZ ;  /* 0x0000004015067824 */ /* 0x010fc400078e00ff */
[----:B------:R-:W-:-:S05]  /*21c0*/  IMAD.SHL.U32 R7, R19, 0x8, RZ ;  /* 0x0000000813077824 */ /* 0x000fca00078e00ff */
[----:B------:R-:W-:Y:S01]  /*21d0*/  LOP3.LUT R7, R0, 0x8, R7, 0xf8, !PT ;  /* 0x0000000800077812 */ /* 0x000fe200078ef807 */
[----:B-----5:R-:W-:Y:S01]  /*21e0*/  IMAD.SHL.U32 R5, R22, 0x40, RZ ;  /* 0x0000004016057824 */ /* 0x020fe200078e00ff */
[----:B------:R-:W-:-:S04]  /*21f0*/  DEPBAR.LE SB0, 0x1 ;  /* 0x000080400000791a */ /* 0x000fc80000000000 */
[----:B------:R-:W-:Y:S01]  /*2200*/  LOP3.LUT R4, R6, 0x1c0, RZ, 0xc0, !PT ;  /* 0x000001c006047812 */ /* 0x000fe200078ec0ff */
[----:B------:R-:W-:-:S04]  /*2210*/  DEPBAR.LE SB0, 0x0 ;  /* 0x000080000000791a */ /* 0x000fc80000000000 */
[----:B------:R-:W-:Y:S01]  /*2220*/  IMAD.SHL.U32 R6, R10, 0x8, RZ ;  /* 0x000000080a067824 */ /* 0x000fe200078e00ff */
[----:B------:R-:W-:Y:S02]  /*2230*/  LOP3.LUT R121, R5, 0xfffffe00, RZ, 0xc0, !PT ;  /* 0xfffffe0005797812 */ /* 0x000fe400078ec0ff */
[----:B------:R-:W-:Y:S02]  /*2240*/  SHF.R.U32.HI R0, RZ, 0x3, R0 ;  /* 0x00000003ff007819 */ /* 0x000fe40000011600 */
[----:B------:R-:W-:Y:S02]  /*2250*/  LOP3.LUT R5, R4, 0x8, R6, 0xf8, !PT ;  /* 0x0000000804057812 */ /* 0x000fe400078ef806 */
[----:B------:R-:W-:Y:S02]  /*2260*/  SHF.R.U32.HI R4, RZ, 0x3, R4 ;  /* 0x00000003ff047819 */ /* 0x000fe40000011604 */
[----:B------:R-:W-:Y:S02]  /*2270*/  LOP3.LUT R0, R7, R0, RZ, 0x3c, !PT ;  /* 0x0000000007007212 */ /* 0x000fe400078e3cff */
[----:B------:R-:W-:Y:S01]  /*2280*/  LOP3.LUT R120, R5, R4, RZ, 0x3c, !PT ;  /* 0x0000000405787212 */ /* 0x000fe200078e3cff */
[----:B------:R-:W-:-:S02]  /*2290*/  IMAD R4, R123, 0x400, R121 ;  /* 0x000004007b047824 */ /* 0x000fc400078e0279 */
[----:B------:R-:W-:Y:S02]  /*22a0*/  IMAD R0, R10, 0x200, R0 ;  /* 0x000002000a007824 */ /* 0x000fe400078e0200 */
[----:B------:R-:W-:Y:S02]  /*22b0*/  IMAD.IADD R4, R120, 0x1, R4 ;  /* 0x0000000178047824 */ /* 0x000fe400078e0204 */
[----:B------:R-:W-:Y:S01]  /*22c0*/  IMAD.SHL.U32 R224, R0, 0x2, RZ ;  /* 0x0000000200e07824 */ /* 0x000fe200078e00ff */
[----:B------:R-:W-:Y:S01]  /*22d0*/  BAR.SYNC.DEFER_BLOCKING 0x0 ;  /* 0x0000000000007b1d */ /* 0x000fe20000010000 */
[----:B------:R-:W-:-:S03]  /*22e0*/  IMAD.SHL.U32 R231, R4, 0x2, RZ ;  /* 0x0000000204e77824 */ /* 0x000fc600078e00ff */
[C---:B------:R-:W-:Y:S01]  /*22f0*/  IADD3 R0, R224.reuse, 0x3100, RZ ;  /* 0x00003100e0007810 */ /* 0x040fe20007ffe0ff */
[--C-:B------:R-:W-:Y:S01]  /*2300*/  IMAD R233, R3, 0x2, R231.reuse ;  /* 0x0000000203e97824 */ /* 0x100fe200078e02e7 */
[----:B------:R-:W-:Y:S01]  /*2310*/  IADD3 R235, R224, 0x3120, RZ ;  /* 0x00003120e0eb7810 */ /* 0x000fe20007ffe0ff */
[----:B------:R-:W-:Y:S01]  /*2320*/  IMAD R232, R2, 0x2, R231 ;  /* 0x0000000202e87824 */ /* 0x000fe200078e02e7 */
[----:B------:R-:W-:Y:S01]  /*2330*/  @P0 IADD3 R235, R0, -0x20, RZ ;  /* 0xffffffe000eb0810 */ /* 0x000fe20007ffe0ff */
[----:B------:R-:W-:Y:S02]  /*2340*/  IMAD R0, R27, c[0x0][0x208], RZ ;  /* 0x000082001b007a24 */ /* 0x000fe400078e02ff */
[----:B------:R-:W-:Y:S01]  /*2350*/  IMAD R234, R2, 0x2, R233 ;  /* 0x0000000202ea7824 */ /* 0x000fe200078e02e9 */
[C---:B------:R-:W-:Y:S01]  /*2360*/  IADD3 R241, R235.reuse, 0x800, RZ ;  /* 0x00000800ebf17810 */ /* 0x040fe20007ffe0ff */
[----:B------:R-:W-:Y:S01]  /*2370*/  IMAD R0, R122, c[0x0][0x20c], R0 ;  /* 0x000083007a007a24 */ /* 0x000fe200078e0200 */
[----:B------:R-:W-:Y:S01]  /*2380*/  IADD3 R240, R235, 0x1000, RZ ;  /* 0x00001000ebf07810 */ /* 0x000fe20007ffe0ff */
[----:B------:R-:W-:Y:S01]  /*2390*/  IMAD R236, R3, 0x2, R232 ;  /* 0x0000000203ec7824 */ /* 0x000fe200078e02e8 */
[----:B------:R-:W-:-:S02]  /*23a0*/  IADD3 R239, R235, 0x1800, RZ ;  /* 0x00001800ebef7810 */ /* 0x000fc40007ffe0ff */
[C---:B------:R-:W-:Y:S02]  /*23b0*/  IADD3 R238, R235.reuse, 0x2000, RZ ;  /* 0x00002000ebee7810 */ /* 0x040fe40007ffe0ff */
[----:B------:R-:W-:Y:S01]  /*23c0*/  IADD3 R237, R235, 0x2800, RZ ;  /* 0x00002800ebed7810 */ /* 0x000fe20007ffe0ff */
[----:B-1----:R-:W-:Y:S04]  /*23d0*/  LDSM.16.M88.4 R8, [R231+0x6100] ;  /* 0x00610000e708783b */ /* 0x002fe80000000200 */
[----:B------:R-:W-:Y:S04]  /*23e0*/  LDSM.16.M88.4 R4, [R231+0x8100] ;  /* 0x00810000e704783b */ /* 0x000fe80000000200 */
[----:B--23--:R-:W1:Y:S04]  /*23f0*/  LDSM.16.M88.4 R16, [R224+0x3900] ;  /* 0x00390000e010783b */ /* 0x00ce680000000200 */
[----:B------:R-:W2:Y:S04]  /*2400*/  LDSM.16.M88.4 R12, [R224+0x3100] ;  /* 0x00310000e00c783b */ /* 0x000ea80000000200 */
[----:B------:R-:W3:Y:S04]  /*2410*/  LDSM.16.M88.4 R20, [R224+0x4100] ;  /* 0x00410000e014783b */ /* 0x000ee80000000200 */
[----:B------:R-:W-:Y:S04]  /*2420*/  LDSM.16.M88.4 R40, [R235] ;  /* 0x00000000eb28783b */ /* 0x000fe80000000200 */
[----:B------:R-:W-:Y:S04]  /*2430*/  LDSM.16.M88.4 R44, [R235+0x800] ;  /* 0x00080000eb2c783b */ /* 0x000fe80000000200 */
[----:B------:R-:W-:Y:S01]  /*2440*/  LDSM.16.M88.4 R52, [R235+0x1000] ;  /* 0x00100000eb34783b */ /* 0x000fe20000000200 */
[-C--:B-1----:R-:W-:Y:S08]  /*2450*/  HMMA.16816.F32.BF16 R68, R8, R16.reuse, RZ ;  /* 0x000000100844723c */ /* 0x082ff000000418ff */
[----:B------:R-:W-:Y:S07]  /*2460*/  HMMA.16816.F32.BF16 R36, R4, R16, RZ ;  /* 0x000000100424723c */ /* 0x000fee00000418ff */
[----:B------:R-:W-:Y:S01]  /*2470*/  IMAD.WIDE.U32 R16, R122, c[0x0][0x208], RZ ;  /* 0x000082007a107a25 */ /* 0x000fe200078e00ff */
[----:B--2---:R-:W-:Y:S03]  /*2480*/  HMMA.16816.F32.BF16 R72, R8, R12, RZ ;  /* 0x0000000c0848723c */ /* 0x004fe600000418ff */
[----:B------:R-:W-:-:S04]  /*2490*/  IMAD.IADD R0, R17, 0x1, R0 ;  /* 0x0000000111007824 */ /* 0x000fc800078e0200 */
[----:B------:R-:W-:Y:S01]  /*24a0*/  IMAD R0, R0, 0x30, RZ ;  /* 0x0000003000007824 */ /* 0x000fe200078e02ff */
[C---:B------:R-:W-:Y:S08]  /*24b0*/  HMMA.16816.F32.BF16 R32, R4.reuse, R12, RZ ;  /* 0x0000000c0420723c */ /* 0x040ff000000418ff */
[-C--:B------:R-:W-:Y:S08]  /*24c0*/  HMMA.16816.F32.BF16 R56, R4, R14.reuse, RZ ;  /* 0x0000000e0438723c */ /* 0x080ff000000418ff */
[----:B------:R-:W-:Y:S01]  /*24d0*/  HMMA.16816.F32.BF16 R88, R8, R14, RZ ;  /* 0x0000000e0858723c */ /* 0x000fe200000418ff */
[----:B------:R-:W1:Y:S07]  /*24e0*/  LDSM.16.M88.4 R12, [R233+0x8100] ;  /* 0x00810000e90c783b */ /* 0x000e6e0000000200 */
[C---:B------:R-:W-:Y:S08]  /*24f0*/  HMMA.16816.F32.BF16 R48, R4.reuse, R18, RZ ;  /* 0x000000120430723c */ /* 0x040ff000000418ff */
[C---:B---3--:R-:W-:Y:S08]  /*2500*/  HMMA.16816.F32.BF16 R28, R4.reuse, R20, RZ ;  /* 0x00000014041c723c */ /* 0x048ff000000418ff */
[----:B------:R-:W-:Y:S07]  /*2510*/  HMMA.16816.F32.BF16 R60, R4, R22, RZ ;  /* 0x00000016043c723c */ /* 0x000fee00000418ff */
[----:B------:R-:W-:Y:S01]  /*2520*/  IMAD.WIDE.U32 R6, R16, 0x30, R76 ;  /* 0x0000003010067825 */ /* 0x000fe200078e004c */
[----:B------:R-:W-:Y:S03]  /*2530*/  HMMA.16816.F32.BF16 R64, R8, R20, RZ ;  /* 0x000000140840723c */ /* 0x000fe600000418ff */
[----:B------:R-:W-:Y:S01]  /*2540*/  IMAD.IADD R0, R7, 0x1, R0 ;  /* 0x0000000107007824 */ /* 0x000fe200078e0200 */
[----:B------:R-:W-:-:S04]  /*2550*/  LEA R4, P0, R6, c[0x0][0x1f8], 0x1 ;  /* 0x00007e0006047a11 */ /* 0x000fc800078008ff */
[----:B------:R-:W-:Y:S01]  /*2560*/  LEA.HI.X R5, R6, c[0x0][0x1fc], R0, 0x1, P0 ;  /* 0x00007f0006057a11 */ /* 0x000fe200000f0c00 */
[----:B------:R-:W-:Y:S01]  /*2570*/  IMAD.U32 R0, RZ, RZ, UR9 ;  /* 0x00000009ff007e24 */ /* 0x000fe2000f8e00ff */
[----:B------:R-:W-:Y:S01]  /*2580*/  IADD3 R6, P2, R4, UR9, RZ ;  /* 0x0000000904067c10 */ /* 0x000fe2000ff5e0ff */
[----:B------:R-:W-:Y:S01]  /*2590*/  HMMA.16816.F32.BF16 R96, R8, R18, RZ ;  /* 0x000000120860723c */ /* 0x000fe200000418ff */
[----:B------:R-:W-:Y:S01]  /*25a0*/  ISETP.LT.OR P0, PT, R25, 0x11, P4 ;  /* 0x000000111900780c */ /* 0x000fe20002701670 */
[----:B------:R-:W2:Y:S01]  /*25b0*/  LDSM.16.M88.4 R16, [R233+0x6100] ;  /* 0x00610000e910783b */ /* 0x000ea20000000200 */
[----:B------:R-:W-:-:S03]  /*25c0*/  IADD3.X R7, R5, UR11, RZ, P2, !PT ;  /* 0x0000000b05077c10 */ /* 0x000fc600097fe4ff */
[----:B------:R-:W-:Y:S01]  /*25d0*/  @!PT LDS RZ, [RZ] ;  /* 0x00000000fffff984 */ /* 0x000fe20000000800 */
[----:B------:R-:W-:Y:S01]  /*25e0*/  @!PT LDS RZ, [RZ] ;  /* 0x00000000fffff984 */ /* 0x000fe20000000800 */
[----:B------:R-:W-:Y:S01]  /*25f0*/  @!PT LDS RZ, [RZ] ;  /* 0x00000000fffff984 */ /* 0x000fe20000000800 */
[----:B------:R3:W-:Y:S01]  /*2600*/  LDGSTS.E.BYPASS.LTC128B.128 [R243+0x100], [R4.64], !P1 ;  /* 0x0010000004f37fae */ /* 0x0007e2000c901d4e */
[----:B------:R-:W-:Y:S01]  /*2610*/  LOP3.LUT P1, RZ, R26, 0x4, RZ, 0xc0, !PT ;  /* 0x000000041aff7812 */ /* 0x000fe2000782c0ff */
[----:B------:R-:W-:Y:S02]  /*2620*/  HMMA.16816.F32.BF16 R20, R8, R22, RZ ;  /* 0x000000160814723c */ /* 0x000fe400000418ff */
[----:B------:R3:W-:Y:S01]  /*2630*/  LDGSTS.E.BYPASS.LTC128B.128 [R243+0x1900], [R4.64+0x80], !P6 ;  /* 0x0190008004f37fae */ /* 0x0007e2000f101d4e */
[----:B------:R-:W-:-:S03]  /*2640*/  ISETP.LT.OR P6, PT, R25, 0x11, P3 ;  /* 0x000000111900780c */ /* 0x000fc60001fc1670 */
[----:B------:R4:W-:Y:S01]  /*2650*/  LDGSTS.E.BYPASS.LTC128B.128 [R243+0x900], [R6.64], !P0 ;  /* 0x0090000006f37fae */ /* 0x0009e2000c101d4e */
[----:B------:R-:W-:Y:S01]  /*2660*/  IADD3 R8, P5, P2, R0, 0x80, R4 ;  /* 0x0000008000087810 */ /* 0x000fe20007abe004 */
[----:B------:R-:W-:Y:S01]  /*2670*/  IMAD.MOV.U32 R0, RZ, RZ, 0x40 ;  /* 0x00000040ff007424 */ /* 0x000fe200078e00ff */
[C---:B-1----:R-:W-:Y:S02]  /*2680*/  HMMA.16816.F32.BF16 R104, R12.reuse, R40, R32 ;  /* 0x000000280c68723c */ /* 0x042fe40000041820 */
[----:B------:R-:W-:Y:S02]  /*2690*/  IADD3.X R9, RZ, UR11, R5, P5, P2 ;  /* 0x0000000bff097c10 */ /* 0x000fe4000afe4405 */
[C---:B------:R-:W-:Y:S02]  /*26a0*/  ISETP.LT.OR P5, PT, R25.reuse, 0x21, P4 ;  /* 0x000000211900780c */ /* 0x040fe400027a1670 */
[----:B------:R-:W-:Y:S01]  /*26b0*/  ISETP.LT.OR P2, PT, R25, 0x21, P3 ;  /* 0x000000211900780c */ /* 0x000fe20001f41670 */
[----:B------:R1:W-:Y:S01]  /*26c0*/  LDGSTS.E.BYPASS.LTC128B.128 [R243+0x2100], [R8.64], !P6 ;  /* 0x0210000008f37fae */ /* 0x0003e2000f101d4e */
[----:B------:R-:W-:Y:S01]  /*26d0*/  SEL R0, R0, 0xffffffc0, !P1 ;  /* 0xffffffc000007807 */ /* 0x000fe20004800000 */
[----:B------:R-:W-:Y:S04]  /*26e0*/  HMMA.16816.F32.BF16 R100, R12, R44, R36 ;  /* 0x0000002c0c64723c */ /* 0x000fe80000041824 */
[----:B------:R-:W-:-:S02]  /*26f0*/  IMAD.IADD R230, R224, 0x1, R0 ;  /* 0x00000001e0e67824 */ /* 0x000fc400078e0200 */
[----:B------:R-:W-:Y:S02]  /*2700*/  IMAD.IADD R229, R0, 0x1, R235 ;  /* 0x0000000100e57824 */ /* 0x000fe400078e02eb */
[----:B------:R-:W-:Y:S01]  /*2710*/  HMMA.16816.F32.BF16 R92, R12, R52, R28 ;  /* 0x000000340c5c723c */ /* 0x000fe2000004181c */
[----:B---3--:R-:W-:-:S04]  /*2720*/  IADD3 R4, P0, R6, UR9, RZ ;  /* 0x0000000906047c10 */ /* 0x008fc8000ff1e0ff */
[----:B------:R-:W-:-:S03]  /*2730*/  IADD3.X R5, R7, UR11, RZ, P0, !PT ;  /* 0x0000000b07057c10 */ /* 0x000fc600087fe4ff */
[C---:B------:R-:W-:Y:S01]  /*2740*/  HMMA.16816.F32.BF16 R84, R12.reuse, R42, R56 ;  /* 0x0000002a0c54723c */ /* 0x040fe20000041838 */
[----:B------:R-:W-:Y:S01]  /*2750*/  ISETP.GT.AND P0, PT, R122, R249, PT ;  /* 0x000000f97a00720c */ /* 0x000fe20003f04270 */
[----:B------:R4:W-:Y:S04]  /*2760*/  LDGSTS.E.BYPASS.LTC128B.128 [R243+0x1100], [R4.64], !P5 ;  /* 0x0110000004f37fae */ /* 0x0009e8000e901d4e */
[----:B------:R4:W-:Y:S02]  /*2770*/  LDGSTS.E.BYPASS.LTC128B.128 [R243+0x2900], [R4.64+0x80], !P2 ;  /* 0x0290008004f37fae */ /* 0x0009e4000d101d4e */
[C---:B------:R-:W-:Y:S02]  /*2780*/  HMMA.16816.F32.BF16 R80, R12.reuse, R46, R48 ;  /* 0x0000002e0c50723c */ /* 0x040fe40000041830 */
[----:B-1----:R-:W-:Y:S04]  /*2790*/  LDSM.16.M88.4 R8, [R232+0x8100] ;  /* 0x00810000e808783b */ /* 0x002fe80000000200 */
[----:B------:R-:W1:Y:S02]  /*27a0*/  LDSM.16.M88.4 R32, [R230+0x3100] ;  /* 0x00310000e620783b */ /* 0x000e640000000200 */
[----:B------:R-:W-:Y:S02]  /*27b0*/  HMMA.16816.F32.BF16 R76, R12, R54, R60 ;  /* 0x000000360c4c723c */ /* 0x000fe4000004183c */
[----:B------:R-:W3:Y:S04]  /*27c0*/  LDSM.16.M88.4 R36, [R230+0x4100] ;  /* 0x00410000e624783b */ /* 0x000ee80000000200 */
[----:B------:R-:W5:Y:S02]  /*27d0*/  LDSM.16.M88.4 R28, [R230+0x3900] ;  /* 0x00390000e61c783b */ /* 0x000f640000000200 */
[C---:B--2---:R-:W-:Y:S02]  /*27e0*/  HMMA.16816.F32.BF16 R72, R16.reuse, R40, R72 ;  /* 0x000000281048723c */ /* 0x044fe40000041848 */
[----:B------:R-:W2:Y:S04]  /*27f0*/  LDSM.16.M88.4 R12, [R232+0x6100] ;  /* 0x00610000e80c783b */ /* 0x000ea80000000200 */
[----:B------:R-:W0:Y:S02]  /*2800*/  LDGDEPBAR ;  /* 0x00000000000079af */ /* 0x000e240000000000 */
[C---:B------:R-:W-:Y:S02]  /*2810*/  HMMA.16816.F32.BF16 R60, R16.reuse, R44, R68 ;  /* 0x0000002c103c723c */ /* 0x040fe40000041844 */
[----:B----4-:R-:W-:Y:S04]  /*2820*/  LDSM.16.M88.4 R4, [R234+0x8100] ;  /* 0x00810000ea04783b */ /* 0x010fe80000000200 */
[----:B------:R-:W-:Y:S02]  /*2830*/  LDSM.16.M88.4 R68, [R229+0x1000] ;  /* 0x00100000e544783b */ /* 0x000fe40000000200 */
[C---:B------:R-:W-:Y:S02]  /*2840*/  HMMA.16816.F32.BF16 R56, R16.reuse, R52, R64 ;  /* 0x000000341038723c */ /* 0x040fe40000041840 */
[----:B------:R-:W-:Y:S06]  /*2850*/  LDSM.16.M88.4 R64, [R229+0x800] ;  /* 0x00080000e540783b */ /* 0x000fec0000000200 */
[C---:B------:R-:W-:Y:S01]  /*2860*/  HMMA.16816.F32.BF16 R48, R16.reuse, R42, R88 ;  /* 0x0000002a1030723c */ /* 0x040fe20000041858 */
[----:B------:R-:W4:Y:S07]  /*2870*/  LDSM.16.M88.4 R40, [R229] ;  /* 0x00000000e528783b */ /* 0x000f2e0000000200 */
[C---:B------:R-:W-:Y:S08]  /*2880*/  HMMA.16816.F32.BF16 R44, R16.reuse, R46, R96 ;  /* 0x0000002e102c723c */ /* 0x040ff00000041860 */
[----:B------:R-:W-:Y:S01]  /*2890*/  HMMA.16816.F32.BF16 R52, R16, R54, R20 ;  /* 0x000000361034723c */ /* 0x000fe20000041814 */
[----:B------:R-:W2:Y:S04]  /*28a0*/  LDSM.16.M88.4 R20, [R234+0x6100] ;  /* 0x00610000ea14783b */ /* 0x000ea80000000200 */
[----:B------:R-:W-:Y:S03]  /*28b0*/  LDSM.16.M88.4 R16, [R231+0xc100] ;  /* 0x00c10000e710783b */ /* 0x000fe60000000200 */
[C---:B-1----:R-:W-:Y:S08]  /*28c0*/  HMMA.16816.F32.BF16 R88, R8.reuse, R32, R104 ;  /* 0x000000200858723c */ /* 0x042ff00000041868 */
[C---:B---3--:R-:W-:Y:S08]  /*28d0*/  HMMA.16816.F32.BF16 R104, R8.reuse, R36, R92 ;  /* 0x000000240868723c */ /* 0x048ff0000004185c */
[C---:B-----5:R-:W-:Y:S08]  /*28e0*/  HMMA.16816.F32.BF16 R92, R8.reuse, R30, R80 ;  /* 0x0000001e085c723c */ /* 0x060ff00000041850 */
[C---:B------:R-:W-:Y:S08]  /*28f0*/  HMMA.16816.F32.BF16 R96, R8.reuse, R28, R100 ;  /* 0x0000001c0860723c */ /* 0x040ff00000041864 */
[C---:B------:R-:W-:Y:S08]  /*2900*/  HMMA.16816.F32.BF16 R84, R8.reuse, R34, R84 ;  /* 0x000000220854723c */ /* 0x040ff00000041854 */
[----:B------:R-:W-:Y:S08]  /*2910*/  HMMA.16816.F32.BF16 R80, R8, R38, R76 ;  /* 0x000000260850723c */ /* 0x000ff0000004184c */
[C---:B--2---:R-:W-:Y:S08]  /*2920*/  HMMA.16816.F32.BF16 R8, R12.reuse, R32, R72 ;  /* 0x000000200c08723c */ /* 0x044ff00000041848 */
[C---:B------:R-:W-:Y:S01]  /*2930*/  HMMA.16816.F32.BF16 R48, R12.reuse, R34, R48 ;  /* 0x000000220c30723c */ /* 0x040fe20000041830 */
[----:B------:R-:W1:Y:S07]  /*2940*/  LDSM.16.M88.4 R32, [R224+0x4900] ;  /* 0x00490000e020783b */ /* 0x000e6e0000000200 */
[C---:B------:R-:W-:Y:S08]  /*2950*/  HMMA.16816.F32.BF16 R112, R12.reuse, R36, R56 ;  /* 0x000000240c70723c */ /* 0x040ff00000041838 */
[C---:B------:R-:W-:Y:S08]  /*2960*/  HMMA.16816.F32.BF16 R60, R12.reuse, R28, R60 ;  /* 0x0000001c0c3c723c */ /* 0x040ff0000004183c */
[C---:B------:R-:W-:Y:S01]  /*2970*/  HMMA.16816.F32.BF16 R108, R12.reuse, R30, R44 ;  /* 0x0000001e0c6c723c */ /* 0x040fe2000004182c */
[----:B------:R-:W2:Y:S07]  /*2980*/  LDSM.16.M88.4 R28, [R224+0x5100] ;  /* 0x00510000e01c783b */ /* 0x000eae0000000200 */
[----:B------:R-:W-:Y:S01]  /*2990*/  HMMA.16816.F32.BF16 R56, R12, R38, R52 ;  /* 0x000000260c38723c */ /* 0x000fe20000041834 */
[----:B------:R-:W3:Y:S04]  /*29a0*/  LDSM.16.M88.4 R12, [R224+0x5900] ;  /* 0x00590000e00c783b */ /* 0x000ee80000000200 */
[----:B------:R-:W-:Y:S03]  /*29b0*/  LDSM.16.M88.4 R52, [R235+0x1800] ;  /* 0x00180000eb34783b */ /* 0x000fe60000000200 */
[C---:B----4-:R-:W-:Y:S08]  /*29c0*/  HMMA.16816.F32.BF16 R44, R4.reuse, R40, R88 ;  /* 0x00000028042c723c */ /* 0x050ff00000041858 */
[C---:B------:R-:W-:Y:S08]  /*29d0*/  HMMA.16816.F32.BF16 R36, R4.reuse, R42, R84 ;  /* 0x0000002a0424723c */ /* 0x040ff00000041854 */
[C---:B------:R-:W-:Y:S08]  /*29e0*/  HMMA.16816.F32.BF16 R72, R4.reuse, R64, R96 ;  /* 0x000000400448723c */ /* 0x040ff00000041860 */
[----:B------:R-:W-:Y:S08]  /*29f0*/  HMMA.16816.F32.BF16 R104, R4, R68, R104 ;  /* 0x000000440468723c */ /* 0x000ff00000041868 */
[----:B------:R-:W-:Y:S01]  /*2a00*/  HMMA.16816.F32.BF16 R96, R20, R40, R8 ;  /* 0x000000281460723c */ /* 0x000fe20000041808 */
[----:B------:R-:W4:Y:S07]  /*2a10*/  LDSM.16.M88.4 R8, [R231+0xa100] ;  /* 0x00a10000e708783b */ /* 0x000f2e0000000200 */
[C---:B------:R-:W-:Y:S08]  /*2a20*/  HMMA.16816.F32.BF16 R76, R4.reuse, R66, R92 ;  /* 0x00000042044c723c */ /* 0x040ff0000004185c */
[----:B------:R-:W-:Y:S01]  /*2a30*/  HMMA.16816.F32.BF16 R100, R4, R70, R80 ;  /* 0x000000460464723c */ /* 0x000fe20000041850 */
[----:B------:R-:W-:Y:S07]  /*2a40*/  LDSM.16.M88.4 R4, [R233+0xc100] ;  /* 0x00c10000e904783b */ /* 0x000fee0000000200 */
[C---:B------:R-:W-:Y:S01]  /*2a50*/  HMMA.16816.F32.BF16 R88, R20.reuse, R42, R48 ;  /* 0x0000002a1458723c */ /* 0x040fe20000041830 */
[----:B------:R-:W5:Y:S07]  /*2a60*/  LDSM.16.M88.4 R48, [R235+0x2000] ;  /* 0x00200000eb30783b */ /* 0x000f6e0000000200 */
[C---:B------:R-:W-:Y:S01]  /*2a70*/  HMMA.16816.F32.BF16 R92, R20.reuse, R64, R60 ;  /* 0x00000040145c723c */ /* 0x040fe2000004183c */
[----:B------:R-:W2:Y:S07]  /*2a80*/  LDSM.16.M88.4 R60, [R235+0x2800] ;  /* 0x00280000eb3c783b */ /* 0x000eae0000000200 */
[C---:B------:R-:W-:Y:S08]  /*2a90*/  HMMA.16816.F32.BF16 R108, R20.reuse, R66, R108 ;  /* 0x00000042146c723c */ /* 0x040ff0000004186c */
[C---:B------:R-:W-:Y:S08]  /*2aa0*/  HMMA.16816.F32.BF16 R112, R20.reuse, R68, R112 ;  /* 0x000000441470723c */ /* 0x040ff00000041870 */
[----:B------:R-:W-:Y:S01]  /*2ab0*/  HMMA.16816.F32.BF16 R84, R20, R70, R56 ;  /* 0x000000461454723c */ /* 0x000fe20000041838 */
[----:B------:R-:W4:Y:S07]  /*2ac0*/  LDSM.16.M88.4 R20, [R233+0xa100] ;  /* 0x00a10000e914783b */ /* 0x000f2e0000000200 */
[C---:B-1----:R-:W-:Y:S08]  /*2ad0*/  HMMA.16816.F32.BF16 R80, R16.reuse, R32, R44 ;  /* 0x000000201050723c */ /* 0x042ff0000004182c */
[C---:B------:R-:W-:Y:S08]  /*2ae0*/  HMMA.16816.F32.BF16 R56, R16.reuse, R34, R36 ;  /* 0x000000221038723c */ /* 0x040ff00000041824 */
[C---:B--2---:R-:W-:Y:S08]  /*2af0*/  HMMA.16816.F32.BF16 R44, R16.reuse, R28, R72 ;  /* 0x0000001c102c723c */ /* 0x044ff00000041848 */
[C---:B---3--:R-:W-:Y:S08]  /*2b00*/  HMMA.16816.F32.BF16 R36, R16.reuse, R12, R104 ;  /* 0x0000000c1024723c */ /* 0x048ff00000041868 */
[C---:B------:R-:W-:Y:S08]  /*2b10*/  HMMA.16816.F32.BF16 R40, R16.reuse, R30, R76 ;  /* 0x0000001e1028723c */ /* 0x040ff0000004184c */
[----:B------:R-:W-:Y:S01]  /*2b20*/  HMMA.16816.F32.BF16 R68, R16, R14, R100 ;  /* 0x0000000e1044723c */ /* 0x000fe20000041864 */
[----:B------:R-:W-:Y:S07]  /*2b30*/  LDSM.16.M88.4 R16, [R232+0xc100] ;  /* 0x00c10000e810783b */ /* 0x000fee0000000200 */
[C---:B----4-:R-:W-:Y:S08]  /*2b40*/  HMMA.16816.F32.BF16 R76, R8.reuse, R32, R96 ;  /* 0x00000020084c723c */ /* 0x050ff00000041860 */
[C---:B------:R-:W-:Y:S08]  /*2b50*/  HMMA.16816.F32.BF16 R72, R8.reuse, R34, R88 ;  /* 0x000000220848723c */ /* 0x040ff00000041858 */
[C---:B------:R-:W-:Y:S08]  /*2b60*/  HMMA.16816.F32.BF16 R64, R8.reuse, R28, R92 ;  /* 0x0000001c0840723c */ /* 0x040ff0000004185c */
[C---:B------:R-:W-:Y:S08]  /*2b70*/  HMMA.16816.F32.BF16 R32, R8.reuse, R30, R108 ;  /* 0x0000001e0820723c */ /* 0x040ff0000004186c */
[C---:B------:R-:W-:Y:S08]  /*2b80*/  HMMA.16816.F32.BF16 R28, R8.reuse, R12, R112 ;  /* 0x0000000c081c723c */ /* 0x040ff00000041870 */
[----:B------:R-:W-:Y:S01]  /*2b90*/  HMMA.16816.F32.BF16 R84, R8, R14, R84 ;  /* 0x0000000e0854723c */ /* 0x000fe20000041854 */
[----:B------:R-:W-:Y:S04]  /*2ba0*/  LDSM.16.M88.4 R12, [R232+0xa100] ;  /* 0x00a10000e80c783b */ /* 0x000fe80000000200 */
[----:B------:R-:W-:Y:S03]  /*2bb0*/  LDSM.16.M88.4 R8, [R234+0xa100] ;  /* 0x00a10000ea08783b */ /* 0x000fe60000000200 */
[C---:B-----5:R-:W-:Y:S01]  /*2bc0*/  HMMA.16816.F32.BF16 R112, R4.reuse, R48, R44 ;  /* 0x000000300470723c */ /* 0x060fe2000004182c */
[----:B------:R-:W1:Y:S07]  /*2bd0*/  LDSM.16.M88.4 R44, [R230+0x4900] ;  /* 0x00490000e62c783b */ /* 0x000e6e0000000200 */
[C---:B------:R-:W-:Y:S01]  /*2be0*/  HMMA.16816.F32.BF16 R104, R4.reuse, R60, R36 ;  /* 0x0000003c0468723c */ /* 0x040fe20000041824 */
[----:B------:R-:W2:Y:S07]  /*2bf0*/  LDSM.16.M88.4 R36, [R230+0x5900] ;  /* 0x00590000e624783b */ /* 0x000eae0000000200 */
[C---:B------:R-:W-:Y:S01]  /*2c00*/  HMMA.16816.F32.BF16 R108, R4.reuse, R50, R40 ;  /* 0x00000032046c723c */ /* 0x040fe20000041828 */
[----:B------:R-:W3:Y:S07]  /*2c10*/  LDSM.16.M88.4 R40, [R230+0x5100] ;  /* 0x00510000e628783b */ /* 0x000eee0000000200 */
[C---:B------:R-:W-:Y:S08]  /*2c20*/  HMMA.16816.F32.BF16 R116, R4.reuse, R52, R80 ;  /* 0x000000340474723c */ /* 0x040ff00000041850 */
[C---:B------:R-:W-:Y:S08]  /*2c30*/  HMMA.16816.F32.BF16 R80, R4.reuse, R54, R56 ;  /* 0x000000360450723c */ /* 0x040ff00000041838 */
[----:B------:R-:W-:Y:S01]  /*2c40*/  HMMA.16816.F32.BF16 R56, R4, R62, R68 ;  /* 0x0000003e0438723c */ /* 0x000fe20000041844 */
[----:B------:R-:W-:Y:S07]  /*2c50*/  LDSM.16.M88.4 R4, [R236+0xc100] ;  /* 0x00c10000ec04783b */ /* 0x000fee0000000200 */
[C---:B------:R-:W-:Y:S08]  /*2c60*/  HMMA.16816.F32.BF16 R100, R20.reuse, R52, R76 ;  /* 0x000000341464723c */ /* 0x040ff0000004184c */
[C---:B------:R-:W-:Y:S08]  /*2c70*/  HMMA.16816.F32.BF16 R96, R20.reuse, R54, R72 ;  /* 0x000000361460723c */ /* 0x040ff00000041848 */
[C---:B------:R-:W-:Y:S08]  /*2c80*/  HMMA.16816.F32.BF16 R92, R20.reuse, R48, R64 ;  /* 0x00000030145c723c */ /* 0x040ff00000041840 */
[C---:B------:R-:W-:Y:S01]  /*2c90*/  HMMA.16816.F32.BF16 R88, R20.reuse, R50, R32 ;  /* 0x000000321458723c */ /* 0x040fe20000041820 */
[----:B------:R-:W-:Y:S07]  /*2ca0*/  LDSM.16.M88.4 R32, [R229+0x1800] ;  /* 0x00180000e520783b */ /* 0x000fee0000000200 */
[C---:B------:R-:W-:Y:S01]  /*2cb0*/  HMMA.16816.F32.BF16 R64, R20.reuse, R60, R28 ;  /* 0x0000003c1440723c */ /* 0x040fe2000004181c */
[----:B------:R-:W-:Y:S07]  /*2cc0*/  LDSM.16.M88.4 R28, [R229+0x2000] ;  /* 0x00200000e51c783b */ /* 0x000fee0000000200 */
[----:B------:R-:W-:Y:S01]  /*2cd0*/  HMMA.16816.F32.BF16 R60, R20, R62, R84 ;  /* 0x0000003e143c723c */ /* 0x000fe20000041854 */
[----:B------:R-:W4:Y:S01]  /*2ce0*/  LDSM.16.M88.4 R20, [R229+0x2800] ;  /* 0x00280000e514783b */ /* 0x000f220000000200 */
[----:B------:R-:W-:-:S06]  /*2cf0*/  DEPBAR.LE SB0, 0x0 ;  /* 0x000080000000791a */ /* 0x000fcc0000000000 */
[C---:B-1----:R-:W-:Y:S08]  /*2d00*/  HMMA.16816.F32.BF16 R84, R16.reuse, R44, R116 ;  /* 0x0000002c1054723c */ /* 0x042ff00000041874 */
[C---:B------:R-:W-:Y:S08]  /*2d10*/  HMMA.16816.F32.BF16 R80, R16.reuse, R46, R80 ;  /* 0x0000002e1050723c */ /* 0x040ff00000041850 */
[----:B--2---:R-:W-:Y:S08]  /*2d20*/  HMMA.16816.F32.BF16 R56, R16, R38, R56 ;  /* 0x000000261038723c */ /* 0x004ff00000041838 */
[C---:B------:R-:W-:Y:S08]  /*2d30*/  HMMA.16816.F32.BF16 R52, R12.reuse, R44, R100 ;  /* 0x0000002c0c34723c */ /* 0x040ff00000041864 */
[----:B------:R-:W-:Y:S08]  /*2d40*/  HMMA.16816.F32.BF16 R48, R12, R46, R96 ;  /* 0x0000002e0c30723c */ /* 0x000ff00000041860 */
[C---:B---3--:R-:W-:Y:S08]  /*2d50*/  HMMA.16816.F32.BF16 R76, R16.reuse, R40, R112 ;  /* 0x00000028104c723c */ /* 0x048ff00000041870 */
[C---:B------:R-:W-:Y:S08]  /*2d60*/  HMMA.16816.F32.BF16 R72, R16.reuse, R42, R108 ;  /* 0x0000002a1048723c */ /* 0x040ff0000004186c */
[----:B------:R-:W-:Y:S08]  /*2d70*/  HMMA.16816.F32.BF16 R68, R16, R36, R104 ;  /* 0x000000241044723c */ /* 0x000ff00000041868 */
[C---:B------:R-:W-:Y:S08]  /*2d80*/  HMMA.16816.F32.BF16 R44, R12.reuse, R40, R92 ;  /* 0x000000280c2c723c */ /* 0x040ff0000004185c */
[C---:B------:R-:W-:Y:S08]  /*2d90*/  HMMA.16816.F32.BF16 R40, R12.reuse, R42, R88 ;  /* 0x0000002a0c28723c */ /* 0x040ff00000041858 */
[C---:B------:R-:W-:Y:S08]  /*2da0*/  HMMA.16816.F32.BF16 R16, R12.reuse, R36, R64 ;  /* 0x000000240c10723c */ /* 0x040ff00000041840 */
[----:B------:R-:W-:Y:S08]  /*2db0*/  HMMA.16816.F32.BF16 R12, R12, R38, R60 ;  /* 0x000000260c0c723c */ /* 0x000ff0000004183c */
[----:B----4-:R-:W-:Y:S08]  /*2dc0*/  HMMA.16816.F32.BF16 R160, R4, R22, R56 ;  /* 0x0000001604a0723c */ /* 0x010ff00000041838 */
[C---:B------:R-:W-:Y:S08]  /*2dd0*/  HMMA.16816.F32.BF16 R56, R8.reuse, R32, R52 ;  /* 0x000000200838723c */ /* 0x040ff00000041834 */
[----:B------:R-:W-:Y:S08]  /*2de0*/  HMMA.16816.F32.BF16 R36, R8, R28, R44 ;  /* 0x0000001c0824723c */ /* 0x000ff0000004182c */
[C---:B------:R-:W-:Y:S08]  /*2df0*/  HMMA.16816.F32.BF16 R84, R4.reuse, R32, R84 ;  /* 0x000000200454723c */ /* 0x040ff00000041854 */
[-C--:B------:R-:W-:Y:S08]  /*2e00*/  HMMA.16816.F32.BF16 R80, R4, R34.reuse, R80 ;  /* 0x000000220450723c */ /* 0x080ff00000041850 */
[C---:B------:R-:W-:Y:S08]  /*2e10*/  HMMA.16816.F32.BF16 R52, R8.reuse, R34, R48 ;  /* 0x000000220834723c */ /* 0x040ff00000041830 */
[----:B------:R-:W-:Y:S08]  /*2e20*/  HMMA.16816.F32.BF16 R44, R8, R30, R40 ;  /* 0x0000001e082c723c */ /* 0x000ff00000041828 */
[C---:B------:R-:W-:Y:S08]  /*2e30*/  HMMA.16816.F32.BF16 R76, R4.reuse, R28, R76 ;  /* 0x0000001c044c723c */ /* 0x040ff0000004184c */
[C---:B------:R-:W-:Y:S08]  /*2e40*/  HMMA.16816.F32.BF16 R72, R4.reuse, R30, R72 ;  /* 0x0000001e0448723c */ /* 0x040ff00000041848 */
[-C--:B------:R-:W-:Y:S08]  /*2e50*/  HMMA.16816.F32.BF16 R64, R4, R20.reuse, R68 ;  /* 0x000000140440723c */ /* 0x080ff00000041844 */
        /* <DEDUP_REMOVED lines=14> */
[----:B------:R-:W-:Y:S02]  /*2f40*/  IADD3 R6, P5, R4, UR4, RZ ;  /* 0x0000000404067c10 */ /* 0x000fe4000ffbe0ff */
[----:B------:R-:W-:Y:S02]  /*2f50*/  IADD3 R10, P2, P1, R7, 0x80, R4 ;  /* 0x00000080070a7810 */ /* 0x000fe4000795e004 */
[----:B------:R-:W-:Y:S02]  /*2f60*/  LEA.HI.X R5, R8, c[0x0][0x1cc], R0, 0x1, P0 ;  /* 0x0000730008057a11 */ /* 0x000fe400000f0c00 */
[----:B------:R-:W-:-:S02]  /*2f70*/  IADD3 R8, P0, R6, UR4, RZ ;  /* 0x0000000406087c10 */ /* 0x000fc4000ff1e0ff */
[----:B------:R-:W-:Y:S01]  /*2f80*/  IADD3.X R7, R5, UR6, RZ, P5, !PT ;  /* 0x0000000605077c10 */ /* 0x000fe2000affe4ff */
[----:B------:R-:W-:Y:S01]  /*2f90*/  @!PT LDS RZ, [RZ] ;  /* 0x00000000fffff984 */ /* 0x000fe20000000800 */
[----:B------:R-:W-:Y:S01]  /*2fa0*/  @!PT LDS RZ, [RZ] ;  /* 0x00000000fffff984 */ /* 0x000fe20000000800 */
[----:B------:R-:W-:Y:S01]  /*2fb0*/  @!PT LDS RZ, [RZ] ;  /* 0x00000000fffff984 */ /* 0x000fe20000000800 */
[----:B------:R1:W-:Y:S01]  /*2fc0*/  LDGSTS.E.BYPASS.LTC128B.128 [R243+0x3100], [R4.64], !P4 ;  /* 0x0310000004f37fae */ /* 0x0003e2000e101d4e */
[----:B------:R-:W-:Y:S02]  /*2fd0*/  IADD3.X R11, RZ, UR6, R5, P2, P1 ;  /* 0x00000006ff0b7c10 */ /* 0x000fe400097e2405 */
[----:B------:R-:W-:Y:S01]  /*2fe0*/  IADD3.X R9, R7, UR6, RZ, P0, !PT ;  /* 0x0000000607097c10 */ /* 0x000fe200087fe4ff */
[----:B------:R1:W-:Y:S04]  /*2ff0*/  LDGSTS.E.BYPASS.LTC128B.128 [R243+0x4900], [R4.64+0x80], !P3 ;  /* 0x0490008004f37fae */ /* 0x0003e8000d901d4e */
[----:B------:R1:W-:Y:S04]  /*3000*/  LDGSTS.E.BYPASS.LTC128B.128 [R243+0x3900], [R6.64], !P4 ;  /* 0x0390000006f37fae */ /* 0x0003e8000e101d4e */
[----:B------:R1:W-:Y:S04]  /*3010*/  LDGSTS.E.BYPASS.LTC128B.128 [R243+0x5100], [R10.64], !P3 ;  /* 0x051000000af37fae */ /* 0x0003e8000d901d4e */
[----:B------:R1:W-:Y:S04]  /*3020*/  LDGSTS.E.BYPASS.LTC128B.128 [R243+0x4100], [R8.64], !P4 ;  /* 0x0410000008f37fae */ /* 0x0003e8000e101d4e */
[----:B------:R1:W-:Y:S02]  /*3030*/  LDGSTS.E.BYPASS.LTC128B.128 [R243+0x5900], [R8.64+0x80], !P3 ;  /* 0x0590008008f37fae */ /* 0x0003e4000d901d4e */
.L_x_449:
[----:B------:R-:W-:Y:S01]  /*3040*/  LOP3.LUT R0, R124, 0xffffffe0, RZ, 0xc0, !PT ;  /* 0xffffffe07c007812 */ /* 0x000fe200078ec0ff */
[----:B------:R-:W-:Y:S01]  /*3050*/  ULDC UR6, c[0x0][0x324] ;  /* 0x0000c90000067ab9 */ /* 0x000fe20000000800 */
[----:B-1----:R-:W-:Y:S01]  /*3060*/  LEA.HI R5, R126, R164, RZ, 0x2 ;  /* 0x000000a47e057211 */ /* 0x002fe200078f10ff */
[----:B------:R-:W-:Y:S01]  /*3070*/  ULOP3.LUT UR6, URZ, UR6, URZ, 0x33, !UPT ;  /* 0x000000063f067292 */ /* 0x000fe2000f8e333f */
[----:B------:R-:W-:Y:S01]  /*3080*/  SHF.R.S32.HI R4, RZ, 0x1f, R123 ;  /* 0x0000001fff047819 */ /* 0x000fe2000001147b */
[----:B------:R-:W-:Y:S01]  /*3090*/  IMAD.IADD R0, R164, 0x1, -R0 ;  /* 0x00000001a4007824 */ /* 0x000fe200078e0a00 */
[----:B------:R-:W-:Y:S01]  /*30a0*/  LOP3.LUT R5, R5, 0xfffffffc, RZ, 0xc0, !PT ;  /* 0xfffffffc05057812 */ /* 0x000fe200078ec0ff */
[----:B------:R-:W0:Y:S01]  /*30b0*/  LDGDEPBAR ;  /* 0x00000000000079af */ /* 0x000e220000000000 */
[----:B------:R-:W-:-:S02]  /*30c0*/  LEA.HI R4, R4, R123, RZ, 0x2 ;  /* 0x0000007b04047211 */ /* 0x000fc400078f10ff */
[----:B------:R-:W-:Y:S01]  /*30d0*/  SHF.R.S32.HI R7, RZ, 0x1f, R0 ;  /* 0x0000001fff077819 */ /* 0x000fe20000011400 */
[----:B------:R-:W-:Y:S01]  /*30e0*/  IMAD.IADD R5, R164, 0x1, -R5 ;  /* 0x00000001a4057824 */ /* 0x000fe200078e0a05 */
[----:B------:R-:W-:Y:S02]  /*30f0*/  LOP3.LUT R6, R4, 0xffffffc, RZ, 0xc0, !PT ;  /* 0x0ffffffc04067812 */ /* 0x000fe400078ec0ff */
[----:B------:R-:W-:Y:S02]  /*3100*/  LEA.HI R7, R7, R0, RZ, 0x2 ;  /* 0x0000000007077211 */ /* 0x000fe400078f10ff */
[----:B------:R-:W-:Y:S01]  /*3110*/  LEA.HI R4, R5, R5, RZ, 0x1 ;  /* 0x0000000505047211 */ /* 0x000fe200078f08ff */
[----:B------:R-:W-:Y:S01]  /*3120*/  IMAD.IADD R8, R123, 0x1, -R6 ;  /* 0x000000017b087824 */ /* 0x000fe200078e0a06 */
[----:B------:R-:W-:Y:S02]  /*3130*/  LEA.HI.SX32 R6, R7, UR17, 0x1e ;  /* 0x0000001107067c11 */ /* 0x000fe4000f8ff2ff */
[----:B------:R-:W-:Y:S01]  /*3140*/  PLOP3.LUT P1, PT, PT, PT, UP3, 0x80, 0x0 ;  /* 0x000000000000781c */ /* 0x000fe20003f2f038 */
[C---:B------:R-:W-:Y:S01]  /*3150*/  IMAD.SHL.U32 R9, R4.reuse, 0x20, RZ ;  /* 0x0000002004097824 */ /* 0x040fe200078e00ff */
[----:B------:R-:W-:Y:S01]  /*3160*/  LOP3.LUT R4, R4, 0x1ffffffe, RZ, 0xc0, !PT ;  /* 0x1ffffffe04047812 */ /* 0x000fe200078ec0ff */
[----:B------:R-:W-:Y:S01]  /*3170*/  IMAD R8, R8, 0x10, R6 ;  /* 0x0000001008087824 */ /* 0x000fe200078e0206 */
[----:B------:R-:W-:-:S02]  /*3180*/  PLOP3.LUT P0, PT, PT, PT, UP3, 0x80, 0x0 ;  /* 0x000000000000781c */ /* 0x000fc40003f0f038 */
[----:B------:R-:W-:Y:S01]  /*3190*/  LOP3.LUT R6, R9, 0xffffffc0, RZ, 0xc0, !PT ;  /* 0xffffffc009067812 */ /* 0x000fe200078ec0ff */
[----:B------:R-:W-:-:S04]  /*31a0*/  IMAD.IADD R5, R5, 0x1, -R4 ;  /* 0x0000000105057824 */ /* 0x000fc800078e0a04 */
[----:B------:R-:W-:-:S04]  /*31b0*/  IMAD.IADD R4, R6, 0x1, R8 ;  /* 0x0000000106047824 */ /* 0x000fc800078e0208 */
[----:B------:R-:W-:-:S04]  /*31c0*/  IMAD R10, R5, 0x8, R4 ;  /* 0x00000008050a7824 */ /* 0x000fc800078e0204 */
[----:B------:R-:W-:Y:S01]  /*31d0*/  @P1 IMAD.HI.U32 R4, R10, c[0x0][0x2c8], RZ ;  /* 0x0000b2000a041a27 */ /* 0x000fe200078e00ff */
[----:B------:R1:W-:Y:S03]  /*31e0*/  STL [R1+0x28], R10 ;  /* 0x0000280a01007387 */ /* 0x0003e60000100800 */
[----:B------:R-:W-:Y:S01]  /*31f0*/  IMAD.MOV.U32 R9, RZ, RZ, R10 ;  /* 0x000000ffff097224 */ /* 0x000fe200078e000a */
[----:B------:R-:W-:Y:S02]  /*3200*/  @P0 SHF.R.U32.HI R9, RZ, c[0x0][0x2cc], R4 ;  /* 0x0000b300ff090a19 */ /* 0x000fe40000011604 */
[----:B------:R-:W-:Y:S02]  /*3210*/  LOP3.LUT R4, R7, 0x7ffffffc, RZ, 0xc0, !PT ;  /* 0x7ffffffc07047812 */ /* 0x000fe400078ec0ff */
[----:B------:R-:W-:Y:S01]  /*3220*/  PLOP3.LUT P0, PT, PT, PT, UP2, 0x40, 0x0 ;  /* 0x000000000000781c */ /* 0x000fe20003f0e828 */
[----:B------:R-:W2:Y:S02]  /*3230*/  SHFL.IDX PT, R6, R9, RZ, 0x1c1f ;  /* 0x001c1fff09067589 */ /* 0x000ea400000e0000 */
[----:B------:R-:W-:Y:S01]  /*3240*/  IMAD.IADD R4, R0, 0x1, -R4 ;  /* 0x0000000100047824 */ /* 0x000fe200078e0a04 */
[----:B------:R-:W-:-:S03]  /*3250*/  IADD3.X R0, R24, c[0x0][0x1d0], RZ, PT, !PT ;  /* 0x0000740018007a10 */ /* 0x000fc60003ffe4ff */
[----:B------:R-:W-:-:S04]  /*3260*/  IMAD.SHL.U32 R8, R4, 0x2, RZ ;  /* 0x0000000204087824 */ /* 0x000fc800078e00ff */
[--C-:B------:R-:W-:Y:S01]  /*3270*/  IMAD.IADD R13, R24, 0x1, -R8.reuse ;  /* 0x00000001180d7824 */ /* 0x100fe200078e0a08 */
[----:B------:R3:W-:Y:S01]  /*3280*/  STL [R1+0x8], R8 ;  /* 0x0000080801007387 */ /* 0x0007e20000100800 */
[----:B------:R-:W-:Y:S02]  /*3290*/  IADD3 R0, R0, -c[0x0][0x168], -R8 ;  /* 0x80005a0000007a10 */ /* 0x000fe40007ffe808 */
[----:B------:R-:W-:Y:S02]  /*32a0*/  IADD3 R11, -R8, c[0x0][0x1d0], R24 ;  /* 0x00007400080b7a10 */ /* 0x000fe40007ffe118 */
[C---:B-1----:R-:W-:Y:S02]  /*32b0*/  IADD3 R10, R0.reuse, c[0x0][0x328], RZ ;  /* 0x0000ca00000a7a10 */ /* 0x042fe40007ffe0ff */
[----:B------:R-:W-:Y:S01]  /*32c0*/  IADD3 R12, R0, UR6, RZ ;  /* 0x00000006000c7c10 */ /* 0x000fe2000fffe0ff */
[----:B------:R-:W-:Y:S02]  /*32d0*/  IMAD.IADD R0, R121, 0x1, R120 ;  /* 0x0000000179007824 */ /* 0x000fe400078e0278 */
[----:B--2---:R-:W-:-:S02]  /*32e0*/  IMAD.IADD R5, R10, 0x1, R6 ;  /* 0x000000010a057824 */ /* 0x004fc400078e0206 */
        /* <DEDUP_REMOVED lines=15> */
.L_x_452:
[----:B------:R-:W-:-:S04]  /*33e0*/  MOV R7, c[0x0][0x32c] ;  /* 0x0000cb0000077a02 */ /* 0x000fc80000000f00 */
[----:B------:R-:W-:-:S13]  /*33f0*/  ISETP.NE.AND P0, PT, R7, 0x1, PT ;  /* 0x000000010700780c */ /* 0x000fda0003f05270 */
[----:B------:R-:W-:-:S05]  /*3400*/  @P0 IMAD.HI.U32 R7, R6, c[0x0][0x330], RZ ;  /* 0x0000cc0006070a27 */ /* 0x000fca00078e00ff */
[----:B------:R-:W-:Y:S02]  /*3410*/  @P0 SHF.R.U32.HI R6, RZ, c[0x0][0x334], R7 ;  /* 0x0000cd00ff060a19 */ /* 0x000fe40000011607 */
.L_x_453:
[----:B------:R-:W-:Y:S05]  /*3420*/  BSYNC B0 ;  /* 0x0000000000007941 */ /* 0x000fea0003800000 */
.L_x_451:
[----:B------:R-:W-:-:S05]  /*3430*/  IMAD R6, R6, c[0x0][0x32c], R13 ;  /* 0x0000cb0006067a24 */ /* 0x000fca00078e020d */
[----:B------:R-:W-:Y:S02]  /*3440*/  IADD3 R7, R6, c[0x0][0x32c], RZ ;  /* 0x0000cb0006077a10 */ /* 0x000fe40007ffe0ff */
[----:B------:R-:W-:Y:S02]  /*3450*/  IMNMX R4, R4, R6, !PT ;  /* 0x0000000604047217 */ /* 0x000fe40007800200 */
[----:B------:R-:W-:Y:S02]  /*3460*/  IMNMX R5, R5, R7, PT ;  /* 0x0000000705057217 */ /* 0x000fe40003800200 */
.L_x_450:
[----:B---3--:R-:W1:Y:S01]  /*3470*/  SHFL.IDX PT, R8, R9, 0x1, 0x1c1f ;  /* 0x003c1f0009087f89 */ /* 0x008e6200000e0000 */
        /* <DEDUP_REMOVED lines=17> */
.L_x_456:
[----:B------:R-:W-:-:S04]  /*3590*/  MOV R14, c[0x0][0x32c] ;  /* 0x0000cb00000e7a02 */ /* 0x000fc80000000f00 */
[----:B------:R-:W-:-:S13]  /*35a0*/  ISETP.NE.AND P0, PT, R14, 0x1, PT ;  /* 0x000000010e00780c */ /* 0x000fda0003f05270 */
[----:B------:R-:W-:-:S05]  /*35b0*/  @P0 IMAD.HI.U32 R14, R8, c[0x0][0x330], RZ ;  /* 0x0000cc00080e0a27 */ /* 0x000fca00078e00ff */
[----:B------:R-:W-:Y:S02]  /*35c0*/  @P0 SHF.R.U32.HI R8, RZ, c[0x0][0x334], R14 ;  /* 0x0000cd00ff080a19 */ /* 0x000fe4000001160e */
.L_x_457:
[----:B------:R-:W-:Y:S05]  /*35d0*/  BSYNC B0 ;  /* 0x0000000000007941 */ /* 0x000fea0003800000 */
.L_x_455:
[----:B------:R-:W-:-:S05]  /*35e0*/  IMAD R8, R8, c[0x0][0x32c], R13 ;  /* 0x0000cb0008087a24 */ /* 0x000fca00078e020d */
[----:B------:R-:W-:Y:S02]  /*35f0*/  IADD3 R14, R8, c[0x0][0x32c], RZ ;  /* 0x0000cb00080e7a10 */ /* 0x000fe40007ffe0ff */
[----:B------:R-:W-:Y:S02]  /*3600*/  IMNMX R6, R6, R8, !PT ;  /* 0x0000000806067217 */ /* 0x000fe40007800200 */
[----:B------:R-:W-:Y:S02]  /*3610*/  IMNMX R7, R7, R14, PT ;  /* 0x0000000e07077217 */ /* 0x000fe40003800200 */
.L_x_454:
[C---:B------:R-:W-:Y:S01]  /*3620*/  ISETP.GE.AND P0, PT, R24.reuse, 0x2, PT ;  /* 0x000000021800780c */ /* 0x040fe20003f06270 */
[----:B------:R-:W1:Y:S01]  /*3630*/  SHFL.IDX PT, R8, R9, 0x2, 0x1c1f ;  /* 0x005c1f0009087f89 */ /* 0x000e6200000e0000 */
        /* <DEDUP_REMOVED lines=10> */
[----:B------:R-:W-:Y:S02]  /*36e0*/  ISETP.GT.AND P1, PT, R4, 0x8, !P1 ;  /* 0x000000080400780c */ /* 0x000fe40004f24270 */
        /* <DEDUP_REMOVED lines=19> */
[C---:B------:R-:W-:Y:S02]  /*3820*/  ISETP.GE.AND P6, PT, R24.reuse, 0x21, PT ;  /* 0x000000211800780c */ /* 0x040fe40003fc6270 */
        /* <DEDUP_REMOVED lines=8> */
[----:B------:R-:W-:Y:S02]  /*38b0*/  ISETP.GT.AND P0, PT, R4, 0x21, !P5 ;  /* 0x000000210400780c */ /* 0x000fe40006f04270 */
[----:B------:R-:W-:Y:S02]  /*38c0*/  P2R R29, PR, RZ, 0x2 ;  /* 0x00000002ff1d7803 */ /* 0x000fe40000000000 */
[----:B------:R-:W-:Y:S02]  /*38d0*/  ISETP.LT.OR P0, PT, R5, 0x22, P0 ;  /* 0x000000220500780c */ /* 0x000fe40000701670 */
[----:B------:R-:W-:Y:S02]  /*38e0*/  ISETP.GE.AND P1, PT, R24, 0x1, PT ;  /* 0x000000011800780c */ /* 0x000fe40003f26270 */
[----:B------:R-:W-:Y:S02]  /*38f0*/  FSEL R170, R41, -INF , !P0 ;  /* 0xff80000029aa7808 */ /* 0x000fe40004000000 */
[----:B------:R-:W-:-:S02]  /*3900*/  ISETP.GT.AND P0, PT, R4, 0x28, !P2 ;  /* 0x000000280400780c */ /* 0x000fc40005704270 */
[----:B------:R-:W-:Y:S02]  /*3910*/  P2R R22, PR, RZ, 0x2 ;  /* 0x00000002ff167803 */ /* 0x000fe40000000000 */
[----:B------:R-:W-:-:S04]  /*3920*/  ISETP.LT.OR P0, PT, R5, 0x29, P0 ;  /* 0x000000290500780c */ /* 0x000fc80000701670 */
[----:B------:R-:W-:Y:S02]  /*3930*/  FSEL R166, R32, -INF , !P0 ;  /* 0xff80000020a67808 */ /* 0x000fe40004000000 */
[----:B------:R-:W-:Y:S02]  /*3940*/  ISETP.GT.AND P0, PT, R4, RZ, !P1 ;  /* 0x000000ff0400720c */ /* 0x000fe40004f04270 */
[----:B------:R-:W-:Y:S02]  /*3950*/  ISETP.GE.AND P1, PT, R24, 0x2a, PT ;  /* 0x0000002a1800780c */ /* 0x000fe40003f26270 */
[----:B------:R-:W-:-:S04]  /*3960*/  ISETP.LT.OR P0, PT, R5, 0x1, P0 ;  /* 0x000000010500780c */ /* 0x000fc80000701670 */
[----:B------:R-:W-:Y:S02]  /*3970*/  FSEL R25, R56, -INF , !P0 ;  /* 0xff80000038197808 */ /* 0x000fe40004000000 */
[----:B------:R-:W-:Y:S01]  /*3980*/  ISETP.GT.AND P0, PT, R4, 0x29, !P1 ;  /* 0x000000290400780c */ /* 0x000fe20004f04270 */
[----:B-1----:R-:W-:-:S03]  /*3990*/  IMAD.IADD R4, R12, 0x1, R8 ;  /* 0x000000010c047824 */ /* 0x002fc600078e0208 */
[----:B------:R-:W-:Y:S01]  /*39a0*/  ISETP.LT.OR P0, PT, R5, 0x2a, P0 ;  /* 0x0000002a0500780c */ /* 0x000fe20000701670 */
[----:B------:R-:W-:-:S03]  /*39b0*/  IMAD.IADD R5, R10, 0x1, R8 ;  /* 0x000000010a057824 */ /* 0x000fc600078e0208 */
[----:B------:R-:W-:Y:S02]  /*39c0*/  FSEL R158, R33, -INF , !P0 ;  /* 0xff800000219e7808 */ /* 0x000fe40004000000 */
[----:B------:R-:W-:Y:S02]  /*39d0*/  PLOP3.LUT P0, PT, PT, PT, UP2, 0x40, 0x0 ;  /* 0x000000000000781c */ /* 0x000fe40003f0e828 */
[----:B------:R-:W-:-:S11]  /*39e0*/  IMNMX R5, R5, R11, PT ;  /* 0x0000000b05057217 */ /* 0x000fd60003800200 */
        /* <DEDUP_REMOVED lines=13> */
.L_x_460:
[----:B------:R-:W-:-:S04]  /*3ac0*/  MOV R19, c[0x0][0x32c] ;  /* 0x0000cb0000137a02 */ /* 0x000fc80000000f00 */
[----:B------:R-:W-:-:S13]  /*3ad0*/  ISETP.NE.AND P0, PT, R19, 0x1, PT ;  /* 0x000000011300780c */ /* 0x000fda0003f05270 */
[----:B------:R-:W-:-:S05]  /*3ae0*/  @P0 IMAD.HI.U32 R19, R8, c[0x0][0x330], RZ ;  /* 0x0000cc0008130a27 */ /* 0x000fca00078e00ff */
[----:B------:R-:W-:Y:S02]  /*3af0*/  @P0 SHF.R.U32.HI R8, RZ, c[0x0][0x334], R19 ;  /* 0x0000cd00ff080a19 */ /* 0x000fe40000011613 */
.L_x_461:
[----:B------:R-:W-:Y:S05]  /*3b00*/  BSYNC B0 ;  /* 0x0000000000007941 */ /* 0x000fea0003800000 */
.L_x_459:
[----:B------:R-:W-:-:S05]  /*3b10*/  IMAD R8, R8, c[0x0][0x32c], R13 ;  /* 0x0000cb0008087a24 */ /* 0x000fca00078e020d */
[----:B------:R-:W-:Y:S02]  /*3b20*/  IADD3 R19, R8, c[0x0][0x32c], RZ ;  /* 0x0000cb0008137a10 */ /* 0x000fe40007ffe0ff */
[----:B------:R-:W-:Y:S02]  /*3b30*/  IMNMX R4, R4, R8, !PT ;  /* 0x0000000804047217 */ /* 0x000fe40007800200 */
[----:B------:R-:W-:Y:S02]  /*3b40*/  IMNMX R5, R5, R19, PT ;  /* 0x0000001305057217 */ /* 0x000fe40003800200 */
.L_x_458:
[----:B------:R-:W-:Y:S02]  /*3b50*/  ISETP.NE.AND P0, PT, R17, RZ, PT ;  /* 0x000000ff1100720c */ /* 0x000fe40003f05270 */
[----:B------:R-:W-:Y:S02]  /*3b60*/  P2R R19, PR, RZ, 0x10 ;  /* 0x00000010ff137803 */ /* 0x000fe40000000000 */
[----:B------:R-:W-:Y:S02]  /*3b70*/  ISETP.GT.AND P0, PT, R6, 0x8, !P0 ;  /* 0x000000080600780c */ /* 0x000fe40004704270 */
[----:B------:R-:W-:-:S02]  /*3b80*/  ISETP.NE.AND P4, PT, R21, RZ, PT ;  /* 0x000000ff1500720c */ /* 0x000fc40003f85270 */
[----:B------:R-:W-:Y:S02]  /*3b90*/  ISETP.LT.OR P0, PT, R7, 0x9, P0 ;  /* 0x000000090700780c */ /* 0x000fe40000701670 */
[----:B------:R-:W-:Y:S02]  /*3ba0*/  P2R R8, PR, RZ, 0x8 ;  /* 0x00000008ff087803 */ /* 0x000fe40000000000 */
[----:B------:R-:W-:Y:S02]  /*3bb0*/  FSEL R27, R54, -INF , !P0 ;  /* 0xff800000361b7808 */ /* 0x000fe40004000000 */
[----:B------:R-:W-:Y:S02]  /*3bc0*/  ISETP.NE.AND P0, PT, R16, RZ, PT ;  /* 0x000000ff1000720c */ /* 0x000fe40003f05270 */
[----:B------:R-:W-:Y:S02]  /*3bd0*/  ISETP.NE.AND P3, PT, R29, RZ, PT ;  /* 0x000000ff1d00720c */ /* 0x000fe40003f65270 */
[----:B------:R-:W-:-:S02]  /*3be0*/  ISETP.GT.AND P0, PT, R6, 0x9, !P0 ;  /* 0x000000090600780c */ /* 0x000fc40004704270 */
[----:B------:R-:W-:Y:S02]  /*3bf0*/  P2R R20, PR, RZ, 0x10 ;  /* 0x00000010ff147803 */ /* 0x000fe40000000000 */
        /* <DEDUP_REMOVED lines=10> */
[----:B------:R-:W-:Y:S02]  /*3ca0*/  ISETP.GT.AND P0, PT, R6, 0x18, !P4 ;  /* 0x000000180600780c */ /* 0x000fe40006704270 */
[----:B------:R-:W-:Y:S02]  /*3cb0*/  ISETP.NE.AND P4, PT, R22, RZ, PT ;  /* 0x000000ff1600720c */ /* 0x000fe40003f85270 */
[----:B------:R-:W-:-:S04]  /*3cc0*/  ISETP.LT.OR P0, PT, R7, 0x19, P0 ;  /* 0x000000190700780c */ /* 0x000fc80000701670 */
[----:B------:R-:W-:Y:S02]  /*3cd0*/  FSEL R49, R46, -INF , !P0 ;  /* 0xff8000002e317808 */ /* 0x000fe40004000000 */
[----:B------:R-:W-:-:S04]  /*3ce0*/  ISETP.GT.AND P0, PT, R6, 0x19, !P3 ;  /* 0x000000190600780c */ /* 0x000fc80005f04270 */
        /* <DEDUP_REMOVED lines=8> */
[----:B------:R-:W-:-:S04]  /*3d70*/  ISETP.NE.AND P0, PT, R18, RZ, PT ;  /* 0x000000ff1200720c */ /* 0x000fc80003f05270 */
[----:B------:R-:W-:-:S04]  /*3d80*/  ISETP.GT.AND P0, PT, R6, 0x1, !P0 ;  /* 0x000000010600780c */ /* 0x000fc80004704270 */
[----:B------:R-:W-:-:S04]  /*3d90*/  ISETP.LT.OR P0, PT, R7, 0x2, P0 ;  /* 0x000000020700780c */ /* 0x000fc80000701670 */
[----:B------:R-:W-:Y:S02]  /*3da0*/  FSEL R24, R59, -INF , !P0 ;  /* 0xff8000003b187808 */ /* 0x000fe40004000000 */
[----:B------:R-:W-:-:S04]  /*3db0*/  ISETP.GT.AND P0, PT, R6, RZ, !P4 ;  /* 0x000000ff0600720c */ /* 0x000fc80006704270 */
        /* <DEDUP_REMOVED lines=8> */
[----:B------:R-:W-:Y:S02]  /*3e40*/  ISETP.GT.AND P0, PT, R4, RZ, !P4 ;  /* 0x000000ff0400720c */ /* 0x000fe40006704270 */
[----:B------:R-:W-:Y:S02]  /*3e50*/  ISETP.NE.AND P4, PT, R20, RZ, PT ;  /* 0x000000ff1400720c */ /* 0x000fe40003f85270 */
        /* <DEDUP_REMOVED lines=39> */
[----:B------:R-:W-:Y:S02]  /*40d0*/  ISETP.GT.AND P0, PT, R4, 0x29, !P1 ;  /* 0x000000290400780c */ /* 0x000fe40004f04270 */
[----:B------:R-:W1:Y:S02]  /*40e0*/  SHFL.IDX PT, R4, R9, 0x3, 0x1c1f ;  /* 0x007c1f0009047f89 */ /* 0x000e6400000e0000 */
[----:B------:R-:W-:-:S04]  /*40f0*/  ISETP.LT.OR P0, PT, R5, 0x2a, P0 ;  /* 0x0000002a0500780c */ /* 0x000fc80000701670 */
        /* <DEDUP_REMOVED lines=18> */
.L_x_464:
[----:B------:R-:W-:-:S04]  /*4220*/  MOV R5, c[0x0][0x32c] ;  /* 0x0000cb0000057a02 */ /* 0x000fc80000000f00 */
[----:B------:R-:W-:-:S13]  /*4230*/  ISETP.NE.AND P0, PT, R5, 0x1, PT ;  /* 0x000000010500780c */ /* 0x000fda0003f05270 */
[----:B------:R-:W-:-:S05]  /*4240*/  @P0 IMAD.HI.U32 R5, R4, c[0x0][0x330], RZ ;  /* 0x0000cc0004050a27 */ /* 0x000fca00078e00ff */
[----:B------:R-:W-:Y:S02]  /*4250*/  @P0 SHF.R.U32.HI R4, RZ, c[0x0][0x334], R5 ;  /* 0x0000cd00ff040a19 */ /* 0x000fe40000011605 */
.L_x_465:
[----:B------:R-:W-:Y:S05]  /*4260*/  BSYNC B0 ;  /* 0x0000000000007941 */ /* 0x000fea0003800000 */
.L_x_463:
[----:B------:R-:W-:-:S05]  /*4270*/  IMAD R4, R4, c[0x0][0x32c], R13 ;  /* 0x0000cb0004047a24 */ /* 0x000fca00078e020d */
[----:B------:R-:W-:Y:S02]  /*4280*/  IADD3 R5, R4, c[0x0][0x32c], RZ ;  /* 0x0000cb0004057a10 */ /* 0x000fe40007ffe0ff */
[----:B------:R-:W-:Y:S02]  /*4290*/  IMNMX R8, R8, R4, !PT ;  /* 0x0000000408087217 */ /* 0x000fe40007800200 */
[----:B------:R-:W-:Y:S02]  /*42a0*/  IMNMX R9, R9, R5, PT ;  /* 0x0000000509097217 */ /* 0x000fe40003800200 */
.L_x_462:
[----:B------:R-:W-:Y:S01]  /*42b0*/  FMNMX.FTZ R169, R25, R26, !PT ;  /* 0x0000001a19a97209 */ /* 0x000fe20007810000 */
[----:B------:R-:W-:Y:S01]  /*42c0*/  IMAD.SHL.U32 R225, R0, 0x2, RZ ;  /* 0x0000000200e17824 */ /* 0x000fe200078e00ff */
[----:B------:R-:W-:Y:S01]  /*42d0*/  FMNMX.FTZ R168, R23, R24, !PT ;  /* 0x0000001817a87209 */ /* 0x000fe20007810000 */
[----:B------:R-:W-:Y:S01]  /*42e0*/  STL [R1+0x68], R234 ;  /* 0x000068ea01007387 */ /* 0x000fe20000100800 */
[----:B------:R-:W-:Y:S01]  /*42f0*/  FMNMX.FTZ R169, R30, R169, !PT ;  /* 0x000000a91ea97209 */ /* 0x000fe20007810000 */
[----:B------:R-:W-:Y:S01]  /*4300*/  IMAD R226, R3, 0x2, R225 ;  /* 0x0000000203e27824 */ /* 0x000fe200078e02e1 */
[----:B------:R-:W-:Y:S01]  /*4310*/  FMNMX.FTZ R168, R27, R168, !PT ;  /* 0x000000a81ba87209 */ /* 0x000fe20007810000 */
[----:B------:R-:W-:Y:S01]  /*4320*/  STL [R1+0x64], R233 ;  /* 0x000064e901007387 */ /* 0x000fe20000100800 */
[----:B------:R-:W-:Y:S01]  /*4330*/  FMNMX.FTZ R169, R31, R169, !PT ;  /* 0x000000a91fa97209 */ /* 0x000fe20007810000 */
[----:B------:R-:W-:Y:S01]  /*4340*/  IMAD R227, R2, 0x2, R226 ;  /* 0x0000000202e37824 */ /* 0x000fe200078e02e2 */
[----:B------:R-:W-:Y:S01]  /*4350*/  ISETP.NE.AND P0, PT, R17, RZ, PT ;  /* 0x000000ff1100720c */ /* 0x000fe20003f05270 */
[----:B------:R-:W-:Y:S01]  /*4360*/  LDSM.16.MT88.4 R44, [R225+0x100] ;  /* 0x00010000e12c783b */ /* 0x000fe20000004200 */
[----:B------:R-:W-:Y:S01]  /*4370*/  FMNMX.FTZ R169, R36, R169, !PT ;  /* 0x000000a924a97209 */ /* 0x000fe20007810000 */
[----:B------:R-:W-:Y:S01]  /*4380*/  ULDC.64 UR4, c[0x0][0x2c8] ;  /* 0x0000b20000047ab9 */ /* 0x000fe20000000a00 */
[----:B------:R-:W-:Y:S01]  /*4390*/  FMNMX.FTZ R168, R28, R168, !PT ;  /* 0x000000a81ca87209 */ /* 0x000fe20007810000 */
[----:B------:R-:W-:Y:S01]  /*43a0*/  LDSM.16.MT88.4 R60, [R227+0x100] ;  /* 0x00010000e33c783b */ /* 0x000fe20000004200 */
[----:B------:R-:W-:-:S02]  /*43b0*/  FMNMX.FTZ R169, R37, R169, !PT ;  /* 0x000000a925a97209 */ /* 0x000fc40007810000 */
[----:B------:R-:W-:Y:S01]  /*43c0*/  ISETP.GT.AND P0, PT, R8, 0x8, !P0 ;  /* 0x000000080800780c */ /* 0x000fe20004704270 */
[----:B------:R-:W-:Y:S01]  /*43d0*/  STL [R1+0x60], R232 ;  /* 0x000060e801007387 */ /* 0x000fe20000100800 */
[----:B------:R-:W-:Y:S02]  /*43e0*/  FMNMX.FTZ R169, R48, R169, !PT ;  /* 0x000000a930a97209 */ /* 0x000fe40007810000 */
[----:B------:R-:W-:Y:S01]  /*43f0*/  FMNMX.FTZ R168, R38, R168, !PT ;  /* 0x000000a826a87209 */ /* 0x000fe20007810000 */
[----:B------:R-:W-:Y:S01]  /*4400*/  STL [R1+0x5c], R231 ;  /* 0x00005ce701007387 */ /* 0x000fe20000100800 */
[----:B------:R-:W-:Y:S02]  /*4410*/  FMNMX.FTZ R169, R50, R169, !PT ;  /* 0x000000a932a97209 */ /* 0x000fe40007810000 */
[----:B------:R-:W-:Y:S01]  /*4420*/  ISETP.LT.OR P0, PT, R9, 0x9, P0 ;  /* 0x000000090900780c */ /* 0x000fe20000701670 */
[----:B------:R-:W-:Y:S01]  /*4430*/  STL [R1+0x58], R230 ;  /* 0x000058e601007387 */ /* 0x000fe20000100800 */
[----:B------:R-:W-:-:S02]  /*4440*/  FMNMX.FTZ R169, R171, R169, !PT ;  /* 0x000000a9aba97209 */ /* 0x000fc40007810000 */
[----:B------:R-:W-:Y:S01]  /*4450*/  FMNMX.FTZ R168, R39, R168, !PT ;  /* 0x000000a827a87209 */ /* 0x000fe20007810000 */
[----:B------:R-:W-:Y:S01]  /*4460*/  STL [R1+0x54], R229 ;  /* 0x000054e501007387 */ /* 0x000fe20000100800 */
[----:B------:R-:W-:Y:S02]  /*4470*/  FMNMX.FTZ R169, R170, R169, !PT ;  /* 0x000000a9aaa97209 */ /* 0x000fe40007810000 */
[----:B------:R-:W-:Y:S01]  /*4480*/  FSEL R104, R82, -INF , !P0 ;  /* 0xff80000052687808 */ /* 0x000fe20004000000 */
[----:B------:R-:W-:Y:S01]  /*4490*/  STL [R1+0x50], R224 ;  /* 0x000050e001007387 */ /* 0x000fe20000100800 */
[----:B------:R-:W-:Y:S02]  /*44a0*/  FMNMX.FTZ R169, R166, R169, !PT ;  /* 0x000000a9a6a97209 */ /* 0x000fe40007810000 */
[----:B------:R-:W-:Y:S01]  /*44b0*/  FMNMX.FTZ R168, R49, R168, !PT ;  /* 0x000000a831a87209 */ /* 0x000fe20007810000 */
[----:B------:R-:W-:Y:S01]  /*44c0*/  LDSM.16.MT88.4 R32, [R226+0x100] ;  /* 0x00010000e220783b */ /* 0x000fe20000004200 */
[----:B------:R-:W-:-:S02]  /*44d0*/  FMNMX.FTZ R169, R158, R169, !PT ;  /* 0x000000a99ea97209 */ /* 0x000fc40007810000 */
[----:B------:R-:W-:Y:S01]  /*44e0*/  ISETP.NE.AND P0, PT, R16, RZ, PT ;  /* 0x000000ff1000720c */ /* 0x000fe20003f05270 */
[----:B------:R-:W-:Y:S01]  /*44f0*/  LDSM.16.MT88.4 R120, [R227+0x1900] ;  /* 0x00190000e378783b */ /* 0x000fe20000004200 */
[----:B------:R-:W-:Y:S02]  /*4500*/  FMNMX.FTZ R168, R51, R168, !PT ;  /* 0x000000a833a87209 */ /* 0x000fe40007810000 */
[----:B------:R-:W-:Y:S01]  /*4510*/  ISETP.GT.AND P0, PT, R8, 0x9, !P0 ;  /* 0x000000090800780c */ /* 0x000fe20004704270 */
[----:B------:R-:W1:Y:S01]  /*4520*/  SHFL.BFLY PT, R4, R169, 0x2, 0x1f ;  /* 0x0c401f00a9047f89 */ /* 0x000e6200000e0000 */
[----:B------:R-:W-:Y:S02]  /*4530*/  FMNMX.FTZ R168, R156, R168, !PT ;  /* 0x000000a89ca87209 */ /* 0x000fe40007810000 */
[----:B------:R-:W-:Y:S01]  /*4540*/  ISETP.LT.OR P0, PT, R9, 0xa, P0 ;  /* 0x0000000a0900780c */ /* 0x000fe20000701670 */
[----:B------:R-:W-:Y:S01]  /*4550*/  LDSM.16.MT88.4 R52, [R227+0x900] ;  /* 0x00090000e334783b */ /* 0x000fe20000004200 */
[----:B------:R-:W-:-:S02]  /*4560*/  FMNMX.FTZ R168, R157, R168, !PT ;  /* 0x000000a89da87209 */ /* 0x000fc40007810000 */
[----:B------:R-:W-:Y:S02]  /*4570*/  FSEL R71, R83, -INF , !P0 ;  /* 0xff80000053477808 */ /* 0x000fe40004000000 */
[----:B------:R-:W-:Y:S01]  /*4580*/  ISETP.NE.AND P0, PT, R15, RZ, PT ;  /* 0x000000ff0f00720c */ /* 0x000fe20003f05270 */
[----:B------:R-:W-:Y:S01]  /*4590*/  LDSM.16.MT88.4 R80, [R225+0x900] ;  /* 0x00090000e150783b */ /* 0x000fe20000004200 */
[----:B------:R-:W-:Y:S02]  /*45a0*/  FMNMX.FTZ R168, R165, R168, !PT ;  /* 0x000000a8a5a87209 */ /* 0x000fe40007810000 */
[----:B------:R-:W-:Y:S02]  /*45b0*/  ISETP.GT.AND P0, PT, R8, 0x10, !P0 ;  /* 0x000000100800780c */ /* 0x000fe40004704270 */
[----:B------:R-:W-:Y:S02]  /*45c0*/  FMNMX.FTZ R168, R159, R168, !PT ;  /* 0x000000a89fa87209 */ /* 0x000fe40007810000 */
[----:B------:R-:W-:-:S02]  /*45d0*/  ISETP.LT.OR P0, PT, R9, 0x11, P0 ;  /* 0x000000110900780c */ /* 0x000fc40000701670 */
[----:B------:R-:W-:Y:S02]  /*45e0*/  LEA R228, R2, R225, 0x1 ;  /* 0x000000e102e47211 */ /* 0x000fe400078e08ff */
[----:B------:R-:W-:Y:S02]  /*45f0*/  FSEL R117, R78, -INF , !P0 ;  /* 0xff8000004e757808 */ /* 0x000fe40004000000 */
[----:B------:R-:W-:Y:S01]  /*4600*/  ISETP.NE.AND P0, PT, R14, RZ, PT ;  /* 0x000000ff0e00720c */ /* 0x000fe20003f05270 */
[----:B------:R-:W-:Y:S01]  /*4610*/  LDSM.16.MT88.4 R40, [R228+0x100] ;  /* 0x00010000e428783b */ /* 0x000fe20000004200 */
[----:B-1----:R-:W-:Y:S02]  /*4620*/  FMNMX.FTZ R169, R169, R4, !PT ;  /* 0x00000004a9a97209 */ /* 0x002fe40007810000 */
[C---:B------:R-:W-:Y:S01]  /*4630*/  ISETP.GT.AND P0, PT, R8.reuse, 0x11, !P0 ;  /* 0x000000110800780c */ /* 0x040fe20004704270 */
[----:B------:R-:W-:Y:S01]  /*4640*/  LDSM.16.MT88.4 R100, [R228+0x1900] ;  /* 0x00190000e464783b */ /* 0x000fe20000004200 */
[----:B------:R-:W-:-:S02]  /*4650*/  ISETP.GT.AND P6, PT, R8, 0x20, !P6 ;  /* 0x000000200800780c */ /* 0x000fc400077c4270 */
[----:B------:R-:W-:Y:S01]  /*4660*/  ISETP.LT.OR P0, PT, R9, 0x12, P0 ;  /* 0x000000120900780c */ /* 0x000fe20000701670 */
[----:B------:R-:W1:Y:S01]  /*4670*/  SHFL.BFLY PT, R4, R169, 0x1, 0x1f ;  /* 0x0c201f00a9047f89 */ /* 0x000e6200000e0000 */
[----:B------:R-:W-:Y:S02]  /*4680*/  ISETP.GT.AND P5, PT, R8, 0x21, !P5 ;  /* 0x000000210800780c */ /* 0x000fe40006fa4270 */
[----:B------:R-:W-:Y:S01]  /*4690*/  FSEL R119, R79, -INF , !P0 ;  /* 0xff8000004f777808 */ /* 0x000fe20004000000 */
[----:B------:R-:W-:Y:S01]  /*46a0*/  LDSM.16.MT88.4 R56, [R228+0x900] ;  /* 0x00090000e438783b */ /* 0x000fe20000004200 */
[----:B------:R-:W-:Y:S02]  /*46b0*/  ISETP.NE.AND P0, PT, R18, RZ, PT ;  /* 0x000000ff1200720c */ /* 0x000fe40003f05270 */
[C---:B------:R-:W-:Y:S02]  /*46c0*/  ISETP.GT.AND P2, PT, R8.reuse, 0x28, !P2 ;  /* 0x000000280800780c */ /* 0x040fe40005744270 */
[----:B------:R-:W-:-:S02]  /*46d0*/  ISETP.GT.AND P0, PT, R8, 0x1, !P0 ;  /* 0x000000010800780c */ /* 0x000fc40004704270 */
[----:B------:R-:W-:Y:S02]  /*46e0*/  ISETP.GT.AND P1, PT, R8, 0x29, !P1 ;  /* 0x000000290800780c */ /* 0x000fe40004f24270 */
[C---:B------:R-:W-:Y:S02]  /*46f0*/  ISETP.LT.OR P0, PT, R9.reuse, 0x2, P0 ;  /* 0x000000020900780c */ /* 0x040fe40000701670 */
[----:B------:R-:W-:Y:S02]  /*4700*/  ISETP.LT.OR P6, PT, R9, 0x21, P6 ;  /* 0x000000210900780c */ /* 0x000fe400037c1670 */
[----:B------:R-:W-:Y:S02]  /*4710*/  FSEL R70, R87, -INF , !P0 ;  /* 0xff80000057467808 */ /* 0x000fe40004000000 */
[----:B------:R-:W-:Y:S02]  /*4720*/  ISETP.NE.AND P0, PT, R22, RZ, PT ;  /* 0x000000ff1600720c */ /* 0x000fe40003f05270 */
[----:B------:R-:W-:-:S02]  /*4730*/  ISETP.LT.OR P5, PT, R9, 0x22, P5 ;  /* 0x000000220900780c */ /* 0x000fc40002fa1670 */
[----:B------:R-:W-:Y:S02]  /*4740*/  ISETP.GT.AND P0, PT, R8, RZ, !P0 ;  /* 0x000000ff0800720c */ /* 0x000fe40004704270 */
[----:B-1----:R-:W-:Y:S02]  /*4750*/  FMNMX.FTZ R169, R169, R4, !PT ;  /* 0x00000004a9a97209 */ /* 0x002fe40007810000 */
[----:B------:R-:W1:Y:S01]  /*4760*/  SHFL.BFLY PT, R4, R168, 0x2, 0x1f ;  /* 0x0c401f00a8047f89 */ /* 0x000e6200000e0000 */
[----:B------:R-:W-:Y:S02]  /*4770*/  ISETP.LT.OR P0, PT, R9, 0x1, P0 ;  /* 0x000000010900780c */ /* 0x000fe40000701670 */
[----:B------:R-:W-:Y:S01]  /*4780*/  FMUL.FTZ R13, R169, c[0x0][0x2d0] ;  /* 0x0000b400a90d7a20 */ /* 0x000fe20000410000 */
[----:B------:R-:W-:Y:S02]  /*4790*/  FSEL R160, R66, -INF , !P6 ;  /* 0xff80000042a07808 */ /* 0x000fe40007000000 */
[----:B------:R-:W-:-:S02]  /*47a0*/  FSEL R69, R86, -INF , !P0 ;  /* 0xff80000056457808 */ /* 0x000fc40004000000 */
[----:B------:R-:W-:Y:S01]  /*47b0*/  ISETP.NE.AND P0, PT, R21, RZ, PT ;  /* 0x000000ff1500720c */ /* 0x000fe20003f05270 */
[----:B------:R-:W-:Y:S01]  /*47c0*/  LDSM.16.MT88.4 R84, [R226+0x1900] ;  /* 0x00190000e254783b */ /* 0x000fe20000004200 */
[----:B------:R-:W-:Y:S02]  /*47d0*/  FMNMX.FTZ R3, R69, R70, !PT ;  /* 0x0000004645037209 */ /* 0x000fe40007810000 */
[----:B------:R-:W-:Y:S02]  /*47e0*/  ISETP.GT.AND P0, PT, R8, 0x18, !P0 ;  /* 0x000000180800780c */ /* 0x000fe40004704270 */
[C---:B------:R-:W-:Y:S02]  /*47f0*/  ISETP.LT.OR P2, PT, R9.reuse, 0x29, P2 ;  /* 0x000000290900780c */ /* 0x040fe40001741670 */
[----:B------:R-:W-:Y:S02]  /*4800*/  ISETP.LT.OR P0, PT, R9, 0x19, P0 ;  /* 0x000000190900780c */ /* 0x000fe40000701670 */
[----:B------:R-:W-:-:S02]  /*4810*/  FSEL R161, R67, -INF , !P5 ;  /* 0xff80000043a17808 */ /* 0x000fc40006800000 */
[----:B------:R-:W-:Y:S01]  /*4820*/  FSEL R137, R74, -INF , !P0 ;  /* 0xff8000004a897808 */ /* 0x000fe20004000000 */
[----:B------:R-:W-:Y:S01]  /*4830*/  LDSM.16.MT88.4 R64, [R226+0x900] ;  /* 0x00090000e240783b */ /* 0x000fe20000004200 */
[----:B------:R-:W-:Y:S02]  /*4840*/  FSETP.NEU.FTZ.AND P0, PT, R169, -INF , PT ;  /* 0xff800000a900780b */ /* 0x000fe40003f1d000 */
[----:B-1----:R-:W-:Y:S02]  /*4850*/  FMNMX.FTZ R168, R168, R4, !PT ;  /* 0x00000004a8a87209 */ /* 0x002fe40007810000 */
[----:B------:R-:W-:Y:S02]  /*4860*/  FSEL R13, R13, RZ, P0 ;  /* 0x000000ff0d0d7208 */ /* 0x000fe40000000000 */
[----:B------:R-:W-:Y:S01]  /*4870*/  ISETP.LT.OR P1, PT, R9, 0x2a, P1 ;  /* 0x0000002a0900780c */ /* 0x000fe20000f21670 */
[----:B------:R-:W1:Y:S01]  /*4880*/  SHFL.BFLY PT, R4, R168, 0x1, 0x1f ;  /* 0x0c201f00a8047f89 */ /* 0x000e6200000e0000 */
[----:B------:R-:W-:Y:S01]  /*4890*/  FSEL R162, R162, -INF , !P2 ;  /* 0xff800000a2a27808 */ /* 0x000fe20005000000 */
[----:B------:R-:W-:Y:S01]  /*48a0*/  FFMA.FTZ R2, R36, c[0x0][0x2d0], -R13 ;  /* 0x0000b40024027a23 */ /* 0x000fe2000001080d */
[----:B------:R-:W-:-:S03]  /*48b0*/  FSEL R163, R163, -INF , !P1 ;  /* 0xff800000a3a37808 */ /* 0x000fc60004800000 */
[----:B------:R2:W-:Y:S02]  /*48c0*/  MUFU.EX2 R195, R2 ;  /* 0x0000000200c37308 */ /* 0x0005e40000000800 */
[--C-:B--2---:R-:W-:Y:S01]  /*48d0*/  FFMA.FTZ R2, R37, c[0x0][0x2d0], -R13.reuse ;  /* 0x0000b40025027a23 */ /* 0x104fe2000001080d */
[----:B-1----:R-:W-:Y:S01]  /*48e0*/  FMNMX.FTZ R168, R168, R4, !PT ;  /* 0x00000004a8a87209 */ /* 0x002fe20007810000 */
[----:B------:R-:W-:-:S04]  /*48f0*/  FFMA.FTZ R4, R25, c[0x0][0x2d0], -R13 ;  /* 0x0000b40019047a23 */ /* 0x000fc8000001080d */
[----:B------:R1:W-:Y:S01]  /*4900*/  MUFU.EX2 R186, R2 ;  /* 0x0000000200ba7308 */ /* 0x0003e20000000800 */
[C---:B------:R-:W-:Y:S01]  /*4910*/  FSETP.NEU.FTZ.AND P0, PT, R168.reuse, -INF , PT ;  /* 0xff800000a800780b */ /* 0x040fe20003f1d000 */
[----:B------:R-:W-:-:S05]  /*4920*/  FMUL.FTZ R12, R168, c[0x0][0x2d0] ;  /* 0x0000b400a80c7a20 */ /* 0x000fca0000410000 */
[----:B------:R-:W-:Y:S01]  /*4930*/  FSEL R12, R12, RZ, P0 ;  /* 0x000000ff0c0c7208 */ /* 0x000fe20000000000 */
[----:B------:R2:W-:Y:S01]  /*4940*/  MUFU.EX2 R183, R4 ;  /* 0x0000000400b77308 */ /* 0x0005e20000000800 */
[----:B------:R-:W-:-:S03]  /*4950*/  ISETP.NE.AND P0, PT, R29, RZ, PT ;  /* 0x000000ff1d00720c */ /* 0x000fc60003f05270 */
[--C-:B------:R-:W-:Y:S01]  /*4960*/  FFMA.FTZ R0, R24, c[0x0][0x2d0], -R12.reuse ;  /* 0x0000b40018007a23 */ /* 0x100fe2000001080c */
[----:B------:R-:W-:Y:S02]  /*4970*/  ISETP.GT.AND P0, PT, R8, 0x19, !P0 ;  /* 0x000000190800780c */ /* 0x000fe40004704270 */
[----:B-1----:R-:W-:Y:S01]  /*4980*/  FMNMX.FTZ R2, R104, R3, !PT ;  /* 0x0000000368027209 */ /* 0x002fe20007810000 */
[----:B------:R1:W-:Y:S01]  /*4990*/  MUFU.EX2 R233, R0 ;  /* 0x0000000000e97308 */ /* 0x0003e20000000800 */
[--C-:B------:R-:W-:Y:S01]  /*49a0*/  FFMA.FTZ R3, R48, c[0x0][0x2d0], -R13.reuse ;  /* 0x0000b40030037a23 */ /* 0x100fe2000001080d */
[----:B------:R-:W-:Y:S02]  /*49b0*/  ISETP.LT.OR P0, PT, R9, 0x1a, P0 ;  /* 0x0000001a0900780c */ /* 0x000fe40000701670 */
[----:B------:R-:W-:Y:S02]  /*49c0*/  FMNMX.FTZ R2, R71, R2, !PT ;  /* 0x0000000247027209 */ /* 0x000fe40007810000 */
[----:B------:R-:W-:Y:S01]  /*49d0*/  FSEL R68, R75, -INF , !P0 ;  /* 0xff8000004b447808 */ /* 0x000fe20004000000 */
[----:B--2---:R-:W-:Y:S01]  /*49e0*/  FFMA.FTZ R4, R26, c[0x0][0x2d0], -R13 ;  /* 0x0000b4001a047a23 */ /* 0x004fe2000001080d */
[----:B------:R2:W-:Y:S01]  /*49f0*/  MUFU.EX2 R193, R3 ;  /* 0x0000000300c17308 */ /* 0x0005e20000000800 */
[----:B-1----:R-:W-:-:S07]  /*4a00*/  FFMA.FTZ R0, R27, c[0x0][0x2d0], -R12 ;  /* 0x0000b4001b007a23 */ /* 0x002fce000001080c */
[----:B------:R1:W-:Y:S01]  /*4a10*/  MUFU.EX2 R234, R4 ;  /* 0x0000000400ea7308 */ /* 0x0003e20000000800 */
[----:B------:R-:W-:Y:S07]  /*4a20*/  LDSM.16.MT88.4 R24, [R228+0x2100] ;  /* 0x00210000e418783b */ /* 0x000fee0000004200 */
[----:B------:R3:W-:Y:S01]  /*4a30*/  MUFU.EX2 R252, R0 ;  /* 0x0000000000fc7308 */ /* 0x0007e20000000800 */
[----:B--2---:R-:W-:Y:S01]  /*4a40*/  FMNMX.FTZ R3, R117, R2, !PT ;  /* 0x0000000275037209 */ /* 0x004fe20007810000 */
[----:B------:R-:W-:-:S02]  /*4a50*/  FFMA.FTZ R2, R50, c[0x0][0x2d0], -R13 ;  /* 0x0000b40032027a23 */ /* 0x000fc4000001080d */
[----:B-1----:R-:W-:-:S04]  /*4a60*/  FFMA.FTZ R4, R30, c[0x0][0x2d0], -R13 ;  /* 0x0000b4001e047a23 */ /* 0x002fc8000001080d */
[----:B------:R1:W2:Y:S01]  /*4a70*/  MUFU.EX2 R185, R2 ;  /* 0x0000000200b97308 */ /* 0x0002a20000000800 */
[----:B---3--:R-:W-:-:S07]  /*4a80*/  FFMA.FTZ R0, R28, c[0x0][0x2d0], -R12 ;  /* 0x0000b4001c007a23 */ /* 0x008fce000001080c */
[----:B------:R3:W-:Y:S08]  /*4a90*/  MUFU.EX2 R192, R4 ;  /* 0x0000000400c07308 */ /* 0x0007f00000000800 */
[----:B------:R4:W4:Y:S01]  /*4aa0*/  MUFU.EX2 R164, R0 ;  /* 0x0000000000a47308 */ /* 0x0009220000000800 */
[----:B-1----:R-:W-:Y:S01]  /*4ab0*/  FMNMX.FTZ R2, R119, R3, !PT ;  /* 0x0000000377027209 */ /* 0x002fe20007810000 */
[----:B------:R-:W-:Y:S01]  /*4ac0*/  FFMA.FTZ R3, R38, c[0x0][0x2d0], -R12 ;  /* 0x0000b40026037a23 */ /* 0x000fe2000001080c */
[----:B--2---:R-:W-:-:S02]  /*4ad0*/  F2FP.BF16.PACK_AB R10, R185, R193 ;  /* 0x000000c1b90a723e */ /* 0x004fc400000010ff */
[----:B------:R-:W-:Y:S01]  /*4ae0*/  FMNMX.FTZ R2, R137, R2, !PT ;  /* 0x0000000289027209 */ /* 0x000fe20007810000 */
[----:B---3--:R-:W-:Y:S02]  /*4af0*/  FFMA.FTZ R4, R31, c[0x0][0x2d0], -R13 ;  /* 0x0000b4001f047a23 */ /* 0x008fe4000001080d */
[----:B------:R1:W-:Y:S01]  /*4b00*/  MUFU.EX2 R224, R3 ;  /* 0x0000000300e07308 */ /* 0x0003e20000000800 */
[----:B------:R-:W-:Y:S01]  /*4b10*/  LDSM.16.MT88.4 R28, [R225+0x1900] ;  /* 0x00190000e11c783b */ /* 0x000fe20000004200 */
[----:B----4-:R-:W-:-:S06]  /*4b20*/  FMNMX.FTZ R0, R105, R106, !PT ;  /* 0x0000006a69007209 */ /* 0x010fcc0007810000 */
[----:B------:R2:W3:Y:S01]  /*4b30*/  MUFU.EX2 R180, R4 ;  /* 0x0000000400b47308 */ /* 0x0004e20000000800 */
[----:B------:R-:W-:Y:S02]  /*4b40*/  F2FP.BF16.PACK_AB R7, R164, R252 ;  /* 0x000000fca407723e */ /* 0x000fe400000010ff */
[----:B------:R-:W-:-:S04]  /*4b50*/  FMNMX.FTZ R0, R107, R0, !PT ;  /* 0x000000006b007209 */ /* 0x000fc80007810000 */
[----:B------:R-:W-:Y:S02]  /*4b60*/  FMNMX.FTZ R0, R116, R0, !PT ;  /* 0x0000000074007209 */ /* 0x000fe40007810000 */
[----:B-1----:R-:W-:Y:S01]  /*4b70*/  FMNMX.FTZ R3, R68, R2, !PT ;  /* 0x0000000244037209 */ /* 0x002fe20007810000 */
[--C-:B------:R-:W-:Y:S01]  /*4b80*/  FFMA.FTZ R2, R39, c[0x0][0x2d0], -R12.reuse ;  /* 0x0000b40027027a23 */ /* 0x100fe2000001080c */
[----:B------:R-:W-:Y:S01]  /*4b90*/  FMNMX.FTZ R0, R118, R0, !PT ;  /* 0x0000000076007209 */ /* 0x000fe20007810000 */
[----:B------:R-:W-:Y:S01]  /*4ba0*/  LDSM.16.MT88.4 R36, [R226+0x2100] ;  /* 0x00210000e224783b */ /* 0x000fe20000004200 */
[----:B------:R-:W-:Y:S01]  /*4bb0*/  FMNMX.FTZ R3, R160, R3, !PT ;  /* 0x00000003a0037209 */ /* 0x000fe20007810000 */
[----:B------:R1:W4:Y:S01]  /*4bc0*/  MUFU.EX2 R251, R2 ;  /* 0x0000000200fb7308 */ /* 0x0003220000000800 */
[----:B------:R-:W-:Y:S01]  /*4bd0*/  FMNMX.FTZ R0, R136, R0, !PT ;  /* 0x0000000088007209 */ /* 0x000fe20007810000 */
[----:B--2---:R-:W-:Y:S01]  /*4be0*/  FFMA.FTZ R4, R23, c[0x0][0x2d0], -R12 ;  /* 0x0000b40017047a23 */ /* 0x004fe2000001080c */
[----:B------:R-:W-:-:S02]  /*4bf0*/  FMNMX.FTZ R3, R161, R3, !PT ;  /* 0x00000003a1037209 */ /* 0x000fc40007810000 */
[----:B------:R-:W-:Y:S02]  /*4c00*/  FMNMX.FTZ R0, R138, R0, !PT ;  /* 0x000000008a007209 */ /* 0x000fe40007810000 */
[----:B---3--:R-:W-:Y:S01]  /*4c10*/  F2FP.BF16.PACK_AB R6, R180, R192 ;  /* 0x000000c0b406723e */ /* 0x008fe200000010ff */
[----:B------:R2:W3:Y:S01]  /*4c20*/  MUFU.EX2 R182, R4 ;  /* 0x0000000400b67308 */ /* 0x0004e20000000800 */
[----:B------:R-:W-:Y:S02]  /*4c30*/  FMNMX.FTZ R0, R139, R0, !PT ;  /* 0x000000008b007209 */ /* 0x000fe40007810000 */
[----:B------:R-:W-:Y:S02]  /*4c40*/  FMNMX.FTZ R3, R162, R3, !PT ;  /* 0x00000003a2037209 */ /* 0x000fe40007810000 */
[----:B------:R-:W-:Y:S02]  /*4c50*/  FMNMX.FTZ R0, R172, R0, !PT ;  /* 0x00000000ac007209 */ /* 0x000fe40007810000 */
[----:B------:R-:W-:Y:S01]  /*4c60*/  FMNMX.FTZ R3, R163, R3, !PT ;  /* 0x00000003a3037209 */ /* 0x000fe20007810000 */
[----:B-1----:R-:W-:Y:S01]  /*4c70*/  FFMA.FTZ R2, R49, c[0x0][0x2d0], -R12 ;  /* 0x0000b40031027a23 */ /* 0x002fe2000001080c */
[----:B------:R-:W-:-:S02]  /*4c80*/  FMNMX.FTZ R0, R173, R0, !PT ;  /* 0x00000000ad007209 */ /* 0x000fc40007810000 */
[----:B----4-:R-:W-:Y:S01]  /*4c90*/  F2FP.BF16.PACK_AB R9, R251, R224 ;  /* 0x000000e0fb09723e */ /* 0x010fe200000010ff */
[----:B------:R1:W-:Y:S01]  /*4ca0*/  MUFU.EX2 R229, R2 ;  /* 0x0000000200e57308 */ /* 0x0003e20000000800 */
[----:B------:R-:W-:Y:S01]  /*4cb0*/  FMNMX.FTZ R0, R174, R0, !PT ;  /* 0x00000000ae007209 */ /* 0x000fe20007810000 */
[----:B------:R-:W4:Y:S01]  /*4cc0*/  SHFL.BFLY PT, R14, R3, 0x2, 0x1f ;  /* 0x0c401f00030e7f89 */ /* 0x000f2200000e0000 */
[----:B--2---:R-:W-:Y:S02]  /*4cd0*/  F2FP.BF16.PACK_AB R4, R234, R183 ;  /* 0x000000b7ea04723e */ /* 0x004fe400000010ff */
[----:B------:R-:W-:Y:S02]  /*4ce0*/  FMNMX.FTZ R0, R175, R0, !PT ;  /* 0x00000000af007209 */ /* 0x000fe40007810000 */
[----:B---3--:R-:W-:-:S03]  /*4cf0*/  F2FP.BF16.PACK_AB R5, R233, R182 ;  /* 0x000000b6e905723e */ /* 0x008fc600000010ff */
[----:B------:R-:W2:Y:S04]  /*4d00*/  SHFL.BFLY PT, R8, R0, 0x2, 0x1f ;  /* 0x0c401f0000087f89 */ /* 0x000ea800000e0000 */
[C---:B------:R-:W-:Y:S01]  /*4d10*/  HMMA.16816.F32.BF16 R20, R4.reuse, R44, RZ ;  /* 0x0000002c0414723c */ /* 0x040fe200000418ff */
[----:B-1----:R-:W-:Y:S02]  /*4d20*/  FFMA.FTZ R2, R51, c[0x0][0x2d0], -R12 ;  /* 0x0000b40033027a23 */ /* 0x002fe4000001080c */
[----:B------:R-:W-:Y:S02]  /*4d30*/  LDSM.16.MT88.4 R48, [R225+0x2100] ;  /* 0x00210000e130783b */ /* 0x000fe40000004200 */
[----:B------:R-:W1:Y:S03]  /*4d40*/  MUFU.EX2 R184, R2 ;  /* 0x0000000200b87308 */ /* 0x000e660000000800 */
[----:B------:R-:W-:Y:S01]  /*4d50*/  HMMA.16816.F32.BF16 R148, R4, R60, RZ ;  /* 0x0000003c0494723c */ /* 0x000fe200000418ff */
[----:B----4-:R-:W-:-:S07]  /*4d60*/  FMNMX.FTZ R3, R3, R14, !PT ;  /* 0x0000000e03037209 */ /* 0x010fce0007810000 */
[----:B------:R-:W-:Y:S01]  /*4d70*/  HMMA.16816.F32.BF16 R144, R4, R28, RZ ;  /* 0x0000001c0490723c */ /* 0x000fe200000418ff */
[----:B--2---:R-:W-:Y:S02]  /*4d80*/  FMNMX.FTZ R0, R0, R8, !PT ;  /* 0x0000000800007209 */ /* 0x004fe40007810000 */
[----:B------:R-:W-:-:S05]  /*4d90*/  F2FP.BF16.PACK_AB R8, R186, R195 ;  /* 0x000000c3ba08723e */ /* 0x000fca00000010ff */
[----:B------:R-:W-:Y:S01]  /*4da0*/  HMMA.16816.F32.BF16 R140, R4, R40, RZ ;  /* 0x00000028048c723c */ /* 0x000fe200000418ff */
[----:B------:R-:W2:Y:S01]  /*4db0*/  SHFL.BFLY PT, R15, R0, 0x1, 0x1f ;  /* 0x0c201f00000f7f89 */ /* 0x000ea200000e0000 */
[----:B-1----:R-:W-:-:S06]  /*4dc0*/  F2FP.BF16.PACK_AB R11, R184, R229 ;  /* 0x000000e5b80b723e */ /* 0x002fcc00000010ff */
[----:B------:R-:W-:Y:S08]  /*4dd0*/  HMMA.16816.F32.BF16 R128, R4, R32, RZ ;  /* 0x000000200480723c */ /* 0x000ff000000418ff */
[----:B------:R-:W-:Y:S01]  /*4de0*/  HMMA.16816.F32.BF16 R176, R8, R80, R20 ;  /* 0x0000005008b0723c */ /* 0x000fe20000041814 */
[----:B------:R-:W-:Y:S07]  /*4df0*/  LDSM.16.MT88.4 R20, [R227+0x2100] ;  /* 0x00210000e314783b */ /* 0x000fee0000004200 */
[----:B------:R-:W-:Y:S01]  /*4e00*/  HMMA.16816.F32.BF16 R152, R4, R84, RZ ;  /* 0x000000540498723c */ /* 0x000fe200000418ff */
[----:B--2---:R-:W-:-:S04]  /*4e10*/  FMNMX.FTZ R167, R0, R15, !PT ;  /* 0x0000000f00a77209 */ /* 0x004fc80007810000 */
[C---:B------:R-:W-:Y:S01]  /*4e20*/  FSETP.NEU.FTZ.AND P0, PT, R167.reuse, -INF , PT ;  /* 0xff800000a700780b */ /* 0x040fe20003f1d000 */
[----:B------:R-:W-:Y:S02]  /*4e30*/  FMUL.FTZ R0, R167, c[0x0][0x2d0] ;  /* 0x0000b400a7007a20 */ /* 0x000fe40000410000 */
[----:B------:R-:W-:Y:S03]  /*4e40*/  HMMA.16816.F32.BF16 R132, R4, R100, RZ ;  /* 0x000000640484723c */ /* 0x000fe600000418ff */
[----:B------:R-:W-:-:S05]  /*4e50*/  FSEL R0, R0, RZ, P0 ;  /* 0x000000ff00007208 */ /* 0x000fca0000000000 */
[----:B------:R-:W-:Y:S01]  /*4e60*/  HMMA.16816.F32.BF16 R124, R4, R120, RZ ;  /* 0x00000078047c723c */ /* 0x000fe200000418ff */
[----:B------:R-:W-:-:S04]  /*4e70*/  FFMA.FTZ R2, R105, c[0x0][0x2d0], -R0 ;  /* 0x0000b40069027a23 */ /* 0x000fc80000010800 */
[----:B------:R1:W-:Y:S03]  /*4e80*/  MUFU.EX2 R231, R2 ;  /* 0x0000000200e77308 */ /* 0x0003e60000000800 */
[C---:B------:R-:W-:Y:S08]  /*4e90*/  HMMA.16816.F32.BF16 R112, R4.reuse, R46, RZ ;  /* 0x0000002e0470723c */ /* 0x040ff000000418ff */
[----:B------:R-:W-:Y:S01]  /*4ea0*/  HMMA.16816.F32.BF16 R108, R4, R34, RZ ;  /* 0x00000022046c723c */ /* 0x000fe200000418ff */
[----:B-1----:R-:W-:-:S07]  /*4eb0*/  FFMA.FTZ R2, R106, c[0x0][0x2d0], -R0 ;  /* 0x0000b4006a027a23 */ /* 0x002fce0000010800 */
[C---:B------:R-:W-:Y:S01]  /*4ec0*/  HMMA.16816.F32.BF16 R96, R4.reuse, R42, RZ ;  /* 0x0000002a0460723c */ /* 0x040fe200000418ff */
[----:B------:R1:W-:Y:S07]  /*4ed0*/  MUFU.EX2 R232, R2 ;  /* 0x0000000200e87308 */ /* 0x0003ee0000000800 */
[C---:B------:R-:W-:Y:S08]  /*4ee0*/  HMMA.16816.F32.BF16 R92, R4.reuse, R62, RZ ;  /* 0x0000003e045c723c */ /* 0x040ff000000418ff */
[----:B------:R-:W-:Y:S01]  /*4ef0*/  HMMA.16816.F32.BF16 R88, R4, R30, RZ ;  /* 0x0000001e0458723c */ /* 0x000fe200000418ff */
[----:B-1----:R-:W-:-:S07]  /*4f00*/  FFMA.FTZ R2, R107, c[0x0][0x2d0], -R0 ;  /* 0x0000b4006b027a23 */ /* 0x002fce0000010800 */
[C---:B------:R-:W-:Y:S08]  /*4f10*/  HMMA.16816.F32.BF16 R76, R4.reuse, R86, RZ ;  /* 0x00000056044c723c */ /* 0x040ff000000418ff */
[C---:B------:R-:W-:Y:S08]  /*4f20*/  HMMA.16816.F32.BF16 R72, R4.reuse, R102, RZ ;  /* 0x000000660448723c */ /* 0x040ff000000418ff */
[----:B------:R-:W-:Y:S01]  /*4f30*/  HMMA.16816.F32.BF16 R16, R4, R122, RZ ;  /* 0x0000007a0410723c */ /* 0x000fe200000418ff */
[----:B------:R-:W1:Y:S01]  /*4f40*/  SHFL.BFLY PT, R4, R3, 0x1, 0x1f ;  /* 0x0c201f0003047f89 */ /* 0x000e6200000e0000 */
[----:B------:R-:W2:Y:S06]  /*4f50*/  MUFU.EX2 R5, R2 ;  /* 0x0000000200057308 */ /* 0x000eac0000000800 */
[C---:B------:R-:W-:Y:S08]  /*4f60*/  HMMA.16816.F32.BF16 R148, R8.reuse, R52, R148 ;  /* 0x000000340894723c */ /* 0x040ff00000041894 */
[C---:B------:R-:W-:Y:S08]  /*4f70*/  HMMA.16816.F32.BF16 R144, R8.reuse, R48, R144 ;  /* 0x000000300890723c */ /* 0x040ff00000041890 */
[----:B------:R-:W-:Y:S01]  /*4f80*/  HMMA.16816.F32.BF16 R196, R8, R56, R140 ;  /* 0x0000003808c4723c */ /* 0x000fe2000004188c */
[----:B-1----:R-:W-:Y:S01]  /*4f90*/  FMNMX.FTZ R3, R3, R4, !PT ;  /* 0x0000000403037209 */ /* 0x002fe20007810000 */
[----:B------:R-:W-:-:S02]  /*4fa0*/  FFMA.FTZ R4, R116, c[0x0][0x2d0], -R0 ;  /* 0x0000b40074047a23 */ /* 0x000fc40000010800 */
[----:B--2---:R-:W-:Y:S01]  /*4fb0*/  IMAD.MOV.U32 R116, RZ, RZ, R5 ;  /* 0x000000ffff747224 */ /* 0x004fe200078e0005 */
[C---:B------:R-:W-:Y:S01]  /*4fc0*/  FSETP.NEU.FTZ.AND P0, PT, R3.reuse, -INF , PT ;  /* 0xff8000000300780b */ /* 0x040fe20003f1d000 */
[----:B------:R-:W-:Y:S01]  /*4fd0*/  FMUL.FTZ R2, R3, c[0x0][0x2d0] ;  /* 0x0000b40003027a20 */ /* 0x000fe20000410000 */
[----:B------:R-:W1:Y:S01]  /*4fe0*/  MUFU.EX2 R181, R4 ;  /* 0x0000000400b57308 */ /* 0x000e620000000800 */
[----:B------:R-:W-:Y:S01]  /*4ff0*/  HMMA.16816.F32.BF16 R188, R8, R64, R128 ;  /* 0x0000004008bc723c */ /* 0x000fe20000041880 */
[----:B------:R-:W-:Y:S01]  /*5000*/  MOV R141, R149 ;  /* 0x00000095008d7202 */ /* 0x000fe20000000f00 */
[----:B------:R-:W-:Y:S01]  /*5010*/  IMAD.MOV.U32 R140, RZ, RZ, R150 ;  /* 0x000000ffff8c7224 */ /* 0x000fe200078e0096 */
[----:B------:R-:W-:-:S04]  /*5020*/  FSEL R2, R2, RZ, P0 ;  /* 0x000000ff02027208 */ /* 0x000fc80000000000 */
[----:B------:R-:W-:Y:S01]  /*5030*/  MOV R130, R148 ;  /* 0x0000009400827202 */ /* 0x000fe20000000f00 */
[----:B------:R-:W-:Y:S01]  /*5040*/  IMAD.MOV.U32 R150, RZ, RZ, R145 ;  /* 0x000000ffff967224 */ /* 0x000fe200078e0091 */
[----:B------:R-:W-:Y:S01]  /*5050*/  MOV R148, R147 ;  /* 0x0000009300947202 */ /* 0x000fe20000000f00 */
[----:B------:R-:W-:Y:S01]  /*5060*/  IMAD.MOV.U32 R149, RZ, RZ, R146 ;  /* 0x000000ffff957224 */ /* 0x000fe200078e0092 */
[C---:B------:R-:W-:Y:S01]  /*5070*/  HMMA.16816.F32.BF16 R244, R8.reuse, R36, R152 ;  /* 0x0000002408f4723c */ /* 0x040fe20000041898 */
[----:B------:R-:W-:Y:S02]  /*5080*/  IMAD.MOV.U32 R143, RZ, RZ, R144 ;  /* 0x000000ffff8f7224 */ /* 0x000fe400078e0090 */
[----:B------:R-:W-:Y:S01]  /*5090*/  IMAD.MOV.U32 R131, RZ, RZ, R151 ;  /* 0x000000ffff837224 */ /* 0x000fe200078e0097 */
[----:B-1----:R-:W-:Y:S01]  /*50a0*/  F2FP.BF16.PACK_AB R6, R181, R116 ;  /* 0x00000074b506723e */ /* 0x002fe200000010ff */
[----:B------:R-:W-:Y:S01]  /*50b0*/  IMAD.MOV.U32 R129, RZ, RZ, R196 ;  /* 0x000000ffff817224 */ /* 0x000fe200078e00c4 */
[----:B------:R-:W-:Y:S01]  /*50c0*/  MOV R128, R197 ;  /* 0x000000c500807202 */ /* 0x000fe20000000f00 */
[----:B------:R-:W-:Y:S01]  /*50d0*/  IMAD.MOV.U32 R15, RZ, RZ, R198 ;  /* 0x000000ffff0f7224 */ /* 0x000fe200078e00c6 */
[----:B------:R-:W-:Y:S01]  /*50e0*/  HMMA.16816.F32.BF16 R144, R8, R20, R124 ;  /* 0x000000140890723c */ /* 0x000fe2000004187c */
[----:B------:R-:W-:-:S02]  /*50f0*/  IMAD.MOV.U32 R14, RZ, RZ, R199 ;  /* 0x000000ffff0e7224 */ /* 0x000fc400078e00c7 */
[----:B------:R-:W-:-:S04]  /*5100*/  FFMA.FTZ R4, R69, c[0x0][0x2d0], -R2 ;  /* 0x0000b40045047a23 */ /* 0x000fc80000010802 */
[----:B------:R1:W-:Y:S01]  /*5110*/  MUFU.EX2 R248, R4 ;  /* 0x0000000400f87308 */ /* 0x0003e20000000800 */
[C---:B------:R-:W-:Y:S07]  /*5120*/  HMMA.16816.F32.BF16 R212, R8.reuse, R24, R132 ;  /* 0x0000001808d4723c */ /* 0x040fee0000041884 */
[----:B------:R-:W-:Y:S01]  /*5130*/  MOV R135, R180 ;  /* 0x000000b400877202 */ /* 0x000fe20000000f00 */
[----:B------:R-:W-:Y:S01]  /*5140*/  HMMA.16816.F32.BF16 R220, R8, R82, R112 ;  /* 0x0000005208dc723c */ /* 0x000fe20000041870 */
[----:B------:R-:W-:-:S02]  /*5150*/  IMAD.MOV.U32 R134, RZ, RZ, R164 ;  /* 0x000000ffff867224 */ /* 0x000fc400078e00a4 */
[----:B-1----:R-:W-:-:S05]  /*5160*/  FFMA.FTZ R4, R70, c[0x0][0x2d0], -R2 ;  /* 0x0000b40046047a23 */ /* 0x002fca0000010802 */
[C---:B------:R-:W-:Y:S01]  /*5170*/  HMMA.16816.F32.BF16 R216, R8.reuse, R66, R108 ;  /* 0x0000004208d8723c */ /* 0x040fe2000004186c */
[----:B------:R1:W2:Y:S07]  /*5180*/  MUFU.EX2 R180, R4 ;  /* 0x0000000400b47308 */ /* 0x0002ae0000000800 */
[C---:B------:R-:W-:Y:S08]  /*5190*/  HMMA.16816.F32.BF16 R208, R8.reuse, R58, R96 ;  /* 0x0000003a08d0723c */ /* 0x040ff00000041860 */
[----:B------:R-:W-:Y:S01]  /*51a0*/  HMMA.16816.F32.BF16 R204, R8, R54, R92 ;  /* 0x0000003608cc723c */ /* 0x000fe2000004185c */
[----:B-1----:R-:W-:Y:S01]  /*51b0*/  FFMA.FTZ R4, R104, c[0x0][0x2d0], -R2 ;  /* 0x0000b40068047a23 */ /* 0x002fe20000010802 */
[----:B--2---:R-:W-:-:S03]  /*51c0*/  F2FP.BF16.PACK_AB R5, R180, R248 ;  /* 0x000000f8b405723e */ /* 0x004fc600000010ff */
[----:B------:R1:W-:Y:S03]  /*51d0*/  MUFU.EX2 R142, R4 ;  /* 0x00000004008e7308 */ /* 0x0003e60000000800 */
[C---:B------:R-:W-:Y:S08]  /*51e0*/  HMMA.16816.F32.BF16 R200, R8.reuse, R50, R88 ;  /* 0x0000003208c8723c */ /* 0x040ff00000041858 */
[----:B------:R-:W-:Y:S01]  /*51f0*/  HMMA.16816.F32.BF16 R196, R8, R38, R76 ;  /* 0x0000002608c4723c */ /* 0x000fe2000004184c */
[----:B-1----:R-:W-:-:S07]  /*5200*/  FFMA.FTZ R4, R71, c[0x0][0x2d0], -R2 ;  /* 0x0000b40047047a23 */ /* 0x002fce0000010802 */
[C---:B------:R-:W-:Y:S01]  /*5210*/  HMMA.16816.F32.BF16 R152, R8.reuse, R26, R72 ;  /* 0x0000001a0898723c */ /* 0x040fe20000041848 */
[----:B------:R1:W2:Y:S07]  /*5220*/  MUFU.EX2 R250, R4 ;  /* 0x0000000400fa7308 */ /* 0x0002ae0000000800 */
[----:B------:R-:W-:Y:S07]  /*5230*/  HMMA.16816.F32.BF16 R124, R8, R22, R16 ;  /* 0x00000016087c723c */ /* 0x000fee0000041810 */
[----:B------:R-:W-:-:S02]  /*5240*/  FFMA.FTZ R8, R118, c[0x0][0x2d0], -R0 ;  /* 0x0000b40076087a23 */ /* 0x000fc40000010800 */
[----:B------:R-:W-:Y:S02]  /*5250*/  IMAD.MOV.U32 R118, RZ, RZ, R134 ;  /* 0x000000ffff767224 */ /* 0x000fe400078e0086 */
[----:B------:R3:W4:Y:S01]  /*5260*/  MUFU.EX2 R132, R8 ;  /* 0x0000000800847308 */ /* 0x0007220000000800 */
[----:B-1----:R-:W-:Y:S02]  /*5270*/  F2FP.BF16.PACK_AB R4, R232, R231 ;  /* 0x000000e7e804723e */ /* 0x002fe400000010ff */
[----:B--2---:R-:W-:-:S07]  /*5280*/  F2FP.BF16.PACK_AB R7, R250, R142 ;  /* 0x0000008efa07723e */ /* 0x004fce00000010ff */
[----:B------:R-:W-:Y:S01]  /*5290*/  HMMA.16816.F32.BF16 R88, R4, R32, RZ ;  /* 0x000000200458723c */ /* 0x000fe200000418ff */
[----:B---3--:R-:W-:Y:S01]  /*52a0*/  FFMA.FTZ R8, R136, c[0x0][0x2d0], -R0 ;  /* 0x0000b40088087a23 */ /* 0x008fe20000010800 */
[----:B------:R-:W-:-:S06]  /*52b0*/  MOV R136, R135 ;  /* 0x0000008700887202 */ /* 0x000fcc0000000f00 */
[C---:B------:R-:W-:Y:S01]  /*52c0*/  HMMA.16816.F32.BF16 R104, R4.reuse, R34, RZ ;  /* 0x000000220468723c */ /* 0x040fe200000418ff */
[----:B------:R1:W-:Y:S07]  /*52d0*/  MUFU.EX2 R194, R8 ;  /* 0x0000000800c27308 */ /* 0x0003ee0000000800 */
[C---:B------:R-:W-:Y:S08]  /*52e0*/  HMMA.16816.F32.BF16 R32, R4.reuse, R28, RZ ;  /* 0x0000001c0420723c */ /* 0x040ff000000418ff */
[----:B------:R-:W-:Y:S01]  /*52f0*/  HMMA.16816.F32.BF16 R76, R4, R30, RZ ;  /* 0x0000001e044c723c */ /* 0x000fe200000418ff */
[----:B-1----:R-:W-:-:S02]  /*5300*/  FFMA.FTZ R8, R138, c[0x0][0x2d0], -R0 ;  /* 0x0000b4008a087a23 */ /* 0x002fc40000010800 */
[----:B------:R-:W-:Y:S02]  /*5310*/  IMAD.MOV.U32 R138, RZ, RZ, R116 ;  /* 0x000000ffff8a7224 */ /* 0x000fe400078e0074 */
[----:B------:R1:W-:Y:S01]  /*5320*/  MUFU.EX2 R230, R8 ;  /* 0x0000000800e67308 */ /* 0x0003e20000000800 */
[----:B------:R-:W-:Y:S02]  /*5330*/  IMAD.MOV.U32 R116, RZ, RZ, R192 ;  /* 0x000000ffff747224 */ /* 0x000fe400078e00c0 */
[C---:B------:R-:W-:Y:S07]  /*5340*/  HMMA.16816.F32.BF16 R28, R4.reuse, R84, RZ ;  /* 0x00000054041c723c */ /* 0x040fee00000418ff */
[----:B------:R-:W-:Y:S01]  /*5350*/  MOV R84, R182 ;  /* 0x000000b600547202 */ /* 0x000fe20000000f00 */
[----:B------:R-:W-:Y:S01]  /*5360*/  HMMA.16816.F32.BF16 R108, R4, R44, RZ ;  /* 0x0000002c046c723c */ /* 0x000fe200000418ff */
[----:B-1----:R-:W-:-:S07]  /*5370*/  FFMA.FTZ R8, R139, c[0x0][0x2d0], -R0 ;  /* 0x0000b4008b087a23 */ /* 0x002fce0000010800 */
[C---:B------:R-:W-:Y:S01]  /*5380*/  HMMA.16816.F32.BF16 R112, R4.reuse, R46, RZ ;  /* 0x0000002e0470723c */ /* 0x040fe200000418ff */
[----:B------:R-:W-:Y:S01]  /*5390*/  IMAD.MOV.U32 R139, RZ, RZ, R252 ;  /* 0x000000ffff8b7224 */ /* 0x000fe200078e00fc */
[----:B------:R1:W-:Y:S06]  /*53a0*/  MUFU.EX2 R151, R8 ;  /* 0x0000000800977308 */ /* 0x0003ec0000000800 */
[C---:B------:R-:W-:Y:S08]  /*53b0*/  HMMA.16816.F32.BF16 R44, R4.reuse, R60, RZ ;  /* 0x0000003c042c723c */ /* 0x040ff000000418ff */
[----:B------:R-:W-:Y:S01]  /*53c0*/  HMMA.16816.F32.BF16 R92, R4, R62, RZ ;  /* 0x0000003e045c723c */ /* 0x000fe200000418ff */
[----:B-1----:R-:W-:Y:S01]  /*53d0*/  FFMA.FTZ R8, R117, c[0x0][0x2d0], -R2 ;  /* 0x0000b40075087a23 */ /* 0x002fe20000010802 */
[----:B------:R-:W-:-:S03]  /*53e0*/  MOV R117, R251 ;  /* 0x000000fb00757202 */ /* 0x000fc60000000f00 */
[----:B------:R1:W2:Y:S03]  /*53f0*/  MUFU.EX2 R133, R8 ;  /* 0x0000000800857308 */ /* 0x0002a60000000800 */
[C---:B------:R-:W-:Y:S07]  /*5400*/  HMMA.16816.F32.BF16 R60, R4.reuse, R102, RZ ;  /* 0x00000066043c723c */ /* 0x040fee00000418ff */
[----:B----4-:R-:W-:Y:S01]  /*5410*/  IMAD.MOV.U32 R103, RZ, RZ, R132 ;  /* 0x000000ffff677224 */ /* 0x010fe200078e0084 */
[----:B------:R-:W-:Y:S01]  /*5420*/  HMMA.16816.F32.BF16 R72, R4, R40, RZ ;  /* 0x000000280448723c */ /* 0x000fe200000418ff */
[----:B-1----:R-:W-:Y:S01]  /*5430*/  FFMA.FTZ R8, R119, c[0x0][0x2d0], -R2 ;  /* 0x0000b40077087a23 */ /* 0x002fe20000010802 */
[----:B--2---:R-:W-:-:S06]  /*5440*/  MOV R102, R133 ;  /* 0x0000008500667202 */ /* 0x004fcc0000000f00 */
[C---:B------:R-:W-:Y:S01]  /*5450*/  HMMA.16816.F32.BF16 R96, R4.reuse, R42, RZ ;  /* 0x0000002a0460723c */ /* 0x040fe200000418ff */
[----:B------:R-:W-:Y:S01]  /*5460*/  IMAD.MOV.U32 R119, RZ, RZ, R250 ;  /* 0x000000ffff777224 */ /* 0x000fe200078e00fa */
[----:B------:R1:W-:Y:S06]  /*5470*/  MUFU.EX2 R187, R8 ;  /* 0x0000000800bb7308 */ /* 0x0003ec0000000800 */
[C---:B------:R-:W-:Y:S07]  /*5480*/  HMMA.16816.F32.BF16 R16, R4.reuse, R100, RZ ;  /* 0x000000640410723c */ /* 0x040fee00000418ff */
[----:B------:R-:W-:Y:S01]  /*5490*/  IMAD.MOV.U32 R101, RZ, RZ, R142 ;  /* 0x000000ffff657224 */ /* 0x000fe200078e008e */
[----:B------:R-:W-:Y:S01]  /*54a0*/  HMMA.16816.F32.BF16 R40, R4, R122, RZ ;  /* 0x0000007a0428723c */ /* 0x000fe200000418ff */
[----:B------:R-:W-:Y:S01]  /*54b0*/  MOV R100, R186 ;  /* 0x000000ba00647202 */ /* 0x000fe20000000f00 */
[----:B-1----:R-:W-:-:S02]  /*54c0*/  FFMA.FTZ R8, R137, c[0x0][0x2d0], -R2 ;  /* 0x0000b40089087a23 */ /* 0x002fc40000010802 */
[----:B------:R-:W-:Y:S02]  /*54d0*/  IMAD.MOV.U32 R137, RZ, RZ, R183 ;  /* 0x000000ffff897224 */ /* 0x000fe400078e00b7 */
[----:B------:R1:W2:Y:S02]  /*54e0*/  MUFU.EX2 R164, R8 ;  /* 0x0000000800a47308 */ /* 0x0002a40000000800 */
[----:B-1----:R-:W-:Y:S02]  /*54f0*/  FFMA.FTZ R8, R68, c[0x0][0x2d0], -R2 ;  /* 0x0000b40044087a23 */ /* 0x002fe40000010802 */
[----:B--2---:R-:W-:Y:S01]  /*5500*/  IMAD.MOV.U32 R85, RZ, RZ, R164 ;  /* 0x000000ffff557224 */ /* 0x004fe200078e00a4 */
[----:B------:R-:W-:Y:S03]  /*5510*/  HMMA.16816.F32.BF16 R68, R4, R86, RZ ;  /* 0x000000560444723c */ /* 0x000fe600000418ff */
[----:B------:R1:W2:Y:S04]  /*5520*/  MUFU.EX2 R164, R8 ;  /* 0x0000000800a47308 */ /* 0x0002a80000000800 */
[----:B------:R-:W-:-:S02]  /*5530*/  IMAD.MOV.U32 R87, RZ, RZ, R181 ;  /* 0x000000ffff577224 */ /* 0x000fc400078e00b5 */
[----:B------:R-:W-:Y:S01]  /*5540*/  IMAD.MOV.U32 R86, RZ, RZ, R180 ;  /* 0x000000ffff567224 */ /* 0x000fe200078e00b4 */
[----:B-1----:R-:W-:Y:S07]  /*5550*/  HMMA.16816.F32.BF16 R8, R4, R120, RZ ;  /* 0x000000780408723c */ /* 0x002fee00000418ff */
[----:B------:R-:W-:Y:S02]  /*5560*/  F2FP.BF16.PACK_AB R4, R194, R103 ;  /* 0x00000067c204723e */ /* 0x000fe400000010ff */
[----:B------:R-:W-:-:S02]  /*5570*/  F2FP.BF16.PACK_AB R6, R151, R230 ;  /* 0x000000e69706723e */ /* 0x000fc400000010ff */
[----:B------:R-:W-:Y:S02]  /*5580*/  F2FP.BF16.PACK_AB R5, R187, R102 ;  /* 0x00000066bb05723e */ /* 0x000fe400000010ff */
[----:B--2---:R-:W-:-:S07]  /*5590*/  F2FP.BF16.PACK_AB R7, R164, R85 ;  /* 0x00000055a407723e */ /* 0x004fce00000010ff */
[C---:B------:R-:W-:Y:S01]  /*55a0*/  HMMA.16816.F32.BF16 R180, R4.reuse, R80, R108 ;  /* 0x0000005004b4723c */ /* 0x040fe2000004186c */
[----:B------:R-:W-:Y:S06]  /*55b0*/  LDSM.16.MT88.4 R108, [R228+0x2900] ;  /* 0x00290000e46c783b */ /* 0x000fec0000004200 */
[----:B------:R-:W-:Y:S01]  /*55c0*/  IMAD.MOV.U32 R80, RZ, RZ, R195 ;  /* 0x000000ffff507224 */ /* 0x000fe200078e00c3 */
[----:B------:R-:W-:Y:S01]  /*55d0*/  HMMA.16816.F32.BF16 R88, R4, R64, R88 ;  /* 0x000000400458723c */ /* 0x000fe20000041858 */
[----:B------:R-:W-:-:S06]  /*55e0*/  MOV R81, R248 ;  /* 0x000000f800517202 */ /* 0x000fcc0000000f00 */
[----:B------:R-:W-:Y:S01]  /*55f0*/  IMAD.MOV.U32 R65, RZ, RZ, R194 ;  /* 0x000000ffff417224 */ /* 0x000fe200078e00c2 */
[----:B------:R-:W-:Y:S01]  /*5600*/  MOV R64, R193 ;  /* 0x000000c100407202 */ /* 0x000fe20000000f00 */
[C---:B------:R-:W-:Y:S08]  /*5610*/  HMMA.16816.F32.BF16 R120, R4.reuse, R24, R16 ;  /* 0x000000180478723c */ /* 0x040ff00000041810 */
[C---:B------:R-:W-:Y:S07]  /*5620*/  HMMA.16816.F32.BF16 R192, R4.reuse, R20, R8 ;  /* 0x0000001404c0723c */ /* 0x040fee0000041808 */
[----:B------:R-:W-:Y:S01]  /*5630*/  FFMA.FTZ R8, R171, c[0x0][0x2d0], -R13 ;  /* 0x0000b400ab087a23 */ /* 0x000fe2000001080d */
[C---:B------:R-:W-:Y:S01]  /*5640*/  HMMA.16816.F32.BF16 R16, R4.reuse, R82, R112 ;  /* 0x000000520410723c */ /* 0x040fe20000041870 */
[----:B------:R-:W-:Y:S01]  /*5650*/  MOV R21, R185 ;  /* 0x000000b900157202 */ /* 0x000fe20000000f00 */
[----:B------:R-:W-:Y:S01]  /*5660*/  IMAD.MOV.U32 R20, RZ, RZ, R184 ;  /* 0x000000ffff147224 */ /* 0x000fe200078e00b8 */
[----:B------:R1:W-:Y:S04]  /*5670*/  MUFU.EX2 R248, R8 ;  /* 0x0000000800f87308 */ /* 0x0003e80000000800 */
[----:B------:R-:W-:Y:S01]  /*5680*/  MOV R114, R151 ;  /* 0x0000009700727202 */ /* 0x000fe20000000f00 */
[----:B------:R-:W-:Y:S01]  /*5690*/  IMAD.MOV.U32 R83, RZ, RZ, R150 ;  /* 0x000000ffff537224 */ /* 0x000fe200078e0096 */
[----:B------:R-:W-:Y:S01]  /*56a0*/  HMMA.16816.F32.BF16 R104, R4, R66, R104 ;  /* 0x000000420468723c */ /* 0x000fe20000041868 */
[----:B------:R-:W-:Y:S01]  /*56b0*/  IMAD.MOV.U32 R150, RZ, RZ, R15 ;  /* 0x000000ffff967224 */ /* 0x000fe200078e000f */
[----:B------:R-:W-:Y:S01]  /*56c0*/  MOV R113, R148 ;  /* 0x0000009400717202 */ /* 0x000fe20000000f00 */
[----:B------:R-:W-:-:S02]  /*56d0*/  IMAD.MOV.U32 R151, RZ, RZ, R14 ;  /* 0x000000ffff977224 */ /* 0x000fc400078e000e */
[----:B------:R-:W-:Y:S01]  /*56e0*/  IMAD.MOV.U32 R112, RZ, RZ, R149 ;  /* 0x000000ffff707224 */ /* 0x000fe200078e0095 */
[----:B------:R-:W-:Y:S01]  /*56f0*/  MOV R149, R128 ;  /* 0x0000008000957202 */ /* 0x000fe20000000f00 */
[----:B------:R-:W-:Y:S01]  /*5700*/  IMAD.MOV.U32 R82, RZ, RZ, R143 ;  /* 0x000000ffff527224 */ /* 0x000fe200078e008f */
[----:B------:R-:W-:Y:S01]  /*5710*/  MOV R67, R131 ;  /* 0x0000008300437202 */ /* 0x000fe20000000f00 */
[----:B------:R-:W-:Y:S01]  /*5720*/  IMAD.MOV.U32 R66, RZ, RZ, R140 ;  /* 0x000000ffff427224 */ /* 0x000fe200078e008c */
[C---:B------:R-:W-:Y:S01]  /*5730*/  HMMA.16816.F32.BF16 R72, R4.reuse, R56, R72 ;  /* 0x000000380448723c */ /* 0x040fe20000041848 */
[----:B-1----:R-:W-:Y:S02]  /*5740*/  FFMA.FTZ R8, R170, c[0x0][0x2d0], -R13 ;  /* 0x0000b400aa087a23 */ /* 0x002fe4000001080d */
[----:B------:R-:W-:Y:S02]  /*5750*/  IMAD.MOV.U32 R115, RZ, RZ, R187 ;  /* 0x000000ffff737224 */ /* 0x000fe400078e00bb */
[----:B------:R1:W2:Y:S01]  /*5760*/  MUFU.EX2 R251, R8 ;  /* 0x0000000800fb7308 */ /* 0x0002a20000000800 */
[----:B------:R-:W-:Y:S01]  /*5770*/  IMAD.MOV.U32 R148, RZ, RZ, R129 ;  /* 0x000000ffff947224 */ /* 0x000fe200078e0081 */
[----:B------:R-:W-:Y:S01]  /*5780*/  LDSM.16.MT88.4 R184, [R225+0x1100] ;  /* 0x00110000e1b8783b */ /* 0x000fe20000004200 */
[C---:B------:R-:W-:Y:S08]  /*5790*/  HMMA.16816.F32.BF16 R32, R4.reuse, R48, R32 ;  /* 0x000000300420723c */ /* 0x040ff00000041820 */
[----:B------:R-:W-:Y:S01]  /*57a0*/  HMMA.16816.F32.BF16 R28, R4, R36, R28 ;  /* 0x00000024041c723c */ /* 0x000fe2000004181c */
[----:B-1----:R-:W-:Y:S01]  /*57b0*/  FFMA.FTZ R8, R166, c[0x0][0x2d0], -R13 ;  /* 0x0000b400a6087a23 */ /* 0x002fe2000001080d */
[----:B--2---:R-:W-:-:S06]  /*57c0*/  F2FP.BF16.PACK_AB R128, R251, R248 ;  /* 0x000000f8fb80723e */ /* 0x004fcc00000010ff */
[C---:B------:R-:W-:Y:S01]  /*57d0*/  HMMA.16816.F32.BF16 R56, R4.reuse, R58, R96 ;  /* 0x0000003a0438723c */ /* 0x040fe20000041860 */
[----:B------:R1:W-:Y:S06]  /*57e0*/  MUFU.EX2 R252, R8 ;  /* 0x0000000800fc7308 */ /* 0x0003ec0000000800 */
[----:B------:R-:W-:Y:S01]  /*57f0*/  IMAD.MOV.U32 R98, RZ, RZ, R82 ;  /* 0x000000ffff627224 */ /* 0x000fe200078e0052 */
[----:B------:R-:W-:Y:S01]  /*5800*/  HMMA.16816.F32.BF16 R44, R4, R52, R44 ;  /* 0x00000034042c723c */ /* 0x000fe2000004182c */
[----:B------:R-:W-:Y:S01]  /*5810*/  IMAD.MOV.U32 R99, RZ, RZ, R83 ;  /* 0x000000ffff637224 */ /* 0x000fe200078e0053 */
[----:B------:R-:W-:Y:S01]  /*5820*/  MOV R83, R115 ;  /* 0x0000007300537202 */ /* 0x000fe20000000f00 */
[----:B------:R-:W-:Y:S01]  /*5830*/  IMAD.MOV.U32 R82, RZ, RZ, R114 ;  /* 0x000000ffff527224 */ /* 0x000fe200078e0072 */
[----:B------:R-:W-:Y:S01]  /*5840*/  MOV R114, R80 ;  /* 0x0000005000727202 */ /* 0x000fe20000000f00 */
[----:B------:R-:W-:-:S02]  /*5850*/  IMAD.MOV.U32 R115, RZ, RZ, R81 ;  /* 0x000000ffff737224 */ /* 0x000fc400078e0051 */
[----:B------:R-:W-:Y:S01]  /*5860*/  IMAD.MOV.U32 R53, RZ, RZ, R141 ;  /* 0x000000ffff357224 */ /* 0x000fe200078e008d */
[C---:B------:R-:W-:Y:S01]  /*5870*/  HMMA.16816.F32.BF16 R48, R4.reuse, R50, R76 ;  /* 0x000000320430723c */ /* 0x040fe2000004184c */
[----:B-1----:R-:W-:Y:S01]  /*5880*/  FFMA.FTZ R8, R158, c[0x0][0x2d0], -R13 ;  /* 0x0000b4009e087a23 */ /* 0x002fe2000001080d */
[----:B------:R-:W1:Y:S01]  /*5890*/  LDSM.16.MT88.4 R140, [R226+0x1100] ;  /* 0x00110000e28c783b */ /* 0x000e620000004200 */
[----:B------:R-:W-:Y:S02]  /*58a0*/  IMAD.MOV.U32 R52, RZ, RZ, R130 ;  /* 0x000000ffff347224 */ /* 0x000fe400078e0082 */
[----:B------:R2:W3:Y:S01]  /*58b0*/  MUFU.EX2 R250, R8 ;  /* 0x0000000800fa7308 */ /* 0x0004e20000000800 */
[----:B------:R-:W-:Y:S01]  /*58c0*/  IMAD.MOV.U32 R80, RZ, RZ, R84 ;  /* 0x000000ffff507224 */ /* 0x000fe200078e0054 */
[----:B------:R-:W-:Y:S01]  /*58d0*/  LDSM.16.MT88.4 R76, [R225+0x2900] ;  /* 0x00290000e14c783b */ /* 0x000fe20000004200 */
[----:B------:R-:W-:Y:S01]  /*58e0*/  HMMA.16816.F32.BF16 R36, R4, R38, R68 ;  /* 0x000000260424723c */ /* 0x000fe20000041844 */
[----:B------:R-:W-:Y:S01]  /*58f0*/  IMAD.MOV.U32 R81, RZ, RZ, R85 ;  /* 0x000000ffff517224 */ /* 0x000fe200078e0055 */
[----:B------:R-:W-:Y:S01]  /*5900*/  MOV R85, R139 ;  /* 0x0000008b00557202 */ /* 0x000fe20000000f00 */
[----:B------:R-:W-:-:S05]  /*5910*/  IMAD.MOV.U32 R84, RZ, RZ, R117 ;  /* 0x000000ffff547224 */ /* 0x000fca00078e0075 */
[----:B------:R-:W-:Y:S01]  /*5920*/  HMMA.16816.F32.BF16 R24, R4, R26, R60 ;  /* 0x0000001a0418723c */ /* 0x000fe2000004183c */
[----:B--2---:R-:W-:-:S07]  /*5930*/  FFMA.FTZ R8, R156, c[0x0][0x2d0], -R12 ;  /* 0x0000b4009c087a23 */ /* 0x004fce000001080c */
[----:B------:R-:W-:Y:S01]  /*5940*/  HMMA.16816.F32.BF16 R40, R4, R22, R40 ;  /* 0x000000160428723c */ /* 0x000fe20000041828 */
[----:B------:R2:W-:Y:S01]  /*5950*/  MUFU.EX2 R171, R8 ;  /* 0x0000000800ab7308 */ /* 0x0005e20000000800 */
[----:B------:R-:W-:Y:S01]  /*5960*/  MOV R69, R99 ;  /* 0x0000006300457202 */ /* 0x000fe20000000f00 */
[----:B------:R-:W-:Y:S01]  /*5970*/  LDSM.16.MT88.4 R60, [R227+0x1100] ;  /* 0x00110000e33c783b */ /* 0x000fe20000004200 */
[----:B---3--:R-:W-:Y:S01]  /*5980*/  F2FP.BF16.PACK_AB R130, R250, R252 ;  /* 0x000000fcfa82723e */ /* 0x008fe200000010ff */
[----:B------:R-:W-:Y:S01]  /*5990*/  IMAD.MOV.U32 R68, RZ, RZ, R98 ;  /* 0x000000ffff447224 */ /* 0x000fe200078e0062 */
[----:B------:R-:W-:Y:S01]  /*59a0*/  MOV R96, R100 ;  /* 0x0000006400607202 */ /* 0x000fe20000000f00 */
[----:B------:R-:W-:Y:S01]  /*59b0*/  IMAD.MOV.U32 R139, RZ, RZ, R233 ;  /* 0x000000ffff8b7224 */ /* 0x000fe200078e00e9 */
[----:B------:R-:W-:Y:S01]  /*59c0*/  MOV R117, R118 ;  /* 0x0000007600757202 */ /* 0x000fe20000000f00 */
[----:B--2---:R-:W-:-:S04]  /*59d0*/  FFMA.FTZ R8, R157, c[0x0][0x2d0], -R12 ;  /* 0x0000b4009d087a23 */ /* 0x004fc8000001080c */
[----:B------:R2:W3:Y:S02]  /*59e0*/  MUFU.EX2 R166, R8 ;  /* 0x0000000800a67308 */ /* 0x0004e40000000800 */
[----:B--2---:R-:W-:Y:S01]  /*59f0*/  FFMA.FTZ R8, R165, c[0x0][0x2d0], -R12 ;  /* 0x0000b400a5087a23 */ /* 0x004fe2000001080c */
[----:B------:R-:W-:Y:S02]  /*5a00*/  MOV R99, R82 ;  /* 0x0000005200637202 */ /* 0x000fe40000000f00 */
[----:B---3--:R-:W-:-:S03]  /*5a10*/  F2FP.BF16.PACK_AB R129, R166, R171 ;  /* 0x000000aba681723e */ /* 0x008fc600000010ff */
[----:B------:R2:W-:Y:S02]  /*5a20*/  MUFU.EX2 R170, R8 ;  /* 0x0000000800aa7308 */ /* 0x0005e40000000800 */
[----:B--2---:R-:W-:Y:S02]  /*5a30*/  FFMA.FTZ R8, R159, c[0x0][0x2d0], -R12 ;  /* 0x0000b4009f087a23 */ /* 0x004fe4000001080c */
[----:B------:R-:W-:Y:S01]  /*5a40*/  HMMA.16816.F32.BF16 R12, R4, R54, R92 ;  /* 0x00000036040c723c */ /* 0x000fe2000004185c */
[----:B------:R-:W-:Y:S03]  /*5a50*/  LDSM.16.MT88.4 R92, [R226+0x2900] ;  /* 0x00290000e25c783b */ /* 0x000fe60000004200 */
[----:B------:R2:W3:Y:S01]  /*5a60*/  MUFU.EX2 R165, R8 ;  /* 0x0000000800a57308 */ /* 0x0004e20000000800 */
[----:B------:R-:W-:Y:S01]  /*5a70*/  MOV R82, R230 ;  /* 0x000000e600527202 */ /* 0x000fe20000000f00 */
[----:B------:R-:W4:Y:S01]  /*5a80*/  LDSM.16.MT88.4 R156, [R228+0x1100] ;  /* 0x00110000e49c783b */ /* 0x000f220000004200 */
[----:B------:R-:W-:Y:S01]  /*5a90*/  IMAD.MOV.U32 R54, RZ, RZ, R66 ;  /* 0x000000ffff367224 */ /* 0x000fe200078e0042 */
[----:B------:R-:W-:Y:S01]  /*5aa0*/  MOV R55, R67 ;  /* 0x0000004300377202 */ /* 0x000fe20000000f00 */
[----:B------:R-:W-:Y:S01]  /*5ab0*/  FFMA.FTZ R4, R172, c[0x0][0x2d0], -R0 ;  /* 0x0000b400ac047a23 */ /* 0x000fe20000010800 */
[----:B------:R-:W-:Y:S01]  /*5ac0*/  MOV R66, R112 ;  /* 0x0000007000427202 */ /* 0x000fe20000000f00 */
[----:B------:R-:W-:-:S02]  /*5ad0*/  IMAD.MOV.U32 R67, RZ, RZ, R113 ;  /* 0x000000ffff437224 */ /* 0x000fc400078e0071 */
[----:B------:R1:W-:Y:S01]  /*5ae0*/  MUFU.EX2 R23, R4 ;  /* 0x0000000400177308 */ /* 0x0003e20000000800 */
[----:B------:R-:W-:Y:S02]  /*5af0*/  IMAD.MOV.U32 R112, RZ, RZ, R64 ;  /* 0x000000ffff707224 */ /* 0x000fe400078e0040 */
[----:B------:R-:W-:Y:S01]  /*5b00*/  IMAD.MOV.U32 R70, RZ, RZ, R66 ;  /* 0x000000ffff467224 */ /* 0x000fe200078e0042 */
[----:B--2---:R-:W2:Y:S01]  /*5b10*/  LDSM.16.MT88.4 R8, [R227+0x2900] ;  /* 0x00290000e308783b */ /* 0x004ea20000004200 */
[----:B------:R-:W-:Y:S01]  /*5b20*/  IMAD.MOV.U32 R71, RZ, RZ, R67 ;  /* 0x000000ffff477224 */ /* 0x000fe200078e0043 */
[----:B---3--:R-:W-:Y:S01]  /*5b30*/  F2FP.BF16.PACK_AB R131, R165, R170 ;  /* 0x000000aaa583723e */ /* 0x008fe200000010ff */
[----:B------:R-:W-:Y:S02]  /*5b40*/  IMAD.MOV.U32 R66, RZ, RZ, R20 ;  /* 0x000000ffff427224 */ /* 0x000fe400078e0014 */
[----:B------:R-:W-:Y:S02]  /*5b50*/  IMAD.MOV.U32 R67, RZ, RZ, R21 ;  /* 0x000000ffff437224 */ /* 0x000fe400078e0015 */
[----:B------:R-:W-:-:S02]  /*5b60*/  IMAD.MOV.U32 R20, RZ, RZ, R102 ;  /* 0x000000ffff147224 */ /* 0x000fc400078e0066 */
[----:B------:R-:W-:Y:S01]  /*5b70*/  IMAD.MOV.U32 R21, RZ, RZ, R229 ;  /* 0x000000ffff157224 */ /* 0x000fe200078e00e5 */
[----:B------:R-:W-:Y:S01]  /*5b80*/  MOV R98, R82 ;  /* 0x0000005200627202 */ /* 0x000fe20000000f00 */
[----:B-1----:R-:W-:Y:S01]  /*5b90*/  FFMA.FTZ R4, R173, c[0x0][0x2d0], -R0 ;  /* 0x0000b400ad047a23 */ /* 0x002fe20000010800 */
[C---:B------:R-:W-:Y:S01]  /*5ba0*/  HMMA.16816.F32.BF16 R132, R128.reuse, R140, R188 ;  /* 0x0000008c8084723c */ /* 0x040fe200000418bc */
[----:B------:R-:W-:Y:S01]  /*5bb0*/  IMAD.MOV.U32 R113, RZ, RZ, R65 ;  /* 0x000000ffff717224 */ /* 0x000fe200078e0041 */
[----:B------:R-:W-:Y:S01]  /*5bc0*/  MOV R65, R87 ;  /* 0x0000005700417202 */ /* 0x000fe20000000f00 */
[----:B------:R-:W-:Y:S01]  /*5bd0*/  IMAD.MOV.U32 R64, RZ, RZ, R86 ;  /* 0x000000ffff407224 */ /* 0x000fe200078e0056 */
[----:B------:R1:W3:Y:S01]  /*5be0*/  MUFU.EX2 R22, R4 ;  /* 0x0000000400167308 */ /* 0x0002e20000000800 */
[----:B------:R-:W-:Y:S01]  /*5bf0*/  IMAD.MOV.U32 R173, RZ, RZ, R99 ;  /* 0x000000ffffad7224 */ /* 0x000fe200078e0063 */
[----:B------:R-:W-:Y:S01]  /*5c00*/  MOV R86, R137 ;  /* 0x0000008900567202 */ /* 0x000fe20000000f00 */
[----:B------:R-:W-:Y:S01]  /*5c10*/  IMAD.MOV.U32 R87, RZ, RZ, R119 ;  /* 0x000000ffff577224 */ /* 0x000fe200078e0077 */
[C---:B------:R-:W-:Y:S01]  /*5c20*/  HMMA.16816.F32.BF16 R176, R128.reuse, R184, R176 ;  /* 0x000000b880b0723c */ /* 0x040fe200000418b0 */
[----:B------:R-:W-:Y:S01]  /*5c30*/  IMAD.MOV.U32 R99, RZ, RZ, R20 ;  /* 0x000000ffff637224 */ /* 0x000fe200078e0014 */
[----:B------:R-:W-:Y:S01]  /*5c40*/  MOV R20, R21 ;  /* 0x0000001500147202 */ /* 0x000fe20000000f00 */
[----:B------:R-:W-:Y:S01]  /*5c50*/  IMAD.MOV.U32 R97, RZ, RZ, R67 ;  /* 0x000000ffff617224 */ /* 0x000fe200078e0043 */
[----:B------:R-:W-:Y:S01]  /*5c60*/  MOV R82, R114 ;  /* 0x0000007200527202 */ /* 0x000fe20000000f00 */
[----:B------:R-:W-:Y:S01]  /*5c70*/  IMAD.MOV.U32 R67, RZ, RZ, R113 ;  /* 0x000000ffff437224 */ /* 0x000fe200078e0071 */
[----:B------:R-:W-:Y:S01]  /*5c80*/  MOV R114, R80 ;  /* 0x0000005000727202 */ /* 0x000fe20000000f00 */
[----:B------:R-:W-:Y:S01]  /*5c90*/  IMAD.MOV.U32 R113, RZ, RZ, R65 ;  /* 0x000000ffff717224 */ /* 0x000fe200078e0041 */
[----:B----4-:R-:W-:Y:S01]  /*5ca0*/  HMMA.16816.F32.BF16 R148, R128, R156, R148 ;  /* 0x0000009c8094723c */ /* 0x010fe20000041894 */
[--C-:B-1----:R-:W-:Y:S01]  /*5cb0*/  FFMA.FTZ R4, R174, c[0x0][0x2d0], -R0.reuse ;  /* 0x0000b400ae047a23 */ /* 0x102fe20000010800 */
[----:B------:R-:W-:Y:S01]  /*5cc0*/  MOV R174, R66 ;  /* 0x0000004200ae7202 */ /* 0x000fe20000000f00 */
[----:B------:R-:W-:Y:S01]  /*5cd0*/  FFMA.FTZ R0, R175, c[0x0][0x2d0], -R0 ;  /* 0x0000b400af007a23 */ /* 0x000fe20000010800 */
        /* <DEDUP_REMOVED lines=8> */
[----:B------:R-:W-:Y:S02]  /*5d60*/  IMAD.MOV.U32 R81, RZ, RZ, R85 ;  /* 0x000000ffff517224 */ /* 0x000fe400078e0055 */
[----:B------:R-:W-:Y:S01]  /*5d70*/  HMMA.16816.F32.BF16 R84, R128, R92, R244 ;  /* 0x0000005c8054723c */ /* 0x000fe200000418f4 */
[----:B------:R-:W-:Y:S01]  /*5d80*/  MOV R102, R224 ;  /* 0x000000e000667202 */ /* 0x000fe20000000f00 */
[----:B------:R-:W-:Y:S02]  /*5d90*/  IMAD.MOV.U32 R137, RZ, RZ, R138 ;  /* 0x000000ffff897224 */ /* 0x000fe400078e008a */
[----:B------:R-:W-:-:S03]  /*5da0*/  IMAD.MOV.U32 R119, RZ, RZ, R136 ;  /* 0x000000ffff777224 */ /* 0x000fc600078e0088 */
[----:B------:R-:W-:Y:S02]  /*5db0*/  IMAD.MOV.U32 R244, RZ, RZ, R20 ;  /* 0x000000fffff47224 */ /* 0x000fe400078e0014 */
[----:B------:R1:W-:Y:S01]  /*5dc0*/  MUFU.EX2 R20, R0 ;  /* 0x0000000000147308 */ /* 0x0003e20000000800 */
[----:B------:R-:W-:-:S07]  /*5dd0*/  MOV R247, R97 ;  /* 0x0000006100f77202 */ /* 0x000fce0000000f00 */
[----:B------:R-:W4:Y:S01]  /*5de0*/  MUFU.EX2 R21, R4 ;  /* 0x0000000400157308 */ /* 0x000f220000000800 */
[----:B------:R-:W-:Y:S01]  /*5df0*/  IMAD.MOV.U32 R246, RZ, RZ, R98 ;  /* 0x000000fffff67224 */ /* 0x000fe200078e0062 */
[----:B------:R-:W-:Y:S01]  /*5e00*/  MOV R245, R99 ;  /* 0x0000006300f57202 */ /* 0x000fe20000000f00 */
[----:B------:R-:W-:Y:S01]  /*5e10*/  IMAD.MOV.U32 R118, RZ, RZ, R231 ;  /* 0x000000ffff767224 */ /* 0x000fe200078e00e7 */
[----:B------:R-:W-:Y:S01]  /*5e20*/  MOV R138, R232 ;  /* 0x000000e8008a7202 */ /* 0x000fe20000000f00 */
[----:B------:R-:W-:Y:S01]  /*5e30*/  HMMA.16816.F32.BF16 R188, R128, R186, R220 ;  /* 0x000000ba80bc723c */ /* 0x000fe200000418dc */
[----:B------:R-:W-:Y:S02]  /*5e40*/  IMAD.MOV.U32 R136, RZ, RZ, R234 ;  /* 0x000000ffff887224 */ /* 0x000fe400078e00ea */
[----:B-1----:R-:W-:Y:S01]  /*5e50*/  FFMA.FTZ R0, R160, c[0x0][0x2d0], -R2 ;  /* 0x0000b400a0007a23 */ /* 0x002fe20000010802 */
[----:B------:R-:W-:Y:S01]  /*5e60*/  MOV R99, R102 ;  /* 0x0000006600637202 */ /* 0x000fe20000000f00 */
[----:B------:R-:W-:Y:S01]  /*5e70*/  IMAD.MOV.U32 R98, RZ, RZ, R103 ;  /* 0x000000ffff627224 */ /* 0x000fe200078e0067 */
[----:B------:R1:W5:Y:S01]  /*5e80*/  LDL.LU R234, [R1+0x68] ;  /* 0x0000680001ea7983 */ /* 0x0003620000300800 */
[----:B------:R2:W-:Y:S01]  /*5e90*/  MUFU.EX2 R5, R0 ;  /* 0x0000000000057308 */ /* 0x0005e20000000800 */
[----:B------:R-:W-:-:S02]  /*5ea0*/  IMAD.MOV.U32 R97, RZ, RZ, R101 ;  /* 0x000000ffff617224 */ /* 0x000fc400078e0065 */
[C---:B------:R-:W-:Y:S01]  /*5eb0*/  HMMA.16816.F32.BF16 R100, R128.reuse, R108, R212 ;  /* 0x0000006c8064723c */ /* 0x040fe200000418d4 */
[----:B------:R-:W-:Y:S01]  /*5ec0*/  IMAD.MOV.U32 R223, RZ, RZ, R96 ;  /* 0x000000ffffdf7224 */ /* 0x000fe200078e0060 */
[----:B------:R-:W-:Y:S01]  /*5ed0*/  MOV R220, R99 ;  /* 0x0000006300dc7202 */ /* 0x000fe20000000f00 */
[----:B------:R-:W-:Y:S01]  /*5ee0*/  IMAD.MOV.U32 R221, RZ, RZ, R98 ;  /* 0x000000ffffdd7224 */ /* 0x000fe200078e0062 */
[----:B------:R1:W5:Y:S01]  /*5ef0*/  LDL.LU R233, [R1+0x64] ;  /* 0x0000640001e97983 */ /* 0x0003620000300800 */
[--C-:B--2---:R-:W-:Y:S02]  /*5f00*/  FFMA.FTZ R0, R161, c[0x0][0x2d0], -R2.reuse ;  /* 0x0000b400a1007a23 */ /* 0x104fe40000010802 */
[----:B------:R-:W-:Y:S01]  /*5f10*/  MOV R215, R66 ;  /* 0x0000004200d77202 */ /* 0x000fe20000000f00 */
        /* <DEDUP_REMOVED lines=10> */
[----:B------:R-:W-:Y:S01]  /*5fc0*/  HMMA.16816.F32.BF16 R52, R128, R60, R52 ;  /* 0x0000003c8034723c */ /* 0x000fe20000041834 */
[----:B------:R1:W5:Y:S01]  /*5fd0*/  LDL.LU R232, [R1+0x60] ;  /* 0x0000600001e87983 */ /* 0x0003620000300800 */
[--C-:B--2---:R-:W-:Y:S01]  /*5fe0*/  FFMA.FTZ R0, R162, c[0x0][0x2d0], -R2.reuse ;  /* 0x0000b400a2007a23 */ /* 0x104fe20000010802 */
[----:B------:R-:W-:Y:S01]  /*5ff0*/  MOV R114, R64 ;  /* 0x0000004000727202 */ /* 0x000fe20000000f00 */
[----:B------:R-:W-:-:S02]  /*6000*/  FFMA.FTZ R2, R163, c[0x0][0x2d0], -R2 ;  /* 0x0000b400a3027a23 */ /* 0x000fc40000010802 */
[----:B------:R-:W-:Y:S02]  /*6010*/  IMAD.MOV.U32 R113, RZ, RZ, R115 ;  /* 0x000000ffff717224 */ /* 0x000fe400078e0073 */
[----:B------:R-:W-:Y:S01]  /*6020*/  IMAD.MOV.U32 R65, RZ, RZ, R119 ;  /* 0x000000ffff417224 */ /* 0x000fe200078e0077 */
[----:B------:R-:W-:Y:S01]  /*6030*/  MUFU.EX2 R0, R0 ;  /* 0x0000000000007308 */ /* 0x000fe20000000800 */
[----:B------:R-:W-:Y:S01]  /*6040*/  IMAD.MOV.U32 R115, RZ, RZ, R81 ;  /* 0x000000ffff737224 */ /* 0x000fe200078e0051 */
[----:B------:R-:W-:Y:S02]  /*6050*/  MOV R64, R137 ;  /* 0x0000008900407202 */ /* 0x000fe40000000f00 */
[----:B------:R-:W-:Y:S01]  /*6060*/  MOV R80, R117 ;  /* 0x0000007500507202 */ /* 0x000fe20000000f00 */
[----:B------:R-:W-:Y:S01]  /*6070*/  IMAD.MOV.U32 R7, RZ, RZ, R112 ;  /* 0x000000ffff077224 */ /* 0x000fe200078e0070 */
[C---:B------:R-:W-:Y:S01]  /*6080*/  HMMA.16816.F32.BF16 R68, R128.reuse, R76, R68 ;  /* 0x0000004c8044723c */ /* 0x040fe20000041844 */
[----:B------:R2:W5:Y:S01]  /*6090*/  LDL.LU R231, [R1+0x5c] ;  /* 0x00005c0001e77983 */ /* 0x0005620000300800 */
[----:B------:R-:W1:Y:S01]  /*60a0*/  MUFU.EX2 R2, R2 ;  /* 0x0000000200027308 */ /* 0x000e620000000800 */
[----:B------:R-:W-:Y:S01]  /*60b0*/  IMAD.MOV.U32 R81, RZ, RZ, R139 ;  /* 0x000000ffff517224 */ /* 0x000fe200078e008b */
[----:B------:R-:W-:Y:S01]  /*60c0*/  MOV R137, R138 ;  /* 0x0000008a00897202 */ /* 0x000fe20000000f00 */
[----:B------:R-:W-:Y:S01]  /*60d0*/  IMAD.MOV.U32 R139, RZ, RZ, R118 ;  /* 0x000000ffff8b7224 */ /* 0x000fe200078e0076 */
[----:B------:R-:W-:Y:S01]  /*60e0*/  MOV R138, R116 ;  /* 0x00000074008a7202 */ /* 0x000fe20000000f00 */
[----:B------:R-:W-:Y:S01]  /*60f0*/  IMAD.MOV.U32 R6, RZ, RZ, R114 ;  /* 0x000000ffff067224 */ /* 0x000fe200078e0072 */
[C---:B------:R-:W-:Y:S01]  /*6100*/  HMMA.16816.F32.BF16 R116, R128.reuse, R8, R144 ;  /* 0x000000088074723c */ /* 0x040fe20000041890 */
[----:B------:R-:W-:Y:S01]  /*6110*/  MOV R172, R113 ;  /* 0x0000007100ac7202 */ /* 0x000fe20000000f00 */
[----:B------:R2:W5:Y:S04]  /*6120*/  LDL.LU R230, [R1+0x58] ;  /* 0x0000580001e67983 */ /* 0x0005680000300800 */
[----:B------:R2:W5:Y:S02]  /*6130*/  LDL.LU R229, [R1+0x54] ;  /* 0x0000540001e57983 */ /* 0x0005640000300800 */
[----:B------:R-:W-:Y:S02]  /*6140*/  HMMA.16816.F32.BF16 R144, R128, R142, R216 ;  /* 0x0000008e8090723c */ /* 0x000fe400000418d8 */
[----:B------:R2:W5:Y:S01]  /*6150*/  LDL.LU R224, [R1+0x50] ;  /* 0x0000500001e07983 */ /* 0x0005620000300800 */
[----:B------:R-:W-:Y:S01]  /*6160*/  UIMAD.WIDE.U32 UR18, UR17, UR4, URZ ;  /* 0x00000004111272a5 */ /* 0x000fe2000f8e003f */
[----:B------:R-:W-:-:S02]  /*6170*/  PLOP3.LUT P0, PT, PT, PT, UP2, 0x40, 0x0 ;  /* 0x000000000000781c */ /* 0x000fc40003f0e828 */
[----:B------:R-:W-:Y:S01]  /*6180*/  IADD3 R242, R242, -0x2, RZ ;  /* 0xfffffffef2f27810 */ /* 0x000fe20007ffe0ff */
[----:B------:R-:W-:Y:S01]  /*6190*/  IMAD.MOV.U32 R219, RZ, RZ, R66 ;  /* 0x000000ffffdb7224 */ /* 0x000fe200078e0042 */
[C---:B------:R-:W-:Y:S01]  /*61a0*/  HMMA.16816.F32.BF16 R160, R128.reuse, R158, R208 ;  /* 0x0000009e80a0723c */ /* 0x040fe200000418d0 */
[----:B------:R-:W-:Y:S01]  /*61b0*/  MOV R218, R67 ;  /* 0x0000004300da7202 */ /* 0x000fe20000000f00 */
[----:B------:R-:W-:Y:S01]  /*61c0*/  IMAD.MOV.U32 R217, RZ, RZ, R82 ;  /* 0x000000ffffd97224 */ /* 0x000fe200078e0052 */
[----:B------:R-:W-:Y:S01]  /*61d0*/  MOV R216, R83 ;  /* 0x0000005300d87202 */ /* 0x000fe20000000f00 */
[----:B------:R-:W-:Y:S02]  /*61e0*/  @UP3 UMOV UR7, UR19 ;  /* 0x0000001300073c82 */ /* 0x000fe40008000000 */
[----:B------:R-:W-:Y:S01]  /*61f0*/  @UP3 USHF.R.U32.HI UR17, URZ, UR5, UR7 ;  /* 0x000000053f113299 */ /* 0x000fe20008011607 */
[----:B------:R-:W-:Y:S01]  /*6200*/  IMAD.MOV.U32 R209, RZ, RZ, R64 ;  /* 0x000000ffffd17224 */ /* 0x000fe200078e0040 */
[----:B------:R-:W-:Y:S01]  /*6210*/  MOV R210, R65 ;  /* 0x0000004100d27202 */ /* 0x000fe20000000f00 */
[----:B------:R-:W-:Y:S01]  /*6220*/  IMAD.MOV.U32 R211, RZ, RZ, R80 ;  /* 0x000000ffffd37224 */ /* 0x000fe200078e0050 */
[----:B------:R-:W-:Y:S01]  /*6230*/  HMMA.16816.F32.BF16 R64, R128, R62, R204 ;  /* 0x0000003e8040723c */ /* 0x000fe200000418cc */
[----:B------:R-:W-:Y:S01]  /*6240*/  MOV R208, R115 ;  /* 0x0000007300d07202 */ /* 0x000fe20000000f00 */
[----:B------:R-:W-:-:S03]  /*6250*/  UIADD3 UR4, UR16, UR17, URZ ;  /* 0x0000001110047290 */ /* 0x000fc6000fffe03f */
[----:B------:R-:W-:Y:S02]  /*6260*/  ULDC UR16, c[0x0][0x328] ;  /* 0x0000ca0000107ab9 */ /* 0x000fe40000000800 */
[----:B------:R-:W-:Y:S01]  /*6270*/  MOV R204, R81 ;  /* 0x0000005100cc7202 */ /* 0x000fe20000000f00 */
[C---:B------:R-:W-:Y:S01]  /*6280*/  HMMA.16816.F32.BF16 R96, R128.reuse, R94, R196 ;  /* 0x0000005e8060723c */ /* 0x040fe200000418c4 */
[----:B------:R-:W-:Y:S01]  /*6290*/  MOV R206, R139 ;  /* 0x0000008b00ce7202 */ /* 0x000fe20000000f00 */
[----:B------:R-:W-:Y:S01]  /*62a0*/  IMAD.MOV.U32 R205, RZ, RZ, R137 ;  /* 0x000000ffffcd7224 */ /* 0x000fe200078e0089 */
[----:B------:R-:W-:Y:S01]  /*62b0*/  UIADD3 UR16, UR4, UR16, URZ ;  /* 0x0000001004107290 */ /* 0x000fe2000fffe03f */
[----:B------:R-:W-:Y:S02]  /*62c0*/  IMAD.MOV.U32 R207, RZ, RZ, R138 ;  /* 0x000000ffffcf7224 */ /* 0x000fe400078e008a */
[----:B------:R-:W-:Y:S02]  /*62d0*/  FADD.FTZ R7, R7, R204 ;  /* 0x000000cc07077221 */ /* 0x000fe40000010000 */
[----:B------:R-:W-:Y:S02]  /*62e0*/  HMMA.16816.F32.BF16 R80, R128, R78, R200 ;  /* 0x0000004e8050723c */ /* 0x000fe400000418c8 */
[----:B------:R-:W-:-:S04]  /*62f0*/  FADD.FTZ R7, R208, R7 ;  /* 0x00000007d0077221 */ /* 0x000fc80000010000 */
[----:B------:R-:W-:Y:S01]  /*6300*/  FADD.FTZ R7, R211, R7 ;  /* 0x00000007d3077221 */ /* 0x000fe20000010000 */
[----:B------:R-:W-:Y:S01]  /*6310*/  MOV R203, R136 ;  /* 0x0000008800cb7202 */ /* 0x000fe20000000f00 */
[C---:B------:R-:W-:Y:S02]  /*6320*/  HMMA.16816.F32.BF16 R112, R128.reuse, R110, R152 ;  /* 0x0000006e8070723c */ /* 0x040fe40000041898 */
[----:B------:R-:W-:Y:S02]  /*6330*/  FADD.FTZ R7, R220, R7 ;  /* 0x00000007dc077221 */ /* 0x000fe40000010000 */
[----:B------:R-:W-:Y:S02]  /*6340*/  FADD.FTZ R6, R6, R203 ;  /* 0x000000cb06067221 */ /* 0x000fe40000010000 */
[----:B------:R-:W-:Y:S02]  /*6350*/  FADD.FTZ R7, R212, R7 ;  /* 0x00000007d4077221 */ /* 0x000fe40000010000 */
[----:B------:R-:W-:Y:S01]  /*6360*/  HMMA.16816.F32.BF16 R128, R128, R10, R124 ;  /* 0x0000000a8080723c */ /* 0x000fe2000004187c */
[----:B------:R-:W-:-:S04]  /*6370*/  FADD.FTZ R6, R207, R6 ;  /* 0x00000006cf067221 */ /* 0x000fc80000010000 */
[----:B------:R-:W-:Y:S02]  /*6380*/  FADD.FTZ R6, R210, R6 ;  /* 0x00000006d2067221 */ /* 0x000fe40000010000 */
[----:B---3--:R-:W-:Y:S02]  /*6390*/  F2FP.BF16.PACK_AB R124, R22, R23 ;  /* 0x00000017167c723e */ /* 0x008fe400000010ff */
[----:B----4-:R-:W-:Y:S01]  /*63a0*/  F2FP.BF16.PACK_AB R126, R20, R21 ;  /* 0x00000015147e723e */ /* 0x010fe200000010ff */
[----:B------:R-:W-:Y:S01]  /*63b0*/  FADD.FTZ R6, R219, R6 ;  /* 0x00000006db067221 */ /* 0x000fe20000010000 */
[----:B-1----:R-:W-:Y:S02]  /*63c0*/  F2FP.BF16.PACK_AB R125, R4, R5 ;  /* 0x00000005047d723e */ /* 0x002fe400000010ff */
[----:B------:R-:W-:-:S07]  /*63d0*/  F2FP.BF16.PACK_AB R127, R2, R0 ;  /* 0x00000000027f723e */ /* 0x000fce00000010ff */
[C---:B------:R-:W-:Y:S08]  /*63e0*/  HMMA.16816.F32.BF16 R152, R124.reuse, R156, R72 ;  /* 0x0000009c7c98723c */ /* 0x040ff00000041848 */
[C---:B------:R-:W-:Y:S08]  /*63f0*/  HMMA.16816.F32.BF16 R156, R124.reuse, R158, R56 ;  /* 0x0000009e7c9c723c */ /* 0x040ff00000041838 */
[C---:B------:R-:W-:Y:S08]  /*6400*/  HMMA.16816.F32.BF16 R56, R124.reuse, R60, R44 ;  /* 0x0000003c7c38723c */ /* 0x040ff0000004182c */
[C---:B------:R-:W-:Y:S07]  /*6410*/  HMMA.16816.F32.BF16 R60, R124.reuse, R62, R12 ;  /* 0x0000003e7c3c723c */ /* 0x040fee000004180c */
        /* <DEDUP_REMOVED lines=8> */
[----:B------:R-:W-:-:S04]  /*64a0*/  FADD.FTZ R13, R221, R13 ;  /* 0x0000000ddd0d7221 */ /* 0x000fc80000010000 */
[----:B------:R-:W-:Y:S01]  /*64b0*/  FADD.FTZ R6, R214, R13 ;  /* 0x0000000dd6067221 */ /* 0x000fe20000010000 */
        /* <DEDUP_REMOVED lines=11> */
[----:B------:R-:W-:-:S03]  /*6570*/  FADD.FTZ R8, R174, R12 ;  /* 0x0000000cae087221 */ /* 0x000fc60000010000 */
[C---:B------:R-:W-:Y:S08]  /*6580*/  HMMA.16816.F32.BF16 R88, R124.reuse, R92, R28 ;  /* 0x0000005c7c58723c */ /* 0x040ff0000004181c */
[C---:B------:R-:W-:Y:S08]  /*6590*/  HMMA.16816.F32.BF16 R184, R124.reuse, R186, R16 ;  /* 0x000000ba7cb8723c */ /* 0x040ff00000041810 */
[C---:B------:R-:W-:Y:S08]  /*65a0*/  HMMA.16816.F32.BF16 R76, R124.reuse, R78, R48 ;  /* 0x0000004e7c4c723c */ /* 0x040ff00000041830 */
[C---:B------:R-:W-:Y:S08]  /*65b0*/  HMMA.16816.F32.BF16 R92, R124.reuse, R94, R36 ;  /* 0x0000005e7c5c723c */ /* 0x040ff00000041824 */
[C---:B------:R-:W-:Y:S08]  /*65c0*/  HMMA.16816.F32.BF16 R108, R124.reuse, R110, R24 ;  /* 0x0000006e7c6c723c */ /* 0x040ff00000041818 */
[----:B------:R-:W-:Y:S07]  /*65d0*/  HMMA.16816.F32.BF16 R124, R124, R10, R40 ;  /* 0x0000000a7c7c723c */ /* 0x000fee0000041828 */
        /* <DEDUP_REMOVED lines=17> */
[----:B------:R1:W-:Y:S01]  /*66f0*/  STL [R1+0x18], R0 ;  /* 0x0000180001007387 */ /* 0x0003e20000100800 */
[----:B------:R-:W-:-:S03]  /*6700*/  FADD.FTZ R5, R20, R6 ;  /* 0x0000000614057221 */ /* 0x000fc60000010000 */
[----:B------:R2:W-:Y:S04]  /*6710*/  STL [R1+0x1c], R7 ;  /* 0x00001c0701007387 */ /* 0x0005e80000100800 */
[----:B------:R2:W-:Y:S01]  /*6720*/  STL [R1+0x20], R5 ;  /* 0x0000200501007387 */ /* 0x0005e20000100800 */
[----:B-1----:R-:W-:-:S05]  /*6730*/  FADD.FTZ R0, R2, R4 ;  /* 0x0000000402007221 */ /* 0x002fca0000010000 */
[----:B------:R2:W-:Y:S01]  /*6740*/  STL [R1+0x24], R0 ;  /* 0x0000240001007387 */ /* 0x0005e20000100800 */
[----:B------:R-:W-:Y:S05]  /*6750*/  @P0 BRA `(.L_x_466) ;  /* 0x0000013000000947 */ /* 0x000fea0003800000 */
[----:B------:R-:W-:Y:S01]  /*6760*/  ISETP.LT.AND P0, PT, RZ, UR4, PT ;  /* 0x00000004ff007c0c */ /* 0x000fe2000bf01270 */
[----:B------:R-:W-:Y:S02]  /*6770*/  UIADD3 UR17, UR4, -0x1, URZ ;  /* 0xffffffff04117890 */ /* 0x000fe4000fffe03f */
[----:B------:R-:W-:-:S10]  /*6780*/  ULDC UR7, c[0x0][0x32c] ;  /* 0x0000cb0000077ab9 */ /* 0x000fd40000000800 */
[----:B------:R-:W-:Y:S05]  /*6790*/  @P0 BRA `(.L_x_467) ;  /* 0x0000007000000947 */ /* 0x000fea0003800000 */
[----:B------:R-:W-:Y:S02]  /*67a0*/  UISETP.NE.AND UP0, UPT, UR7, 0x1, UPT ;  /* 0x000000010700788c */ /* 0x000fe4000bf05270 */
[----:B------:R-:W-:-:S03]  /*67b0*/  UIADD3 UR17, -UR4, URZ, URZ ;  /* 0x0000003f04117290 */ /* 0x000fc6000fffe13f */
[----:B------:R-:W-:Y:S02]  /*67c0*/  ULDC.64 UR4, c[0x0][0x330] ;  /* 0x0000cc0000047ab9 */ /* 0x000fe40000000a00 */
[----:B------:R-:W-:-:S04]  /*67d0*/  UIMAD.WIDE.U32 UR18, UR17, UR4, URZ ;  /* 0x00000004111272a5 */ /* 0x000fc8000f8e003f */
[----:B------:R-:W-:-:S04]  /*67e0*/  @UP0 USHF.R.U32.HI UR17, URZ, UR5, UR19 ;  /* 0x000000053f110299 */ /* 0x000fc80008011613 */
[----:B------:R-:W-:Y:S01]  /*67f0*/  ULOP3.LUT UR17, URZ, UR17, URZ, 0x33, !UPT ;  /* 0x000000113f117292 */ /* 0x000fe2000f8e333f */
[----:B------:R-:W-:Y:S05]  /*6800*/  BRA `(.L_x_468) ;  /* 0x0000004000007947 */ /* 0x000fea0003800000 */
.L_x_467:
[----:B------:R-:W-:Y:S02]  /*6810*/  UISETP.NE.AND UP0, UPT, UR7, 0x1, UPT ;  /* 0x000000010700788c */ /* 0x000fe4000bf05270 */
[----:B------:R-:W-:Y:S02]  /*6820*/  ULDC.64 UR4, c[0x0][0x330] ;  /* 0x0000cc0000047ab9 */ /* 0x000fe40000000a00 */
[----:B------:R-:W-:-:S07]  /*6830*/  UIMAD.WIDE.U32 UR18, UR17, UR4, URZ ;  /* 0x00000004111272a5 */ /* 0x000fce000f8e003f */
[----:B------:R-:W-:Y:S02]  /*6840*/  @UP0 USHF.R.U32.HI UR17, URZ, UR5, UR19 ;  /* 0x000000053f110299 */ /* 0x000fe40008011613 */
.L_x_468:
[----:B------:R-:W-:Y:S02]  /*6850*/  ULDC UR4, c[0x0][0x32c] ;  /* 0x0000cb0000047ab9 */ /* 0x000fe40000000800 */
[----:B------:R-:W-:-:S04]  /*6860*/  UIMAD UR4, UR17, UR7, UR4 ;  /* 0x00000007110472a4 */ /* 0x000fc8000f8e0204 */
[----:B------:R-:W-:-:S04]  /*6870*/  UISETP.LT.AND UP0, UPT, UR16, UR4, UPT ;  /* 0x000000041000728c */ /* 0x000fc8000bf01270 */
[----:B------:R-:W-:-:S03]  /*6880*/  USEL UR16, UR16, UR4, UP0 ;  /* 0x0000000410107287 */ /* 0x000fc60008000000 */
.L_x_466:
[----:B------:R-:W1:Y:S01]  /*6890*/  R2UR UR4, R249 ;  /* 0x00000000f90473c2 */ /* 0x000e6200000e0000 */
[----:B------:R-:W-:-:S07]  /*68a0*/  UIMAD.WIDE UR16, UR16, 0x2aaaaaab, URZ ;  /* 0x2aaaaaab101078a5 */ /* 0x000fce000f8e023f */
[----:B------:R-:W-:Y:S02]  /*68b0*/  UMOV UR7, UR17 ;  /* 0x0000001100077c82 */ /* 0x000fe40008000000 */
[----:B------:R-:W-:-:S04]  /*68c0*/  USHF.R.U32.HI UR5, URZ, 0x1f, UR7 ;  /* 0x0000001f3f057899 */ /* 0x000fc80008011607 */
[----:B------:R-:W-:-:S04]  /*68d0*/  ULEA.HI.SX32 UR5, UR7, UR5, 0x1d ;  /* 0x0000000507057291 */ /* 0x000fc8000f8fea3f */
[----:B-1----:R-:W-:-:S04]  /*68e0*/  UISETP.LT.AND UP0, UPT, UR4, UR5, UPT ;  /* 0x000000050400728c */ /* 0x002fc8000bf01270 */
[----:B------:R-:W-:-:S06]  /*68f0*/  USEL UR4, UR4, UR5, !UP0 ;  /* 0x0000000504047287 */ /* 0x000fcc000c000000 */
[----:B------:R-:W-:-:S13]  /*6900*/  ISETP.GE.AND P0, PT, R242, UR4, PT ;  /* 0x00000004f2007c0c */ /* 0x000fda000bf06270 */
[----:B------:R-:W-:Y:S05]  /*6910*/  @!P0 BRA `(.L_x_469) ;  /* 0x000045b000008947 */ /* 0x000fea0003800000 */
[----:B--2---:R-:W2:Y:S01]  /*6920*/  LDL R0, [R1+0x28] ;  /* 0x0000280001007983 */ /* 0x004ea20000100800 */
[----:B------:R-:W-:Y:S01]  /*6930*/  PLOP3.LUT P1, PT, PT, PT, UP3, 0x80, 0x0 ;  /* 0x000000000000781c */ /* 0x000fe20003f2f038 */
[----:B------:R-:W-:Y:S01]  /*6940*/  IMAD.MOV.U32 R166, RZ, RZ, R168 ;  /* 0x000000ffffa67224 */ /* 0x000fe200078e00a8 */
[----:B------:R-:W-:Y:S01]  /*6950*/  PLOP3.LUT P0, PT, PT, PT, UP3, 0x80, 0x0 ;  /* 0x000000000000781c */ /* 0x000fe20003f0f038 */
[----:B------:R-:W-:Y:S01]  /*6960*/  IMAD.MOV.U32 R164, RZ, RZ, R169 ;  /* 0x000000ffffa47224 */ /* 0x000fe200078e00a9 */
[----:B------:R-:W-:Y:S01]  /*6970*/  MOV R171, R3 ;  /* 0x0000000300ab7202 */ /* 0x000fe20000000f00 */
[----:B------:R-:W-:-:S08]  /*6980*/  IMAD.MOV.U32 R170, RZ, RZ, R167 ;  /* 0x000000ffffaa7224 */ /* 0x000fd000078e00a7 */
[----:B--2---:R-:W-:-:S05]  /*6990*/  @P1 IMAD.HI.U32 R0, R0, c[0x0][0x2c8], RZ ;  /* 0x0000b20000001a27 */ /* 0x004fca00078e00ff */
[----:B------:R-:W-:-:S05]  /*69a0*/  @P0 SHF.R.U32.HI R0, RZ, c[0x0][0x2cc], R0 ;  /* 0x0000b300ff000a19 */ /* 0x000fca0000011600 */
[----:B------:R1:W-:Y:S02]  /*69b0*/  @P0 STL [R1+0x2c], R0 ;  /* 0x00002c0001000387 */ /* 0x0003e40000100800 */
.L_x_486:
[----:B------:R-:W2:Y:S01]  /*69c0*/  LDL.64 R42, [R1+0x38] ;  /* 0x00003800012a7983 */ /* 0x000ea20000100a00 */
[----:B------:R-:W-:Y:S04]  /*69d0*/  DEPBAR.LE SB0, 0x0 ;  /* 0x000080000000791a */ /* 0x000fe80000000000 */
[----:B-1----:R-:W2:Y:S05]  /*69e0*/  LDL.64 R2, [R1+0x48] ;  /* 0x0000480001027983 */ /* 0x002eaa0000100a00 */
[----:B------:R-:W-:Y:S01]  /*69f0*/  BAR.SYNC.DEFER_BLOCKING 0x0 ;  /* 0x0000000000007b1d */ /* 0x000fe20000010000 */
[----:B------:R-:W-:Y:S11]  /*6a00*/  ISETP.GT.AND P6, PT, R249, R242, PT ;  /* 0x000000f2f900720c */ /* 0x000ff60003fc4270 */
[----:B------:R-:W-:Y:S02]  /*6a10*/  @!UPT UIADD3 URZ, URZ, URZ, URZ ;  /* 0x0000003f3f3ff290 */ /* 0x000fe4000fffe03f */
[----:B-1----:R-:W-:Y:S01]  /*6a20*/  @!P6 SHF.R.S32.HI R0, RZ, 0x1f, R242 ;  /* 0x0000001fff00e819 */ /* 0x002fe200000114f2 */
[----:B------:R-:W-:Y:S04]  /*6a30*/  @!P6 IMAD.WIDE.U32 R40, R242, c[0x0][0x208], RZ ;  /* 0x00008200f228ea25 */ /* 0x000fe800078e00ff */
[----:B------:R-:W-:Y:S04]  /*6a40*/  @!P6 IMAD R0, R0, c[0x0][0x208], RZ ;  /* 0x000082000000ea24 */ /* 0x000fe800078e02ff */
[----:B------:R-:W-:Y:S01]  /*6a50*/  @!P6 IMAD R0, R242, c[0x0][0x20c], R0 ;  /* 0x00008300f200ea24 */ /* 0x000fe200078e0200 */
[----:B-----5:R-:W-:Y:S03]  /*6a60*/  LDSM.16.M88.4 R48, [R231+0x6100] ;  /* 0x00610000e730783b */ /* 0x020fe60000000200 */
[----:B------:R-:W-:Y:S02]  /*6a70*/  @!P6 IMAD.IADD R0, R41, 0x1, R0 ;  /* 0x000000012900e824 */ /* 0x000fe400078e0200 */
[----:B------:R-:W1:Y:S02]  /*6a80*/  LDSM.16.M88.4 R16, [R224+0x3100] ;  /* 0x00310000e010783b */ /* 0x000e640000000200 */
[----:B------:R-:W-:Y:S03]  /*6a90*/  @!P6 IMAD R165, R0, 0x30, RZ ;  /* 0x0000003000a5e824 */ /* 0x000fe600078e02ff */
[----:B------:R-:W3:Y:S05]  /*6aa0*/  LDSM.16.M88.4 R44, [R231+0x8100] ;  /* 0x00810000e72c783b */ /* 0x000eea0000000200 */
[----:B------:R-:W4:Y:S05]  /*6ab0*/  LDSM.16.M88.4 R32, [R224+0x3900] ;  /* 0x00390000e020783b */ /* 0x000f2a0000000200 */
[----:B------:R-:W2:Y:S05]  /*6ac0*/  LDL.64 R222, [R1+0x30] ;  /* 0x0000300001de7983 */ /* 0x000eaa0000100a00 */
[----:B------:R-:W4:Y:S05]  /*6ad0*/  LDSM.16.M88.4 R172, [R224+0x4100] ;  /* 0x00410000e0ac783b */ /* 0x000f2a0000000200 */
[----:B------:R-:W2:Y:S05]  /*6ae0*/  LDL.64 R220, [R1+0x40] ;  /* 0x0000400001dc7983 */ /* 0x000eaa0000100a00 */
[----:B------:R-:W-:Y:S05]  /*6af0*/  LDSM.16.M88.4 R192, [R233+0x6100] ;  /* 0x00610000e9c0783b */ /* 0x000fea0000000200 */
[----:B------:R-:W2:Y:S01]  /*6b00*/  LDL R167, [R1+0x2c] ;  /* 0x00002c0001a77983 */ /* 0x000ea20000100800 */
[-C--:B-1----:R-:W-:Y:S04]  /*6b10*/  HMMA.16816.F32.BF16 R4, R48, R16.reuse, RZ ;  /* 0x000000103004723c */ /* 0x082fe800000418ff */
[----:B------:R-:W1:Y:S05]  /*6b20*/  LDSM.16.M88.4 R196, [R235] ;  /* 0x00000000ebc4783b */ /* 0x000e6a0000000200 */
[----:B------:R-:W1:Y:S01]  /*6b30*/  LDSM.16.M88.4 R200, [R233+0x8100] ;  /* 0x00810000e9c8783b */ /* 0x000e620000000200 */
[C---:B---3--:R-:W-:Y:S04]  /*6b40*/  HMMA.16816.F32.BF16 R8, R44.reuse, R16, RZ ;  /* 0x000000102c08723c */ /* 0x048fe800000418ff */
[----:B------:R-:W3:Y:S04]  /*6b50*/  LDSM.16.M88.4 R204, [R241] ;  /* 0x00000000f1cc783b */ /* 0x000ee80000000200 */
[-C--:B------:R-:W-:Y:S08]  /*6b60*/  HMMA.16816.F32.BF16 R12, R44, R18.reuse, RZ ;  /* 0x000000122c0c723c */ /* 0x080ff000000418ff */
[C---:B------:R-:W-:Y:S08]  /*6b70*/  HMMA.16816.F32.BF16 R16, R48.reuse, R18, RZ ;  /* 0x000000123010723c */ /* 0x040ff000000418ff */
[-C--:B----4-:R-:W-:Y:S08]  /*6b80*/  HMMA.16816.F32.BF16 R20, R48, R32.reuse, RZ ;  /* 0x000000203014723c */ /* 0x090ff000000418ff */
[C---:B------:R-:W-:Y:S08]  /*6b90*/  HMMA.16816.F32.BF16 R24, R44.reuse, R32, RZ ;  /* 0x000000202c18723c */ /* 0x040ff000000418ff */
[-C--:B------:R-:W-:Y:S08]  /*6ba0*/  HMMA.16816.F32.BF16 R28, R44, R34.reuse, RZ ;  /* 0x000000222c1c723c */ /* 0x080ff000000418ff */
[C---:B------:R-:W-:Y:S08]  /*6bb0*/  HMMA.16816.F32.BF16 R32, R48.reuse, R34, RZ ;  /* 0x000000223020723c */ /* 0x040ff000000418ff */
[-C--:B------:R-:W-:Y:S01]  /*6bc0*/  HMMA.16816.F32.BF16 R36, R48, R172.reuse, RZ ;  /* 0x000000ac3024723c */ /* 0x080fe200000418ff */
[----:B--2---:R-:W-:Y:S04]  /*6bd0*/  @!P6 IMAD.MOV.U32 R3, RZ, RZ, R43 ;  /* 0x000000ffff03e224 */ /* 0x004fe800078e002b */
[----:B------:R-:W-:Y:S03]  /*6be0*/  @!P6 IMAD.WIDE.U32 R2, R40, 0x30, R2 ;  /* 0x000000302802e825 */ /* 0x000fe600078e0002 */
[C---:B------:R-:W-:Y:S04]  /*6bf0*/  HMMA.16816.F32.BF16 R40, R44.reuse, R172, RZ ;  /* 0x000000ac2c28723c */ /* 0x040fe800000418ff */
[----:B------:R-:W-:Y:S02]  /*6c00*/  @!P6 IMAD.SHL.U32 R0, R2, 0x2, RZ ;  /* 0x000000020200e824 */ /* 0x000fe400078e00ff */
[----:B------:R-:W-:Y:S03]  /*6c10*/  @!P6 IMAD.IADD R3, R3, 0x1, R165 ;  /* 0x000000010303e824 */ /* 0x000fe600078e02a5 */
[----:B------:R-:W-:Y:S01]  /*6c20*/  @!P6 IADD3 R168, P0, R0, c[0x0][0x1f8], RZ ;  /* 0x00007e0000a8ea10 */ /* 0x000fe20007f1e0ff */
[-C--:B------:R-:W-:Y:S02]  /*6c30*/  HMMA.16816.F32.BF16 R44, R44, R174.reuse, RZ ;  /* 0x000000ae2c2c723c */ /* 0x080fe400000418ff */
[----:B------:R-:W-:Y:S02]  /*6c40*/  @!P6 SHF.L.U64.HI R3, R2, 0x1, R3 ;  /* 0x000000010203e819 */ /* 0x000fe40000010203 */
[----:B------:R-:W-:Y:S02]  /*6c50*/  @!P6 IADD3 R2, P1, R168, UR9, RZ ;  /* 0x00000009a802ec10 */ /* 0x000fe4000ff3e0ff */
[----:B------:R-:W-:Y:S02]  /*6c60*/  @!P6 IADD3.X R169, R3, c[0x0][0x1fc], RZ, P0, !PT ;  /* 0x00007f0003a9ea10 */ /* 0x000fe400007fe4ff */
[----:B------:R-:W-:Y:S01]  /*6c70*/  HMMA.16816.F32.BF16 R48, R48, R174, RZ ;  /* 0x000000ae3030723c */ /* 0x000fe200000418ff */
[----:B------:R-:W2:Y:S03]  /*6c80*/  LDSM.16.M88.4 R172, [R240] ;  /* 0x00000000f0ac783b */ /* 0x000ea60000000200 */
[----:B------:R-:W-:Y:S02]  /*6c90*/  @!P6 IADD3 R0, P5, R0, 0x80, RZ ;  /* 0x000000800000e810 */ /* 0x000fe40007fbe0ff */
[----:B------:R-:W-:Y:S01]  /*6ca0*/  @!PT LDS RZ, [RZ] ;  /* 0x00000000fffff984 */ /* 0x000fe20000000800 */
[----:B------:R-:W-:Y:S01]  /*6cb0*/  @!PT LDS RZ, [RZ] ;  /* 0x00000000fffff984 */ /* 0x000fe20000000800 */
[----:B------:R-:W-:Y:S01]  /*6cc0*/  @!PT LDS RZ, [RZ] ;  /* 0x00000000fffff984 */ /* 0x000fe20000000800 */
[----:B------:R4:W-:Y:S01]  /*6cd0*/  @!P6 LDGSTS.E.BYPASS.LTC128B.128 [R243+0x100], [R168.64], !P4 ;  /* 0x00100000a8f3efae */ /* 0x0009e2000e101d4e */
[----:B------:R-:W-:Y:S01]  /*6ce0*/  @!P6 IADD3 R208, P0, R2, UR9, RZ ;  /* 0x0000000902d0ec10 */ /* 0x000fe2000ff1e0ff */
[-C--:B-1----:R-:W-:Y:S05]  /*6cf0*/  HMMA.16816.F32.BF16 R4, R192, R196.reuse, R4 ;  /* 0x000000c4c004723c */ /* 0x082fea0000041804 */
[----:B------:R-:W-:Y:S03]  /*6d00*/  @!P6 IADD3 R210, P2, R0, c[0x0][0x1f8], RZ ;  /* 0x00007e0000d2ea10 */ /* 0x000fe60007f5e0ff */
[C---:B------:R-:W-:Y:S04]  /*6d10*/  HMMA.16816.F32.BF16 R8, R200.reuse, R196, R8 ;  /* 0x000000c4c808723c */ /* 0x040fe80000041808 */
[----:B------:R-:W-:Y:S02]  /*6d20*/  @!P6 IADD3.X R211, RZ, c[0x0][0x1fc], R3, P2, P5 ;  /* 0x00007f00ffd3ea10 */ /* 0x000fe400017ea403 */
[----:B------:R-:W-:Y:S02]  /*6d30*/  @!P6 IADD3.X R3, R169, UR11, RZ, P1, !PT ;  /* 0x0000000ba903ec10 */ /* 0x000fe40008ffe4ff */
[-C--:B------:R-:W-:Y:S01]  /*6d40*/  HMMA.16816.F32.BF16 R12, R200, R198.reuse, R12 ;  /* 0x000000c6c80c723c */ /* 0x080fe2000004180c */
[----:B------:R1:W-:Y:S03]  /*6d50*/  @!P6 LDGSTS.E.BYPASS.LTC128B.128 [R243+0x1900], [R210.64], !P3 ;  /* 0x01900000d2f3efae */ /* 0x0003e6000d901d4e */
[----:B------:R-:W-:Y:S02]  /*6d60*/  @!P6 IADD3.X R209, R3, UR11, RZ, P0, !PT ;  /* 0x0000000b03d1ec10 */ /* 0x000fe400087fe4ff */
[----:B------:R1:W-:Y:S01]  /*6d70*/  @!P6 LDGSTS.E.BYPASS.LTC128B.128 [R243+0x900], [R2.64], !P4 ;  /* 0x0090000002f3efae */ /* 0x0003e2000e101d4e */
[----:B------:R-:W-:Y:S01]  /*6d80*/  PLOP3.LUT P0, PT, PT, PT, UP3, 0x80, 0x0 ;  /* 0x000000000000781c */ /* 0x000fe20003f0f038 */
[C---:B------:R-:W-:Y:S03]  /*6d90*/  HMMA.16816.F32.BF16 R16, R192.reuse, R198, R16 ;  /* 0x000000c6c010723c */ /* 0x040fe60000041810 */
[----:B------:R1:W-:Y:S01]  /*6da0*/  @!P6 LDGSTS.E.BYPASS.LTC128B.128 [R243+0x2100], [R2.64+0x80], !P3 ;  /* 0x0210008002f3efae */ /* 0x0003e2000d901d4e */
[----:B------:R-:W-:Y:S04]  /*6db0*/  IMAD.MOV.U32 R221, RZ, RZ, c[0x0][0x1e4] ;  /* 0x00007900ffdd7624 */ /* 0x000fe800078e00ff */
[-C--:B---3--:R-:W-:Y:S01]  /*6dc0*/  HMMA.16816.F32.BF16 R20, R192, R204.reuse, R20 ;  /* 0x000000ccc014723c */ /* 0x088fe20000041814 */
[----:B------:R3:W-:Y:S05]  /*6dd0*/  @!P6 LDGSTS.E.BYPASS.LTC128B.128 [R243+0x1100], [R208.64], !P4 ;  /* 0x01100000d0f3efae */ /* 0x0007ea000e101d4e */
[----:B------:R3:W-:Y:S01]  /*6de0*/  @!P6 LDGSTS.E.BYPASS.LTC128B.128 [R243+0x2900], [R208.64+0x80], !P3 ;  /* 0x02900080d0f3efae */ /* 0x0007e2000d901d4e */
[C---:B------:R-:W-:Y:S01]  /*6df0*/  ISETP.GT.AND P6, PT, R242.reuse, R249, PT ;  /* 0x000000f9f200720c */ /* 0x040fe20003fc4270 */
[C---:B------:R-:W-:Y:S03]  /*6e00*/  HMMA.16816.F32.BF16 R24, R200.reuse, R204, R24 ;  /* 0x000000ccc818723c */ /* 0x040fe60000041818 */
[----:B------:R-:W-:Y:S05]  /*6e10*/  LDSM.16.M88.4 R212, [R230+0x3100] ;  /* 0x00310000e6d4783b */ /* 0x000fea0000000200 */
[-C--:B------:R-:W-:Y:S01]  /*6e20*/  HMMA.16816.F32.BF16 R28, R200, R206.reuse, R28 ;  /* 0x000000cec81c723c */ /* 0x080fe2000004181c */
[----:B------:R-:W0:Y:S03]  /*6e30*/  LDGDEPBAR ;  /* 0x00000000000079af */ /* 0x000e260000000000 */
[----:B------:R-:W-:Y:S02]  /*6e40*/  @P6 IADD3 R0, R242, -0x1, RZ ;  /* 0xfffffffff2006810 */ /* 0x000fe40007ffe0ff */
[----:B------:R-:W-:Y:S01]  /*6e50*/  LDSM.16.M88.4 R216, [R232+0x8100] ;  /* 0x00810000e8d8783b */ /* 0x000fe20000000200 */
[----:B-1----:R-:W-:Y:S01]  /*6e60*/  @P6 IMAD.MOV.U32 R3, RZ, RZ, R223 ;  /* 0x000000ffff036224 */ /* 0x002fe200078e00df */
[C---:B------:R-:W-:Y:S03]  /*6e70*/  HMMA.16816.F32.BF16 R32, R192.reuse, R206, R32 ;  /* 0x000000cec020723c */ /* 0x040fe60000041820 */
[----:B------:R-:W-:Y:S01]  /*6e80*/  LDSM.16.M88.4 R196, [R230+0x3900] ;  /* 0x00390000e6c4783b */ /* 0x000fe20000000200 */
[----:B----4-:R-:W-:Y:S01]  /*6e90*/  @P6 IMAD.WIDE.U32 R168, R0, c[0x0][0x1e0], RZ ;  /* 0x0000780000a86a25 */ /* 0x010fe200078e00ff */
[----:B------:R-:W-:Y:S03]  /*6ea0*/  @P6 SHF.R.S32.HI R2, RZ, 0x1f, R0 ;  /* 0x0000001fff026819 */ /* 0x000fe60000011400 */
[-C--:B--2---:R-:W-:Y:S01]  /*6eb0*/  HMMA.16816.F32.BF16 R36, R192, R172.reuse, R36 ;  /* 0x000000acc024723c */ /* 0x084fe20000041824 */
[----:B---3--:R-:W1:Y:S03]  /*6ec0*/  LDSM.16.M88.4 R208, [R232+0x6100] ;  /* 0x00610000e8d0783b */ /* 0x008e660000000200 */
[----:B------:R-:W-:Y:S02]  /*6ed0*/  @P6 IMAD R2, R2, c[0x0][0x1e0], RZ ;  /* 0x0000780002026a24 */ /* 0x000fe400078e02ff */
[----:B------:R-:W2:Y:S02]  /*6ee0*/  LDSM.16.M88.4 R204, [R230+0x4100] ;  /* 0x00410000e6cc783b */ /* 0x000ea40000000200 */
[C---:B------:R-:W-:Y:S04]  /*6ef0*/  HMMA.16816.F32.BF16 R40, R200.reuse, R172, R40 ;  /* 0x000000acc828723c */ /* 0x040fe80000041828 */
[----:B------:R-:W-:Y:S04]  /*6f00*/  @P6 IMAD R2, R0, c[0x0][0x1e4], R2 ;  /* 0x0000790000026a24 */ /* 0x000fe800078e0202 */
[-C--:B------:R-:W-:Y:S01]  /*6f10*/  HMMA.16816.F32.BF16 R44, R200, R174.reuse, R44 ;  /* 0x000000aec82c723c */ /* 0x080fe2000004182c */
[----:B------:R-:W-:Y:S03]  /*6f20*/  LDSM.16.M88.4 R200, [R234+0x8100] ;  /* 0x00810000eac8783b */ /* 0x000fe60000000200 */
[----:B------:R-:W-:Y:S02]  /*6f30*/  @P6 IMAD.IADD R0, R169, 0x1, R2 ;  /* 0x00000001a9006824 */ /* 0x000fe400078e0202 */
[----:B------:R-:W-:Y:S02]  /*6f40*/  @P6 IMAD.MOV.U32 R2, RZ, RZ, R220 ;  /* 0x000000ffff026224 */ /* 0x000fe400078e00dc */
[----:B------:R-:W-:Y:S01]  /*6f50*/  HMMA.16816.F32.BF16 R48, R192, R174, R48 ;  /* 0x000000aec030723c */ /* 0x000fe20000041830 */
[----:B------:R-:W-:Y:S03]  /*6f60*/  LDSM.16.M88.4 R172, [R234+0x6100] ;  /* 0x00610000eaac783b */ /* 0x000fe60000000200 */
[----:B------:R-:W-:Y:S02]  /*6f70*/  @P6 IMAD.WIDE.U32 R2, R168, 0x30, R2 ;  /* 0x00000030a8026825 */ /* 0x000fe400078e0002 */
[----:B------:R-:W3:Y:S02]  /*6f80*/  LDSM.16.M88.4 R192, [R229] ;  /* 0x00000000e5c0783b */ /* 0x000ee40000000200 */
[----:B------:R-:W-:Y:S04]  /*6f90*/  @P6 IMAD.SHL.U32 R168, R2, 0x2, RZ ;  /* 0x0000000202a86824 */ /* 0x000fe800078e00ff */
[----:B------:R-:W-:Y:S02]  /*6fa0*/  IMAD.MOV.U32 R220, RZ, RZ, c[0x0][0x1e0] ;  /* 0x00007800ffdc7624 */ /* 0x000fe400078e00ff */
[----:B------:R-:W-:Y:S02]  /*6fb0*/  @P6 IMAD R0, R0, 0x30, RZ ;  /* 0x0000003000006824 */ /* 0x000fe400078e02ff */
[----:B------:R-:W-:Y:S01]  /*6fc0*/  @P6 IMAD.SHL.U32 R165, R220, 0x20, RZ ;  /* 0x00000020dca56824 */ /* 0x000fe200078e00ff */
[-C--:B-1----:R-:W-:Y:S05]  /*6fd0*/  HMMA.16816.F32.BF16 R4, R208, R212.reuse, R4 ;  /* 0x000000d4d004723c */ /* 0x082fea0000041804 */
[----:B------:R-:W-:Y:S03]  /*6fe0*/  @P6 IMAD.IADD R0, R3, 0x1, R0 ;  /* 0x0000000103006824 */ /* 0x000fe600078e0200 */
[C---:B------:R-:W-:Y:S04]  /*6ff0*/  HMMA.16816.F32.BF16 R8, R216.reuse, R212, R8 ;  /* 0x000000d4d808723c */ /* 0x040fe80000041808 */
[----:B------:R-:W-:Y:S02]  /*7000*/  @P6 SHF.L.U64.HI R3, R2, 0x1, R0 ;  /* 0x0000000102036819 */ /* 0x000fe40000010200 */
[----:B------:R-:W-:Y:S02]  /*7010*/  @P6 SHF.L.U64.HI R0, R220, 0x5, R221 ;  /* 0x00000005dc006819 */ /* 0x000fe400000102dd */
[-C--:B------:R-:W-:Y:S08]  /*7020*/  HMMA.16816.F32.BF16 R12, R216, R214.reuse, R12 ;  /* 0x000000d6d80c723c */ /* 0x080ff0000004180c */
[C---:B------:R-:W-:Y:S01]  /*7030*/  HMMA.16816.F32.BF16 R16, R208.reuse, R214, R16 ;  /* 0x000000d6d010723c */ /* 0x040fe20000041810 */
[----:B------:R-:W-:Y:S07]  /*7040*/  LDSM.16.M88.4 R212, [R229+0x1000] ;  /* 0x00100000e5d4783b */ /* 0x000fee0000000200 */
[-C--:B------:R-:W-:Y:S08]  /*7050*/  HMMA.16816.F32.BF16 R20, R208, R196.reuse, R20 ;  /* 0x000000c4d014723c */ /* 0x080ff00000041814 */
[C---:B------:R-:W-:Y:S08]  /*7060*/  HMMA.16816.F32.BF16 R24, R216.reuse, R196, R24 ;  /* 0x000000c4d818723c */ /* 0x040ff00000041818 */
[-C--:B------:R-:W-:Y:S08]  /*7070*/  HMMA.16816.F32.BF16 R28, R216, R198.reuse, R28 ;  /* 0x000000c6d81c723c */ /* 0x080ff0000004181c */
[C---:B------:R-:W-:Y:S01]  /*7080*/  HMMA.16816.F32.BF16 R32, R208.reuse, R198, R32 ;  /* 0x000000c6d020723c */ /* 0x040fe20000041820 */
[----:B------:R-:W1:Y:S07]  /*7090*/  LDSM.16.M88.4 R196, [R229+0x800] ;  /* 0x00080000e5c4783b */ /* 0x000e6e0000000200 */
[-C--:B--2---:R-:W-:Y:S08]  /*70a0*/  HMMA.16816.F32.BF16 R36, R208, R204.reuse, R36 ;  /* 0x000000ccd024723c */ /* 0x084ff00000041824 */
[C---:B------:R-:W-:Y:S08]  /*70b0*/  HMMA.16816.F32.BF16 R40, R216.reuse, R204, R40 ;  /* 0x000000ccd828723c */ /* 0x040ff00000041828 */
[-C--:B------:R-:W-:Y:S01]  /*70c0*/  HMMA.16816.F32.BF16 R44, R216, R206.reuse, R44 ;  /* 0x000000ced82c723c */ /* 0x080fe2000004182c */
[----:B------:R-:W-:Y:S07]  /*70d0*/  LDSM.16.M88.4 R216, [R231+0xc100] ;  /* 0x00c10000e7d8783b */ /* 0x000fee0000000200 */
[----:B------:R-:W-:Y:S01]  /*70e0*/  HMMA.16816.F32.BF16 R48, R208, R206, R48 ;  /* 0x000000ced030723c */ /* 0x000fe20000041830 */
[----:B------:R-:W-:Y:S05]  /*70f0*/  LDSM.16.M88.4 R204, [R231+0xa100] ;  /* 0x00a10000e7cc783b */ /* 0x000fea0000000200 */
[----:B------:R-:W2:Y:S02]  /*7100*/  LDSM.16.M88.4 R208, [R224+0x4900] ;  /* 0x00490000e0d0783b */ /* 0x000ea40000000200 */
[-C--:B---3--:R-:W-:Y:S08]  /*7110*/  HMMA.16816.F32.BF16 R4, R172, R192.reuse, R4 ;  /* 0x000000c0ac04723c */ /* 0x088ff00000041804 */
[C---:B------:R-:W-:Y:S08]  /*7120*/  HMMA.16816.F32.BF16 R8, R200.reuse, R192, R8 ;  /* 0x000000c0c808723c */ /* 0x040ff00000041808 */
[-C--:B------:R-:W-:Y:S08]  /*7130*/  HMMA.16816.F32.BF16 R12, R200, R194.reuse, R12 ;  /* 0x000000c2c80c723c */ /* 0x080ff0000004180c */
[C---:B------:R-:W-:Y:S01]  /*7140*/  HMMA.16816.F32.BF16 R16, R172.reuse, R194, R16 ;  /* 0x000000c2ac10723c */ /* 0x040fe20000041810 */
[----:B------:R-:W3:Y:S07]  /*7150*/  LDSM.16.M88.4 R192, [R224+0x5100] ;  /* 0x00510000e0c0783b */ /* 0x000eee0000000200 */
[-C--:B-1----:R-:W-:Y:S08]  /*7160*/  HMMA.16816.F32.BF16 R20, R172, R196.reuse, R20 ;  /* 0x000000c4ac14723c */ /* 0x082ff00000041814 */
[C---:B------:R-:W-:Y:S08]  /*7170*/  HMMA.16816.F32.BF16 R24, R200.reuse, R196, R24 ;  /* 0x000000c4c818723c */ /* 0x040ff00000041818 */
[-C--:B------:R-:W-:Y:S08]  /*7180*/  HMMA.16816.F32.BF16 R28, R200, R198.reuse, R28 ;  /* 0x000000c6c81c723c */ /* 0x080ff0000004181c */
[C---:B------:R-:W-:Y:S01]  /*7190*/  HMMA.16816.F32.BF16 R32, R172.reuse, R198, R32 ;  /* 0x000000c6ac20723c */ /* 0x040fe20000041820 */
[----:B------:R-:W-:Y:S07]  /*71a0*/  LDSM.16.M88.4 R196, [R233+0xa100] ;  /* 0x00a10000e9c4783b */ /* 0x000fee0000000200 */
[-C--:B------:R-:W-:Y:S08]  /*71b0*/  HMMA.16816.F32.BF16 R36, R172, R212.reuse, R36 ;  /* 0x000000d4ac24723c */ /* 0x080ff00000041824 */
[C---:B------:R-:W-:Y:S08]  /*71c0*/  HMMA.16816.F32.BF16 R40, R200.reuse, R212, R40 ;  /* 0x000000d4c828723c */ /* 0x040ff00000041828 */
[-C--:B------:R-:W-:Y:S01]  /*71d0*/  HMMA.16816.F32.BF16 R44, R200, R214.reuse, R44 ;  /* 0x000000d6c82c723c */ /* 0x080fe2000004182c */
[----:B------:R-:W-:Y:S07]  /*71e0*/  LDSM.16.M88.4 R200, [R239] ;  /* 0x00000000efc8783b */ /* 0x000fee0000000200 */
[----:B------:R-:W-:Y:S01]  /*71f0*/  HMMA.16816.F32.BF16 R48, R172, R214, R48 ;  /* 0x000000d6ac30723c */ /* 0x000fe20000041830 */
[----:B------:R-:W1:Y:S05]  /*7200*/  LDSM.16.M88.4 R172, [R224+0x5900] ;  /* 0x00590000e0ac783b */ /* 0x000e6a0000000200 */
[----:B------:R-:W4:Y:S02]  /*7210*/  LDSM.16.M88.4 R212, [R233+0xc100] ;  /* 0x00c10000e9d4783b */ /* 0x000f240000000200 */
[-C--:B--2---:R-:W-:Y:S08]  /*7220*/  HMMA.16816.F32.BF16 R4, R204, R208.reuse, R4 ;  /* 0x000000d0cc04723c */ /* 0x084ff00000041804 */
[C---:B------:R-:W-:Y:S08]  /*7230*/  HMMA.16816.F32.BF16 R8, R216.reuse, R208, R8 ;  /* 0x000000d0d808723c */ /* 0x040ff00000041808 */
[-C--:B------:R-:W-:Y:S08]  /*7240*/  HMMA.16816.F32.BF16 R12, R216, R210.reuse, R12 ;  /* 0x000000d2d80c723c */ /* 0x080ff0000004180c */
[C---:B------:R-:W-:Y:S01]  /*7250*/  HMMA.16816.F32.BF16 R16, R204.reuse, R210, R16 ;  /* 0x000000d2cc10723c */ /* 0x040fe20000041810 */
[----:B------:R-:W2:Y:S07]  /*7260*/  LDSM.16.M88.4 R208, [R238] ;  /* 0x00000000eed0783b */ /* 0x000eae0000000200 */
[-C--:B---3--:R-:W-:Y:S08]  /*7270*/  HMMA.16816.F32.BF16 R20, R204, R192.reuse, R20 ;  /* 0x000000c0cc14723c */ /* 0x088ff00000041814 */
[C---:B------:R-:W-:Y:S08]  /*7280*/  HMMA.16816.F32.BF16 R24, R216.reuse, R192, R24 ;  /* 0x000000c0d818723c */ /* 0x040ff00000041818 */
[-C--:B------:R-:W-:Y:S08]  /*7290*/  HMMA.16816.F32.BF16 R28, R216, R194.reuse, R28 ;  /* 0x000000c2d81c723c */ /* 0x080ff0000004181c */
[C---:B------:R-:W-:Y:S01]  /*72a0*/  HMMA.16816.F32.BF16 R32, R204.reuse, R194, R32 ;  /* 0x000000c2cc20723c */ /* 0x040fe20000041820 */
[----:B------:R-:W3:Y:S07]  /*72b0*/  LDSM.16.M88.4 R192, [R237] ;  /* 0x00000000edc0783b */ /* 0x000eee0000000200 */
[-C--:B-1----:R-:W-:Y:S08]  /*72c0*/  HMMA.16816.F32.BF16 R36, R204, R172.reuse, R36 ;  /* 0x000000accc24723c */ /* 0x082ff00000041824 */
[C---:B------:R-:W-:Y:S08]  /*72d0*/  HMMA.16816.F32.BF16 R40, R216.reuse, R172, R40 ;  /* 0x000000acd828723c */ /* 0x040ff00000041828 */
[-C--:B------:R-:W-:Y:S01]  /*72e0*/  HMMA.16816.F32.BF16 R44, R216, R174.reuse, R44 ;  /* 0x000000aed82c723c */ /* 0x080fe2000004182c */
[----:B------:R-:W-:Y:S07]  /*72f0*/  LDSM.16.M88.4 R216, [R236+0xc100] ;  /* 0x00c10000ecd8783b */ /* 0x000fee0000000200 */
[----:B------:R-:W-:Y:S01]  /*7300*/  HMMA.16816.F32.BF16 R48, R204, R174, R48 ;  /* 0x000000aecc30723c */ /* 0x000fe20000041830 */
[----:B------:R-:W-:Y:S05]  /*7310*/  LDSM.16.M88.4 R172, [R232+0xa100] ;  /* 0x00a10000e8ac783b */ /* 0x000fea0000000200 */
[----:B------:R-:W-:Y:S02]  /*7320*/  LDSM.16.M88.4 R204, [R232+0xc100] ;  /* 0x00c10000e8cc783b */ /* 0x000fe40000000200 */
[-C--:B------:R-:W-:Y:S08]  /*7330*/  HMMA.16816.F32.BF16 R4, R196, R200.reuse, R4 ;  /* 0x000000c8c404723c */ /* 0x080ff00000041804 */
[C---:B----4-:R-:W-:Y:S08]  /*7340*/  HMMA.16816.F32.BF16 R8, R212.reuse, R200, R8 ;  /* 0x000000c8d408723c */ /* 0x050ff00000041808 */
[-C--:B------:R-:W-:Y:S08]  /*7350*/  HMMA.16816.F32.BF16 R12, R212, R202.reuse, R12 ;  /* 0x000000cad40c723c */ /* 0x080ff0000004180c */
[C---:B------:R-:W-:Y:S01]  /*7360*/  HMMA.16816.F32.BF16 R16, R196.reuse, R202, R16 ;  /* 0x000000cac410723c */ /* 0x040fe20000041810 */
[----:B------:R-:W1:Y:S07]  /*7370*/  LDSM.16.M88.4 R200, [R230+0x4900] ;  /* 0x00490000e6c8783b */ /* 0x000e6e0000000200 */
[-C--:B--2---:R-:W-:Y:S08]  /*7380*/  HMMA.16816.F32.BF16 R20, R196, R208.reuse, R20 ;  /* 0x000000d0c414723c */ /* 0x084ff00000041814 */
[C---:B------:R-:W-:Y:S08]  /*7390*/  HMMA.16816.F32.BF16 R24, R212.reuse, R208, R24 ;  /* 0x000000d0d418723c */ /* 0x040ff00000041818 */
[-C--:B------:R-:W-:Y:S08]  /*73a0*/  HMMA.16816.F32.BF16 R28, R212, R210.reuse, R28 ;  /* 0x000000d2d41c723c */ /* 0x080ff0000004181c */
[C---:B------:R-:W-:Y:S01]  /*73b0*/  HMMA.16816.F32.BF16 R32, R196.reuse, R210, R32 ;  /* 0x000000d2c420723c */ /* 0x040fe20000041820 */
[----:B------:R-:W2:Y:S07]  /*73c0*/  LDSM.16.M88.4 R208, [R230+0x5100] ;  /* 0x00510000e6d0783b */ /* 0x000eae0000000200 */
[-C--:B---3--:R-:W-:Y:S08]  /*73d0*/  HMMA.16816.F32.BF16 R36, R196, R192.reuse, R36 ;  /* 0x000000c0c424723c */ /* 0x088ff00000041824 */
[C---:B------:R-:W-:Y:S08]  /*73e0*/  HMMA.16816.F32.BF16 R40, R212.reuse, R192, R40 ;  /* 0x000000c0d428723c */ /* 0x040ff00000041828 */
[-C--:B------:R-:W-:Y:S01]  /*73f0*/  HMMA.16816.F32.BF16 R44, R212, R194.reuse, R44 ;  /* 0x000000c2d42c723c */ /* 0x080fe2000004182c */
[----:B------:R-:W3:Y:S07]  /*7400*/  LDSM.16.M88.4 R212, [R230+0x5900] ;  /* 0x00590000e6d4783b */ /* 0x000eee0000000200 */
[----:B------:R-:W-:Y:S01]  /*7410*/  HMMA.16816.F32.BF16 R48, R196, R194, R48 ;  /* 0x000000c2c430723c */ /* 0x000fe20000041830 */
[----:B------:R-:W-:Y:S05]  /*7420*/  LDSM.16.M88.4 R192, [R234+0xa100] ;  /* 0x00a10000eac0783b */ /* 0x000fea0000000200 */
[----:B------:R-:W4:Y:S02]  /*7430*/  LDSM.16.M88.4 R196, [R229+0x1800] ;  /* 0x00180000e5c4783b */ /* 0x000f240000000200 */
[-C--:B-1----:R-:W-:Y:S08]  /*7440*/  HMMA.16816.F32.BF16 R4, R172, R200.reuse, R4 ;  /* 0x000000c8ac04723c */ /* 0x082ff00000041804 */
[C---:B------:R-:W-:Y:S08]  /*7450*/  HMMA.16816.F32.BF16 R8, R204.reuse, R200, R8 ;  /* 0x000000c8cc08723c */ /* 0x040ff00000041808 */
[-C--:B------:R-:W-:Y:S08]  /*7460*/  HMMA.16816.F32.BF16 R12, R204, R202.reuse, R12 ;  /* 0x000000cacc0c723c */ /* 0x080ff0000004180c */
[C---:B------:R-:W-:Y:S01]  /*7470*/  HMMA.16816.F32.BF16 R16, R172.reuse, R202, R16 ;  /* 0x000000caac10723c */ /* 0x040fe20000041810 */
[----:B------:R-:W1:Y:S07]  /*7480*/  LDSM.16.M88.4 R200, [R229+0x2000] ;  /* 0x00200000e5c8783b */ /* 0x000e6e0000000200 */
[-C--:B--2---:R-:W-:Y:S08]  /*7490*/  HMMA.16816.F32.BF16 R20, R172, R208.reuse, R20 ;  /* 0x000000d0ac14723c */ /* 0x084ff00000041814 */
[C---:B------:R-:W-:Y:S08]  /*74a0*/  HMMA.16816.F32.BF16 R24, R204.reuse, R208, R24 ;  /* 0x000000d0cc18723c */ /* 0x040ff00000041818 */
[-C--:B------:R-:W-:Y:S08]  /*74b0*/  HMMA.16816.F32.BF16 R28, R204, R210.reuse, R28 ;  /* 0x000000d2cc1c723c */ /* 0x080ff0000004181c */
[C---:B------:R-:W-:Y:S01]  /*74c0*/  HMMA.16816.F32.BF16 R32, R172.reuse, R210, R32 ;  /* 0x000000d2ac20723c */ /* 0x040fe20000041820 */
[----:B------:R-:W2:Y:S07]  /*74d0*/  LDL R210, [R1+0x8] ;  /* 0x0000080001d27983 */ /* 0x000eae0000100800 */
[-C--:B---3--:R-:W-:Y:S08]  /*74e0*/  HMMA.16816.F32.BF16 R36, R172, R212.reuse, R36 ;  /* 0x000000d4ac24723c */ /* 0x088ff00000041824 */
[C---:B------:R-:W-:Y:S08]  /*74f0*/  HMMA.16816.F32.BF16 R40, R204.reuse, R212, R40 ;  /* 0x000000d4cc28723c */ /* 0x040ff00000041828 */
[-C--:B------:R-:W-:Y:S08]  /*7500*/  HMMA.16816.F32.BF16 R44, R204, R214.reuse, R44 ;  /* 0x000000d6cc2c723c */ /* 0x080ff0000004182c */
[----:B------:R-:W-:Y:S01]  /*7510*/  HMMA.16816.F32.BF16 R48, R172, R214, R48 ;  /* 0x000000d6ac30723c */ /* 0x000fe20000041830 */
[----:B------:R-:W3:Y:S01]  /*7520*/  LDSM.16.M88.4 R172, [R229+0x2800] ;  /* 0x00280000e5ac783b */ /* 0x000ee20000000200 */
[----:B------:R-:W-:Y:S04]  /*7530*/  DEPBAR.LE SB0, 0x0 ;  /* 0x000080000000791a */ /* 0x000fe80000000000 */
[----:B------:R-:W-:Y:S02]  /*7540*/  BAR.SYNC.DEFER_BLOCKING 0x0 ;  /* 0x0000000000007b1d */ /* 0x000fe40000010000 */
[-C--:B----4-:R-:W-:Y:S08]  /*7550*/  HMMA.16816.F32.BF16 R4, R192, R196.reuse, R4 ;  /* 0x000000c4c004723c */ /* 0x090ff00000041804 */
[C---:B------:R-:W-:Y:S07]  /*7560*/  HMMA.16816.F32.BF16 R8, R216.reuse, R196, R8 ;  /* 0x000000c4d808723c */ /* 0x040fee0000041808 */
[C---:B------:R-:W-:Y:S01]  /*7570*/  @P6 IADD3 R196, P5, R168.reuse, 0x80, RZ ;  /* 0x00000080a8c46810 */ /* 0x040fe20007fbe0ff */
[-C--:B------:R-:W-:Y:S04]  /*7580*/  HMMA.16816.F32.BF16 R12, R216, R198.reuse, R12 ;  /* 0x000000c6d80c723c */ /* 0x080fe8000004180c */
[----:B------:R-:W-:Y:S02]  /*7590*/  @P6 IADD3 R168, P1, R168, c[0x0][0x1c8], RZ ;  /* 0x00007200a8a86a10 */ /* 0x000fe40007f3e0ff */
[----:B------:R-:W-:Y:S02]  /*75a0*/  @P6 IADD3 R196, P2, R196, c[0x0][0x1c8], RZ ;  /* 0x00007200c4c46a10 */ /* 0x000fe40007f5e0ff */
[C---:B------:R-:W-:Y:S04]  /*75b0*/  HMMA.16816.F32.BF16 R16, R192.reuse, R198, R16 ;  /* 0x000000c6c010723c */ /* 0x040fe80000041810 */
[----:B------:R-:W-:Y:S02]  /*75c0*/  @P6 IADD3.X R169, R3, c[0x0][0x1cc], RZ, P1, !PT ;  /* 0x0000730003a96a10 */ /* 0x000fe40000ffe4ff */
[-C--:B------:R-:W-:Y:S02]  /*75d0*/  @P6 IADD3 R2, P1, R168, R165.reuse, RZ ;  /* 0x000000a5a8026210 */ /* 0x080fe40007f3e0ff */
[-C--:B-1----:R-:W-:Y:S04]  /*75e0*/  HMMA.16816.F32.BF16 R20, R192, R200.reuse, R20 ;  /* 0x000000c8c014723c */ /* 0x082fe80000041814 */
[----:B------:R-:W-:Y:S01]  /*75f0*/  @P6 IADD3.X R197, RZ, c[0x0][0x1cc], R3, P2, P5 ;  /* 0x00007300ffc56a10 */ /* 0x000fe200017ea403 */
[--C-:B------:R-:W-:Y:S03]  /*7600*/  @P6 IMAD.X R3, R169, 0x1, R0.reuse, P1 ;  /* 0x00000001a9036824 */ /* 0x100fe600008e0600 */
[C---:B------:R-:W-:Y:S08]  /*7610*/  HMMA.16816.F32.BF16 R24, R216.reuse, R200, R24 ;  /* 0x000000c8d818723c */ /* 0x040ff00000041818 */
[-C--:B------:R-:W-:Y:S01]  /*7620*/  HMMA.16816.F32.BF16 R28, R216, R202.reuse, R28 ;  /* 0x000000cad81c723c */ /* 0x080fe2000004181c */
[----:B------:R-:W-:Y:S01]  /*7630*/  @!PT LDS RZ, [RZ] ;  /* 0x00000000fffff984 */ /* 0x000fe20000000800 */
[----:B------:R-:W-:Y:S01]  /*7640*/  @!PT LDS RZ, [RZ] ;  /* 0x00000000fffff984 */ /* 0x000fe20000000800 */
[----:B------:R-:W-:Y:S01]  /*7650*/  @!PT LDS RZ, [RZ] ;  /* 0x00000000fffff984 */ /* 0x000fe20000000800 */
[----:B------:R1:W-:Y:S05]  /*7660*/  @P6 LDGSTS.E.BYPASS.LTC128B.128 [R243+0x3100], [R168.64], !P4 ;  /* 0x03100000a8f36fae */ /* 0x0003ea000e101d4e */
[----:B------:R4:W-:Y:S02]  /*7670*/  @P6 LDGSTS.E.BYPASS.LTC128B.128 [R243+0x4900], [R196.64], !P3 ;  /* 0x04900000c4f36fae */ /* 0x0009e4000d901d4e */
[C---:B------:R-:W-:Y:S03]  /*7680*/  HMMA.16816.F32.BF16 R32, R192.reuse, R202, R32 ;  /* 0x000000cac020723c */ /* 0x040fe60000041820 */
[----:B------:R1:W-:Y:S05]  /*7690*/  @P6 LDGSTS.E.BYPASS.LTC128B.128 [R243+0x3900], [R2.64], !P4 ;  /* 0x0390000002f36fae */ /* 0x0003ea000e101d4e */
[-C--:B---3--:R-:W-:Y:S01]  /*76a0*/  HMMA.16816.F32.BF16 R36, R192, R172.reuse, R36 ;  /* 0x000000acc024723c */ /* 0x088fe20000041824 */
[----:B------:R3:W-:Y:S07]  /*76b0*/  @P6 LDGSTS.E.BYPASS.LTC128B.128 [R243+0x5100], [R2.64+0x80], !P3 ;  /* 0x0510008002f36fae */ /* 0x0007ee000d901d4e */
[C---:B------:R-:W-:Y:S01]  /*76c0*/  HMMA.16816.F32.BF16 R40, R216.reuse, R172, R40 ;  /* 0x000000acd828723c */ /* 0x040fe20000041828 */
[----:B------:R4:W2:Y:S07]  /*76d0*/  LDL R173, [R1+0x28] ;  /* 0x0000280001ad7983 */ /* 0x0008ae0000100800 */
[-C--:B------:R-:W-:Y:S08]  /*76e0*/  HMMA.16816.F32.BF16 R44, R216, R174.reuse, R44 ;  /* 0x000000aed82c723c */ /* 0x080ff0000004182c */
[----:B------:R-:W-:Y:S04]  /*76f0*/  HMMA.16816.F32.BF16 R48, R192, R174, R48 ;  /* 0x000000aec030723c */ /* 0x000fe80000041830 */
[----:B--2---:R-:W-:Y:S01]  /*7700*/  @P0 IMAD.MOV.U32 R173, RZ, RZ, R167 ;  /* 0x000000ffffad0224 */ /* 0x004fe200078e00a7 */
[----:B-1----:R-:W-:Y:S04]  /*7710*/  @P6 IADD3 R168, P0, R2, R165, RZ ;  /* 0x000000a502a86210 */ /* 0x002fe80007f1e0ff */
[----:B------:R-:W1:Y:S03]  /*7720*/  SHFL.IDX PT, R165, R173, RZ, 0x1c1f ;  /* 0x001c1fffada57589 */ /* 0x000e6600000e0000 */
[----:B------:R-:W-:Y:S01]  /*7730*/  @P6 IMAD.X R169, R3, 0x1, R0, P0 ;  /* 0x0000000103a96824 */ /* 0x000fe200000e0600 */
[----:B------:R-:W-:Y:S01]  /*7740*/  PLOP3.LUT P0, PT, PT, PT, UP2, 0x40, 0x0 ;  /* 0x000000000000781c */ /* 0x000fe20003f0e828 */
[----:B---3--:R-:W-:Y:S03]  /*7750*/  IMAD R3, R242, -0x30, RZ ;  /* 0xffffffd0f2037824 */ /* 0x008fe600078e02ff */
[----:B------:R2:W-:Y:S02]  /*7760*/  @P6 LDGSTS.E.BYPASS.LTC128B.128 [R243+0x4100], [R168.64], !P4 ;  /* 0x04100000a8f36fae */ /* 0x0005e4000e101d4e */
[----:B------:R-:W-:Y:S03]  /*7770*/  IADD3 R175, -R210, 0x1, R3 ;  /* 0x00000001d2af7810 */ /* 0x000fe60007ffe103 */
[----:B------:R2:W-:Y:S01]  /*7780*/  @P6 LDGSTS.E.BYPASS.LTC128B.128 [R243+0x5900], [R168.64+0x80], !P3 ;  /* 0x05900080a8f36fae */ /* 0x0005e2000d901d4e */
[----:B------:R-:W-:Y:S04]  /*7790*/  IADD3 R175, R175, c[0x0][0x1d0], RZ ;  /* 0x00007400afaf7a10 */ /* 0x000fe80007ffe0ff */
[----:B------:R-:W-:Y:S01]  /*77a0*/  IADD3 R175, R175, -c[0x0][0x168], RZ ;  /* 0x80005a00afaf7a10 */ /* 0x000fe20007ffe0ff */
[----:B------:R-:W0:Y:S03]  /*77b0*/  LDGDEPBAR ;  /* 0x00000000000079af */ /* 0x000e260000000000 */
[C---:B------:R-:W-:Y:S02]  /*77c0*/  IADD3 R174, R175.reuse, c[0x0][0x328], RZ ;  /* 0x0000ca00afae7a10 */ /* 0x040fe40007ffe0ff */
[----:B------:R-:W-:Y:S05]  /*77d0*/  IADD3 R175, R175, UR6, RZ ;  /* 0x00000006afaf7c10 */ /* 0x000fea000fffe0ff */
[----:B-1----:R-:W-:Y:S02]  /*77e0*/  IMAD.IADD R0, R165, 0x1, R175 ;  /* 0x00000001a5007824 */ /* 0x002fe400078e02af */
[----:B--2---:R-:W-:Y:S01]  /*77f0*/  IMAD.IADD R169, R174, 0x1, R165 ;  /* 0x00000001aea97824 */ /* 0x004fe200078e02a5 */
[----:B------:R-:W-:-:S05]  /*7800*/  @P0 BRA `(.L_x_470) ;  /* 0x0000019000000947 */ /* 0x000fca0003800000 */
[----:B----4-:R-:W-:Y:S01]  /*7810*/  IADD3 R2, R165, c[0x0][0x1d0], RZ ;  /* 0x00007400a5027a10 */ /* 0x010fe20007ffe0ff */
        /* <DEDUP_REMOVED lines=13> */
.L_x_472:
[----:B------:R-:W-:Y:S04]  /*78f0*/  MOV R165, c[0x0][0x32c] ;  /* 0x0000cb0000a57a02 */ /* 0x000fe80000000f00 */
[----:B------:R-:W-:Y:S11]  /*7900*/  ISETP.NE.AND P0, PT, R165, 0x1, PT ;  /* 0x00000001a500780c */ /* 0x000ff60003f05270 */
[----:B------:R-:W-:Y:S02]  /*7910*/  @!UPT UIADD3 URZ, URZ, URZ, URZ ;  /* 0x0000003f3f3ff290 */ /* 0x000fe4000fffe03f */
[----:B------:R-:W-:Y:S05]  /*7920*/  @P0 IMAD.HI.U32 R165, R2, c[0x0][0x330], RZ ;  /* 0x0000cc0002a50a27 */ /* 0x000fea00078e00ff */
[----:B------:R-:W-:Y:S02]  /*7930*/  @P0 SHF.R.U32.HI R2, RZ, c[0x0][0x334], R165 ;  /* 0x0000cd00ff020a19 */ /* 0x000fe400000116a5 */
.L_x_473:
[----:B------:R-:W-:Y:S05]  /*7940*/  BSYNC B0 ;  /* 0x0000000000007941 */ /* 0x000fea0003800000 */
.L_x_471:
[----:B------:R-:W-:Y:S04]  /*7950*/  IMAD.IADD R165, R3, 0x1, -R210 ;  /* 0x0000000103a57824 */ /* 0x000fe800078e0ad2 */
[----:B------:R-:W-:Y:S05]  /*7960*/  IMAD R2, R2, c[0x0][0x32c], R165 ;  /* 0x0000cb0002027a24 */ /* 0x000fea00078e02a5 */
[----:B------:R-:W-:Y:S02]  /*7970*/  IADD3 R165, R2, c[0x0][0x32c], RZ ;  /* 0x0000cb0002a57a10 */ /* 0x000fe40007ffe0ff */
[----:B------:R-:W-:Y:S02]  /*7980*/  IMNMX R0, R0, R2, !PT ;  /* 0x0000000200007217 */ /* 0x000fe40007800200 */
[----:B------:R-:W-:Y:S02]  /*7990*/  IMNMX R169, R169, R165, PT ;  /* 0x000000a5a9a97217 */ /* 0x000fe40003800200 */
.L_x_470:
[----:B----4-:R-:W-:Y:S01]  /*79a0*/  PLOP3.LUT P0, PT, PT, PT, UP2, 0x40, 0x0 ;  /* 0x000000000000781c */ /* 0x010fe20003f0e828 */
[----:B------:R-:W1:Y:S02]  /*79b0*/  SHFL.IDX PT, R165, R173, 0x1, 0x1c1f ;  /* 0x003c1f00ada57f89 */ /* 0x000e6400000e0000 */
[----:B-1----:R-:W-:Y:S01]  /*79c0*/  IADD3 R2, R175, R165, RZ ;  /* 0x000000a5af027210 */ /* 0x002fe20007ffe0ff */
[----:B------:R-:W-:Y:S09]  /*79d0*/  IMAD.IADD R168, R174, 0x1, R165 ;  /* 0x00000001aea87824 */ /* 0x000ff200078e02a5 */
        /* <DEDUP_REMOVED lines=15> */
.L_x_476:
[----:B------:R-:W-:Y:S04]  /*7ad0*/  MOV R167, c[0x0][0x32c] ;  /* 0x0000cb0000a77a02 */ /* 0x000fe80000000f00 */
[----:B------:R-:W-:Y:S11]  /*7ae0*/  ISETP.NE.AND P0, PT, R167, 0x1, PT ;  /* 0x00000001a700780c */ /* 0x000ff60003f05270 */
[----:B------:R-:W-:Y:S02]  /*7af0*/  @!UPT UIADD3 URZ, URZ, URZ, URZ ;  /* 0x0000003f3f3ff290 */ /* 0x000fe4000fffe03f */
[----:B------:R-:W-:Y:S05]  /*7b00*/  @P0 IMAD.HI.U32 R167, R165, c[0x0][0x330], RZ ;  /* 0x0000cc00a5a70a27 */ /* 0x000fea00078e00ff */
[----:B------:R-:W-:Y:S02]  /*7b10*/  @P0 SHF.R.U32.HI R165, RZ, c[0x0][0x334], R167 ;  /* 0x0000cd00ffa50a19 */ /* 0x000fe400000116a7 */
.L_x_477:
[----:B------:R-:W-:Y:S05]  /*7b20*/  BSYNC B0 ;  /* 0x0000000000007941 */ /* 0x000fea0003800000 */
.L_x_475:
[----:B------:R-:W-:Y:S04]  /*7b30*/  IMAD.IADD R167, R3, 0x1, -R210 ;  /* 0x0000000103a77824 */ /* 0x000fe800078e0ad2 */
[----:B------:R-:W-:Y:S05]  /*7b40*/  IMAD R165, R165, c[0x0][0x32c], R167 ;  /* 0x0000cb00a5a57a24 */ /* 0x000fea00078e02a7 */
[----:B------:R-:W-:Y:S02]  /*7b50*/  IADD3 R167, R165, c[0x0][0x32c], RZ ;  /* 0x0000cb00a5a77a10 */ /* 0x000fe40007ffe0ff */
[----:B------:R-:W-:Y:S02]  /*7b60*/  IMNMX R2, R2, R165, !PT ;  /* 0x000000a502027217 */ /* 0x000fe40007800200 */
[----:B------:R-:W-:Y:S02]  /*7b70*/  IMNMX R168, R168, R167, PT ;  /* 0x000000a7a8a87217 */ /* 0x000fe40003800200 */
.L_x_474:
[----:B------:R-:W-:Y:S01]  /*7b80*/  PLOP3.LUT P0, PT, PT, PT, UP2, 0x40, 0x0 ;  /* 0x000000000000781c */ /* 0x000fe20003f0e828 */
        /* <DEDUP_REMOVED lines=18> */
.L_x_480:
[----:B------:R-:W-:Y:S04]  /*7cb0*/  MOV R192, c[0x0][0x32c] ;  /* 0x0000cb0000c07a02 */ /* 0x000fe80000000f00 */
[----:B------:R-:W-:Y:S11]  /*7cc0*/  ISETP.NE.AND P0, PT, R192, 0x1, PT ;  /* 0x00000001c000780c */ /* 0x000ff60003f05270 */
[----:B------:R-:W-:Y:S02]  /*7cd0*/  @!UPT UIADD3 URZ, URZ, URZ, URZ ;  /* 0x0000003f3f3ff290 */ /* 0x000fe4000fffe03f */
[----:B------:R-:W-:Y:S05]  /*7ce0*/  @P0 IMAD.HI.U32 R192, R172, c[0x0][0x330], RZ ;  /* 0x0000cc00acc00a27 */ /* 0x000fea00078e00ff */
[----:B------:R-:W-:Y:S02]  /*7cf0*/  @P0 SHF.R.U32.HI R172, RZ, c[0x0][0x334], R192 ;  /* 0x0000cd00ffac0a19 */ /* 0x000fe400000116c0 */
.L_x_481:
[----:B------:R-:W-:Y:S05]  /*7d00*/  BSYNC B0 ;  /* 0x0000000000007941 */ /* 0x000fea0003800000 */
.L_x_479:
[----:B------:R-:W-:Y:S04]  /*7d10*/  IMAD.IADD R192, R3, 0x1, -R210 ;  /* 0x0000000103c07824 */ /* 0x000fe800078e0ad2 */
[----:B------:R-:W-:Y:S05]  /*7d20*/  IMAD R172, R172, c[0x0][0x32c], R192 ;  /* 0x0000cb00acac7a24 */ /* 0x000fea00078e02c0 */
[----:B------:R-:W-:Y:S02]  /*7d30*/  IADD3 R192, R172, c[0x0][0x32c], RZ ;  /* 0x0000cb00acc07a10 */ /* 0x000fe40007ffe0ff */
[----:B------:R-:W-:Y:S02]  /*7d40*/  IMNMX R165, R165, R172, !PT ;  /* 0x000000aca5a57217 */ /* 0x000fe40007800200 */
[----:B------:R-:W-:Y:S02]  /*7d50*/  IMNMX R167, R167, R192, PT ;  /* 0x000000c0a7a77217 */ /* 0x000fe40003800200 */
.L_x_478:
[C---:B------:R-:W-:Y:S02]  /*7d60*/  ISETP.GE.AND P1, PT, R3.reuse, 0x9, PT ;  /* 0x000000090300780c */ /* 0x040fe40003f26270 */
[----:B------:R-:W-:Y:S02]  /*7d70*/  ISETP.GE.AND P5, PT, R3, 0xa, PT ;  /* 0x0000000a0300780c */ /* 0x000fe40003fa6270 */
[----:B------:R-:W-:Y:S02]  /*7d80*/  ISETP.GT.AND P0, PT, R0, 0x8, !P1 ;  /* 0x000000080000780c */ /* 0x000fe40004f04270 */
[----:B------:R-:W-:Y:S02]  /*7d90*/  P2R R193, PR, RZ, 0x2 ;  /* 0x00000002ffc17803 */ /* 0x000fe40000000000 */
[----:B------:R-:W-:Y:S02]  /*7da0*/  ISETP.LT.OR P0, PT, R169, 0x9, P0 ;  /* 0x00000009a900780c */ /* 0x000fe40000701670 */
[----:B------:R-:W-:Y:S02]  /*7db0*/  ISETP.GT.AND P1, PT, R2, 0x8, !P1 ;  /* 0x000000080200780c */ /* 0x000fe40004f24270 */
[----:B------:R-:W-:Y:S02]  /*7dc0*/  P2R R199, PR, RZ, 0x10 ;  /* 0x00000010ffc77803 */ /* 0x000fe40000000000 */
[----:B------:R-:W-:Y:S02]  /*7dd0*/  FSEL R194, R16, -INF , !P0 ;  /* 0xff80000010c27808 */ /* 0x000fe40004000000 */
[----:B------:R-:W-:Y:S02]  /*7de0*/  ISETP.GT.AND P0, PT, R2, 0x9, !P5 ;  /* 0x000000090200780c */ /* 0x000fe40006f04270 */
[C---:B------:R-:W-:Y:S02]  /*7df0*/  ISETP.LT.OR P1, PT, R168.reuse, 0x9, P1 ;  /* 0x00000009a800780c */ /* 0x040fe40000f21670 */
[----:B------:R-:W-:Y:S02]  /*7e00*/  ISETP.GE.AND P4, PT, R3, 0x11, PT ;  /* 0x000000110300780c */ /* 0x000fe40003f86270 */
[----:B------:R-:W-:Y:S02]  /*7e10*/  ISETP.LT.OR P0, PT, R168, 0xa, P0 ;  /* 0x0000000aa800780c */ /* 0x000fe40000701670 */
[----:B------:R-:W-:Y:S02]  /*7e20*/  FSEL R196, R18, -INF , !P1 ;  /* 0xff80000012c47808 */ /* 0x000fe40004800000 */
[----:B------:R-:W-:Y:S02]  /*7e30*/  ISETP.GT.AND P1, PT, R0, 0x10, !P4 ;  /* 0x000000100000780c */ /* 0x000fe40006724270 */
[----:B------:R-:W-:Y:S02]  /*7e40*/  P2R R198, PR, RZ, 0x8 ;  /* 0x00000008ffc67803 */ /* 0x000fe40000000000 */
[----:B------:R-:W-:Y:S02]  /*7e50*/  FSEL R197, R19, -INF , !P0 ;  /* 0xff80000013c57808 */ /* 0x000fe40004000000 */
[----:B------:R-:W-:Y:S02]  /*7e60*/  ISETP.LT.OR P0, PT, R169, 0x11, P1 ;  /* 0x00000011a900780c */ /* 0x000fe40000f01670 */
[C---:B------:R-:W-:Y:S02]  /*7e70*/  ISETP.GE.AND P3, PT, R3.reuse, 0x12, PT ;  /* 0x000000120300780c */ /* 0x040fe40003f66270 */
[----:B------:R-:W-:Y:S02]  /*7e80*/  FSEL R200, R20, -INF , !P0 ;  /* 0xff80000014c87808 */ /* 0x000fe40004000000 */
[----:B------:R-:W-:Y:S02]  /*7e90*/  ISETP.GT.AND P0, PT, R0, 0x11, !P3 ;  /* 0x000000110000780c */ /* 0x000fe40005f04270 */
[----:B------:R-:W-:Y:S02]  /*7ea0*/  ISETP.GE.AND P1, PT, R3, 0x19, PT ;  /* 0x000000190300780c */ /* 0x000fe40003f26270 */
[----:B------:R-:W-:Y:S02]  /*7eb0*/  ISETP.LT.OR P0, PT, R169, 0x12, P0 ;  /* 0x00000012a900780c */ /* 0x000fe40000701670 */
[----:B------:R-:W-:Y:S02]  /*7ec0*/  P2R R172, PR, RZ, 0x10 ;  /* 0x00000010ffac7803 */ /* 0x000fe40000000000 */
[----:B------:R-:W-:Y:S02]  /*7ed0*/  FSEL R201, R21, -INF , !P0 ;  /* 0xff80000015c97808 */ /* 0x000fe40004000000 */
[----:B------:R-:W-:Y:S02]  /*7ee0*/  ISETP.GT.AND P0, PT, R2, 0x10, !P4 ;  /* 0x000000100200780c */ /* 0x000fe40006704270 */
[----:B------:R-:W-:Y:S02]  /*7ef0*/  ISETP.GE.AND P4, PT, R3, 0x1a, PT ;  /* 0x0000001a0300780c */ /* 0x000fe40003f86270 */
[----:B------:R-:W-:Y:S02]  /*7f00*/  ISETP.LT.OR P0, PT, R168, 0x11, P0 ;  /* 0x00000011a800780c */ /* 0x000fe40000701670 */
[----:B------:R-:W-:Y:S02]  /*7f10*/  ISETP.GT.AND P2, PT, R0, 0x9, !P5 ;  /* 0x000000090000780c */ /* 0x000fe40006f44270 */
[----:B------:R-:W-:Y:S02]  /*7f20*/  FSEL R202, R22, -INF , !P0 ;  /* 0xff80000016ca7808 */ /* 0x000fe40004000000 */
[----:B------:R-:W-:Y:S02]  /*7f30*/  ISETP.GT.AND P0, PT, R2, 0x11, !P3 ;  /* 0x000000110200780c */ /* 0x000fe40005f04270 */
[----:B------:R-:W-:Y:S02]  /*7f40*/  ISETP.LT.OR P2, PT, R169, 0xa, P2 ;  /* 0x0000000aa900780c */ /* 0x000fe40001741670 */
[----:B------:R-:W-:Y:S02]  /*7f50*/  ISETP.LT.OR P0, PT, R168, 0x12, P0 ;  /* 0x00000012a800780c */ /* 0x000fe40000701670 */
[----:B------:R-:W-:Y:S02]  /*7f60*/  FSEL R195, R17, -INF , !P2 ;  /* 0xff80000011c37808 */ /* 0x000fe40005000000 */
[----:B------:R-:W-:Y:S02]  /*7f70*/  FSEL R203, R23, -INF , !P0 ;  /* 0xff80000017cb7808 */ /* 0x000fe40004000000 */
[----:B------:R-:W-:Y:S02]  /*7f80*/  ISETP.GT.AND P0, PT, R0, 0x18, !P1 ;  /* 0x000000180000780c */ /* 0x000fe40004f04270 */
[----:B------:R-:W-:Y:S02]  /*7f90*/  P2R R17, PR, RZ, 0x2 ;  /* 0x00000002ff117803 */ /* 0x000fe40000000000 */
[----:B------:R-:W-:Y:S02]  /*7fa0*/  ISETP.LT.OR P0, PT, R169, 0x19, P0 ;  /* 0x00000019a900780c */ /* 0x000fe40000701670 */
[----:B------:R-:W-:Y:S02]  /*7fb0*/  ISETP.GE.AND P6, PT, R3, 0x22, PT ;  /* 0x000000220300780c */ /* 0x000fe40003fc6270 */
[----:B------:R-:W-:Y:S02]  /*7fc0*/  FSEL R204, R32, -INF , !P0 ;  /* 0xff80000020cc7808 */ /* 0x000fe40004000000 */
[----:B------:R-:W-:Y:S02]  /*7fd0*/  ISETP.GT.AND P0, PT, R0, 0x19, !P4 ;  /* 0x000000190000780c */ /* 0x000fe40006704270 */
[----:B------:R-:W-:Y:S02]  /*7fe0*/  P2R R18, PR, RZ, 0x8 ;  /* 0x00000008ff127803 */ /* 0x000fe40000000000 */
[----:B------:R-:W-:Y:S02]  /*7ff0*/  ISETP.LT.OR P0, PT, R169, 0x1a, P0 ;  /* 0x0000001aa900780c */ /* 0x000fe40000701670 */
[----:B------:R-:W-:Y:S02]  /*8000*/  ISETP.GE.AND P3, PT, R3, 0x1, PT ;  /* 0x000000010300780c */ /* 0x000fe40003f66270 */
[----:B------:R-:W-:Y:S02]  /*8010*/  FSEL R205, R33, -INF , !P0 ;  /* 0xff80000021cd7808 */ /* 0x000fe40004000000 */
[----:B------:R-:W-:Y:S02]  /*8020*/  ISETP.GT.AND P0, PT, R2, 0x18, !P1 ;  /* 0x000000180200780c */ /* 0x000fe40004f04270 */
[C---:B------:R-:W-:Y:S02]  /*8030*/  ISETP.GE.AND P1, PT, R3.reuse, 0x21, PT ;  /* 0x000000210300780c */ /* 0x040fe40003f26270 */
[----:B------:R-:W-:Y:S02]  /*8040*/  ISETP.LT.OR P0, PT, R168, 0x19, P0 ;  /* 0x00000019a800780c */ /* 0x000fe40000701670 */
[----:B------:R-:W-:Y:S02]  /*8050*/  P2R R23, PR, RZ, 0x10 ;  /* 0x00000010ff177803 */ /* 0x000fe40000000000 */
        /* <DEDUP_REMOVED lines=14> */
[----:B------:R-:W-:Y:S02]  /*8140*/  P2R R22, PR, RZ, 0x8 ;  /* 0x00000008ff167803 */ /* 0x000fe40000000000 */
[----:B------:R-:W-:Y:S02]  /*8150*/  FSEL R218, R37, -INF , !P0 ;  /* 0xff80000025da7808 */ /* 0x000fe40004000000 */
[----:B------:R-:W-:Y:S04]  /*8160*/  ISETP.GT.AND P0, PT, R2, 0x20, !P1 ;  /* 0x000000200200780c */ /* 0x000fe80004f04270 */
[----:B------:R-:W-:Y:S04]  /*8170*/  ISETP.LT.OR P0, PT, R168, 0x21, P0 ;  /* 0x00000021a800780c */ /* 0x000fe80000701670 */
[----:B------:R-:W-:Y:S02]  /*8180*/  FSEL R219, R38, -INF , !P0 ;  /* 0xff80000026db7808 */ /* 0x000fe40004000000 */
[----:B------:R-:W-:Y:S04]  /*8190*/  ISETP.GT.AND P0, PT, R2, 0x21, !P6 ;  /* 0x000000210200780c */ /* 0x000fe80007704270 */
[----:B------:R-:W-:Y:S04]  /*81a0*/  ISETP.LT.OR P0, PT, R168, 0x22, P0 ;  /* 0x00000022a800780c */ /* 0x000fe80000701670 */
[----:B------:R-:W-:Y:S02]  /*81b0*/  FSEL R220, R39, -INF , !P0 ;  /* 0xff80000027dc7808 */ /* 0x000fe40004000000 */
[----:B------:R-:W-:Y:S04]  /*81c0*/  ISETP.GT.AND P0, PT, R0, RZ, !P3 ;  /* 0x000000ff0000720c */ /* 0x000fe80005f04270 */
[C---:B------:R-:W-:Y:S04]  /*81d0*/  ISETP.LT.OR P0, PT, R169.reuse, 0x1, P0 ;  /* 0x00000001a900780c */ /* 0x040fe80000701670 */
[----:B------:R-:W-:Y:S02]  /*81e0*/  FSEL R16, R4, -INF , !P0 ;  /* 0xff80000004107808 */ /* 0x000fe40004000000 */
[----:B------:R-:W-:Y:S01]  /*81f0*/  ISETP.GT.AND P0, PT, R0, 0x1, !P4 ;  /* 0x000000010000780c */ /* 0x000fe20006704270 */
[----:B------:R-:W1:Y:S03]  /*8200*/  SHFL.IDX PT, R4, R173, 0x3, 0x1c1f ;  /* 0x007c1f00ad047f89 */ /* 0x000e6600000e0000 */
[----:B------:R-:W-:Y:S04]  /*8210*/  ISETP.LT.OR P0, PT, R169, 0x2, P0 ;  /* 0x00000002a900780c */ /* 0x000fe80000701670 */
[----:B------:R-:W-:Y:S02]  /*8220*/  FSEL R5, R5, -INF , !P0 ;  /* 0xff80000005057808 */ /* 0x000fe40004000000 */
[----:B------:R-:W-:Y:S04]  /*8230*/  ISETP.GT.AND P0, PT, R2, 0x1, !P4 ;  /* 0x000000010200780c */ /* 0x000fe80006704270 */
[----:B------:R-:W-:Y:S04]  /*8240*/  ISETP.LT.OR P0, PT, R168, 0x2, P0 ;  /* 0x00000002a800780c */ /* 0x000fe80000701670 */
[----:B------:R-:W-:Y:S02]  /*8250*/  FSEL R19, R7, -INF , !P0 ;  /* 0xff80000007137808 */ /* 0x000fe40004000000 */
[----:B------:R-:W-:Y:S04]  /*8260*/  ISETP.GT.AND P0, PT, R2, RZ, !P3 ;  /* 0x000000ff0200720c */ /* 0x000fe80005f04270 */
[----:B------:R-:W-:Y:S04]  /*8270*/  ISETP.LT.OR P0, PT, R168, 0x1, P0 ;  /* 0x00000001a800780c */ /* 0x000fe80000701670 */
[----:B------:R-:W-:Y:S02]  /*8280*/  FSEL R6, R6, -INF , !P0 ;  /* 0xff80000006067808 */ /* 0x000fe40004000000 */
[----:B------:R-:W-:Y:S04]  /*8290*/  ISETP.GT.AND P0, PT, R0, 0x28, !P5 ;  /* 0x000000280000780c */ /* 0x000fe80006f04270 */
[----:B------:R-:W-:Y:S04]  /*82a0*/  ISETP.LT.OR P0, PT, R169, 0x29, P0 ;  /* 0x00000029a900780c */ /* 0x000fe80000701670 */
[----:B------:R-:W-:Y:S02]  /*82b0*/  FSEL R221, R48, -INF , !P0 ;  /* 0xff80000030dd7808 */ /* 0x000fe40004000000 */
[----:B------:R-:W-:Y:S04]  /*82c0*/  ISETP.GE.AND P0, PT, R3, 0x2a, PT ;  /* 0x0000002a0300780c */ /* 0x000fe80003f06270 */
[----:B------:R-:W-:Y:S01]  /*82d0*/  ISETP.GT.AND P2, PT, R0, 0x29, !P0 ;  /* 0x000000290000780c */ /* 0x000fe20004744270 */
[--C-:B-1----:R-:W-:Y:S03]  /*82e0*/  IMAD.IADD R0, R175, 0x1, R4.reuse ;  /* 0x00000001af007824 */ /* 0x102fe600078e0204 */
[----:B------:R-:W-:Y:S04]  /*82f0*/  ISETP.LT.OR P2, PT, R169, 0x2a, P2 ;  /* 0x0000002aa900780c */ /* 0x000fe80001741670 */
[----:B------:R-:W-:Y:S02]  /*8300*/  FSEL R222, R49, -INF , !P2 ;  /* 0xff80000031de7808 */ /* 0x000fe40005000000 */
[----:B------:R-:W-:Y:S04]  /*8310*/  ISETP.GT.AND P2, PT, R2, 0x28, !P5 ;  /* 0x000000280200780c */ /* 0x000fe80006f44270 */
[----:B------:R-:W-:Y:S04]  /*8320*/  ISETP.LT.OR P2, PT, R168, 0x29, P2 ;  /* 0x00000029a800780c */ /* 0x000fe80001741670 */
[----:B------:R-:W-:Y:S02]  /*8330*/  FSEL R223, R50, -INF , !P2 ;  /* 0xff80000032df7808 */ /* 0x000fe40005000000 */
[----:B------:R-:W-:Y:S01]  /*8340*/  ISETP.GT.AND P2, PT, R2, 0x29, !P0 ;  /* 0x000000290200780c */ /* 0x000fe20004744270 */
[----:B------:R-:W-:Y:S03]  /*8350*/  IMAD.IADD R2, R174, 0x1, R4 ;  /* 0x00000001ae027824 */ /* 0x000fe600078e0204 */
[----:B------:R-:W-:Y:S04]  /*8360*/  ISETP.LT.OR P2, PT, R168, 0x2a, P2 ;  /* 0x0000002aa800780c */ /* 0x000fe80001741670 */
[----:B------:R-:W-:Y:S02]  /*8370*/  FSEL R246, R51, -INF , !P2 ;  /* 0xff80000033f67808 */ /* 0x000fe40005000000 */
[----:B------:R-:W-:Y:S02]  /*8380*/  ISETP.GT.AND P2, PT, R165, 0x1, !P4 ;  /* 0x00000001a500780c */ /* 0x000fe40006744270 */
[----:B------:R-:W-:Y:S02]  /*8390*/  ISETP.NE.AND P4, PT, R20, RZ, PT ;  /* 0x000000ff1400720c */ /* 0x000fe40003f85270 */
[----:B------:R-:W-:Y:S04]  /*83a0*/  ISETP.LT.OR P2, PT, R167, 0x2, P2 ;  /* 0x00000002a700780c */ /* 0x000fe80001741670 */
[----:B------:R-:W-:Y:S02]  /*83b0*/  FSEL R20, R9, -INF , !P2 ;  /* 0xff80000009147808 */ /* 0x000fe40005000000 */
[----:B------:R-:W-:Y:S04]  /*83c0*/  ISETP.NE.AND P2, PT, R193, RZ, PT ;  /* 0x000000ffc100720c */ /* 0x000fe80003f45270 */
[----:B------:R-:W-:Y:S04]  /*83d0*/  ISETP.GT.AND P2, PT, R165, 0x8, !P2 ;  /* 0x00000008a500780c */ /* 0x000fe80005744270 */
        /* <DEDUP_REMOVED lines=18> */
[----:B------:R-:W-:Y:S02]  /*8500*/  ISETP.GT.AND P2, PT, R165, 0x19, !P4 ;  /* 0x00000019a500780c */ /* 0x000fe40006744270 */
[----:B------:R-:W-:Y:S02]  /*8510*/  ISETP.NE.AND P4, PT, R199, RZ, PT ;  /* 0x000000ffc700720c */ /* 0x000fe40003f85270 */
        /* <DEDUP_REMOVED lines=11> */
[----:B------:R-:W-:Y:S02]  /*85d0*/  ISETP.GT.AND P2, PT, R165, RZ, !P3 ;  /* 0x000000ffa500720c */ /* 0x000fe40005f44270 */
[----:B------:R-:W-:Y:S02]  /*85e0*/  ISETP.NE.AND P3, PT, R198, RZ, PT ;  /* 0x000000ffc600720c */ /* 0x000fe40003f65270 */
        /* <DEDUP_REMOVED lines=22> */
.L_x_484:
[----:B------:R-:W-:Y:S04]  /*8750*/  MOV R7, c[0x0][0x32c] ;  /* 0x0000cb0000077a02 */ /* 0x000fe80000000f00 */
[----:B------:R-:W-:Y:S11]  /*8760*/  ISETP.NE.AND P2, PT, R7, 0x1, PT ;  /* 0x000000010700780c */ /* 0x000ff60003f45270 */
[----:B------:R-:W-:Y:S02]  /*8770*/  @!UPT UIADD3 URZ, URZ, URZ, URZ ;  /* 0x0000003f3f3ff290 */ /* 0x000fe4000fffe03f */
[----:B------:R-:W-:Y:S05]  /*8780*/  @P2 IMAD.HI.U32 R7, R4, c[0x0][0x330], RZ ;  /* 0x0000cc0004072a27 */ /* 0x000fea00078e00ff */
[----:B------:R-:W-:Y:S02]  /*8790*/  @P2 SHF.R.U32.HI R4, RZ, c[0x0][0x334], R7 ;  /* 0x0000cd00ff042a19 */ /* 0x000fe40000011607 */
.L_x_485:
[----:B------:R-:W-:Y:S05]  /*87a0*/  BSYNC B0 ;  /* 0x0000000000007941 */ /* 0x000fea0003800000 */
.L_x_483:
[----:B------:R-:W-:Y:S04]  /*87b0*/  IMAD.IADD R3, R3, 0x1, -R210 ;  /* 0x0000000103037824 */ /* 0x000fe800078e0ad2 */
[----:B------:R-:W-:Y:S05]  /*87c0*/  IMAD R4, R4, c[0x0][0x32c], R3 ;  /* 0x0000cb0004047a24 */ /* 0x000fea00078e0203 */
[----:B------:R-:W-:Y:S02]  /*87d0*/  IADD3 R3, R4, c[0x0][0x32c], RZ ;  /* 0x0000cb0004037a10 */ /* 0x000fe40007ffe0ff */
[----:B------:R-:W-:Y:S02]  /*87e0*/  IMNMX R0, R0, R4, !PT ;  /* 0x0000000400007217 */ /* 0x000fe40007800200 */
[----:B------:R-:W-:Y:S02]  /*87f0*/  IMNMX R2, R2, R3, PT ;  /* 0x0000000302027217 */ /* 0x000fe40003800200 */
.L_x_482:
[----:B------:R-:W-:Y:S01]  /*8800*/  FMNMX.FTZ R169, R16, R164, !PT ;  /* 0x000000a410a97209 */ /* 0x000fe20007810000 */
[----:B------:R-:W-:Y:S01]  /*8810*/  LDSM.16.MT88.4 R36, [R226+0x100] ;  /* 0x00010000e224783b */ /* 0x000fe20000004200 */
[----:B------:R-:W-:Y:S02]  /*8820*/  ISETP.NE.AND P2, PT, R22, RZ, PT ;  /* 0x000000ff1600720c */ /* 0x000fe40003f45270 */
[----:B------:R-:W-:Y:S02]  /*8830*/  FMNMX.FTZ R169, R5, R169, !PT ;  /* 0x000000a905a97209 */ /* 0x000fe40007810000 */
[----:B------:R-:W-:Y:S02]  /*8840*/  ISETP.GT.AND P2, PT, R0, RZ, !P2 ;  /* 0x000000ff0000720c */ /* 0x000fe40005744270 */
[----:B------:R-:W-:Y:S02]  /*8850*/  FMNMX.FTZ R169, R194, R169, !PT ;  /* 0x000000a9c2a97209 */ /* 0x000fe40007810000 */
[----:B------:R-:W-:Y:S02]  /*8860*/  ISETP.LT.OR P2, PT, R2, 0x1, P2 ;  /* 0x000000010200780c */ /* 0x000fe40001741670 */
[----:B------:R-:W-:Y:S02]  /*8870*/  FMNMX.FTZ R169, R195, R169, !PT ;  /* 0x000000a9c3a97209 */ /* 0x000fe40007810000 */
[----:B------:R-:W-:Y:S02]  /*8880*/  FSEL R10, R10, -INF , !P2 ;  /* 0xff8000000a0a7808 */ /* 0x000fe40005000000 */
[----:B------:R-:W-:Y:S02]  /*8890*/  FMNMX.FTZ R169, R200, R169, !PT ;  /* 0x000000a9c8a97209 */ /* 0x000fe40007810000 */
[----:B------:R-:W-:Y:S02]  /*88a0*/  ISETP.NE.AND P2, PT, R21, RZ, PT ;  /* 0x000000ff1500720c */ /* 0x000fe40003f45270 */
[----:B------:R-:W-:Y:S02]  /*88b0*/  FMNMX.FTZ R169, R201, R169, !PT ;  /* 0x000000a9c9a97209 */ /* 0x000fe40007810000 */
[----:B------:R-:W-:Y:S02]  /*88c0*/  ISETP.GT.AND P2, PT, R0, 0x1, !P2 ;  /* 0x000000010000780c */ /* 0x000fe40005744270 */
        /* <DEDUP_REMOVED lines=12> */
[----:B------:R-:W-:Y:S01]  /*8990*/  ISETP.NE.AND P2, PT, R192, RZ, PT ;  /* 0x000000ffc000720c */ /* 0x000fe20003f45270 */
[----:B------:R-:W1:Y:S01]  /*89a0*/  SHFL.BFLY PT, R7, R169, 0x2, 0x1f ;  /* 0x0c401f00a9077f89 */ /* 0x000e6200000e0000 */
[----:B------:R-:W-:Y:S02]  /*89b0*/  FMNMX.FTZ R3, R6, R166, !PT ;  /* 0x000000a606037209 */ /* 0x000fe40007810000 */
[----:B------:R-:W-:Y:S02]  /*89c0*/  ISETP.GT.AND P2, PT, R0, 0x9, !P2 ;  /* 0x000000090000780c */ /* 0x000fe40005744270 */
[----:B------:R-:W-:Y:S02]  /*89d0*/  FMNMX.FTZ R3, R19, R3, !PT ;  /* 0x0000000313037209 */ /* 0x000fe40007810000 */
[----:B------:R-:W-:Y:S02]  /*89e0*/  ISETP.LT.OR P2, PT, R2, 0xa, P2 ;  /* 0x0000000a0200780c */ /* 0x000fe40001741670 */
[----:B------:R-:W-:Y:S02]  /*89f0*/  FMNMX.FTZ R3, R196, R3, !PT ;  /* 0x00000003c4037209 */ /* 0x000fe40007810000 */
[----:B------:R-:W-:Y:S02]  /*8a00*/  FSEL R15, R15, -INF , !P2 ;  /* 0xff8000000f0f7808 */ /* 0x000fe40005000000 */
[----:B------:R-:W-:Y:S02]  /*8a10*/  ISETP.NE.AND P2, PT, R172, RZ, PT ;  /* 0x000000ffac00720c */ /* 0x000fe40003f45270 */
[----:B------:R-:W-:Y:S02]  /*8a20*/  FMNMX.FTZ R3, R197, R3, !PT ;  /* 0x00000003c5037209 */ /* 0x000fe40007810000 */
[----:B------:R-:W-:Y:S02]  /*8a30*/  ISETP.GT.AND P2, PT, R0, 0x10, !P2 ;  /* 0x000000100000780c */ /* 0x000fe40005744270 */
[----:B------:R-:W-:Y:S02]  /*8a40*/  FMNMX.FTZ R3, R202, R3, !PT ;  /* 0x00000003ca037209 */ /* 0x000fe40007810000 */
[----:B------:R-:W-:Y:S02]  /*8a50*/  ISETP.LT.OR P2, PT, R2, 0x11, P2 ;  /* 0x000000110200780c */ /* 0x000fe40001741670 */
[----:B------:R-:W-:Y:S02]  /*8a60*/  FMNMX.FTZ R3, R203, R3, !PT ;  /* 0x00000003cb037209 */ /* 0x000fe40007810000 */
[----:B------:R-:W-:Y:S02]  /*8a70*/  FSEL R199, R26, -INF , !P2 ;  /* 0xff8000001ac77808 */ /* 0x000fe40005000000 */
[----:B------:R-:W-:Y:S02]  /*8a80*/  ISETP.NE.AND P2, PT, R18, RZ, PT ;  /* 0x000000ff1200720c */ /* 0x000fe40003f45270 */
[----:B-1----:R-:W-:Y:S02]  /*8a90*/  FMNMX.FTZ R169, R169, R7, !PT ;  /* 0x00000007a9a97209 */ /* 0x002fe40007810000 */
[----:B------:R-:W-:Y:S02]  /*8aa0*/  ISETP.GT.AND P2, PT, R0, 0x11, !P2 ;  /* 0x000000110000780c */ /* 0x000fe40005744270 */
[----:B------:R-:W-:Y:S01]  /*8ab0*/  FMNMX.FTZ R3, R208, R3, !PT ;  /* 0x00000003d0037209 */ /* 0x000fe20007810000 */
[----:B------:R-:W1:Y:S01]  /*8ac0*/  SHFL.BFLY PT, R7, R169, 0x1, 0x1f ;  /* 0x0c201f00a9077f89 */ /* 0x000e6200000e0000 */
        /* <DEDUP_REMOVED lines=13> */
[----:B-1----:R-:W-:Y:S02]  /*8ba0*/  FMNMX.FTZ R169, R169, R7, !PT ;  /* 0x00000007a9a97209 */ /* 0x002fe40007810000 */
[----:B------:R-:W-:Y:S02]  /*8bb0*/  ISETP.LT.OR P2, PT, R2, 0x1a, P2 ;  /* 0x0000001a0200780c */ /* 0x000fe40001741670 */
[----:B------:R-:W-:Y:S01]  /*8bc0*/  FMNMX.FTZ R3, R246, R3, !PT ;  /* 0x00000003f6037209 */ /* 0x000fe20007810000 */
[----:B------:R-:W-:Y:S01]  /*8bd0*/  FMUL.FTZ R173, R169, c[0x0][0x2d0] ;  /* 0x0000b400a9ad7a20 */ /* 0x000fe20000410000 */
[----:B------:R-:W-:Y:S02]  /*8be0*/  FSEL R198, R31, -INF , !P2 ;  /* 0xff8000001fc67808 */ /* 0x000fe40005000000 */
[----:B------:R-:W-:Y:S01]  /*8bf0*/  FSETP.NEU.FTZ.AND P2, PT, R169, -INF , PT ;  /* 0xff800000a900780b */ /* 0x000fe20003f5d000 */
[----:B------:R-:W1:Y:S01]  /*8c00*/  SHFL.BFLY PT, R168, R3, 0x2, 0x1f ;  /* 0x0c401f0003a87f89 */ /* 0x000e6200000e0000 */
[----:B------:R-:W-:Y:S02]  /*8c10*/  FMNMX.FTZ R4, R20, R4, !PT ;  /* 0x0000000414047209 */ /* 0x000fe40007810000 */
[----:B------:R-:W-:Y:S02]  /*8c20*/  FSEL R173, R173, RZ, P2 ;  /* 0x000000ffadad7208 */ /* 0x000fe40001000000 */
[----:B------:R-:W-:Y:S02]  /*8c30*/  FMNMX.FTZ R4, R12, R4, !PT ;  /* 0x000000040c047209 */ /* 0x000fe40007810000 */
[----:B------:R-:W-:Y:S01]  /*8c40*/  ISETP.GT.AND P1, PT, R0, 0x20, !P1 ;  /* 0x000000200000780c */ /* 0x000fe20004f24270 */
[--C-:B------:R-:W-:Y:S01]  /*8c50*/  FFMA.FTZ R5, R5, c[0x0][0x2d0], -R173.reuse ;  /* 0x0000b40005057a23 */ /* 0x100fe200000108ad */
[----:B------:R-:W-:Y:S01]  /*8c60*/  FMNMX.FTZ R4, R13, R4, !PT ;  /* 0x000000040d047209 */ /* 0x000fe20007810000 */
[--C-:B------:R-:W-:Y:S01]  /*8c70*/  FFMA.FTZ R16, R16, c[0x0][0x2d0], -R173.reuse ;  /* 0x0000b40010107a23 */ /* 0x100fe200000108ad */
[----:B------:R-:W-:Y:S01]  /*8c80*/  ISETP.LT.OR P1, PT, R2, 0x21, P1 ;  /* 0x000000210200780c */ /* 0x000fe20000f21670 */
[----:B------:R2:W-:Y:S01]  /*8c90*/  MUFU.EX2 R24, R5 ;  /* 0x0000000500187308 */ /* 0x0005e20000000800 */
[----:B------:R-:W-:Y:S02]  /*8ca0*/  FMNMX.FTZ R4, R206, R4, !PT ;  /* 0x00000004ce047209 */ /* 0x000fe40007810000 */
[----:B------:R-:W-:Y:S02]  /*8cb0*/  FSEL R216, R42, -INF , !P1 ;  /* 0xff8000002ad87808 */ /* 0x000fe40004800000 */
[----:B------:R-:W-:Y:S02]  /*8cc0*/  FMNMX.FTZ R4, R207, R4, !PT ;  /* 0x00000004cf047209 */ /* 0x000fe40007810000 */
[C---:B------:R-:W-:Y:S02]  /*8cd0*/  ISETP.GT.AND P6, PT, R0.reuse, 0x21, !P6 ;  /* 0x000000210000780c */ /* 0x040fe400077c4270 */
[----:B------:R-:W-:Y:S01]  /*8ce0*/  FMNMX.FTZ R4, R211, R4, !PT ;  /* 0x00000004d3047209 */ /* 0x000fe20007810000 */
[----:B------:R-:W3:Y:S01]  /*8cf0*/  MUFU.EX2 R45, R16 ;  /* 0x00000010002d7308 */ /* 0x000ee20000000800 */
[----:B------:R-:W-:Y:S02]  /*8d00*/  ISETP.GT.AND P5, PT, R0, 0x28, !P5 ;  /* 0x000000280000780c */ /* 0x000fe40006fa4270 */
[----:B------:R-:W-:Y:S02]  /*8d10*/  FMNMX.FTZ R4, R212, R4, !PT ;  /* 0x00000004d4047209 */ /* 0x000fe40007810000 */
[----:B-1----:R-:W-:Y:S02]  /*8d20*/  FMNMX.FTZ R168, R3, R168, !PT ;  /* 0x000000a803a87209 */ /* 0x002fe40007810000 */
[----:B------:R-:W-:Y:S02]  /*8d30*/  FMNMX.FTZ R3, R244, R4, !PT ;  /* 0x00000004f4037209 */ /* 0x000fe40007810000 */
[----:B------:R-:W-:Y:S01]  /*8d40*/  FMNMX.FTZ R4, R10, R171, !PT ;  /* 0x000000ab0a047209 */ /* 0x000fe20007810000 */
[----:B------:R-:W1:Y:S01]  /*8d50*/  SHFL.BFLY PT, R7, R168, 0x1, 0x1f ;  /* 0x0c201f00a8077f89 */ /* 0x000e6200000e0000 */
[----:B------:R-:W-:Y:S02]  /*8d60*/  FMNMX.FTZ R3, R245, R3, !PT ;  /* 0x00000003f5037209 */ /* 0x000fe40007810000 */
[----:B------:R-:W-:Y:S02]  /*8d70*/  FMNMX.FTZ R4, R11, R4, !PT ;  /* 0x000000040b047209 */ /* 0x000fe40007810000 */
[----:B------:R-:W-:Y:S02]  /*8d80*/  FMNMX.FTZ R3, R247, R3, !PT ;  /* 0x00000003f7037209 */ /* 0x000fe40007810000 */
[----:B--2---:R-:W-:Y:S01]  /*8d90*/  FMNMX.FTZ R5, R14, R4, !PT ;  /* 0x000000040e057209 */ /* 0x004fe20007810000 */
[--C-:B------:R-:W-:Y:S01]  /*8da0*/  FFMA.FTZ R4, R194, c[0x0][0x2d0], -R173.reuse ;  /* 0x0000b400c2047a23 */ /* 0x100fe200000108ad */
[----:B------:R-:W-:Y:S02]  /*8db0*/  FMNMX.FTZ R3, R248, R3, !PT ;  /* 0x00000003f8037209 */ /* 0x000fe40007810000 */
[----:B------:R-:W-:Y:S01]  /*8dc0*/  FMNMX.FTZ R5, R15, R5, !PT ;  /* 0x000000050f057209 */ /* 0x000fe20007810000 */
[----:B------:R2:W-:Y:S01]  /*8dd0*/  MUFU.EX2 R25, R4 ;  /* 0x0000000400197308 */ /* 0x0005e20000000800 */
[----:B------:R-:W-:Y:S01]  /*8de0*/  ISETP.GT.AND P0, PT, R0, 0x29, !P0 ;  /* 0x000000290000780c */ /* 0x000fe20004704270 */
[----:B------:R-:W4:Y:S01]  /*8df0*/  SHFL.BFLY PT, R9, R3, 0x2, 0x1f ;  /* 0x0c401f0003097f89 */ /* 0x000f2200000e0000 */
[C---:B------:R-:W-:Y:S02]  /*8e00*/  ISETP.LT.OR P6, PT, R2.reuse, 0x22, P6 ;  /* 0x000000220200780c */ /* 0x040fe400037c1670 */
[----:B------:R-:W-:Y:S02]  /*8e10*/  ISETP.LT.OR P5, PT, R2, 0x29, P5 ;  /* 0x000000290200780c */ /* 0x000fe40002fa1670 */
[----:B------:R-:W-:Y:S02]  /*8e20*/  FSEL R214, R43, -INF , !P6 ;  /* 0xff8000002bd67808 */ /* 0x000fe40007000000 */
[----:B------:R-:W-:Y:S02]  /*8e30*/  FSEL R215, R46, -INF , !P5 ;  /* 0xff8000002ed77808 */ /* 0x000fe40006800000 */
[----:B------:R-:W-:Y:S02]  /*8e40*/  ISETP.LT.OR P0, PT, R2, 0x2a, P0 ;  /* 0x0000002a0200780c */ /* 0x000fe40000701670 */
[----:B-1----:R-:W-:Y:S02]  /*8e50*/  FMNMX.FTZ R168, R168, R7, !PT ;  /* 0x00000007a8a87209 */ /* 0x002fe40007810000 */
[----:B------:R-:W-:Y:S02]  /*8e60*/  FSEL R172, R47, -INF , !P0 ;  /* 0xff8000002fac7808 */ /* 0x000fe40004000000 */
[C---:B------:R-:W-:Y:S01]  /*8e70*/  FSETP.NEU.FTZ.AND P1, PT, R168.reuse, -INF , PT ;  /* 0xff800000a800780b */ /* 0x040fe20003f3d000 */
[----:B------:R-:W-:Y:S01]  /*8e80*/  FMUL.FTZ R174, R168, c[0x0][0x2d0] ;  /* 0x0000b400a8ae7a20 */ /* 0x000fe20000410000 */
[----:B---3--:R-:W-:Y:S04]  /*8e90*/  F2FP.BF16.PACK_AB R192, R24, R45 ;  /* 0x0000002d18c0723e */ /* 0x008fe800000010ff */
[----:B------:R-:W-:Y:S02]  /*8ea0*/  FSEL R174, R174, RZ, P1 ;  /* 0x000000ffaeae7208 */ /* 0x000fe40000800000 */
[----:B--2---:R-:W-:Y:S01]  /*8eb0*/  FMNMX.FTZ R4, R199, R5, !PT ;  /* 0x00000005c7047209 */ /* 0x004fe20007810000 */
[----:B------:R-:W-:Y:S01]  /*8ec0*/  FFMA.FTZ R5, R195, c[0x0][0x2d0], -R173 ;  /* 0x0000b400c3057a23 */ /* 0x000fe200000108ad */
[----:B----4-:R-:W-:Y:S01]  /*8ed0*/  FMNMX.FTZ R3, R3, R9, !PT ;  /* 0x0000000903037209 */ /* 0x010fe20007810000 */
[--C-:B------:R-:W-:Y:S01]  /*8ee0*/  FFMA.FTZ R0, R19, c[0x0][0x2d0], -R174.reuse ;  /* 0x0000b40013007a23 */ /* 0x100fe200000108ae */
[----:B------:R-:W-:Y:S01]  /*8ef0*/  FMNMX.FTZ R4, R210, R4, !PT ;  /* 0x00000004d2047209 */ /* 0x000fe20007810000 */
[----:B------:R1:W2:Y:S02]  /*8f00*/  MUFU.EX2 R33, R5 ;  /* 0x0000000500217308 */ /* 0x0002a40000000800 */
[----:B------:R-:W3:Y:S08]  /*8f10*/  SHFL.BFLY PT, R167, R3, 0x1, 0x1f ;  /* 0x0c201f0003a77f89 */ /* 0x000ef000000e0000 */
[----:B------:R-:W4:Y:S01]  /*8f20*/  MUFU.EX2 R28, R0 ;  /* 0x00000000001c7308 */ /* 0x000f220000000800 */
[----:B-1----:R-:W-:Y:S01]  /*8f30*/  FMNMX.FTZ R5, R213, R4, !PT ;  /* 0x00000004d5057209 */ /* 0x002fe20007810000 */
[--C-:B------:R-:W-:Y:S01]  /*8f40*/  FFMA.FTZ R4, R6, c[0x0][0x2d0], -R174.reuse ;  /* 0x0000b40006047a23 */ /* 0x100fe200000108ae */
[----:B---3--:R-:W-:Y:S01]  /*8f50*/  FMNMX.FTZ R167, R3, R167, !PT ;  /* 0x000000a703a77209 */ /* 0x008fe20007810000 */
[--C-:B------:R-:W-:Y:S01]  /*8f60*/  FFMA.FTZ R3, R197, c[0x0][0x2d0], -R174.reuse ;  /* 0x0000b400c5037a23 */ /* 0x100fe200000108ae */
[----:B------:R-:W-:Y:S05]  /*8f70*/  FMNMX.FTZ R5, R198, R5, !PT ;  /* 0x00000005c6057209 */ /* 0x000fea0007810000 */
[----:B------:R1:W3:Y:S01]  /*8f80*/  MUFU.EX2 R44, R4 ;  /* 0x00000004002c7308 */ /* 0x0002e20000000800 */
[C---:B------:R-:W-:Y:S01]  /*8f90*/  FSETP.NEU.FTZ.AND P0, PT, R167.reuse, -INF , PT ;  /* 0xff800000a700780b */ /* 0x040fe20003f1d000 */
[----:B------:R-:W-:Y:S01]  /*8fa0*/  FMUL.FTZ R175, R167, c[0x0][0x2d0] ;  /* 0x0000b400a7af7a20 */ /* 0x000fe20000410000 */
[----:B--2---:R-:W-:Y:S02]  /*8fb0*/  F2FP.BF16.PACK_AB R194, R33, R25 ;  /* 0x0000001921c2723e */ /* 0x004fe400000010ff */
[----:B----4-:R-:W-:Y:S02]  /*8fc0*/  MOV R197, R28 ;  /* 0x0000001c00c57202 */ /* 0x010fe40000000f00 */
[----:B------:R-:W-:Y:S05]  /*8fd0*/  FSEL R175, R175, RZ, P0 ;  /* 0x000000ffafaf7208 */ /* 0x000fea0000000000 */
[--C-:B------:R-:W-:Y:S04]  /*8fe0*/  FFMA.FTZ R8, R8, c[0x0][0x2d0], -R175.reuse ;  /* 0x0000b40008087a23 */ /* 0x100fe800000108af */
[----:B------:R-:W-:Y:S01]  /*8ff0*/  MUFU.EX2 R42, R8 ;  /* 0x00000008002a7308 */ /* 0x000fe20000000800 */
[----:B-1----:R-:W-:Y:S09]  /*9000*/  FMNMX.FTZ R4, R216, R5, !PT ;  /* 0x00000005d8047209 */ /* 0x002ff20007810000 */
[----:B------:R1:W-:Y:S01]  /*9010*/  MUFU.EX2 R5, R3 ;  /* 0x0000000300057308 */ /* 0x0003e20000000800 */
[----:B---3--:R-:W-:Y:S02]  /*9020*/  F2FP.BF16.PACK_AB R193, R197, R44 ;  /* 0x0000002cc5c1723e */ /* 0x008fe400000010ff */
[----:B------:R-:W-:Y:S01]  /*9030*/  FMNMX.FTZ R2, R214, R4, !PT ;  /* 0x00000004d6027209 */ /* 0x000fe20007810000 */
[--C-:B------:R-:W-:Y:S03]  /*9040*/  FFMA.FTZ R4, R12, c[0x0][0x2d0], -R175.reuse ;  /* 0x0000b4000c047a23 */ /* 0x100fe600000108af */
[----:B------:R-:W-:Y:S01]  /*9050*/  FMNMX.FTZ R0, R215, R2, !PT ;  /* 0x00000002d7007209 */ /* 0x000fe20007810000 */
[----:B------:R-:W-:Y:S02]  /*9060*/  FFMA.FTZ R2, R196, c[0x0][0x2d0], -R174 ;  /* 0x0000b400c4027a23 */ /* 0x000fe400000108ae */
[----:B------:R-:W-:Y:S01]  /*9070*/  MUFU.EX2 R6, R4 ;  /* 0x0000000400067308 */ /* 0x000fe20000000800 */
[----:B------:R-:W-:Y:S09]  /*9080*/  FMNMX.FTZ R0, R172, R0, !PT ;  /* 0x00000000ac007209 */ /* 0x000ff20007810000 */
[----:B------:R2:W-:Y:S01]  /*9090*/  MUFU.EX2 R196, R2 ;  /* 0x0000000200c47308 */ /* 0x0005e20000000800 */
[--C-:B-1----:R-:W-:Y:S02]  /*90a0*/  FFMA.FTZ R3, R20, c[0x0][0x2d0], -R175.reuse ;  /* 0x0000b40014037a23 */ /* 0x102fe400000108af */
[----:B------:R-:W-:Y:S07]  /*90b0*/  LDSM.16.MT88.4 R20, [R225+0x100] ;  /* 0x00010000e114783b */ /* 0x000fee0000004200 */
[----:B------:R1:W-:Y:S01]  /*90c0*/  MUFU.EX2 R34, R3 ;  /* 0x0000000300227308 */ /* 0x0003e20000000800 */
[----:B--2---:R-:W1:Y:S02]  /*90d0*/  SHFL.BFLY PT, R2, R0, 0x2, 0x1f ;  /* 0x0c401f0000027f89 */ /* 0x004e6400000e0000 */
[----:B-1----:R-:W-:Y:S01]  /*90e0*/  FMNMX.FTZ R3, R0, R2, !PT ;  /* 0x0000000200037209 */ /* 0x002fe20007810000 */
[----:B------:R-:W-:Y:S01]  /*90f0*/  FFMA.FTZ R2, R13, c[0x0][0x2d0], -R175 ;  /* 0x0000b4000d027a23 */ /* 0x000fe200000108af */
[----:B------:R-:W-:Y:S05]  /*9100*/  FSEL R0, R169, RZ, P2 ;  /* 0x000000ffa9007208 */ /* 0x000fea0001000000 */
[----:B------:R1:W-:Y:S01]  /*9110*/  MUFU.EX2 R40, R2 ;  /* 0x0000000200287308 */ /* 0x0003e20000000800 */
[----:B------:R-:W2:Y:S01]  /*9120*/  SHFL.BFLY PT, R4, R3, 0x1, 0x1f ;  /* 0x0c201f0003047f89 */ /* 0x000ea200000e0000 */
[----:B------:R-:W-:Y:S04]  /*9130*/  FADD.FTZ R0, -R0, R164 ;  /* 0x000000a400007221 */ /* 0x000fe80000010100 */
[----:B------:R-:W-:Y:S04]  /*9140*/  FMUL.FTZ R0, R0, c[0x0][0x2d0] ;  /* 0x0000b40000007a20 */ /* 0x000fe80000410000 */
[----:B------:R3:W4:Y:S01]  /*9150*/  MUFU.EX2 R165, R0 ;  /* 0x0000000000a57308 */ /* 0x0007220000000800 */
[----:B-1----:R-:W-:Y:S02]  /*9160*/  FSEL R2, R168, RZ, P1 ;  /* 0x000000ffa8027208 */ /* 0x002fe40000800000 */
[----:B--2---:R-:W-:Y:S03]  /*9170*/  FMNMX.FTZ R3, R3, R4, !PT ;  /* 0x0000000403037209 */ /* 0x004fe60007810000 */
[----:B------:R-:W-:Y:S02]  /*9180*/  FADD.FTZ R2, -R2, R166 ;  /* 0x000000a602027221 */ /* 0x000fe40000010100 */
[----:B------:R-:W-:Y:S02]  /*9190*/  FMUL.FTZ R166, R3, c[0x0][0x2d0] ;  /* 0x0000b40003a67a20 */ /* 0x000fe40000410000 */
[----:B------:R-:W-:Y:S01]  /*91a0*/  FMUL.FTZ R2, R2, c[0x0][0x2d0] ;  /* 0x0000b40002027a20 */ /* 0x000fe20000410000 */
[----:B---3--:R-:W-:Y:S01]  /*91b0*/  FSEL R0, R167, RZ, P0 ;  /* 0x000000ffa7007208 */ /* 0x008fe20000000000 */
[----:B----4-:R-:W-:Y:S01]  /*91c0*/  FMUL.FTZ R16, R165, R188 ;  /* 0x000000bca5107220 */ /* 0x010fe20000410000 */
[----:B------:R-:W-:Y:S01]  /*91d0*/  FSETP.NEU.FTZ.AND P0, PT, R3, -INF , PT ;  /* 0xff8000000300780b */ /* 0x000fe20003f1d000 */
[----:B------:R-:W1:Y:S01]  /*91e0*/  MUFU.EX2 R164, R2 ;  /* 0x0000000200a47308 */ /* 0x000e620000000800 */
[C---:B------:R-:W-:Y:S01]  /*91f0*/  FMUL.FTZ R17, R165.reuse, R189 ;  /* 0x000000bda5117220 */ /* 0x040fe20000410000 */
[----:B------:R-:W-:Y:S01]  /*9200*/  MOV R189, R40 ;  /* 0x0000002800bd7202 */ /* 0x000fe20000000f00 */
[----:B------:R-:W-:Y:S01]  /*9210*/  FADD.FTZ R0, -R0, R170 ;  /* 0x000000aa00007221 */ /* 0x000fe20000010100 */
[----:B------:R-:W-:Y:S01]  /*9220*/  FSEL R166, R166, RZ, P0 ;  /* 0x000000ffa6a67208 */ /* 0x000fe20000000000 */
[C---:B------:R-:W-:Y:S01]  /*9230*/  FMUL.FTZ R32, R165.reuse, R144 ;  /* 0x00000090a5207220 */ /* 0x040fe20000410000 */
[----:B------:R-:W-:Y:S01]  /*9240*/  MOV R170, R6 ;  /* 0x0000000600aa7202 */ /* 0x000fe20000000f00 */
[----:B------:R-:W-:Y:S01]  /*9250*/  FMUL.FTZ R0, R0, c[0x0][0x2d0] ;  /* 0x0000b40000007a20 */ /* 0x000fe20000410000 */
[----:B------:R-:W-:Y:S01]  /*9260*/  MOV R144, R33 ;  /* 0x0000002100907202 */ /* 0x000fe20000000f00 */
[--C-:B------:R-:W-:Y:S02]  /*9270*/  FFMA.FTZ R4, R14, c[0x0][0x2d0], -R166.reuse ;  /* 0x0000b4000e047a23 */ /* 0x100fe400000108a6 */
[----:B------:R2:W3:Y:S01]  /*9280*/  MUFU.EX2 R2, R0 ;  /* 0x0000000000027308 */ /* 0x0004e20000000800 */
[C---:B------:R-:W-:Y:S01]  /*9290*/  FMUL.FTZ R33, R165.reuse, R145 ;  /* 0x00000091a5217220 */ /* 0x040fe20000410000 */
[----:B------:R-:W-:Y:S01]  /*92a0*/  MOV R145, R45 ;  /* 0x0000002d00917202 */ /* 0x000fe20000000f00 */
[C---:B------:R-:W-:Y:S02]  /*92b0*/  FMUL.FTZ R48, R165.reuse, R160 ;  /* 0x000000a0a5307220 */ /* 0x040fe40000410000 */
[C---:B------:R-:W-:Y:S02]  /*92c0*/  FMUL.FTZ R49, R165.reuse, R161 ;  /* 0x000000a1a5317220 */ /* 0x040fe40000410000 */
[C---:B------:R-:W-:Y:S02]  /*92d0*/  FMUL.FTZ R52, R165.reuse, R52 ;  /* 0x00000034a5347220 */ /* 0x040fe40000410000 */
[C---:B------:R-:W-:Y:S01]  /*92e0*/  FMUL.FTZ R53, R165.reuse, R53 ;  /* 0x00000035a5357220 */ /* 0x040fe20000410000 */
[----:B------:R4:W-:Y:S01]  /*92f0*/  MUFU.EX2 R12, R4 ;  /* 0x00000004000c7308 */ /* 0x0009e20000000800 */
[----:B------:R-:W-:Y:S02]  /*9300*/  FMUL.FTZ R64, R165, R64 ;  /* 0x00000040a5407220 */ /* 0x000fe40000410000 */
[----:B-1----:R-:W-:Y:S01]  /*9310*/  FMUL.FTZ R6, R164, R178 ;  /* 0x000000b2a4067220 */ /* 0x002fe20000410000 */
[----:B------:R-:W-:Y:S01]  /*9320*/  F2FP.BF16.PACK_AB R178, R40, R170 ;  /* 0x000000aa28b2723e */ /* 0x000fe200000010ff */
[C---:B------:R-:W-:Y:S02]  /*9330*/  FMUL.FTZ R7, R164.reuse, R179 ;  /* 0x000000b3a4077220 */ /* 0x040fe40000410000 */
[C---:B------:R-:W-:Y:S02]  /*9340*/  FMUL.FTZ R18, R164.reuse, R190 ;  /* 0x000000bea4127220 */ /* 0x040fe40000410000 */
[C---:B------:R-:W-:Y:S02]  /*9350*/  FMUL.FTZ R19, R164.reuse, R191 ;  /* 0x000000bfa4137220 */ /* 0x040fe40000410000 */
[C---:B------:R-:W-:Y:S02]  /*9360*/  FMUL.FTZ R50, R164.reuse, R162 ;  /* 0x000000a2a4327220 */ /* 0x040fe40000410000 */
[----:B------:R-:W-:Y:S02]  /*9370*/  FMUL.FTZ R51, R164, R163 ;  /* 0x000000a3a4337220 */ /* 0x000fe40000410000 */
[--C-:B--2---:R-:W-:Y:S02]  /*9380*/  FFMA.FTZ R0, R10, c[0x0][0x2d0], -R166.reuse ;  /* 0x0000b4000a007a23 */ /* 0x104fe400000108a6 */
[C---:B---3--:R-:W-:Y:S02]  /*9390*/  FMUL.FTZ R8, R2.reuse, R180 ;  /* 0x000000b402087220 */ /* 0x048fe40000410000 */
[----:B------:R-:W1:Y:S01]  /*93a0*/  MUFU.EX2 R9, R0 ;  /* 0x0000000000097308 */ /* 0x000e620000000800 */
[C---:B------:R-:W-:Y:S01]  /*93b0*/  FMUL.FTZ R13, R2.reuse, R185 ;  /* 0x000000b9020d7220 */ /* 0x040fe20000410000 */
[----:B------:R-:W-:Y:S01]  /*93c0*/  MOV R185, R34 ;  /* 0x0000002200b97202 */ /* 0x000fe20000000f00 */
[C---:B------:R-:W-:Y:S02]  /*93d0*/  FMUL.FTZ R29, R2.reuse, R141 ;  /* 0x0000008d021d7220 */ /* 0x040fe40000410000 */
[--C-:B----4-:R-:W-:Y:S02]  /*93e0*/  FFMA.FTZ R4, R15, c[0x0][0x2d0], -R166.reuse ;  /* 0x0000b4000f047a23 */ /* 0x110fe400000108a6 */
[C---:B------:R-:W-:Y:S02]  /*93f0*/  FMUL.FTZ R28, R2.reuse, R140 ;  /* 0x0000008c021c7220 */ /* 0x040fe40000410000 */
[C---:B------:R-:W-:Y:S01]  /*9400*/  FMUL.FTZ R40, R2.reuse, R152 ;  /* 0x0000009802287220 */ /* 0x040fe20000410000 */
[----:B------:R2:W3:Y:S01]  /*9410*/  MUFU.EX2 R41, R4 ;  /* 0x0000000400297308 */ /* 0x0004e20000000800 */
[----:B------:R-:W-:Y:S01]  /*9420*/  FMUL.FTZ R45, R2, R157 ;  /* 0x0000009d022d7220 */ /* 0x000fe20000410000 */
[----:B------:R-:W-:Y:S01]  /*9430*/  MOV R157, R144 ;  /* 0x00000090009d7202 */ /* 0x000fe20000000f00 */
[C---:B------:R-:W-:Y:S02]  /*9440*/  FMUL.FTZ R54, R164.reuse, R54 ;  /* 0x00000036a4367220 */ /* 0x040fe40000410000 */
[----:B------:R-:W-:Y:S02]  /*9450*/  FMUL.FTZ R55, R164, R55 ;  /* 0x00000037a4377220 */ /* 0x000fe40000410000 */
[C---:B------:R-:W-:Y:S02]  /*9460*/  FMUL.FTZ R56, R2.reuse, R56 ;  /* 0x0000003802387220 */ /* 0x040fe40000410000 */
[C---:B------:R-:W-:Y:S02]  /*9470*/  FMUL.FTZ R57, R2.reuse, R57 ;  /* 0x0000003902397220 */ /* 0x040fe40000410000 */
[C---:B------:R-:W-:Y:S02]  /*9480*/  FMUL.FTZ R60, R2.reuse, R60 ;  /* 0x0000003c023c7220 */ /* 0x040fe40000410000 */
[C---:B------:R-:W-:Y:S01]  /*9490*/  FMUL.FTZ R61, R2.reuse, R61 ;  /* 0x0000003d023d7220 */ /* 0x040fe20000410000 */
[----:B-1----:R-:W-:Y:S01]  /*94a0*/  MOV R180, R9 ;  /* 0x0000000900b47202 */ /* 0x002fe20000000f00 */
[----:B------:R-:W-:Y:S02]  /*94b0*/  FFMA.FTZ R0, R11, c[0x0][0x2d0], -R166 ;  /* 0x0000b4000b007a23 */ /* 0x000fe400000108a6 */
[C---:B------:R-:W-:Y:S01]  /*94c0*/  FMUL.FTZ R9, R2.reuse, R181 ;  /* 0x000000b502097220 */ /* 0x040fe20000410000 */
[----:B------:R-:W-:Y:S01]  /*94d0*/  MOV R181, R25 ;  /* 0x0000001900b57202 */ /* 0x000fe20000000f00 */
[----:B------:R1:W4:Y:S01]  /*94e0*/  MUFU.EX2 R35, R0 ;  /* 0x0000000000237308 */ /* 0x0003220000000800 */
[----:B------:R-:W-:Y:S02]  /*94f0*/  FMUL.FTZ R25, R2, R137 ;  /* 0x0000008902197220 */ /* 0x000fe40000410000 */
[C---:B------:R-:W-:Y:S02]  /*9500*/  FMUL.FTZ R65, R165.reuse, R65 ;  /* 0x00000041a5417220 */ /* 0x040fe40000410000 */
[----:B--2---:R-:W-:Y:S01]  /*9510*/  FMUL.FTZ R4, R165, R176 ;  /* 0x000000b0a5047220 */ /* 0x004fe20000410000 */
[----:B------:R-:W-:Y:S01]  /*9520*/  F2FP.BF16.PACK_AB R176, R34, R42 ;  /* 0x0000002a22b0723e */ /* 0x000fe200000010ff */
[C---:B------:R-:W-:Y:S01]  /*9530*/  FMUL.FTZ R34, R164.reuse, R146 ;  /* 0x00000092a4227220 */ /* 0x040fe20000410000 */
[----:B---3--:R-:W-:Y:S01]  /*9540*/  F2FP.BF16.PACK_AB R179, R41, R12 ;  /* 0x0000000c29b3723e */ /* 0x008fe200000010ff */
[----:B------:R-:W-:Y:S01]  /*9550*/  FMUL.FTZ R66, R164, R66 ;  /* 0x00000042a4427220 */ /* 0x000fe20000410000 */
[----:B------:R-:W-:Y:S01]  /*9560*/  MOV R146, R41 ;  /* 0x0000002900927202 */ /* 0x000fe20000000f00 */
[----:B------:R-:W-:Y:S02]  /*9570*/  FMUL.FTZ R41, R2, R153 ;  /* 0x0000009902297220 */ /* 0x000fe40000410000 */
[C---:B------:R-:W-:Y:S01]  /*9580*/  FMUL.FTZ R67, R164.reuse, R67 ;  /* 0x00000043a4437220 */ /* 0x040fe20000410000 */
[----:B------:R-:W-:Y:S01]  /*9590*/  MOV R161, R146 ;  /* 0x0000009200a17202 */ /* 0x000fe20000000f00 */
[C---:B------:R-:W-:Y:S02]  /*95a0*/  FMUL.FTZ R68, R165.reuse, R68 ;  /* 0x00000044a5447220 */ /* 0x040fe40000410000 */
[----:B------:R-:W-:Y:S02]  /*95b0*/  FMUL.FTZ R69, R165, R69 ;  /* 0x00000045a5457220 */ /* 0x000fe40000410000 */
[C---:B------:R-:W-:Y:S02]  /*95c0*/  FMUL.FTZ R70, R164.reuse, R70 ;  /* 0x00000046a4467220 */ /* 0x040fe40000410000 */
[----:B------:R-:W-:Y:S02]  /*95d0*/  FMUL.FTZ R71, R164, R71 ;  /* 0x00000047a4477220 */ /* 0x000fe40000410000 */
[C---:B------:R-:W-:Y:S01]  /*95e0*/  FMUL.FTZ R72, R2.reuse, R72 ;  /* 0x0000004802487220 */ /* 0x040fe20000410000 */
[----:B-1----:R-:W-:Y:S01]  /*95f0*/  FSEL R0, R3, RZ, P0 ;  /* 0x000000ff03007208 */ /* 0x002fe20000000000 */
[----:B------:R-:W-:Y:S01]  /*9600*/  FMUL.FTZ R73, R2, R73 ;  /* 0x0000004902497220 */ /* 0x000fe20000410000 */
[----:B----4-:R-:W-:Y:S01]  /*9610*/  MOV R188, R35 ;  /* 0x0000002300bc7202 */ /* 0x010fe20000000f00 */
[----:B------:R-:W-:Y:S01]  /*9620*/  FFMA.FTZ R140, R201, c[0x0][0x2d0], -R173 ;  /* 0x0000b400c98c7a23 */ /* 0x000fe200000108ad */
[----:B------:R-:W-:Y:S01]  /*9630*/  ISETP.GT.AND P0, PT, R242, UR4, PT ;  /* 0x00000004f2007c0c */ /* 0x000fe2000bf04270 */
[----:B------:R-:W-:Y:S01]  /*9640*/  FADD.FTZ R0, -R0, R171 ;  /* 0x000000ab00007221 */ /* 0x000fe20000010100 */
[----:B------:R-:W-:Y:S01]  /*9650*/  MOV R171, R5 ;  /* 0x0000000500ab7202 */ /* 0x000fe20000000f00 */
[----:B------:R-:W-:Y:S01]  /*9660*/  FMUL.FTZ R5, R165, R177 ;  /* 0x000000b1a5057220 */ /* 0x000fe20000410000 */
[----:B------:R-:W-:Y:S01]  /*9670*/  F2FP.BF16.PACK_AB R177, R35, R180 ;  /* 0x000000b423b1723e */ /* 0x000fe200000010ff */
[----:B------:R-:W-:Y:S01]  /*9680*/  FMUL.FTZ R0, R0, c[0x0][0x2d0] ;  /* 0x0000b40000007a20 */ /* 0x000fe20000410000 */
[----:B------:R-:W-:Y:S01]  /*9690*/  F2FP.BF16.PACK_AB R195, R171, R196 ;  /* 0x000000c4abc3723e */ /* 0x000fe200000010ff */
[----:B------:R1:W-:Y:S01]  /*96a0*/  MUFU.EX2 R160, R140 ;  /* 0x0000008c00a07308 */ /* 0x0003e20000000800 */
[----:B------:R-:W-:Y:S01]  /*96b0*/  FMUL.FTZ R35, R164, R147 ;  /* 0x00000093a4237220 */ /* 0x000fe20000410000 */
[----:B------:R-:W-:Y:S01]  /*96c0*/  IADD3 R242, R242, -0x1, RZ ;  /* 0xfffffffff2f27810 */ /* 0x000fe20007ffe0ff */
[C---:B------:R-:W-:Y:S02]  /*96d0*/  FMUL.FTZ R76, R2.reuse, R76 ;  /* 0x0000004c024c7220 */ /* 0x040fe40000410000 */
[----:B------:R-:W-:Y:S01]  /*96e0*/  FMUL.FTZ R77, R2, R77 ;  /* 0x0000004d024d7220 */ /* 0x000fe20000410000 */
[-C--:B------:R-:W-:Y:S04]  /*96f0*/  HMMA.16816.F32.BF16 R4, R192, R20.reuse, R4 ;  /* 0x00000014c004723c */ /* 0x080fe80000041804 */
[----:B------:R-:W2:Y:S01]  /*9700*/  MUFU.EX2 R0, R0 ;  /* 0x0000000000007308 */ /* 0x000ea20000000800 */
[C---:B------:R-:W-:Y:S02]  /*9710*/  FMUL.FTZ R80, R165.reuse, R80 ;  /* 0x00000050a5507220 */ /* 0x040fe40000410000 */
[C---:B------:R-:W-:Y:S02]  /*9720*/  FMUL.FTZ R81, R165.reuse, R81 ;  /* 0x00000051a5517220 */ /* 0x040fe40000410000 */
[C---:B------:R-:W-:Y:S03]  /*9730*/  FMUL.FTZ R82, R164.reuse, R82 ;  /* 0x00000052a4527220 */ /* 0x040fe60000410000 */
[----:B------:R-:W-:Y:S02]  /*9740*/  FMUL.FTZ R83, R164, R83 ;  /* 0x00000053a4537220 */ /* 0x000fe40000410000 */
[C---:B------:R-:W-:Y:S02]  /*9750*/  FMUL.FTZ R84, R165.reuse, R84 ;  /* 0x00000054a5547220 */ /* 0x040fe40000410000 */
[C---:B------:R-:W-:Y:S02]  /*9760*/  FMUL.FTZ R85, R165.reuse, R85 ;  /* 0x00000055a5557220 */ /* 0x040fe40000410000 */
[--C-:B-1----:R-:W-:Y:S02]  /*9770*/  FFMA.FTZ R140, R202, c[0x0][0x2d0], -R174.reuse ;  /* 0x0000b400ca8c7a23 */ /* 0x102fe400000108ae */
[C---:B------:R-:W-:Y:S02]  /*9780*/  FMUL.FTZ R86, R164.reuse, R86 ;  /* 0x00000056a4567220 */ /* 0x040fe40000410000 */
[----:B------:R-:W-:Y:S01]  /*9790*/  FMUL.FTZ R87, R164, R87 ;  /* 0x00000057a4577220 */ /* 0x000fe20000410000 */
[----:B------:R1:W-:Y:S01]  /*97a0*/  MUFU.EX2 R191, R140 ;  /* 0x0000008c00bf7308 */ /* 0x0003e20000000800 */
[C---:B------:R-:W-:Y:S02]  /*97b0*/  FMUL.FTZ R88, R2.reuse, R88 ;  /* 0x0000005802587220 */ /* 0x040fe40000410000 */
[----:B------:R-:W-:Y:S02]  /*97c0*/  FMUL.FTZ R89, R2, R89 ;  /* 0x0000005902597220 */ /* 0x000fe40000410000 */
[C---:B--2---:R-:W-:Y:S01]  /*97d0*/  FMUL.FTZ R10, R0.reuse, R182 ;  /* 0x000000b6000a7220 */ /* 0x044fe20000410000 */
[----:B------:R-:W-:Y:S01]  /*97e0*/  MOV R182, R24 ;  /* 0x0000001800b67202 */ /* 0x000fe20000000f00 */
[----:B------:R-:W-:Y:S01]  /*97f0*/  FMUL.FTZ R11, R0, R183 ;  /* 0x000000b7000b7220 */ /* 0x000fe20000410000 */
[----:B------:R-:W-:Y:S01]  /*9800*/  MOV R183, R12 ;  /* 0x0000000c00b77202 */ /* 0x000fe20000000f00 */
[----:B------:R-:W-:Y:S02]  /*9810*/  FMUL.FTZ R24, R2, R136 ;  /* 0x0000008802187220 */ /* 0x000fe40000410000 */
[C---:B------:R-:W-:Y:S02]  /*9820*/  FMUL.FTZ R26, R0.reuse, R138 ;  /* 0x0000008a001a7220 */ /* 0x040fe40000410000 */
[----:B------:R-:W-:Y:S01]  /*9830*/  FMUL.FTZ R27, R0, R139 ;  /* 0x0000008b001b7220 */ /* 0x000fe20000410000 */
[C---:B------:R-:W-:Y:S01]  /*9840*/  HMMA.16816.F32.BF16 R8, R176.reuse, R20, R8 ;  /* 0x00000014b008723c */ /* 0x040fe20000041808 */
[----:B------:R-:W-:Y:S03]  /*9850*/  LDSM.16.MT88.4 R136, [R227+0x100] ;  /* 0x00010000e388783b */ /* 0x000fe60000004200 */
[----:B------:R-:W-:Y:S02]  /*9860*/  FMUL.FTZ R12, R2, R184 ;  /* 0x000000b8020c7220 */ /* 0x000fe40000410000 */
[C---:B------:R-:W-:Y:S01]  /*9870*/  FMUL.FTZ R14, R0.reuse, R186 ;  /* 0x000000ba000e7220 */ /* 0x040fe20000410000 */
[----:B------:R-:W-:Y:S01]  /*9880*/  MOV R186, R44 ;  /* 0x0000002c00ba7202 */ /* 0x000fe20000000f00 */
[C---:B------:R-:W-:Y:S01]  /*9890*/  FMUL.FTZ R15, R0.reuse, R187 ;  /* 0x000000bb000f7220 */ /* 0x040fe20000410000 */
[----:B------:R-:W-:Y:S03]  /*98a0*/  MOV R187, R42 ;  /* 0x0000002a00bb7202 */ /* 0x000fe60000000f00 */
[C---:B------:R-:W-:Y:S02]  /*98b0*/  FMUL.FTZ R20, R165.reuse, R132 ;  /* 0x00000084a5147220 */ /* 0x040fe40000410000 */
[C---:B------:R-:W-:Y:S01]  /*98c0*/  FMUL.FTZ R21, R165.reuse, R133 ;  /* 0x00000085a5157220 */ /* 0x040fe20000410000 */
[-C--:B------:R-:W-:Y:S03]  /*98d0*/  HMMA.16816.F32.BF16 R12, R176, R22.reuse, R12 ;  /* 0x00000016b00c723c */ /* 0x080fe6000004180c */
[C---:B------:R-:W-:Y:S02]  /*98e0*/  FMUL.FTZ R30, R0.reuse, R142 ;  /* 0x0000008e001e7220 */ /* 0x040fe40000410000 */
[C---:B------:R-:W-:Y:S02]  /*98f0*/  FMUL.FTZ R31, R0.reuse, R143 ;  /* 0x0000008f001f7220 */ /* 0x040fe40000410000 */
[C---:B------:R-:W-:Y:S01]  /*9900*/  FMUL.FTZ R42, R0.reuse, R154 ;  /* 0x0000009a002a7220 */ /* 0x040fe20000410000 */
[C---:B------:R-:W-:Y:S04]  /*9910*/  HMMA.16816.F32.BF16 R16, R192.reuse, R22, R16 ;  /* 0x00000016c010723c */ /* 0x040fe80000041810 */
[----:B------:R-:W-:Y:S02]  /*9920*/  FMUL.FTZ R43, R0, R155 ;  /* 0x0000009b002b7220 */ /* 0x000fe40000410000 */
[----:B------:R-:W-:Y:S01]  /*9930*/  FMUL.FTZ R44, R2, R156 ;  /* 0x0000009c022c7220 */ /* 0x000fe20000410000 */
[----:B------:R-:W-:Y:S01]  /*9940*/  MOV R156, R145 ;  /* 0x00000091009c7202 */ /* 0x000fe20000000f00 */
[C---:B------:R-:W-:Y:S01]  /*9950*/  FMUL.FTZ R22, R164.reuse, R134 ;  /* 0x00000086a4167220 */ /* 0x040fe20000410000 */
[----:B------:R-:W-:Y:S03]  /*9960*/  LDSM.16.MT88.4 R152, [R227+0x900] ;  /* 0x00090000e398783b */ /* 0x000fe60000004200 */
[----:B------:R-:W-:Y:S02]  /*9970*/  FMUL.FTZ R23, R164, R135 ;  /* 0x00000087a4177220 */ /* 0x000fe40000410000 */
[C---:B------:R-:W-:Y:S01]  /*9980*/  FMUL.FTZ R46, R0.reuse, R158 ;  /* 0x0000009e002e7220 */ /* 0x040fe20000410000 */
[----:B------:R-:W-:Y:S01]  /*9990*/  MOV R158, R183 ;  /* 0x000000b7009e7202 */ /* 0x000fe20000000f00 */
[C---:B------:R-:W-:Y:S01]  /*99a0*/  FMUL.FTZ R47, R0.reuse, R159 ;  /* 0x0000009f002f7220 */ /* 0x040fe20000410000 */
[----:B------:R-:W2:Y:S01]  /*99b0*/  LDSM.16.MT88.4 R132, [R228+0x100] ;  /* 0x00010000e484783b */ /* 0x000ea20000004200 */
[C---:B------:R-:W-:Y:S01]  /*99c0*/  FMUL.FTZ R58, R0.reuse, R58 ;  /* 0x0000003a003a7220 */ /* 0x040fe20000410000 */
[-C--:B------:R-:W-:Y:S03]  /*99d0*/  HMMA.16816.F32.BF16 R20, R192, R36.reuse, R20 ;  /* 0x00000024c014723c */ /* 0x080fe60000041814 */
[C---:B------:R-:W-:Y:S01]  /*99e0*/  FMUL.FTZ R59, R0.reuse, R59 ;  /* 0x0000003b003b7220 */ /* 0x040fe20000410000 */
[----:B------:R-:W-:Y:S01]  /*99f0*/  MOV R183, R197 ;  /* 0x000000c500b77202 */ /* 0x000fe20000000f00 */
[C---:B------:R-:W-:Y:S02]  /*9a00*/  FMUL.FTZ R62, R0.reuse, R62 ;  /* 0x0000003e003e7220 */ /* 0x040fe40000410000 */
[C---:B------:R-:W-:Y:S01]  /*9a10*/  FMUL.FTZ R63, R0.reuse, R63 ;  /* 0x0000003f003f7220 */ /* 0x040fe20000410000 */
[C---:B------:R-:W-:Y:S04]  /*9a20*/  HMMA.16816.F32.BF16 R24, R176.reuse, R36, R24 ;  /* 0x00000024b018723c */ /* 0x040fe80000041818 */
[C---:B------:R-:W-:Y:S02]  /*9a30*/  FMUL.FTZ R74, R0.reuse, R74 ;  /* 0x0000004a004a7220 */ /* 0x040fe40000410000 */
[C---:B------:R-:W-:Y:S02]  /*9a40*/  FMUL.FTZ R75, R0.reuse, R75 ;  /* 0x0000004b004b7220 */ /* 0x040fe40000410000 */
[-C--:B------:R-:W-:Y:S04]  /*9a50*/  HMMA.16816.F32.BF16 R28, R176, R38.reuse, R28 ;  /* 0x00000026b01c723c */ /* 0x080fe8000004181c */
[C---:B------:R-:W-:Y:S02]  /*9a60*/  FMUL.FTZ R36, R165.reuse, R148 ;  /* 0x00000094a5247220 */ /* 0x040fe40000410000 */
[C---:B------:R-:W-:Y:S02]  /*9a70*/  FMUL.FTZ R37, R165.reuse, R149 ;  /* 0x00000095a5257220 */ /* 0x040fe40000410000 */
[C---:B------:R-:W-:Y:S04]  /*9a80*/  HMMA.16816.F32.BF16 R32, R192.reuse, R38, R32 ;  /* 0x00000026c020723c */ /* 0x040fe80000041820 */
[C---:B------:R-:W-:Y:S02]  /*9a90*/  FMUL.FTZ R78, R0.reuse, R78 ;  /* 0x0000004e004e7220 */ /* 0x040fe40000410000 */
[----:B------:R-:W-:Y:S02]  /*9aa0*/  FMUL.FTZ R79, R0, R79 ;  /* 0x0000004f004f7220 */ /* 0x000fe40000410000 */
[C---:B------:R-:W-:Y:S04]  /*9ab0*/  FMUL.FTZ R38, R164.reuse, R150 ;  /* 0x00000096a4267220 */ /* 0x040fe80000410000 */
[----:B------:R-:W-:Y:S02]  /*9ac0*/  FMUL.FTZ R39, R164, R151 ;  /* 0x00000097a4277220 */ /* 0x000fe40000410000 */
[----:B------:R-:W-:Y:S01]  /*9ad0*/  LDSM.16.MT88.4 R148, [R228+0x900] ;  /* 0x00090000e494783b */ /* 0x000fe20000004200 */
[C---:B------:R-:W-:Y:S02]  /*9ae0*/  FMUL.FTZ R90, R0.reuse, R90 ;  /* 0x0000005a005a7220 */ /* 0x040fe40000410000 */
[----:B------:R-:W-:Y:S02]  /*9af0*/  FMUL.FTZ R91, R0, R91 ;  /* 0x0000005b005b7220 */ /* 0x000fe40000410000 */
[-C--:B--2---:R-:W-:Y:S03]  /*9b00*/  HMMA.16816.F32.BF16 R36, R192, R132.reuse, R36 ;  /* 0x00000084c024723c */ /* 0x084fe60000041824 */
[C---:B------:R-:W-:Y:S02]  /*9b10*/  FMUL.FTZ R92, R2.reuse, R92 ;  /* 0x0000005c025c7220 */ /* 0x040fe40000410000 */
[----:B------:R-:W-:Y:S02]  /*9b20*/  FMUL.FTZ R93, R2, R93 ;  /* 0x0000005d025d7220 */ /* 0x000fe40000410000 */
[C---:B------:R-:W-:Y:S01]  /*9b30*/  FMUL.FTZ R94, R0.reuse, R94 ;  /* 0x0000005e005e7220 */ /* 0x040fe20000410000 */
[C---:B------:R-:W-:Y:S04]  /*9b40*/  HMMA.16816.F32.BF16 R40, R176.reuse, R132, R40 ;  /* 0x00000084b028723c */ /* 0x040fe80000041828 */
[----:B------:R-:W-:Y:S02]  /*9b50*/  FMUL.FTZ R95, R0, R95 ;  /* 0x0000005f005f7220 */ /* 0x000fe40000410000 */
[C---:B------:R-:W-:Y:S02]  /*9b60*/  FMUL.FTZ R96, R165.reuse, R96 ;  /* 0x00000060a5607220 */ /* 0x040fe40000410000 */
[-C--:B------:R-:W-:Y:S04]  /*9b70*/  HMMA.16816.F32.BF16 R44, R176, R134.reuse, R44 ;  /* 0x00000086b02c723c */ /* 0x080fe8000004182c */
[----:B------:R-:W-:Y:S02]  /*9b80*/  FMUL.FTZ R97, R165, R97 ;  /* 0x00000061a5617220 */ /* 0x000fe40000410000 */
[C---:B------:R-:W-:Y:S02]  /*9b90*/  FMUL.FTZ R98, R164.reuse, R98 ;  /* 0x00000062a4627220 */ /* 0x040fe40000410000 */
[C---:B------:R-:W-:Y:S01]  /*9ba0*/  HMMA.16816.F32.BF16 R48, R192.reuse, R134, R48 ;  /* 0x00000086c030723c */ /* 0x040fe20000041830 */
[----:B------:R-:W2:Y:S03]  /*9bb0*/  LDSM.16.MT88.4 R132, [R225+0x1900] ;  /* 0x00190000e184783b */ /* 0x000ea60000004200 */
[C---:B------:R-:W-:Y:S02]  /*9bc0*/  FMUL.FTZ R99, R164.reuse, R99 ;  /* 0x00000063a4637220 */ /* 0x040fe40000410000 */
[--C-:B-1----:R-:W-:Y:S02]  /*9bd0*/  FFMA.FTZ R140, R205, c[0x0][0x2d0], -R173.reuse ;  /* 0x0000b400cd8c7a23 */ /* 0x102fe400000108ad */
[-C--:B------:R-:W-:Y:S02]  /*9be0*/  HMMA.16816.F32.BF16 R52, R192, R136.reuse, R52 ;  /* 0x00000088c034723c */ /* 0x080fe40000041834 */
[----:B------:R1:W-:Y:S02]  /*9bf0*/  MUFU.EX2 R184, R140 ;  /* 0x0000008c00b87308 */ /* 0x0003e40000000800 */
[C---:B------:R-:W-:Y:S02]  /*9c00*/  FMUL.FTZ R100, R165.reuse, R100 ;  /* 0x00000064a5647220 */ /* 0x040fe40000410000 */
[----:B------:R-:W-:Y:S02]  /*9c10*/  FMUL.FTZ R101, R165, R101 ;  /* 0x00000065a5657220 */ /* 0x000fe40000410000 */
[C---:B------:R-:W-:Y:S04]  /*9c20*/  HMMA.16816.F32.BF16 R56, R176.reuse, R136, R56 ;  /* 0x00000088b038723c */ /* 0x040fe80000041838 */
[C---:B------:R-:W-:Y:S02]  /*9c30*/  FMUL.FTZ R102, R164.reuse, R102 ;  /* 0x00000066a4667220 */ /* 0x040fe40000410000 */
[----:B------:R-:W-:Y:S02]  /*9c40*/  FMUL.FTZ R103, R164, R103 ;  /* 0x00000067a4677220 */ /* 0x000fe40000410000 */
[-C--:B------:R-:W-:Y:S04]  /*9c50*/  HMMA.16816.F32.BF16 R60, R176, R138.reuse, R60 ;  /* 0x0000008ab03c723c */ /* 0x080fe8000004183c */
[----:B------:R-:W-:Y:S02]  /*9c60*/  FFMA.FTZ R136, R200, c[0x0][0x2d0], -R173 ;  /* 0x0000b400c8887a23 */ /* 0x000fe400000108ad */
[C---:B------:R-:W-:Y:S02]  /*9c70*/  FMUL.FTZ R104, R2.reuse, R104 ;  /* 0x0000006802687220 */ /* 0x040fe40000410000 */
[C---:B------:R-:W-:Y:S01]  /*9c80*/  HMMA.16816.F32.BF16 R64, R192.reuse, R138, R64 ;  /* 0x0000008ac040723c */ /* 0x040fe20000041840 */
[----:B------:R3:W-:Y:S03]  /*9c90*/  MUFU.EX2 R190, R136 ;  /* 0x0000008800be7308 */ /* 0x0007e60000000800 */
[----:B------:R-:W-:Y:S02]  /*9ca0*/  FMUL.FTZ R105, R2, R105 ;  /* 0x0000006902697220 */ /* 0x000fe40000410000 */
[C---:B------:R-:W-:Y:S02]  /*9cb0*/  FMUL.FTZ R106, R0.reuse, R106 ;  /* 0x0000006a006a7220 */ /* 0x040fe40000410000 */
[----:B------:R-:W-:Y:S01]  /*9cc0*/  FMUL.FTZ R107, R0, R107 ;  /* 0x0000006b006b7220 */ /* 0x000fe20000410000 */
[-C--:B--2---:R-:W-:Y:S03]  /*9cd0*/  HMMA.16816.F32.BF16 R68, R192, R132.reuse, R68 ;  /* 0x00000084c044723c */ /* 0x084fe60000041844 */
[--C-:B-1----:R-:W-:Y:S02]  /*9ce0*/  FFMA.FTZ R140, R208, c[0x0][0x2d0], -R174.reuse ;  /* 0x0000b400d08c7a23 */ /* 0x102fe400000108ae */
[C---:B------:R-:W-:Y:S02]  /*9cf0*/  FMUL.FTZ R108, R2.reuse, R108 ;  /* 0x0000006c026c7220 */ /* 0x040fe40000410000 */
[----:B------:R1:W-:Y:S01]  /*9d00*/  MUFU.EX2 R200, R140 ;  /* 0x0000008c00c87308 */ /* 0x0003e20000000800 */
[C---:B------:R-:W-:Y:S04]  /*9d10*/  HMMA.16816.F32.BF16 R72, R176.reuse, R132, R72 ;  /* 0x00000084b048723c */ /* 0x040fe80000041848 */
[----:B------:R-:W-:Y:S02]  /*9d20*/  FMUL.FTZ R109, R2, R109 ;  /* 0x0000006d026d7220 */ /* 0x000fe40000410000 */
[C---:B------:R-:W-:Y:S02]  /*9d30*/  FMUL.FTZ R110, R0.reuse, R110 ;  /* 0x0000006e006e7220 */ /* 0x040fe40000410000 */
[-C--:B------:R-:W-:Y:S01]  /*9d40*/  HMMA.16816.F32.BF16 R76, R176, R134.reuse, R76 ;  /* 0x00000086b04c723c */ /* 0x080fe2000004184c */
[----:B---3--:R-:W2:Y:S03]  /*9d50*/  LDSM.16.MT88.4 R136, [R226+0x1900] ;  /* 0x00190000e288783b */ /* 0x008ea60000004200 */
[--C-:B------:R-:W-:Y:S02]  /*9d60*/  FFMA.FTZ R132, R203, c[0x0][0x2d0], -R174.reuse ;  /* 0x0000b400cb847a23 */ /* 0x100fe400000108ae */
[----:B------:R-:W-:Y:S02]  /*9d70*/  FMUL.FTZ R111, R0, R111 ;  /* 0x0000006f006f7220 */ /* 0x000fe40000410000 */
[C---:B------:R-:W-:Y:S01]  /*9d80*/  HMMA.16816.F32.BF16 R80, R192.reuse, R134, R80 ;  /* 0x00000086c050723c */ /* 0x040fe20000041850 */
[----:B------:R3:W4:Y:S03]  /*9d90*/  MUFU.EX2 R162, R132 ;  /* 0x0000008400a27308 */ /* 0x0007260000000800 */
[C---:B------:R-:W-:Y:S02]  /*9da0*/  FMUL.FTZ R112, R165.reuse, R112 ;  /* 0x00000070a5707220 */ /* 0x040fe40000410000 */
[----:B------:R-:W-:Y:S02]  /*9db0*/  FMUL.FTZ R113, R165, R113 ;  /* 0x00000071a5717220 */ /* 0x000fe40000410000 */
[----:B-1----:R-:W-:Y:S04]  /*9dc0*/  FFMA.FTZ R140, R207, c[0x0][0x2d0], -R175 ;  /* 0x0000b400cf8c7a23 */ /* 0x002fe800000108af */
[----:B------:R1:W-:Y:S01]  /*9dd0*/  MUFU.EX2 R252, R140 ;  /* 0x0000008c00fc7308 */ /* 0x0003e20000000800 */
[C---:B------:R-:W-:Y:S02]  /*9de0*/  FMUL.FTZ R114, R164.reuse, R114 ;  /* 0x00000072a4727220 */ /* 0x040fe40000410000 */
[----:B------:R-:W-:Y:S02]  /*9df0*/  FMUL.FTZ R115, R164, R115 ;  /* 0x00000073a4737220 */ /* 0x000fe40000410000 */
[C---:B------:R-:W-:Y:S02]  /*9e00*/  FMUL.FTZ R120, R2.reuse, R120 ;  /* 0x0000007802787220 */ /* 0x040fe40000410000 */
[----:B------:R-:W-:Y:S02]  /*9e10*/  FMUL.FTZ R121, R2, R121 ;  /* 0x0000007902797220 */ /* 0x000fe40000410000 */
[C---:B------:R-:W-:Y:S02]  /*9e20*/  FMUL.FTZ R122, R0.reuse, R122 ;  /* 0x0000007a007a7220 */ /* 0x040fe40000410000 */
[----:B------:R-:W-:Y:S02]  /*9e30*/  FMUL.FTZ R123, R0, R123 ;  /* 0x0000007b007b7220 */ /* 0x000fe40000410000 */
[----:B---3--:R-:W-:Y:S02]  /*9e40*/  FFMA.FTZ R132, R204, c[0x0][0x2d0], -R173 ;  /* 0x0000b400cc847a23 */ /* 0x008fe400000108ad */
[C---:B------:R-:W-:Y:S02]  /*9e50*/  FMUL.FTZ R124, R2.reuse, R124 ;  /* 0x0000007c027c7220 */ /* 0x040fe40000410000 */
[----:B------:R3:W5:Y:S01]  /*9e60*/  MUFU.EX2 R163, R132 ;  /* 0x0000008400a37308 */ /* 0x0007620000000800 */
[----:B------:R-:W-:Y:S02]  /*9e70*/  FMUL.FTZ R125, R2, R125 ;  /* 0x0000007d027d7220 */ /* 0x000fe40000410000 */
[C---:B------:R-:W-:Y:S01]  /*9e80*/  FMUL.FTZ R126, R0.reuse, R126 ;  /* 0x0000007e007e7220 */ /* 0x040fe20000410000 */
[-C--:B--2---:R-:W-:Y:S03]  /*9e90*/  HMMA.16816.F32.BF16 R84, R192, R136.reuse, R84 ;  /* 0x00000088c054723c */ /* 0x084fe60000041854 */
[--C-:B-1----:R-:W-:Y:S02]  /*9ea0*/  FFMA.FTZ R140, R211, c[0x0][0x2d0], -R175.reuse ;  /* 0x0000b400d38c7a23 */ /* 0x102fe400000108af */
[----:B------:R-:W-:Y:S02]  /*9eb0*/  FMUL.FTZ R127, R0, R127 ;  /* 0x0000007f007f7220 */ /* 0x000fe40000410000 */
[----:B------:R1:W-:Y:S01]  /*9ec0*/  MUFU.EX2 R251, R140 ;  /* 0x0000008c00fb7308 */ /* 0x0003e20000000800 */
[C---:B------:R-:W-:Y:S04]  /*9ed0*/  HMMA.16816.F32.BF16 R88, R176.reuse, R136, R88 ;  /* 0x00000088b058723c */ /* 0x040fe80000041858 */
[C---:B------:R-:W-:Y:S02]  /*9ee0*/  FMUL.FTZ R128, R165.reuse, R128 ;  /* 0x00000080a5807220 */ /* 0x040fe40000410000 */
[----:B------:R-:W-:Y:S02]  /*9ef0*/  FMUL.FTZ R129, R165, R129 ;  /* 0x00000081a5817220 */ /* 0x000fe40000410000 */
[-C--:B------:R-:W-:Y:S01]  /*9f00*/  HMMA.16816.F32.BF16 R92, R176, R138.reuse, R92 ;  /* 0x0000008ab05c723c */ /* 0x080fe2000004185c */
[----:B---3--:R-:W2:Y:S03]  /*9f10*/  LDSM.16.MT88.4 R132, [R228+0x1900] ;  /* 0x00190000e484783b */ /* 0x008ea60000004200 */
[----:B------:R-:W-:Y:S02]  /*9f20*/  FFMA.FTZ R136, R209, c[0x0][0x2d0], -R174 ;  /* 0x0000b400d1887a23 */ /* 0x000fe400000108ae */
[C---:B------:R-:W-:Y:S02]  /*9f30*/  FMUL.FTZ R130, R164.reuse, R130 ;  /* 0x00000082a4827220 */ /* 0x040fe40000410000 */
[C---:B------:R-:W-:Y:S01]  /*9f40*/  HMMA.16816.F32.BF16 R96, R192.reuse, R138, R96 ;  /* 0x0000008ac060723c */ /* 0x040fe20000041860 */
[----:B------:R3:W-:Y:S03]  /*9f50*/  MUFU.EX2 R147, R136 ;  /* 0x0000008800937308 */ /* 0x0007e60000000800 */
[C---:B------:R-:W-:Y:S02]  /*9f60*/  FMUL.FTZ R131, R164.reuse, R131 ;  /* 0x00000083a4837220 */ /* 0x040fe40000410000 */
[C---:B------:R-:W-:Y:S01]  /*9f70*/  FMUL.FTZ R116, R165.reuse, R116 ;  /* 0x00000074a5747220 */ /* 0x040fe20000410000 */
[----:B-1----:R-:W-:Y:S01]  /*9f80*/  LDSM.16.MT88.4 R140, [R225+0x900] ;  /* 0x00090000e18c783b */ /* 0x002fe20000004200 */
[----:B------:R-:W-:Y:S04]  /*9f90*/  FMUL.FTZ R117, R165, R117 ;  /* 0x00000075a5757220 */ /* 0x000fe80000410000 */
[C---:B------:R-:W-:Y:S02]  /*9fa0*/  FMUL.FTZ R118, R164.reuse, R118 ;  /* 0x00000076a4767220 */ /* 0x040fe40000410000 */
[----:B------:R-:W-:Y:S02]  /*9fb0*/  FMUL.FTZ R119, R164, R119 ;  /* 0x00000077a4777220 */ /* 0x000fe40000410000 */
[--C-:B---3--:R-:W-:Y:S04]  /*9fc0*/  FFMA.FTZ R136, R206, c[0x0][0x2d0], -R175.reuse ;  /* 0x0000b400ce887a23 */ /* 0x108fe800000108af */
[----:B------:R1:W3:Y:S01]  /*9fd0*/  MUFU.EX2 R159, R136 ;  /* 0x00000088009f7308 */ /* 0x0002e20000000800 */
[-C--:B--2---:R-:W-:Y:S08]  /*9fe0*/  HMMA.16816.F32.BF16 R100, R192, R132.reuse, R100 ;  /* 0x00000084c064723c */ /* 0x084ff00000041864 */
[C---:B------:R-:W-:Y:S07]  /*9ff0*/  HMMA.16816.F32.BF16 R104, R176.reuse, R132, R104 ;  /* 0x00000084b068723c */ /* 0x040fee0000041868 */
[----:B------:R-:W-:Y:S01]  /*a000*/  FFMA.FTZ R132, R212, c[0x0][0x2d0], -R175 ;  /* 0x0000b400d4847a23 */ /* 0x000fe200000108af */
[-C--:B------:R-:W-:Y:S01]  /*a010*/  HMMA.16816.F32.BF16 R108, R176, R134.reuse, R108 ;  /* 0x00000086b06c723c */ /* 0x080fe2000004186c */
[----:B-1----:R-:W1:Y:S02]  /*a020*/  LDSM.16.MT88.4 R136, [R227+0x1900] ;  /* 0x00190000e388783b */ /* 0x002e640000004200 */
[----:B------:R2:W1:Y:S01]  /*a030*/  MUFU.EX2 R250, R132 ;  /* 0x0000008400fa7308 */ /* 0x0004620000000800 */
[----:B----4-:R-:W-:Y:S04]  /*a040*/  F2FP.BF16.PACK_AB R133, R162, R191 ;  /* 0x000000bfa285723e */ /* 0x010fe800000010ff */
[C---:B------:R-:W-:Y:S07]  /*a050*/  HMMA.16816.F32.BF16 R112, R192.reuse, R134, R112 ;  /* 0x00000086c070723c */ /* 0x040fee0000041870 */
[----:B-----5:R-:W-:Y:S01]  /*a060*/  F2FP.BF16.PACK_AB R134, R184, R163 ;  /* 0x000000a3b886723e */ /* 0x020fe200000010ff */
[--C-:B--2---:R-:W-:Y:S04]  /*a070*/  FFMA.FTZ R132, R199, c[0x0][0x2d0], -R166.reuse ;  /* 0x0000b400c7847a23 */ /* 0x104fe800000108a6 */
[----:B------:R2:W-:Y:S01]  /*a080*/  MUFU.EX2 R212, R132 ;  /* 0x0000008400d47308 */ /* 0x0005e20000000800 */
[-C--:B-1----:R-:W-:Y:S08]  /*a090*/  HMMA.16816.F32.BF16 R116, R192, R136.reuse, R116 ;  /* 0x00000088c074723c */ /* 0x082ff00000041874 */
[C---:B------:R-:W-:Y:S04]  /*a0a0*/  HMMA.16816.F32.BF16 R120, R176.reuse, R136, R120 ;  /* 0x00000088b078723c */ /* 0x040fe80000041878 */
[--C-:B--2---:R-:W-:Y:S03]  /*a0b0*/  FFMA.FTZ R132, R210, c[0x0][0x2d0], -R166.reuse ;  /* 0x0000b400d2847a23 */ /* 0x104fe600000108a6 */
[----:B---3--:R-:W-:Y:S01]  /*a0c0*/  F2FP.BF16.PACK_AB R136, R252, R159 ;  /* 0x0000009ffc88723e */ /* 0x008fe200000010ff */
[-C--:B------:R-:W-:Y:S01]  /*a0d0*/  HMMA.16816.F32.BF16 R124, R176, R138.reuse, R124 ;  /* 0x0000008ab07c723c */ /* 0x080fe2000004187c */
[----:B------:R1:W2:Y:S07]  /*a0e0*/  MUFU.EX2 R211, R132 ;  /* 0x0000008400d37308 */ /* 0x0002ae0000000800 */
[----:B------:R-:W-:Y:S07]  /*a0f0*/  HMMA.16816.F32.BF16 R128, R192, R138, R128 ;  /* 0x0000008ac080723c */ /* 0x000fee0000041880 */
[----:B------:R-:W-:Y:S01]  /*a100*/  F2FP.BF16.PACK_AB R138, R250, R251 ;  /* 0x000000fbfa8a723e */ /* 0x000fe200000010ff */
[--C-:B-1----:R-:W-:Y:S01]  /*a110*/  FFMA.FTZ R132, R213, c[0x0][0x2d0], -R166.reuse ;  /* 0x0000b400d5847a23 */ /* 0x102fe200000108a6 */
[----:B------:R-:W-:Y:S02]  /*a120*/  MOV R213, R147 ;  /* 0x0000009300d57202 */ /* 0x000fe40000000f00 */
[----:B------:R-:W1:Y:S01]  /*a130*/  LDSM.16.MT88.4 R144, [R226+0x900] ;  /* 0x00090000e290783b */ /* 0x000e620000004200 */
[----:B------:R3:W-:Y:S01]  /*a140*/  MUFU.EX2 R210, R132 ;  /* 0x0000008400d27308 */ /* 0x0007e20000000800 */
[----:B------:R-:W-:Y:S02]  /*a150*/  F2FP.BF16.PACK_AB R135, R213, R200 ;  /* 0x000000c8d587723e */ /* 0x000fe400000010ff */
[----:B--2---:R-:W-:Y:S01]  /*a160*/  F2FP.BF16.PACK_AB R137, R211, R212 ;  /* 0x000000d4d389723e */ /* 0x004fe200000010ff */
[----:B---3--:R-:W-:Y:S06]  /*a170*/  FFMA.FTZ R132, R198, c[0x0][0x2d0], -R166 ;  /* 0x0000b400c6847a23 */ /* 0x008fec00000108a6 */
[----:B------:R2:W3:Y:S02]  /*a180*/  MUFU.EX2 R197, R132 ;  /* 0x0000008400c57308 */ /* 0x0004e40000000800 */
[----:B--2---:R-:W-:Y:S02]  /*a190*/  F2FP.BF16.PACK_AB R132, R160, R190 ;  /* 0x000000bea084723e */ /* 0x004fe400000010ff */
[----:B---3--:R-:W-:Y:S05]  /*a1a0*/  F2FP.BF16.PACK_AB R139, R197, R210 ;  /* 0x000000d2c58b723e */ /* 0x008fea00000010ff */
[-C--:B------:R-:W-:Y:S08]  /*a1b0*/  HMMA.16816.F32.BF16 R4, R132, R140.reuse, R4 ;  /* 0x0000008c8404723c */ /* 0x080ff00000041804 */
[C---:B------:R-:W-:Y:S08]  /*a1c0*/  HMMA.16816.F32.BF16 R8, R136.reuse, R140, R8 ;  /* 0x0000008c8808723c */ /* 0x040ff00000041808 */
[-C--:B------:R-:W-:Y:S08]  /*a1d0*/  HMMA.16816.F32.BF16 R12, R136, R142.reuse, R12 ;  /* 0x0000008e880c723c */ /* 0x080ff0000004180c */
[C---:B------:R-:W-:Y:S01]  /*a1e0*/  HMMA.16816.F32.BF16 R16, R132.reuse, R142, R16 ;  /* 0x0000008e8410723c */ /* 0x040fe20000041810 */
[----:B------:R-:W2:Y:S07]  /*a1f0*/  LDSM.16.MT88.4 R140, [R225+0x2100] ;  /* 0x00210000e18c783b */ /* 0x000eae0000004200 */
[-C--:B-1----:R-:W-:Y:S08]  /*a200*/  HMMA.16816.F32.BF16 R20, R132, R144.reuse, R20 ;  /* 0x000000908414723c */ /* 0x082ff00000041814 */
[C---:B------:R-:W-:Y:S07]  /*a210*/  HMMA.16816.F32.BF16 R24, R136.reuse, R144, R24 ;  /* 0x000000908818723c */ /* 0x040fee0000041818 */
[--C-:B------:R-:W-:Y:S01]  /*a220*/  FFMA.FTZ R144, R217, c[0x0][0x2d0], -R173.reuse ;  /* 0x0000b400d9907a23 */ /* 0x100fe200000108ad */
[-C--:B------:R-:W-:Y:S03]  /*a230*/  HMMA.16816.F32.BF16 R28, R136, R146.reuse, R28 ;  /* 0x00000092881c723c */ /* 0x080fe6000004181c */
[----:B------:R1:W-:Y:S01]  /*a240*/  MUFU.EX2 R208, R144 ;  /* 0x0000009000d07308 */ /* 0x0003e20000000800 */
[----:B------:R-:W-:Y:S04]  /*a250*/  MOV R217, R184 ;  /* 0x000000b800d97202 */ /* 0x000fe80000000f00 */
[C---:B------:R-:W-:Y:S08]  /*a260*/  HMMA.16816.F32.BF16 R32, R132.reuse, R146, R32 ;  /* 0x000000928420723c */ /* 0x040ff00000041820 */
[-C--:B------:R-:W-:Y:S08]  /*a270*/  HMMA.16816.F32.BF16 R36, R132, R148.reuse, R36 ;  /* 0x000000948424723c */ /* 0x080ff00000041824 */
[C---:B------:R-:W-:Y:S04]  /*a280*/  HMMA.16816.F32.BF16 R40, R136.reuse, R148, R40 ;  /* 0x000000948828723c */ /* 0x040fe80000041828 */
[--C-:B-1----:R-:W-:Y:S01]  /*a290*/  FFMA.FTZ R144, R218, c[0x0][0x2d0], -R173.reuse ;  /* 0x0000b400da907a23 */ /* 0x102fe200000108ad */
[----:B------:R-:W-:Y:S02]  /*a2a0*/  MOV R218, R200 ;  /* 0x000000c800da7202 */ /* 0x000fe40000000f00 */
[--C-:B------:R-:W-:Y:S01]  /*a2b0*/  FFMA.FTZ R148, R220, c[0x0][0x2d0], -R174.reuse ;  /* 0x0000b400dc947a23 */ /* 0x100fe200000108ae */
[-C--:B------:R-:W-:Y:S01]  /*a2c0*/  HMMA.16816.F32.BF16 R44, R136, R150.reuse, R44 ;  /* 0x00000096882c723c */ /* 0x080fe2000004182c */
[----:B------:R1:W-:Y:S03]  /*a2d0*/  MUFU.EX2 R209, R144 ;  /* 0x0000009000d17308 */ /* 0x0003e60000000800 */
[----:B------:R-:W-:Y:S04]  /*a2e0*/  MOV R220, R162 ;  /* 0x000000a200dc7202 */ /* 0x000fe80000000f00 */
[C---:B------:R-:W-:Y:S03]  /*a2f0*/  HMMA.16816.F32.BF16 R48, R132.reuse, R150, R48 ;  /* 0x000000968430723c */ /* 0x040fe60000041830 */
[----:B------:R3:W-:Y:S05]  /*a300*/  MUFU.EX2 R206, R148 ;  /* 0x0000009400ce7308 */ /* 0x0007ea0000000800 */
[-C--:B------:R-:W-:Y:S08]  /*a310*/  HMMA.16816.F32.BF16 R52, R132, R152.reuse, R52 ;  /* 0x000000988434723c */ /* 0x080ff00000041834 */
[C---:B------:R-:W-:Y:S04]  /*a320*/  HMMA.16816.F32.BF16 R56, R136.reuse, R152, R56 ;  /* 0x000000988838723c */ /* 0x040fe80000041838 */
[--C-:B-1----:R-:W-:Y:S01]  /*a330*/  FFMA.FTZ R144, R219, c[0x0][0x2d0], -R174.reuse ;  /* 0x0000b400db907a23 */ /* 0x102fe200000108ae */
[----:B------:R-:W-:Y:S02]  /*a340*/  MOV R219, R163 ;  /* 0x000000a300db7202 */ /* 0x000fe40000000f00 */
[----:B------:R-:W-:Y:S01]  /*a350*/  MOV R153, R183 ;  /* 0x000000b700997202 */ /* 0x000fe20000000f00 */
[-C--:B------:R-:W-:Y:S01]  /*a360*/  HMMA.16816.F32.BF16 R60, R136, R154.reuse, R60 ;  /* 0x0000009a883c723c */ /* 0x080fe2000004183c */
[----:B------:R1:W4:Y:S03]  /*a370*/  MUFU.EX2 R207, R144 ;  /* 0x0000009000cf7308 */ /* 0x0003260000000800 */
[--C-:B---3--:R-:W-:Y:S01]  /*a380*/  FFMA.FTZ R148, R221, c[0x0][0x2d0], -R173.reuse ;  /* 0x0000b400dd947a23 */ /* 0x108fe200000108ad */
[----:B------:R-:W-:Y:S01]  /*a390*/  MOV R221, R161 ;  /* 0x000000a100dd7202 */ /* 0x000fe20000000f00 */
[----:B------:R-:W-:Y:S01]  /*a3a0*/  FFMA.FTZ R173, R222, c[0x0][0x2d0], -R173 ;  /* 0x0000b400dead7a23 */ /* 0x000fe200000108ad */
[----:B------:R-:W-:Y:S01]  /*a3b0*/  MOV R222, R160 ;  /* 0x000000a000de7202 */ /* 0x000fe20000000f00 */
[C---:B------:R-:W-:Y:S01]  /*a3c0*/  HMMA.16816.F32.BF16 R64, R132.reuse, R154, R64 ;  /* 0x0000009a8440723c */ /* 0x040fe20000041840 */
[----:B------:R-:W-:Y:S02]  /*a3d0*/  LDSM.16.MT88.4 R160, [R228+0x1100] ;  /* 0x00110000e4a0783b */ /* 0x000fe40000004200 */
[----:B------:R3:W-:Y:S01]  /*a3e0*/  MUFU.EX2 R205, R148 ;  /* 0x0000009400cd7308 */ /* 0x0007e20000000800 */
[----:B------:R-:W-:Y:S03]  /*a3f0*/  MOV R152, R182 ;  /* 0x000000b600987202 */ /* 0x000fe60000000f00 */
[----:B------:R-:W-:Y:S01]  /*a400*/  MOV R155, R181 ;  /* 0x000000b5009b7202 */ /* 0x000fe20000000f00 */
[-C--:B--2---:R-:W-:Y:S04]  /*a410*/  HMMA.16816.F32.BF16 R68, R132, R140.reuse, R68 ;  /* 0x0000008c8444723c */ /* 0x084fe80000041844 */
[----:B------:R-:W-:Y:S01]  /*a420*/  MOV R154, R196 ;  /* 0x000000c4009a7202 */ /* 0x000fe20000000f00 */
[----:B------:R4:W2:Y:S03]  /*a430*/  MUFU.EX2 R204, R173 ;  /* 0x000000ad00cc7308 */ /* 0x0008a60000000800 */
[C---:B------:R-:W-:Y:S01]  /*a440*/  HMMA.16816.F32.BF16 R72, R136.reuse, R140, R72 ;  /* 0x0000008c8848723c */ /* 0x040fe20000041848 */
[----:B-1----:R-:W1:Y:S06]  /*a450*/  LDSM.16.MT88.4 R144, [R226+0x2100] ;  /* 0x00210000e290783b */ /* 0x002e6c0000004200 */
[--C-:B------:R-:W-:Y:S01]  /*a460*/  FFMA.FTZ R140, R223, c[0x0][0x2d0], -R174.reuse ;  /* 0x0000b400df8c7a23 */ /* 0x100fe200000108ae */
[-C--:B------:R-:W-:Y:S03]  /*a470*/  HMMA.16816.F32.BF16 R76, R136, R142.reuse, R76 ;  /* 0x0000008e884c723c */ /* 0x080fe6000004184c */
[----:B------:R5:W-:Y:S01]  /*a480*/  MUFU.EX2 R203, R140 ;  /* 0x0000008c00cb7308 */ /* 0x000be20000000800 */
[----:B---3--:R-:W3:Y:S01]  /*a490*/  LDSM.16.MT88.4 R148, [R228+0x2100] ;  /* 0x00210000e494783b */ /* 0x008ee20000004200 */
[----:B------:R-:W-:Y:S01]  /*a4a0*/  FFMA.FTZ R174, R246, c[0x0][0x2d0], -R174 ;  /* 0x0000b400f6ae7a23 */ /* 0x000fe200000108ae */
[----:B------:R-:W-:Y:S02]  /*a4b0*/  MOV R223, R159 ;  /* 0x0000009f00df7202 */ /* 0x000fe40000000f00 */
[C---:B------:R-:W-:Y:S04]  /*a4c0*/  HMMA.16816.F32.BF16 R80, R132.reuse, R142, R80 ;  /* 0x0000008e8450723c */ /* 0x040fe80000041850 */
[----:B------:R-:W-:Y:S01]  /*a4d0*/  MOV R159, R185 ;  /* 0x000000b9009f7202 */ /* 0x000fe20000000f00 */
[----:B------:R2:W-:Y:S01]  /*a4e0*/  MUFU.EX2 R202, R174 ;  /* 0x000000ae00ca7308 */ /* 0x0005e20000000800 */
[----:B----4-:R-:W-:Y:S02]  /*a4f0*/  F2FP.BF16.PACK_AB R173, R206, R207 ;  /* 0x000000cfcead723e */ /* 0x010fe400000010ff */
[----:B------:R-:W-:Y:S04]  /*a500*/  MOV R246, R158 ;  /* 0x0000009e00f67202 */ /* 0x000fe80000000f00 */
[----:B------:R-:W-:Y:S01]  /*a510*/  MOV R158, R186 ;  /* 0x000000ba009e7202 */ /* 0x000fe20000000f00 */
[--C-:B-----5:R-:W-:Y:S01]  /*a520*/  FFMA.FTZ R140, R244, c[0x0][0x2d0], -R175.reuse ;  /* 0x0000b400f48c7a23 */ /* 0x120fe200000108af */
[----:B------:R-:W-:Y:S03]  /*a530*/  MOV R244, R191 ;  /* 0x000000bf00f47202 */ /* 0x000fe60000000f00 */
[----:B------:R4:W-:Y:S01]  /*a540*/  MUFU.EX2 R201, R140 ;  /* 0x0000008c00c97308 */ /* 0x0009e20000000800 */
[-C--:B-1----:R-:W-:Y:S03]  /*a550*/  HMMA.16816.F32.BF16 R84, R132, R144.reuse, R84 ;  /* 0x000000908454723c */ /* 0x082fe60000041854 */
[----:B--2---:R-:W-:Y:S05]  /*a560*/  F2FP.BF16.PACK_AB R174, R204, R205 ;  /* 0x000000cdccae723e */ /* 0x004fea00000010ff */
[C---:B------:R-:W-:Y:S07]  /*a570*/  HMMA.16816.F32.BF16 R88, R136.reuse, R144, R88 ;  /* 0x000000908858723c */ /* 0x040fee0000041858 */
[--C-:B------:R-:W-:Y:S01]  /*a580*/  FFMA.FTZ R144, R216, c[0x0][0x2d0], -R166.reuse ;  /* 0x0000b400d8907a23 */ /* 0x100fe200000108a6 */
[-C--:B------:R-:W-:Y:S04]  /*a590*/  HMMA.16816.F32.BF16 R92, R136, R146.reuse, R92 ;  /* 0x00000092885c723c */ /* 0x080fe8000004185c */
[----:B------:R-:W-:Y:S01]  /*a5a0*/  MOV R216, R171 ;  /* 0x000000ab00d87202 */ /* 0x000fe20000000f00 */
[--C-:B----4-:R-:W-:Y:S01]  /*a5b0*/  FFMA.FTZ R140, R245, c[0x0][0x2d0], -R175.reuse ;  /* 0x0000b400f58c7a23 */ /* 0x110fe200000108af */
[----:B------:R1:W-:Y:S02]  /*a5c0*/  MUFU.EX2 R171, R144 ;  /* 0x0000009000ab7308 */ /* 0x0003e40000000800 */
[C---:B------:R-:W-:Y:S04]  /*a5d0*/  HMMA.16816.F32.BF16 R96, R132.reuse, R146, R96 ;  /* 0x000000928460723c */ /* 0x040fe80000041860 */
[----:B------:R-:W-:Y:S04]  /*a5e0*/  MOV R245, R190 ;  /* 0x000000be00f57202 */ /* 0x000fe80000000f00 */
[-C--:B---3--:R-:W-:Y:S01]  /*a5f0*/  HMMA.16816.F32.BF16 R100, R132, R148.reuse, R100 ;  /* 0x000000948464723c */ /* 0x088fe20000041864 */
[----:B------:R2:W3:Y:S07]  /*a600*/  MUFU.EX2 R200, R140 ;  /* 0x0000008c00c87308 */ /* 0x0004ee0000000800 */
[C---:B------:R-:W-:Y:S04]  /*a610*/  HMMA.16816.F32.BF16 R104, R136.reuse, R148, R104 ;  /* 0x000000948868723c */ /* 0x040fe80000041868 */
[--C-:B-1----:R-:W-:Y:S04]  /*a620*/  FFMA.FTZ R144, R214, c[0x0][0x2d0], -R166.reuse ;  /* 0x0000b400d6907a23 */ /* 0x102fe800000108a6 */
[-C--:B------:R-:W-:Y:S01]  /*a630*/  HMMA.16816.F32.BF16 R108, R136, R150.reuse, R108 ;  /* 0x00000096886c723c */ /* 0x080fe2000004186c */
[----:B------:R1:W4:Y:S03]  /*a640*/  MUFU.EX2 R196, R144 ;  /* 0x0000009000c47308 */ /* 0x0003260000000800 */
[----:B------:R-:W-:Y:S02]  /*a650*/  MOV R149, R170 ;  /* 0x000000aa00957202 */ /* 0x000fe40000000f00 */
[----:B------:R-:W-:Y:S02]  /*a660*/  MOV R148, R180 ;  /* 0x000000b400947202 */ /* 0x000fe40000000f00 */
[C---:B------:R-:W-:Y:S04]  /*a670*/  HMMA.16816.F32.BF16 R112, R132.reuse, R150, R112 ;  /* 0x000000968470723c */ /* 0x040fe80000041870 */
[--C-:B--2---:R-:W-:Y:S01]  /*a680*/  FFMA.FTZ R140, R247, c[0x0][0x2d0], -R175.reuse ;  /* 0x0000b400f78c7a23 */ /* 0x104fe200000108af */
[----:B------:R-:W-:Y:S01]  /*a690*/  MOV R247, R189 ;  /* 0x000000bd00f77202 */ /* 0x000fe20000000f00 */
[----:B------:R-:W-:Y:S01]  /*a6a0*/  FFMA.FTZ R175, R248, c[0x0][0x2d0], -R175 ;  /* 0x0000b400f8af7a23 */ /* 0x000fe200000108af */
[----:B------:R-:W-:Y:S01]  /*a6b0*/  MOV R248, R188 ;  /* 0x000000bc00f87202 */ /* 0x000fe20000000f00 */
[----:B------:R2:W-:Y:S01]  /*a6c0*/  MUFU.EX2 R199, R140 ;  /* 0x0000008c00c77308 */ /* 0x0005e20000000800 */
[----:B------:R-:W-:Y:S03]  /*a6d0*/  LDSM.16.MT88.4 R188, [R225+0x1100] ;  /* 0x00110000e1bc783b */ /* 0x000fe60000004200 */
[----:B---3--:R-:W-:Y:S02]  /*a6e0*/  F2FP.BF16.PACK_AB R192, R200, R201 ;  /* 0x000000c9c8c0723e */ /* 0x008fe400000010ff */
[----:B------:R-:W-:Y:S02]  /*a6f0*/  MOV R214, R157 ;  /* 0x0000009d00d67202 */ /* 0x000fe40000000f00 */
[----:B------:R-:W-:Y:S02]  /*a700*/  MOV R157, R187 ;  /* 0x000000bb009d7202 */ /* 0x000fe40000000f00 */
[----:B------:R3:W5:Y:S01]  /*a710*/  MUFU.EX2 R198, R175 ;  /* 0x000000af00c67308 */ /* 0x0007620000000800 */
[--C-:B-1----:R-:W-:Y:S01]  /*a720*/  FFMA.FTZ R144, R215, c[0x0][0x2d0], -R166.reuse ;  /* 0x0000b400d7907a23 */ /* 0x102fe200000108a6 */
[----:B----4-:R-:W-:Y:S01]  /*a730*/  F2FP.BF16.PACK_AB R193, R196, R171 ;  /* 0x000000abc4c1723e */ /* 0x010fe200000010ff */
[----:B------:R-:W-:Y:S01]  /*a740*/  FFMA.FTZ R166, R172, c[0x0][0x2d0], -R166 ;  /* 0x0000b400aca67a23 */ /* 0x000fe200000108a6 */
[----:B------:R-:W-:Y:S01]  /*a750*/  F2FP.BF16.PACK_AB R172, R209, R208 ;  /* 0x000000d0d1ac723e */ /* 0x000fe200000010ff */
[----:B------:R-:W4:Y:S05]  /*a760*/  LDL.LU R215, [R1+0x24] ;  /* 0x0000240001d77983 */ /* 0x000f2a0000300800 */
[----:B------:R1:W-:Y:S01]  /*a770*/  MUFU.EX2 R170, R144 ;  /* 0x0000009000aa7308 */ /* 0x0003e20000000800 */
[----:B--2---:R-:W2:Y:S09]  /*a780*/  LDSM.16.MT88.4 R140, [R227+0x2100] ;  /* 0x00210000e38c783b */ /* 0x004eb20000004200 */
[----:B------:R-:W1:Y:S01]  /*a790*/  MUFU.EX2 R166, R166 ;  /* 0x000000a600a67308 */ /* 0x000e620000000800 */
[----:B---3--:R-:W-:Y:S02]  /*a7a0*/  F2FP.BF16.PACK_AB R175, R202, R203 ;  /* 0x000000cbcaaf723e */ /* 0x008fe400000010ff */
[----:B-----5:R-:W-:Y:S01]  /*a7b0*/  F2FP.BF16.PACK_AB R194, R198, R199 ;  /* 0x000000c7c6c2723e */ /* 0x020fe200000010ff */
[----:B-1----:R-:W1:Y:S01]  /*a7c0*/  LDSM.16.MT88.4 R144, [R226+0x1100] ;  /* 0x00110000e290783b */ /* 0x002e620000004200 */
[----:B------:R-:W-:Y:S01]  /*a7d0*/  F2FP.BF16.PACK_AB R195, R166, R170 ;  /* 0x000000aaa6c3723e */ /* 0x000fe200000010ff */
[-C--:B--2---:R-:W-:Y:S08]  /*a7e0*/  HMMA.16816.F32.BF16 R116, R132, R140.reuse, R116 ;  /* 0x0000008c8474723c */ /* 0x084ff00000041874 */
[C---:B------:R-:W-:Y:S08]  /*a7f0*/  HMMA.16816.F32.BF16 R120, R136.reuse, R140, R120 ;  /* 0x0000008c8878723c */ /* 0x040ff00000041878 */
[-C--:B------:R-:W-:Y:S08]  /*a800*/  HMMA.16816.F32.BF16 R124, R136, R142.reuse, R124 ;  /* 0x0000008e887c723c */ /* 0x080ff0000004187c */
[----:B------:R-:W-:Y:S08]  /*a810*/  HMMA.16816.F32.BF16 R128, R132, R142, R128 ;  /* 0x0000008e8480723c */ /* 0x000ff00000041880 */
[-C--:B------:R-:W-:Y:S01]  /*a820*/  HMMA.16816.F32.BF16 R176, R172, R188.reuse, R4 ;  /* 0x000000bcacb0723c */ /* 0x080fe20000041804 */
[----:B------:R-:W2:Y:S07]  /*a830*/  LDSM.16.MT88.4 R4, [R227+0x1100] ;  /* 0x00110000e304783b */ /* 0x000eae0000004200 */
[C---:B------:R-:W-:Y:S01]  /*a840*/  HMMA.16816.F32.BF16 R180, R192.reuse, R188, R8 ;  /* 0x000000bcc0b4723c */ /* 0x040fe20000041808 */
[----:B------:R-:W3:Y:S07]  /*a850*/  LDSM.16.MT88.4 R8, [R225+0x2900] ;  /* 0x00290000e108783b */ /* 0x000eee0000004200 */
[-C--:B------:R-:W-:Y:S01]  /*a860*/  HMMA.16816.F32.BF16 R184, R192, R190.reuse, R12 ;  /* 0x000000bec0b8723c */ /* 0x080fe2000004180c */
[----:B------:R-:W5:Y:S07]  /*a870*/  LDSM.16.MT88.4 R12, [R226+0x2900] ;  /* 0x00290000e20c783b */ /* 0x000f6e0000004200 */
[C---:B------:R-:W-:Y:S01]  /*a880*/  HMMA.16816.F32.BF16 R188, R172.reuse, R190, R16 ;  /* 0x000000beacbc723c */ /* 0x040fe20000041810 */
[----:B------:R-:W2:Y:S07]  /*a890*/  LDSM.16.MT88.4 R16, [R228+0x2900] ;  /* 0x00290000e410783b */ /* 0x000eae0000004200 */
[-C--:B-1----:R-:W-:Y:S07]  /*a8a0*/  HMMA.16816.F32.BF16 R132, R172, R144.reuse, R20 ;  /* 0x00000090ac84723c */ /* 0x082fee0000041814 */
[----:B------:R-:W-:Y:S01]  /*a8b0*/  MOV R23, R148 ;  /* 0x0000009400177202 */ /* 0x000fe20000000f00 */
[C---:B------:R-:W-:Y:S01]  /*a8c0*/  HMMA.16816.F32.BF16 R136, R192.reuse, R144, R24 ;  /* 0x00000090c088723c */ /* 0x040fe20000041818 */
[----:B------:R-:W4:Y:S03]  /*a8d0*/  LDL.LU R24, [R1+0x20] ;  /* 0x0000200001187983 */ /* 0x000f260000300800 */
[----:B------:R-:W-:Y:S02]  /*a8e0*/  MOV R22, R149 ;  /* 0x0000009500167202 */ /* 0x000fe40000000f00 */
[----:B------:R-:W-:Y:S02]  /*a8f0*/  MOV R21, R154 ;  /* 0x0000009a00157202 */ /* 0x000fe40000000f00 */
[-C--:B------:R-:W-:Y:S01]  /*a900*/  HMMA.16816.F32.BF16 R140, R192, R146.reuse, R28 ;  /* 0x00000092c08c723c */ /* 0x080fe2000004181c */
[----:B------:R-:W4:Y:S03]  /*a910*/  LDL.LU R29, [R1+0x18] ;  /* 0x00001800011d7983 */ /* 0x000f260000300800 */
[----:B------:R-:W-:Y:S01]  /*a920*/  MOV R20, R155 ;  /* 0x0000009b00147202 */ /* 0x000fe20000000f00 */
[----:B------:R-:W4:Y:S01]  /*a930*/  LDL.LU R28, [R1+0x1c] ;  /* 0x00001c00011c7983 */ /* 0x000f220000300800 */
[----:B------:R-:W-:Y:S02]  /*a940*/  MOV R25, R152 ;  /* 0x0000009800197202 */ /* 0x000fe40000000f00 */
[C---:B------:R-:W-:Y:S04]  /*a950*/  HMMA.16816.F32.BF16 R144, R172.reuse, R146, R32 ;  /* 0x00000092ac90723c */ /* 0x040fe80000041820 */
[----:B------:R-:W-:Y:S02]  /*a960*/  MOV R26, R153 ;  /* 0x00000099001a7202 */ /* 0x000fe40000000f00 */
[----:B------:R-:W-:Y:S02]  /*a970*/  MOV R27, R159 ;  /* 0x0000009f001b7202 */ /* 0x000fe40000000f00 */
[-C--:B------:R-:W-:Y:S04]  /*a980*/  HMMA.16816.F32.BF16 R148, R172, R160.reuse, R36 ;  /* 0x000000a0ac94723c */ /* 0x080fe80000041824 */
[----:B------:R-:W-:Y:S02]  /*a990*/  MOV R30, R158 ;  /* 0x0000009e001e7202 */ /* 0x000fe40000000f00 */
[----:B------:R-:W-:Y:S02]  /*a9a0*/  MOV R31, R157 ;  /* 0x0000009d001f7202 */ /* 0x000fe40000000f00 */
[C---:B------:R-:W-:Y:S04]  /*a9b0*/  HMMA.16816.F32.BF16 R152, R192.reuse, R160, R40 ;  /* 0x000000a0c098723c */ /* 0x040fe80000041828 */
[----:B------:R-:W-:Y:S04]  /*a9c0*/  MOV R35, R156 ;  /* 0x0000009c00237202 */ /* 0x000fe80000000f00 */
[-C--:B------:R-:W-:Y:S08]  /*a9d0*/  HMMA.16816.F32.BF16 R156, R192, R162.reuse, R44 ;  /* 0x000000a2c09c723c */ /* 0x080ff0000004182c */
[C---:B------:R-:W-:Y:S08]  /*a9e0*/  HMMA.16816.F32.BF16 R160, R172.reuse, R162, R48 ;  /* 0x000000a2aca0723c */ /* 0x040ff00000041830 */
[-C--:B--2---:R-:W-:Y:S08]  /*a9f0*/  HMMA.16816.F32.BF16 R52, R172, R4.reuse, R52 ;  /* 0x00000004ac34723c */ /* 0x084ff00000041834 */
[C---:B------:R-:W-:Y:S08]  /*aa00*/  HMMA.16816.F32.BF16 R56, R192.reuse, R4, R56 ;  /* 0x00000004c038723c */ /* 0x040ff00000041838 */
[-C--:B------:R-:W-:Y:S08]  /*aa10*/  HMMA.16816.F32.BF16 R60, R192, R6.reuse, R60 ;  /* 0x00000006c03c723c */ /* 0x080ff0000004183c */
[C---:B------:R-:W-:Y:S01]  /*aa20*/  HMMA.16816.F32.BF16 R64, R172.reuse, R6, R64 ;  /* 0x00000006ac40723c */ /* 0x040fe20000041840 */
[----:B------:R-:W1:Y:S07]  /*aa30*/  LDSM.16.MT88.4 R4, [R227+0x2900] ;  /* 0x00290000e304783b */ /* 0x000e6e0000004200 */
[-C--:B---3--:R-:W-:Y:S08]  /*aa40*/  HMMA.16816.F32.BF16 R68, R172, R8.reuse, R68 ;  /* 0x00000008ac44723c */ /* 0x088ff00000041844 */
[C---:B------:R-:W-:Y:S08]  /*aa50*/  HMMA.16816.F32.BF16 R72, R192.reuse, R8, R72 ;  /* 0x00000008c048723c */ /* 0x040ff00000041848 */
[-C--:B------:R-:W-:Y:S08]  /*aa60*/  HMMA.16816.F32.BF16 R76, R192, R10.reuse, R76 ;  /* 0x0000000ac04c723c */ /* 0x080ff0000004184c */
[C---:B------:R-:W-:Y:S08]  /*aa70*/  HMMA.16816.F32.BF16 R80, R172.reuse, R10, R80 ;  /* 0x0000000aac50723c */ /* 0x040ff00000041850 */
[-C--:B-----5:R-:W-:Y:S08]  /*aa80*/  HMMA.16816.F32.BF16 R84, R172, R12.reuse, R84 ;  /* 0x0000000cac54723c */ /* 0x0a0ff00000041854 */
        /* <DEDUP_REMOVED lines=8> */
[C---:B------:R-:W-:Y:S08]  /*ab10*/  HMMA.16816.F32.BF16 R120, R192.reuse, R4, R120 ;  /* 0x00000004c078723c */ /* 0x040ff00000041878 */
[-C--:B------:R-:W-:Y:S08]  /*ab20*/  HMMA.16816.F32.BF16 R124, R192, R6.reuse, R124 ;  /* 0x00000006c07c723c */ /* 0x080ff0000004187c */
[----:B------:R-:W-:Y:S04]  /*ab30*/  HMMA.16816.F32.BF16 R128, R172, R6, R128 ;  /* 0x00000006ac80723c */ /* 0x000fe80000041880 */
[----:B----4-:R-:W-:Y:S04]  /*ab40*/  FFMA.FTZ R8, R2, R24, R31 ;  /* 0x0000001802087223 */ /* 0x010fe8000001001f */
[----:B------:R-:W-:Y:S04]  /*ab50*/  FADD.FTZ R8, R27, R8 ;  /* 0x000000081b087221 */ /* 0x000fe80000010000 */
[----:B------:R-:W-:Y:S02]  /*ab60*/  FFMA.FTZ R165, R165, R29, R35 ;  /* 0x0000001da5a57223 */ /* 0x000fe40000010023 */
[----:B------:R-:W-:Y:S02]  /*ab70*/  FADD.FTZ R9, R22, R8 ;  /* 0x0000000816097221 */ /* 0x000fe40000010000 */
[----:B------:R-:W-:Y:S02]  /*ab80*/  FFMA.FTZ R164, R164, R28, R30 ;  /* 0x0000001ca4a47223 */ /* 0x000fe4000001001e */
[----:B------:R-:W-:Y:S02]  /*ab90*/  FADD.FTZ R2, R25, R165 ;  /* 0x000000a519027221 */ /* 0x000fe40000010000 */
[----:B------:R-:W-:Y:S02]  /*aba0*/  FADD.FTZ R164, R26, R164 ;  /* 0x000000a41aa47221 */ /* 0x000fe40000010000 */
[----:B------:R-:W-:Y:S02]  /*abb0*/  FADD.FTZ R2, R20, R2 ;  /* 0x0000000214027221 */ /* 0x000fe40000010000 */
[----:B------:R-:W-:Y:S02]  /*abc0*/  FFMA.FTZ R8, R0, R215, R23 ;  /* 0x000000d700087223 */ /* 0x000fe40000010017 */
[----:B------:R-:W-:Y:S02]  /*abd0*/  FADD.FTZ R164, R21, R164 ;  /* 0x000000a415a47221 */ /* 0x000fe40000010000 */
[----:B------:R-:W-:Y:S02]  /*abe0*/  FADD.FTZ R10, R214, R2 ;  /* 0x00000002d60a7221 */ /* 0x000fe40000010000 */
[----:B------:R-:W-:Y:S02]  /*abf0*/  FADD.FTZ R8, R248, R8 ;  /* 0x00000008f8087221 */ /* 0x000fe40000010000 */
[----:B------:R-:W-:Y:S01]  /*ac00*/  FADD.FTZ R2, R216, R164 ;  /* 0x000000a4d8027221 */ /* 0x000fe20000010000 */
[----:B------:R-:W-:Y:S01]  /*ac10*/  MOV R164, R169 ;  /* 0x000000a900a47202 */ /* 0x000fe20000000f00 */
        /* <DEDUP_REMOVED lines=31> */
[----:B------:R-:W-:Y:S01]  /*ae10*/  FADD.FTZ R2, R196, R2 ;  /* 0x00000002c4027221 */ /* 0x000fe20000010000 */
[----:B------:R1:W-:Y:S01]  /*ae20*/  STL [R1+0x18], R6 ;  /* 0x0000180601007387 */ /* 0x0003e20000100800 */
[----:B------:R-:W-:Y:S02]  /*ae30*/  FADD.FTZ R4, R199, R4 ;  /* 0x00000004c7047221 */ /* 0x000fe40000010000 */
[----:B------:R-:W-:Y:S01]  /*ae40*/  FADD.FTZ R0, R170, R2 ;  /* 0x00000002aa007221 */ /* 0x000fe20000010000 */
[----:B------:R1:W-:Y:S01]  /*ae50*/  STL [R1+0x1c], R5 ;  /* 0x00001c0501007387 */ /* 0x0003e20000100800 */
[----:B------:R-:W-:Y:S01]  /*ae60*/  FADD.FTZ R2, R198, R4 ;  /* 0x00000004c6027221 */ /* 0x000fe20000010000 */
[----:B------:R-:W-:Y:S01]  /*ae70*/  MOV R170, R167 ;  /* 0x000000a700aa7202 */ /* 0x000fe20000000f00 */
[----:B------:R-:W-:Y:S01]  /*ae80*/  FADD.FTZ R0, R166, R0 ;  /* 0x00000000a6007221 */ /* 0x000fe20000010000 */
[----:B------:R-:W-:Y:S02]  /*ae90*/  MOV R166, R168 ;  /* 0x000000a800a67202 */ /* 0x000fe40000000f00 */
[----:B------:R1:W-:Y:S04]  /*aea0*/  STL [R1+0x20], R2 ;  /* 0x0000200201007387 */ /* 0x0003e80000100800 */
[----:B------:R1:W-:Y:S01]  /*aeb0*/  STL [R1+0x24], R0 ;  /* 0x0000240001007387 */ /* 0x0003e20000100800 */
[----:B------:R-:W-:-:S05]  /*aec0*/  @P0 BRA `(.L_x_486) ;  /* 0xffffbaf000000947 */ /* 0x000fca000383ffff */
.L_x_469:
[----:B------:R-:W3:Y:S01]  /*aed0*/  S2UR UR7, SR_CTAID.X ;  /* 0x00000000000779c3 */ /* 0x000ee20000002500 */
[----:B------:R-:W-:Y:S01]  /*aee0*/  ULDC.64 UR4, c[0x0][0x2c8] ;  /* 0x0000b20000047ab9 */ /* 0x000fe20000000a00 */
[----:B------:R-:W-:Y:S01]  /*aef0*/  PLOP3.LUT P0, PT, PT, PT, UP2, 0x40, 0x0 ;  /* 0x000000000000781c */ /* 0x000fe20003f0e828 */
[----:B---3--:R-:W-:-:S04]  /*af00*/  ULEA UR7, UR7, 0x7f, 0x7 ;  /* 0x0000007f07077891 */ /* 0x008fc8000f8e383f */
        /* <DEDUP_REMOVED lines=8> */
[----:B-1----:R-:W-:Y:S01]  /*af90*/  MOV R2, UR4 ;  /* 0x0000000400027c02 */ /* 0x002fe20008000f00 */
[----:B------:R-:W-:Y:S05]  /*afa0*/  @P0 BRA `(.L_x_487) ;  /* 0x0000010000000947 */ /* 0x000fea0003800000 */
[----:B--2---:R-:W-:-:S04]  /*afb0*/  MOV R0, UR5 ;  /* 0x0000000500007c02 */ /* 0x004fc80008000f00 */
        /* <DEDUP_REMOVED lines=9> */
.L_x_488:
[----:B------:R-:W-:-:S04]  /*b050*/  MOV R4, c[0x0][0x32c] ;  /* 0x0000cb0000047a02 */ /* 0x000fc80000000f00 */
[----:B------:R-:W-:-:S13]  /*b060*/  ISETP.NE.AND P0, PT, R4, 0x1, PT ;  /* 0x000000010400780c */ /* 0x000fda0003f05270 */
[----:B------:R-:W-:-:S05]  /*b070*/  @P0 IMAD.HI.U32 R4, R0, c[0x0][0x330], RZ ;  /* 0x0000cc0000040a27 */ /* 0x000fca00078e00ff */
[----:B------:R-:W-:-:S05]  /*b080*/  @P0 SHF.R.U32.HI R0, RZ, c[0x0][0x334], R4 ;  /* 0x0000cd00ff000a19 */ /* 0x000fca0000011604 */
.L_x_489:
[----:B------:R-:W-:-:S05]  /*b090*/  IMAD R0, R0, c[0x0][0x32c], RZ ;  /* 0x0000cb0000007a24 */ /* 0x000fca00078e02ff */
[----:B------:R-:W-:-:S04]  /*b0a0*/  IMNMX R2, R2, R0, !PT ;  /* 0x0000000002027217 */ /* 0x000fc80007800200 */
.L_x_487:
[----:B------:R-:W-:-:S05]  /*b0b0*/  IADD3 R2, R2, 0x2f, RZ ;  /* 0x0000002f02027810 */ /* 0x000fca0007ffe0ff */
[----:B------:R-:W-:-:S05]  /*b0c0*/  IMAD.HI R2, R2, 0x2aaaaaab, RZ ;  /* 0x2aaaaaab02027827 */ /* 0x000fca00078e02ff */
[----:B------:R-:W-:-:S04]  /*b0d0*/  SHF.R.U32.HI R251, RZ, 0x1f, R2 ;  /* 0x0000001ffffb7819 */ /* 0x000fc80000011602 */
[----:B------:R-:W-:-:S04]  /*b0e0*/  LEA.HI.SX32 R251, R2, R251, 0x1d ;  /* 0x000000fb02fb7211 */ /* 0x000fc800078feaff */
[----:B------:R-:W-:-:S04]  /*b0f0*/  IMNMX R251, R249, R251, !PT ;  /* 0x000000fbf9fb7217 */ /* 0x000fc80007800200 */
[----:B------:R-:W-:-:S13]  /*b100*/  ISETP.GE.AND P0, PT, R242, R251, PT ;  /* 0x000000fbf200720c */ /* 0x000fda0003f06270 */
[----:B------:R-:W-:Y:S05]  /*b110*/  @!P0 BRA `(.L_x_490) ;  /* 0x00002d5000008947 */ /* 0x000fea0003800000 */
[----:B------:R-:W-:Y:S01]  /*b120*/  IMAD.MOV.U32 R2, RZ, RZ, R168 ;  /* 0x000000ffff027224 */ /* 0x000fe200078e00a8 */
[----:B------:R-:W-:Y:S01]  /*b130*/  MOV R170, R3 ;  /* 0x0000000300aa7202 */ /* 0x000fe20000000f00 */
[----:B--2---:R-:W-:Y:S01]  /*b140*/  IMAD.MOV.U32 R0, RZ, RZ, R169 ;  /* 0x000000ffff007224 */ /* 0x004fe200078e00a9 */
[----:B------:R-:W-:Y:S01]  /*b150*/  MOV R220, R242 ;  /* 0x000000f200dc7202 */ /* 0x000fe20000000f00 */
[----:B------:R-:W-:Y:S01]  /*b160*/  IMAD.MOV.U32 R164, RZ, RZ, R167 ;  /* 0x000000ffffa47224 */ /* 0x000fe200078e00a7 */
[----:B------:R-:W-:Y:S02]  /*b170*/  MOV R252, c[0x0][0x1e0] ;  /* 0x0000780000fc7a02 */ /* 0x000fe40000000f00 */
.L_x_491:
[----:B------:R-:W2:Y:S01]  /*b180*/  LDL.64 R166, [R1+0x38] ;  /* 0x0000380001a67983 */ /* 0x000ea20000100a00 */
[----:B------:R-:W-:Y:S05]  /*b190*/  DEPBAR.LE SB0, 0x0 ;  /* 0x000080000000791a */ /* 0x000fea0000000000 */
[----:B------:R-:W-:Y:S01]  /*b1a0*/  BAR.SYNC.DEFER_BLOCKING 0x0 ;  /* 0x0000000000007b1d */ /* 0x000fe20000010000 */
[----:B------:R-:W-:Y:S02]  /*b1b0*/  ISETP.GT.AND P6, PT, R249, R220, PT ;  /* 0x000000dcf900720c */ /* 0x000fe40003fc4270 */
[C---:B------:R-:W-:Y:S11]  /*b1c0*/  IADD3 R242, R220.reuse, -0x1, RZ ;  /* 0xffffffffdcf27810 */ /* 0x040ff60007ffe0ff */
[----:B------:R-:W-:Y:S01]  /*b1d0*/  @!P6 SHF.R.S32.HI R3, RZ, 0x1f, R220 ;  /* 0x0000001fff03e819 */ /* 0x000fe200000114dc */
[C---:B------:R-:W-:Y:S04]  /*b1e0*/  @!P6 IMAD.WIDE.U32 R40, R220.reuse, c[0x0][0x208], RZ ;  /* 0x00008200dc28ea25 */ /* 0x040fe800078e00ff */
[----:B------:R-:W-:Y:S04]  /*b1f0*/  @!P6 IMAD R3, R3, c[0x0][0x208], RZ ;  /* 0x000082000303ea24 */ /* 0x000fe800078e02ff */
[----:B------:R-:W-:Y:S01]  /*b200*/  @!P6 IMAD R3, R220, c[0x0][0x20c], R3 ;  /* 0x00008300dc03ea24 */ /* 0x000fe200078e0203 */
[----:B------:R-:W2:Y:S04]  /*b210*/  LDL.64 R42, [R1+0x48] ;  /* 0x00004800012a7983 */ /* 0x000ea80000100a00 */
[----:B------:R-:W-:Y:S02]  /*b220*/  @!P6 IADD3 R3, R41, R3, RZ ;  /* 0x000000032903e210 */ /* 0x000fe40007ffe0ff */
[----:B-----5:R-:W-:Y:S03]  /*b230*/  LDSM.16.M88.4 R48, [R231+0x6100] ;  /* 0x00610000e730783b */ /* 0x020fe60000000200 */
[----:B------:R-:W-:Y:S05]  /*b240*/  @!P6 IMAD R165, R3, 0x30, RZ ;  /* 0x0000003003a5e824 */ /* 0x000fea00078e02ff */
[----:B------:R-:W1:Y:S08]  /*b250*/  LDSM.16.M88.4 R16, [R224+0x3100] ;  /* 0x00310000e010783b */ /* 0x000e700000000200 */
[----:B------:R-:W3:Y:S08]  /*b260*/  LDSM.16.M88.4 R44, [R231+0x8100] ;  /* 0x00810000e72c783b */ /* 0x000ef00000000200 */
[----:B------:R-:W4:Y:S08]  /*b270*/  LDSM.16.M88.4 R32, [R224+0x3900] ;  /* 0x00390000e020783b */ /* 0x000f300000000200 */
[----:B------:R-:W4:Y:S08]  /*b280*/  LDSM.16.M88.4 R172, [R224+0x4100] ;  /* 0x00410000e0ac783b */ /* 0x000f300000000200 */
[----:B------:R-:W-:Y:S01]  /*b290*/  LDSM.16.M88.4 R192, [R233+0x6100] ;  /* 0x00610000e9c0783b */ /* 0x000fe20000000200 */
[-C--:B-1----:R-:W-:Y:S07]  /*b2a0*/  HMMA.16816.F32.BF16 R4, R48, R16.reuse, RZ ;  /* 0x000000103004723c */ /* 0x082fee00000418ff */
[----:B------:R-:W1:Y:S01]  /*b2b0*/  LDSM.16.M88.4 R196, [R235] ;  /* 0x00000000ebc4783b */ /* 0x000e620000000200 */
[C---:B---3--:R-:W-:Y:S07]  /*b2c0*/  HMMA.16816.F32.BF16 R8, R44.reuse, R16, RZ ;  /* 0x000000102c08723c */ /* 0x048fee00000418ff */
[----:B------:R-:W3:Y:S01]  /*b2d0*/  LDSM.16.M88.4 R200, [R233+0x8100] ;  /* 0x00810000e9c8783b */ /* 0x000ee20000000200 */
[-C--:B------:R-:W-:Y:S07]  /*b2e0*/  HMMA.16816.F32.BF16 R12, R44, R18.reuse, RZ ;  /* 0x000000122c0c723c */ /* 0x080fee00000418ff */
[----:B------:R-:W1:Y:S01]  /*b2f0*/  LDSM.16.M88.4 R204, [R241] ;  /* 0x00000000f1cc783b */ /* 0x000e620000000200 */
[C---:B------:R-:W-:Y:S07]  /*b300*/  HMMA.16816.F32.BF16 R16, R48.reuse, R18, RZ ;  /* 0x000000123010723c */ /* 0x040fee00000418ff */
[----:B------:R-:W1:Y:S01]  /*b310*/  LDSM.16.M88.4 R208, [R240] ;  /* 0x00000000f0d0783b */ /* 0x000e620000000200 */
[-C--:B----4-:R-:W-:Y:S08]  /*b320*/  HMMA.16816.F32.BF16 R20, R48, R32.reuse, RZ ;  /* 0x000000203014723c */ /* 0x090ff000000418ff */
[C---:B------:R-:W-:Y:S08]  /*b330*/  HMMA.16816.F32.BF16 R24, R44.reuse, R32, RZ ;  /* 0x000000202c18723c */ /* 0x040ff000000418ff */
[-C--:B------:R-:W-:Y:S08]  /*b340*/  HMMA.16816.F32.BF16 R28, R44, R34.reuse, RZ ;  /* 0x000000222c1c723c */ /* 0x080ff000000418ff */
[C---:B------:R-:W-:Y:S08]  /*b350*/  HMMA.16816.F32.BF16 R32, R48.reuse, R34, RZ ;  /* 0x000000223020723c */ /* 0x040ff000000418ff */
[-C--:B------:R-:W-:Y:S01]  /*b360*/  HMMA.16816.F32.BF16 R36, R48, R172.reuse, RZ ;  /* 0x000000ac3024723c */ /* 0x080fe200000418ff */
[----:B--2---:R-:W-:Y:S05]  /*b370*/  @!P6 MOV R166, R42 ;  /* 0x0000002a00a6e202 */ /* 0x004fea0000000f00 */
[----:B------:R-:W-:Y:S02]  /*b380*/  @!P6 IMAD.WIDE.U32 R166, R40, 0x30, R166 ;  /* 0x0000003028a6e825 */ /* 0x000fe400078e00a6 */
[C---:B------:R-:W-:Y:S04]  /*b390*/  HMMA.16816.F32.BF16 R40, R44.reuse, R172, RZ ;  /* 0x000000ac2c28723c */ /* 0x040fe800000418ff */
[C---:B------:R-:W-:Y:S02]  /*b3a0*/  @!P6 SHF.L.U32 R3, R166.reuse, 0x1, RZ ;  /* 0x00000001a603e819 */ /* 0x040fe400000006ff */
[----:B------:R-:W-:Y:S02]  /*b3b0*/  @!P6 IADD3 R165, R167, R165, RZ ;  /* 0x000000a5a7a5e210 */ /* 0x000fe40007ffe0ff */
[C---:B------:R-:W-:Y:S01]  /*b3c0*/  @!P6 IADD3 R168, P0, R3.reuse, c[0x0][0x1f8], RZ ;  /* 0x00007e0003a8ea10 */ /* 0x040fe20007f1e0ff */
[-C--:B------:R-:W-:Y:S03]  /*b3d0*/  HMMA.16816.F32.BF16 R44, R44, R174.reuse, RZ ;  /* 0x000000ae2c2c723c */ /* 0x080fe600000418ff */
[----:B------:R-:W-:Y:S02]  /*b3e0*/  @!P6 SHF.L.U64.HI R167, R166, 0x1, R165 ;  /* 0x00000001a6a7e819 */ /* 0x000fe400000102a5 */
[----:B------:R-:W-:Y:S02]  /*b3f0*/  @!P6 IADD3 R3, P5, R3, 0x80, RZ ;  /* 0x000000800303e810 */ /* 0x000fe40007fbe0ff */
[----:B------:R-:W-:Y:S01]  /*b400*/  @!P6 IADD3.X R169, R167, c[0x0][0x1fc], RZ, P0, !PT ;  /* 0x00007f00a7a9ea10 */ /* 0x000fe200007fe4ff */
[----:B------:R-:W-:Y:S04]  /*b410*/  HMMA.16816.F32.BF16 R48, R48, R174, RZ ;  /* 0x000000ae3030723c */ /* 0x000fe800000418ff */
[----:B------:R-:W-:Y:S01]  /*b420*/  @!PT LDS RZ, [RZ] ;  /* 0x00000000fffff984 */ /* 0x000fe20000000800 */
[----:B------:R-:W-:Y:S01]  /*b430*/  @!PT LDS RZ, [RZ] ;  /* 0x00000000fffff984 */ /* 0x000fe20000000800 */
[----:B------:R-:W-:Y:S01]  /*b440*/  @!PT LDS RZ, [RZ] ;  /* 0x00000000fffff984 */ /* 0x000fe20000000800 */
[----:B------:R2:W-:Y:S01]  /*b450*/  @!P6 LDGSTS.E.BYPASS.LTC128B.128 [R243+0x100], [R168.64], !P4 ;  /* 0x00100000a8f3efae */ /* 0x0005e2000e101d4e */
[----:B------:R-:W-:Y:S02]  /*b460*/  @!P6 IADD3 R212, P2, R3, c[0x0][0x1f8], RZ ;  /* 0x00007e0003d4ea10 */ /* 0x000fe40007f5e0ff */
[----:B------:R-:W-:Y:S01]  /*b470*/  @!P6 IADD3 R166, P1, R168, UR9, RZ ;  /* 0x00000009a8a6ec10 */ /* 0x000fe2000ff3e0ff */
[-C--:B-1----:R-:W-:Y:S05]  /*b480*/  HMMA.16816.F32.BF16 R4, R192, R196.reuse, R4 ;  /* 0x000000c4c004723c */ /* 0x082fea0000041804 */
[----:B------:R-:W-:Y:S02]  /*b490*/  @!P6 IADD3.X R213, RZ, c[0x0][0x1fc], R167, P2, P5 ;  /* 0x00007f00ffd5ea10 */ /* 0x000fe400017ea4a7 */
[----:B------:R-:W-:Y:S01]  /*b4a0*/  @!P6 IADD3.X R167, R169, UR11, RZ, P1, !PT ;  /* 0x0000000ba9a7ec10 */ /* 0x000fe20008ffe4ff */
[C---:B---3--:R-:W-:Y:S02]  /*b4b0*/  HMMA.16816.F32.BF16 R8, R200.reuse, R196, R8 ;  /* 0x000000c4c808723c */ /* 0x048fe40000041808 */
[----:B------:R1:W-:Y:S02]  /*b4c0*/  @!P6 LDGSTS.E.BYPASS.LTC128B.128 [R243+0x1900], [R212.64], !P3 ;  /* 0x01900000d4f3efae */ /* 0x0003e4000d901d4e */
[----:B------:R-:W-:Y:S02]  /*b4d0*/  @!P6 IADD3 R172, P0, R166, UR9, RZ ;  /* 0x00000009a6acec10 */ /* 0x000fe4000ff1e0ff */
[----:B------:R-:W-:Y:S02]  /*b4e0*/  ISETP.GT.AND P5, PT, R220, R249, PT ;  /* 0x000000f9dc00720c */ /* 0x000fe40003fa4270 */
[-C--:B------:R-:W-:Y:S02]  /*b4f0*/  HMMA.16816.F32.BF16 R12, R200, R198.reuse, R12 ;  /* 0x000000c6c80c723c */ /* 0x080fe4000004180c */
[----:B------:R4:W-:Y:S02]  /*b500*/  @!P6 LDGSTS.E.BYPASS.LTC128B.128 [R243+0x900], [R166.64], !P4 ;  /* 0x00900000a6f3efae */ /* 0x0009e4000e101d4e */
[----:B------:R-:W-:Y:S04]  /*b510*/  @!P6 IADD3.X R173, R167, UR11, RZ, P0, !PT ;  /* 0x0000000ba7adec10 */ /* 0x000fe800087fe4ff */
[C---:B------:R-:W-:Y:S02]  /*b520*/  HMMA.16816.F32.BF16 R16, R192.reuse, R198, R16 ;  /* 0x000000c6c010723c */ /* 0x040fe40000041810 */
[----:B------:R4:W-:Y:S06]  /*b530*/  @!P6 LDGSTS.E.BYPASS.LTC128B.128 [R243+0x2100], [R166.64+0x80], !P3 ;  /* 0x02100080a6f3efae */ /* 0x0009ec000d901d4e */
[-C--:B------:R-:W-:Y:S02]  /*b540*/  HMMA.16816.F32.BF16 R20, R192, R204.reuse, R20 ;  /* 0x000000ccc014723c */ /* 0x080fe40000041814 */
[----:B------:R4:W-:Y:S06]  /*b550*/  @!P6 LDGSTS.E.BYPASS.LTC128B.128 [R243+0x1100], [R172.64], !P4 ;  /* 0x01100000acf3efae */ /* 0x0009ec000e101d4e */
[C---:B------:R-:W-:Y:S02]  /*b560*/  HMMA.16816.F32.BF16 R24, R200.reuse, R204, R24 ;  /* 0x000000ccc818723c */ /* 0x040fe40000041818 */
[----:B------:R4:W-:Y:S06]  /*b570*/  @!P6 LDGSTS.E.BYPASS.LTC128B.128 [R243+0x2900], [R172.64+0x80], !P3 ;  /* 0x02900080acf3efae */ /* 0x0009ec000d901d4e */
[-C--:B------:R-:W-:Y:S02]  /*b580*/  HMMA.16816.F32.BF16 R28, R200, R206.reuse, R28 ;  /* 0x000000cec81c723c */ /* 0x080fe4000004181c */
[----:B-1----:R-:W-:Y:S06]  /*b590*/  LDSM.16.M88.4 R212, [R230+0x3100] ;  /* 0x00310000e6d4783b */ /* 0x002fec0000000200 */
[C---:B------:R-:W-:Y:S02]  /*b5a0*/  HMMA.16816.F32.BF16 R32, R192.reuse, R206, R32 ;  /* 0x000000cec020723c */ /* 0x040fe40000041820 */
[----:B------:R-:W0:Y:S06]  /*b5b0*/  LDGDEPBAR ;  /* 0x00000000000079af */ /* 0x000e2c0000000000 */
[-C--:B------:R-:W-:Y:S02]  /*b5c0*/  HMMA.16816.F32.BF16 R36, R192, R208.reuse, R36 ;  /* 0x000000d0c024723c */ /* 0x080fe40000041824 */
[----:B------:R-:W-:Y:S06]  /*b5d0*/  LDSM.16.M88.4 R216, [R232+0x8100] ;  /* 0x00810000e8d8783b */ /* 0x000fec0000000200 */
[C---:B------:R-:W-:Y:S02]  /*b5e0*/  HMMA.16816.F32.BF16 R40, R200.reuse, R208, R40 ;  /* 0x000000d0c828723c */ /* 0x040fe40000041828 */
[----:B----4-:R-:W1:Y:S06]  /*b5f0*/  LDSM.16.M88.4 R172, [R232+0x6100] ;  /* 0x00610000e8ac783b */ /* 0x010e6c0000000200 */
[-C--:B------:R-:W-:Y:S02]  /*b600*/  HMMA.16816.F32.BF16 R44, R200, R210.reuse, R44 ;  /* 0x000000d2c82c723c */ /* 0x080fe4000004182c */
[----:B------:R-:W4:Y:S06]  /*b610*/  LDSM.16.M88.4 R196, [R230+0x3900] ;  /* 0x00390000e6c4783b */ /* 0x000f2c0000000200 */
[----:B------:R-:W-:Y:S02]  /*b620*/  HMMA.16816.F32.BF16 R48, R192, R210, R48 ;  /* 0x000000d2c030723c */ /* 0x000fe40000041830 */
[----:B------:R-:W2:Y:S08]  /*b630*/  LDSM.16.M88.4 R200, [R230+0x4100] ;  /* 0x00410000e6c8783b */ /* 0x000eb00000000200 */
[----:B------:R-:W-:Y:S08]  /*b640*/  LDSM.16.M88.4 R192, [R234+0x6100] ;  /* 0x00610000eac0783b */ /* 0x000ff00000000200 */
[----:B------:R-:W2:Y:S01]  /*b650*/  LDSM.16.M88.4 R204, [R229] ;  /* 0x00000000e5cc783b */ /* 0x000ea20000000200 */
[-C--:B-1----:R-:W-:Y:S07]  /*b660*/  HMMA.16816.F32.BF16 R4, R172, R212.reuse, R4 ;  /* 0x000000d4ac04723c */ /* 0x082fee0000041804 */
[----:B------:R-:W1:Y:S01]  /*b670*/  LDSM.16.M88.4 R208, [R234+0x8100] ;  /* 0x00810000ead0783b */ /* 0x000e620000000200 */
[C---:B------:R-:W-:Y:S08]  /*b680*/  HMMA.16816.F32.BF16 R8, R216.reuse, R212, R8 ;  /* 0x000000d4d808723c */ /* 0x040ff00000041808 */
[-C--:B------:R-:W-:Y:S08]  /*b690*/  HMMA.16816.F32.BF16 R12, R216, R214.reuse, R12 ;  /* 0x000000d6d80c723c */ /* 0x080ff0000004180c */
[C---:B------:R-:W-:Y:S01]  /*b6a0*/  HMMA.16816.F32.BF16 R16, R172.reuse, R214, R16 ;  /* 0x000000d6ac10723c */ /* 0x040fe20000041810 */
[----:B------:R-:W1:Y:S07]  /*b6b0*/  LDSM.16.M88.4 R212, [R229+0x800] ;  /* 0x00080000e5d4783b */ /* 0x000e6e0000000200 */
[-C--:B----4-:R-:W-:Y:S08]  /*b6c0*/  HMMA.16816.F32.BF16 R20, R172, R196.reuse, R20 ;  /* 0x000000c4ac14723c */ /* 0x090ff00000041814 */
[C---:B------:R-:W-:Y:S08]  /*b6d0*/  HMMA.16816.F32.BF16 R24, R216.reuse, R196, R24 ;  /* 0x000000c4d818723c */ /* 0x040ff00000041818 */
[-C--:B------:R-:W-:Y:S08]  /*b6e0*/  HMMA.16816.F32.BF16 R28, R216, R198.reuse, R28 ;  /* 0x000000c6d81c723c */ /* 0x080ff0000004181c */
[C---:B------:R-:W-:Y:S01]  /*b6f0*/  HMMA.16816.F32.BF16 R32, R172.reuse, R198, R32 ;  /* 0x000000c6ac20723c */ /* 0x040fe20000041820 */
[----:B------:R-:W-:Y:S07]  /*b700*/  LDSM.16.M88.4 R196, [R231+0xa100] ;  /* 0x00a10000e7c4783b */ /* 0x000fee0000000200 */
[-C--:B--2---:R-:W-:Y:S08]  /*b710*/  HMMA.16816.F32.BF16 R36, R172, R200.reuse, R36 ;  /* 0x000000c8ac24723c */ /* 0x084ff00000041824 */
[C---:B------:R-:W-:Y:S08]  /*b720*/  HMMA.16816.F32.BF16 R40, R216.reuse, R200, R40 ;  /* 0x000000c8d828723c */ /* 0x040ff00000041828 */
[-C--:B------:R-:W-:Y:S01]  /*b730*/  HMMA.16816.F32.BF16 R44, R216, R202.reuse, R44 ;  /* 0x000000cad82c723c */ /* 0x080fe2000004182c */
[----:B------:R-:W-:Y:S07]  /*b740*/  LDSM.16.M88.4 R216, [R231+0xc100] ;  /* 0x00c10000e7d8783b */ /* 0x000fee0000000200 */
[----:B------:R-:W-:Y:S01]  /*b750*/  HMMA.16816.F32.BF16 R48, R172, R202, R48 ;  /* 0x000000caac30723c */ /* 0x000fe20000041830 */
[----:B------:R-:W2:Y:S07]  /*b760*/  LDSM.16.M88.4 R172, [R229+0x1000] ;  /* 0x00100000e5ac783b */ /* 0x000eae0000000200 */
[-C--:B------:R-:W-:Y:S01]  /*b770*/  HMMA.16816.F32.BF16 R4, R192, R204.reuse, R4 ;  /* 0x000000ccc004723c */ /* 0x080fe20000041804 */
[----:B------:R-:W4:Y:S07]  /*b780*/  LDSM.16.M88.4 R200, [R224+0x4900] ;  /* 0x00490000e0c8783b */ /* 0x000f2e0000000200 */
[C---:B-1----:R-:W-:Y:S08]  /*b790*/  HMMA.16816.F32.BF16 R8, R208.reuse, R204, R8 ;  /* 0x000000ccd008723c */ /* 0x042ff00000041808 */
[-C--:B------:R-:W-:Y:S08]  /*b7a0*/  HMMA.16816.F32.BF16 R12, R208, R206.reuse, R12 ;  /* 0x000000ced00c723c */ /* 0x080ff0000004180c */
[C---:B------:R-:W-:Y:S01]  /*b7b0*/  HMMA.16816.F32.BF16 R16, R192.reuse, R206, R16 ;  /* 0x000000cec010723c */ /* 0x040fe20000041810 */
[----:B------:R-:W1:Y:S07]  /*b7c0*/  LDSM.16.M88.4 R204, [R224+0x5100] ;  /* 0x00510000e0cc783b */ /* 0x000e6e0000000200 */
        /* <DEDUP_REMOVED lines=10> */
[----:B------:R-:W-:Y:S07]  /*b870*/  LDSM.16.M88.4 R172, [R233+0xa100] ;  /* 0x00a10000e9ac783b */ /* 0x000fee0000000200 */
[-C--:B----4-:R-:W-:Y:S01]  /*b880*/  HMMA.16816.F32.BF16 R4, R196, R200.reuse, R4 ;  /* 0x000000c8c404723c */ /* 0x090fe20000041804 */
[----:B------:R-:W2:Y:S07]  /*b890*/  LDSM.16.M88.4 R192, [R239] ;  /* 0x00000000efc0783b */ /* 0x000eae0000000200 */
[C---:B------:R-:W-:Y:S08]  /*b8a0*/  HMMA.16816.F32.BF16 R8, R216.reuse, R200, R8 ;  /* 0x000000c8d808723c */ /* 0x040ff00000041808 */
[-C--:B------:R-:W-:Y:S08]  /*b8b0*/  HMMA.16816.F32.BF16 R12, R216, R202.reuse, R12 ;  /* 0x000000cad80c723c */ /* 0x080ff0000004180c */
[C---:B------:R-:W-:Y:S01]  /*b8c0*/  HMMA.16816.F32.BF16 R16, R196.reuse, R202, R16 ;  /* 0x000000cac410723c */ /* 0x040fe20000041810 */
[----:B------:R-:W4:Y:S07]  /*b8d0*/  LDSM.16.M88.4 R200, [R238] ;  /* 0x00000000eec8783b */ /* 0x000f2e0000000200 */
        /* <DEDUP_REMOVED lines=8> */
[----:B------:R-:W-:Y:S07]  /*b960*/  LDSM.16.M88.4 R216, [R232+0xc100] ;  /* 0x00c10000e8d8783b */ /* 0x000fee0000000200 */
[----:B------:R-:W-:Y:S01]  /*b970*/  HMMA.16816.F32.BF16 R48, R196, R214, R48 ;  /* 0x000000d6c430723c */ /* 0x000fe20000041830 */
[----:B------:R-:W-:Y:S07]  /*b980*/  LDSM.16.M88.4 R196, [R232+0xa100] ;  /* 0x00a10000e8c4783b */ /* 0x000fee0000000200 */
[-C--:B--2---:R-:W-:Y:S01]  /*b990*/  HMMA.16816.F32.BF16 R4, R172, R192.reuse, R4 ;  /* 0x000000c0ac04723c */ /* 0x084fe20000041804 */
[----:B------:R-:W2:Y:S07]  /*b9a0*/  LDSM.16.M88.4 R212, [R230+0x4900] ;  /* 0x00490000e6d4783b */ /* 0x000eae0000000200 */
[C---:B------:R-:W-:Y:S08]  /*b9b0*/  HMMA.16816.F32.BF16 R8, R208.reuse, R192, R8 ;  /* 0x000000c0d008723c */ /* 0x040ff00000041808 */
[-C--:B------:R-:W-:Y:S08]  /*b9c0*/  HMMA.16816.F32.BF16 R12, R208, R194.reuse, R12 ;  /* 0x000000c2d00c723c */ /* 0x080ff0000004180c */
[C---:B------:R-:W-:Y:S01]  /*b9d0*/  HMMA.16816.F32.BF16 R16, R172.reuse, R194, R16 ;  /* 0x000000c2ac10723c */ /* 0x040fe20000041810 */
[----:B------:R-:W2:Y:S07]  /*b9e0*/  LDSM.16.M88.4 R192, [R230+0x5100] ;  /* 0x00510000e6c0783b */ /* 0x000eae0000000200 */
[-C--:B----4-:R-:W-:Y:S08]  /*b9f0*/  HMMA.16816.F32.BF16 R20, R172, R200.reuse, R20 ;  /* 0x000000c8ac14723c */ /* 0x090ff00000041814 */
[C---:B------:R-:W-:Y:S08]  /*ba00*/  HMMA.16816.F32.BF16 R24, R208.reuse, R200, R24 ;  /* 0x000000c8d018723c */ /* 0x040ff00000041818 */
[-C--:B------:R-:W-:Y:S08]  /*ba10*/  HMMA.16816.F32.BF16 R28, R208, R202.reuse, R28 ;  /* 0x000000cad01c723c */ /* 0x080ff0000004181c */
[C---:B------:R-:W-:Y:S01]  /*ba20*/  HMMA.16816.F32.BF16 R32, R172.reuse, R202, R32 ;  /* 0x000000caac20723c */ /* 0x040fe20000041820 */
[----:B------:R-:W-:Y:S07]  /*ba30*/  LDSM.16.M88.4 R200, [R234+0xa100] ;  /* 0x00a10000eac8783b */ /* 0x000fee0000000200 */
[-C--:B-1----:R-:W-:Y:S08]  /*ba40*/  HMMA.16816.F32.BF16 R36, R172, R204.reuse, R36 ;  /* 0x000000ccac24723c */ /* 0x082ff00000041824 */
[C---:B------:R-:W-:Y:S08]  /*ba50*/  HMMA.16816.F32.BF16 R40, R208.reuse, R204, R40 ;  /* 0x000000ccd028723c */ /* 0x040ff00000041828 */
[-C--:B------:R-:W-:Y:S01]  /*ba60*/  HMMA.16816.F32.BF16 R44, R208, R206.reuse, R44 ;  /* 0x000000ced02c723c */ /* 0x080fe2000004182c */
[----:B------:R-:W-:Y:S07]  /*ba70*/  LDSM.16.M88.4 R208, [R236+0xc100] ;  /* 0x00c10000ecd0783b */ /* 0x000fee0000000200 */
[----:B------:R-:W-:Y:S01]  /*ba80*/  HMMA.16816.F32.BF16 R48, R172, R206, R48 ;  /* 0x000000ceac30723c */ /* 0x000fe20000041830 */
[----:B------:R-:W1:Y:S07]  /*ba90*/  LDSM.16.M88.4 R172, [R230+0x5900] ;  /* 0x00590000e6ac783b */ /* 0x000e6e0000000200 */
[-C--:B--2---:R-:W-:Y:S01]  /*baa0*/  HMMA.16816.F32.BF16 R4, R196, R212.reuse, R4 ;  /* 0x000000d4c404723c */ /* 0x084fe20000041804 */
[----:B------:R-:W2:Y:S07]  /*bab0*/  LDSM.16.M88.4 R204, [R229+0x1800] ;  /* 0x00180000e5cc783b */ /* 0x000eae0000000200 */
[C---:B------:R-:W-:Y:S08]  /*bac0*/  HMMA.16816.F32.BF16 R8, R216.reuse, R212, R8 ;  /* 0x000000d4d808723c */ /* 0x040ff00000041808 */
[-C--:B------:R-:W-:Y:S08]  /*bad0*/  HMMA.16816.F32.BF16 R12, R216, R214.reuse, R12 ;  /* 0x000000d6d80c723c */ /* 0x080ff0000004180c */
[C---:B------:R-:W-:Y:S01]  /*bae0*/  HMMA.16816.F32.BF16 R16, R196.reuse, R214, R16 ;  /* 0x000000d6c410723c */ /* 0x040fe20000041810 */
[----:B------:R-:W4:Y:S07]  /*baf0*/  LDSM.16.M88.4 R212, [R229+0x2000] ;  /* 0x00200000e5d4783b */ /* 0x000f2e0000000200 */
[-C--:B------:R-:W-:Y:S08]  /*bb00*/  HMMA.16816.F32.BF16 R20, R196, R192.reuse, R20 ;  /* 0x000000c0c414723c */ /* 0x080ff00000041814 */
[C---:B------:R-:W-:Y:S08]  /*bb10*/  HMMA.16816.F32.BF16 R24, R216.reuse, R192, R24 ;  /* 0x000000c0d818723c */ /* 0x040ff00000041818 */
[-C--:B------:R-:W-:Y:S08]  /*bb20*/  HMMA.16816.F32.BF16 R28, R216, R194.reuse, R28 ;  /* 0x000000c2d81c723c */ /* 0x080ff0000004181c */
[C---:B------:R-:W-:Y:S01]  /*bb30*/  HMMA.16816.F32.BF16 R32, R196.reuse, R194, R32 ;  /* 0x000000c2c420723c */ /* 0x040fe20000041820 */
[----:B------:R-:W4:Y:S01]  /*bb40*/  LDSM.16.M88.4 R192, [R229+0x2800] ;  /* 0x00280000e5c0783b */ /* 0x000f220000000200 */
[----:B------:R-:W-:Y:S06]  /*bb50*/  DEPBAR.LE SB0, 0x0 ;  /* 0x000080000000791a */ /* 0x000fec0000000000 */
[-C--:B-1----:R-:W-:Y:S01]  /*bb60*/  HMMA.16816.F32.BF16 R36, R196, R172.reuse, R36 ;  /* 0x000000acc424723c */ /* 0x082fe20000041824 */
[----:B------:R-:W-:Y:S07]  /*bb70*/  BAR.SYNC.DEFER_BLOCKING 0x0 ;  /* 0x0000000000007b1d */ /* 0x000fee0000010000 */
[C---:B------:R-:W-:Y:S07]  /*bb80*/  HMMA.16816.F32.BF16 R40, R216.reuse, R172, R40 ;  /* 0x000000acd828723c */ /* 0x040fee0000041828 */
[----:B------:R-:W-:Y:S01]  /*bb90*/  MOV R173, c[0x0][0x1e4] ;  /* 0x0000790000ad7a02 */ /* 0x000fe20000000f00 */
[-C--:B------:R-:W-:Y:S08]  /*bba0*/  HMMA.16816.F32.BF16 R44, R216, R174.reuse, R44 ;  /* 0x000000aed82c723c */ /* 0x080ff0000004182c */
[----:B------:R-:W-:Y:S01]  /*bbb0*/  HMMA.16816.F32.BF16 R48, R196, R174, R48 ;  /* 0x000000aec430723c */ /* 0x000fe20000041830 */
[----:B------:R-:W3:Y:S06]  /*bbc0*/  LDL.64 R216, [R1+0x30] ;  /* 0x0000300001d87983 */ /* 0x000eec0000100a00 */
[----:B------:R-:W3:Y:S01]  /*bbd0*/  LDL.64 R218, [R1+0x40] ;  /* 0x0000400001da7983 */ /* 0x000ee20000100a00 */
[-C--:B--2---:R-:W-:Y:S08]  /*bbe0*/  HMMA.16816.F32.BF16 R4, R200, R204.reuse, R4 ;  /* 0x000000ccc804723c */ /* 0x084ff00000041804 */
[C---:B------:R-:W-:Y:S08]  /*bbf0*/  HMMA.16816.F32.BF16 R8, R208.reuse, R204, R8 ;  /* 0x000000ccd008723c */ /* 0x040ff00000041808 */
[-C--:B------:R-:W-:Y:S08]  /*bc00*/  HMMA.16816.F32.BF16 R12, R208, R206.reuse, R12 ;  /* 0x000000ced00c723c */ /* 0x080ff0000004180c */
[C---:B------:R-:W-:Y:S04]  /*bc10*/  HMMA.16816.F32.BF16 R16, R200.reuse, R206, R16 ;  /* 0x000000cec810723c */ /* 0x040fe80000041810 */
[----:B------:R-:W-:Y:S02]  /*bc20*/  FMNMX.FTZ R165, R6, R2, !PT ;  /* 0x0000000206a57209 */ /* 0x000fe40007810000 */
[----:B------:R-:W-:Y:S02]  /*bc30*/  FMNMX.FTZ R3, R4, R0, !PT ;  /* 0x0000000004037209 */ /* 0x000fe40007810000 */
[-C--:B----4-:R-:W-:Y:S04]  /*bc40*/  HMMA.16816.F32.BF16 R20, R200, R212.reuse, R20 ;  /* 0x000000d4c814723c */ /* 0x090fe80000041814 */
        /* <DEDUP_REMOVED lines=39> */
[----:B------:R-:W-:Y:S03]  /*bec0*/  FMNMX.FTZ R165, R41, R165, !PT ;  /* 0x000000a529a57209 */ /* 0x000fe60007810000 */
[----:B------:R-:W2:Y:S01]  /*bed0*/  SHFL.BFLY PT, R167, R3, 0x2, 0x1f ;  /* 0x0c401f0003a77f89 */ /* 0x000ea200000e0000 */
[----:B------:R-:W-:Y:S04]  /*bee0*/  FMNMX.FTZ R165, R44, R165, !PT ;  /* 0x000000a52ca57209 */ /* 0x000fe80007810000 */
[----:B------:R-:W-:Y:S05]  /*bef0*/  FMNMX.FTZ R165, R45, R165, !PT ;  /* 0x000000a52da57209 */ /* 0x000fea0007810000 */
[----:B------:R-:W4:Y:S01]  /*bf00*/  SHFL.BFLY PT, R168, R165, 0x2, 0x1f ;  /* 0x0c401f00a5a87f89 */ /* 0x000f2200000e0000 */
[----:B-1----:R-:W-:Y:S02]  /*bf10*/  FMNMX.FTZ R169, R169, R166, !PT ;  /* 0x000000a6a9a97209 */ /* 0x002fe40007810000 */
[----:B------:R-:W-:Y:S05]  /*bf20*/  FMNMX.FTZ R166, R10, R170, !PT ;  /* 0x000000aa0aa67209 */ /* 0x000fea0007810000 */
[----:B------:R-:W1:Y:S01]  /*bf30*/  SHFL.BFLY PT, R171, R169, 0x1, 0x1f ;  /* 0x0c201f00a9ab7f89 */ /* 0x000e6200000e0000 */
[----:B------:R-:W-:Y:S02]  /*bf40*/  FMNMX.FTZ R166, R11, R166, !PT ;  /* 0x000000a60ba67209 */ /* 0x000fe40007810000 */
[----:B--2---:R-:W-:Y:S02]  /*bf50*/  FMNMX.FTZ R3, R3, R167, !PT ;  /* 0x000000a703037209 */ /* 0x004fe40007810000 */
[----:B------:R-:W-:Y:S03]  /*bf60*/  FMNMX.FTZ R166, R14, R166, !PT ;  /* 0x000000a60ea67209 */ /* 0x000fe60007810000 */
[----:B------:R-:W2:Y:S01]  /*bf70*/  SHFL.BFLY PT, R167, R3, 0x1, 0x1f ;  /* 0x0c201f0003a77f89 */ /* 0x000ea200000e0000 */
[----:B------:R-:W-:Y:S02]  /*bf80*/  FMNMX.FTZ R166, R15, R166, !PT ;  /* 0x000000a60fa67209 */ /* 0x000fe40007810000 */
[----:B----4-:R-:W-:Y:S02]  /*bf90*/  FMNMX.FTZ R165, R165, R168, !PT ;  /* 0x000000a8a5a57209 */ /* 0x010fe40007810000 */
[----:B------:R-:W-:Y:S03]  /*bfa0*/  FMNMX.FTZ R166, R26, R166, !PT ;  /* 0x000000a61aa67209 */ /* 0x000fe60007810000 */
[----:B------:R-:W4:Y:S01]  /*bfb0*/  SHFL.BFLY PT, R172, R165, 0x1, 0x1f ;  /* 0x0c201f00a5ac7f89 */ /* 0x000f2200000e0000 */
[----:B------:R-:W-:Y:S02]  /*bfc0*/  FMNMX.FTZ R166, R27, R166, !PT ;  /* 0x000000a61ba67209 */ /* 0x000fe40007810000 */
[----:B-1----:R-:W-:Y:S02]  /*bfd0*/  FMNMX.FTZ R169, R169, R171, !PT ;  /* 0x000000aba9a97209 */ /* 0x002fe40007810000 */
[----:B------:R-:W-:Y:S03]  /*bfe0*/  FMNMX.FTZ R166, R30, R166, !PT ;  /* 0x000000a61ea67209 */ /* 0x000fe60007810000 */
[----:B------:R-:W-:Y:S01]  /*bff0*/  FADD.FTZ R0, -R169, R0 ;  /* 0x00000000a9007221 */ /* 0x000fe20000010100 */
[----:B------:R-:W-:Y:S01]  /*c000*/  FMNMX.FTZ R166, R31, R166, !PT ;  /* 0x000000a61fa67209 */ /* 0x000fe20007810000 */
[----:B------:R-:W-:Y:S02]  /*c010*/  FMUL.FTZ R204, R169, c[0x0][0x2d0] ;  /* 0x0000b400a9cc7a20 */ /* 0x000fe40000410000 */
[----:B------:R-:W-:Y:S01]  /*c020*/  FMUL.FTZ R0, R0, c[0x0][0x2d0] ;  /* 0x0000b40000007a20 */ /* 0x000fe20000410000 */
[----:B--2---:R-:W-:Y:S01]  /*c030*/  FMNMX.FTZ R168, R3, R167, !PT ;  /* 0x000000a703a87209 */ /* 0x004fe20007810000 */
[--C-:B------:R-:W-:Y:S01]  /*c040*/  FFMA.FTZ R4, R4, c[0x0][0x2d0], -R204.reuse ;  /* 0x0000b40004047a23 */ /* 0x100fe200000108cc */
[----:B------:R-:W-:Y:S01]  /*c050*/  FMNMX.FTZ R3, R42, R166, !PT ;  /* 0x000000a62a037209 */ /* 0x000fe20007810000 */
[----:B------:R-:W-:Y:S01]  /*c060*/  FFMA.FTZ R5, R5, c[0x0][0x2d0], -R204 ;  /* 0x0000b40005057a23 */ /* 0x000fe200000108cc */
[----:B------:R1:W2:Y:S01]  /*c070*/  MUFU.EX2 R166, R0 ;  /* 0x0000000000a67308 */ /* 0x0002a20000000800 */
[C---:B------:R-:W-:Y:S02]  /*c080*/  FADD.FTZ R2, -R168.reuse, R2 ;  /* 0x00000002a8027221 */ /* 0x040fe40000010100 */
[----:B------:R-:W-:Y:S02]  /*c090*/  FMUL.FTZ R205, R168, c[0x0][0x2d0] ;  /* 0x0000b400a8cd7a20 */ /* 0x000fe40000410000 */
[----:B------:R-:W-:Y:S01]  /*c0a0*/  FMUL.FTZ R2, R2, c[0x0][0x2d0] ;  /* 0x0000b40002027a20 */ /* 0x000fe20000410000 */
[----:B----4-:R-:W-:Y:S01]  /*c0b0*/  FMNMX.FTZ R167, R165, R172, !PT ;  /* 0x000000aca5a77209 */ /* 0x010fe20007810000 */
[--C-:B------:R-:W-:Y:S02]  /*c0c0*/  FFMA.FTZ R6, R6, c[0x0][0x2d0], -R205.reuse ;  /* 0x0000b40006067a23 */ /* 0x100fe400000108cd */
[--C-:B------:R-:W-:Y:S01]  /*c0d0*/  FFMA.FTZ R7, R7, c[0x0][0x2d0], -R205.reuse ;  /* 0x0000b40007077a23 */ /* 0x100fe200000108cd */
[----:B------:R4:W4:Y:S01]  /*c0e0*/  MUFU.EX2 R165, R2 ;  /* 0x0000000200a57308 */ /* 0x0009220000000800 */
[----:B------:R-:W-:Y:S02]  /*c0f0*/  FMUL.FTZ R206, R167, c[0x0][0x2d0] ;  /* 0x0000b400a7ce7a20 */ /* 0x000fe40000410000 */
[----:B------:R-:W-:Y:S02]  /*c100*/  FFMA.FTZ R16, R16, c[0x0][0x2d0], -R204 ;  /* 0x0000b40010107a23 */ /* 0x000fe400000108cc */
[--C-:B------:R-:W-:Y:S02]  /*c110*/  FFMA.FTZ R8, R8, c[0x0][0x2d0], -R206.reuse ;  /* 0x0000b40008087a23 */ /* 0x100fe400000108ce */
[----:B------:R-:W-:Y:S02]  /*c120*/  FFMA.FTZ R9, R9, c[0x0][0x2d0], -R206 ;  /* 0x0000b40009097a23 */ /* 0x000fe400000108ce */
[----:B------:R-:W-:Y:S01]  /*c130*/  FFMA.FTZ R17, R17, c[0x0][0x2d0], -R204 ;  /* 0x0000b40011117a23 */ /* 0x000fe200000108cc */
[----:B------:R4:W-:Y:S01]  /*c140*/  MUFU.EX2 R222, R4 ;  /* 0x0000000400de7308 */ /* 0x0009e20000000800 */
[--C-:B------:R-:W-:Y:S02]  /*c150*/  FFMA.FTZ R18, R18, c[0x0][0x2d0], -R205.reuse ;  /* 0x0000b40012127a23 */ /* 0x100fe400000108cd */
[----:B------:R-:W-:Y:S01]  /*c160*/  FFMA.FTZ R19, R19, c[0x0][0x2d0], -R205 ;  /* 0x0000b40013137a23 */ /* 0x000fe200000108cd */
[----:B-1----:R-:W-:Y:S01]  /*c170*/  FMNMX.FTZ R0, R43, R3, !PT ;  /* 0x000000032b007209 */ /* 0x002fe20007810000 */
[--C-:B------:R-:W-:Y:S02]  /*c180*/  FFMA.FTZ R12, R12, c[0x0][0x2d0], -R206.reuse ;  /* 0x0000b4000c0c7a23 */ /* 0x100fe400000108ce */
[----:B------:R-:W-:Y:S01]  /*c190*/  FFMA.FTZ R13, R13, c[0x0][0x2d0], -R206 ;  /* 0x0000b4000d0d7a23 */ /* 0x000fe200000108ce */
[----:B------:R-:W-:Y:S01]  /*c1a0*/  FMNMX.FTZ R0, R46, R0, !PT ;  /* 0x000000002e007209 */ /* 0x000fe20007810000 */
[C---:B--2---:R-:W-:Y:S01]  /*c1b0*/  FMUL.FTZ R132, R166.reuse, R132 ;  /* 0x00000084a6847220 */ /* 0x044fe20000410000 */
[----:B------:R-:W-:Y:S01]  /*c1c0*/  MUFU.EX2 R223, R6 ;  /* 0x0000000600df7308 */ /* 0x000fe20000000800 */
[C---:B------:R-:W-:Y:S01]  /*c1d0*/  FMUL.FTZ R133, R166.reuse, R133 ;  /* 0x00000085a6857220 */ /* 0x040fe20000410000 */
[----:B------:R-:W-:Y:S01]  /*c1e0*/  FMNMX.FTZ R0, R47, R0, !PT ;  /* 0x000000002f007209 */ /* 0x000fe20007810000 */
[----:B------:R-:W-:Y:S02]  /*c1f0*/  FMUL.FTZ R144, R166, R144 ;  /* 0x00000090a6907220 */ /* 0x000fe40000410000 */
[----:B----4-:R-:W-:Y:S02]  /*c200*/  FADD.FTZ R2, -R167, R164 ;  /* 0x000000a4a7027221 */ /* 0x010fe40000010100 */
[----:B------:R-:W1:Y:S01]  /*c210*/  SHFL.BFLY PT, R3, R0, 0x2, 0x1f ;  /* 0x0c401f0000037f89 */ /* 0x000e6200000e0000 */
[C---:B------:R-:W-:Y:S02]  /*c220*/  FMUL.FTZ R134, R165.reuse, R134 ;  /* 0x00000086a5867220 */ /* 0x040fe40000410000 */
[----:B------:R-:W-:Y:S01]  /*c230*/  FMUL.FTZ R2, R2, c[0x0][0x2d0] ;  /* 0x0000b40002027a20 */ /* 0x000fe20000410000 */
[----:B------:R2:W-:Y:S01]  /*c240*/  MUFU.EX2 R244, R7 ;  /* 0x0000000700f47308 */ /* 0x0005e20000000800 */
[C---:B------:R-:W-:Y:S01]  /*c250*/  FMUL.FTZ R135, R165.reuse, R135 ;  /* 0x00000087a5877220 */ /* 0x040fe20000410000 */
[----:B------:R-:W-:Y:S01]  /*c260*/  @P5 SHF.R.S32.HI R4, RZ, 0x1f, R242 ;  /* 0x0000001fff045819 */ /* 0x000fe200000114f2 */
[C---:B------:R-:W-:Y:S02]  /*c270*/  FMUL.FTZ R145, R166.reuse, R145 ;  /* 0x00000091a6917220 */ /* 0x040fe40000410000 */
[C---:B------:R-:W-:Y:S02]  /*c280*/  FMUL.FTZ R146, R165.reuse, R146 ;  /* 0x00000092a5927220 */ /* 0x040fe40000410000 */
[C---:B------:R-:W-:Y:S03]  /*c290*/  FMUL.FTZ R147, R165.reuse, R147 ;  /* 0x00000093a5937220 */ /* 0x040fe60000410000 */
[----:B------:R4:W4:Y:S01]  /*c2a0*/  MUFU.EX2 R164, R2 ;  /* 0x0000000200a47308 */ /* 0x0009220000000800 */
[C---:B------:R-:W-:Y:S02]  /*c2b0*/  FMUL.FTZ R148, R166.reuse, R148 ;  /* 0x00000094a6947220 */ /* 0x040fe40000410000 */
[C---:B------:R-:W-:Y:S02]  /*c2c0*/  FMUL.FTZ R149, R166.reuse, R149 ;  /* 0x00000095a6957220 */ /* 0x040fe40000410000 */
[C---:B------:R-:W-:Y:S02]  /*c2d0*/  FMUL.FTZ R150, R165.reuse, R150 ;  /* 0x00000096a5967220 */ /* 0x040fe40000410000 */
[C---:B------:R-:W-:Y:S02]  /*c2e0*/  FMUL.FTZ R151, R165.reuse, R151 ;  /* 0x00000097a5977220 */ /* 0x040fe40000410000 */
[----:B------:R-:W-:Y:S01]  /*c2f0*/  FMUL.FTZ R160, R166, R160 ;  /* 0x000000a0a6a07220 */ /* 0x000fe20000410000 */
[----:B-1----:R-:W-:Y:S01]  /*c300*/  FMNMX.FTZ R0, R0, R3, !PT ;  /* 0x0000000300007209 */ /* 0x002fe20007810000 */
[----:B------:R-:W1:Y:S01]  /*c310*/  MUFU.EX2 R247, R5 ;  /* 0x0000000500f77308 */ /* 0x000e620000000800 */
[----:B------:R-:W-:Y:S02]  /*c320*/  FMUL.FTZ R161, R166, R161 ;  /* 0x000000a1a6a17220 */ /* 0x000fe40000410000 */
[----:B--2---:R-:W-:Y:S04]  /*c330*/  @P5 IMAD.WIDE.U32 R6, R242, c[0x0][0x1e0], RZ ;  /* 0x00007800f2065a25 */ /* 0x004fe800078e00ff */
[C---:B------:R-:W-:Y:S02]  /*c340*/  FMUL.FTZ R162, R165.reuse, R162 ;  /* 0x000000a2a5a27220 */ /* 0x040fe40000410000 */
[----:B------:R-:W-:Y:S01]  /*c350*/  FMUL.FTZ R163, R165, R163 ;  /* 0x000000a3a5a37220 */ /* 0x000fe20000410000 */
[----:B------:R-:W-:Y:S01]  /*c360*/  MUFU.EX2 R221, R8 ;  /* 0x0000000800dd7308 */ /* 0x000fe20000000800 */
[----:B------:R-:W-:Y:S01]  /*c370*/  FMUL.FTZ R52, R166, R52 ;  /* 0x00000034a6347220 */ /* 0x000fe20000410000 */
[----:B----4-:R-:W2:Y:S01]  /*c380*/  SHFL.BFLY PT, R2, R0, 0x1, 0x1f ;  /* 0x0c201f0000027f89 */ /* 0x010ea200000e0000 */
[C---:B------:R-:W-:Y:S02]  /*c390*/  FMUL.FTZ R136, R164.reuse, R136 ;  /* 0x00000088a4887220 */ /* 0x040fe40000410000 */
[C---:B------:R-:W-:Y:S02]  /*c3a0*/  FMUL.FTZ R137, R164.reuse, R137 ;  /* 0x00000089a4897220 */ /* 0x040fe40000410000 */
[C---:B------:R-:W-:Y:S03]  /*c3b0*/  FMUL.FTZ R140, R164.reuse, R140 ;  /* 0x0000008ca48c7220 */ /* 0x040fe60000410000 */
[----:B------:R4:W-:Y:S01]  /*c3c0*/  MUFU.EX2 R250, R16 ;  /* 0x0000001000fa7308 */ /* 0x0009e20000000800 */
[C---:B------:R-:W-:Y:S02]  /*c3d0*/  FMUL.FTZ R141, R164.reuse, R141 ;  /* 0x0000008da48d7220 */ /* 0x040fe40000410000 */
[C---:B------:R-:W-:Y:S01]  /*c3e0*/  FMUL.FTZ R152, R164.reuse, R152 ;  /* 0x00000098a4987220 */ /* 0x040fe20000410000 */
[----:B-1----:R-:W-:Y:S01]  /*c3f0*/  F2FP.BF16.PACK_AB R172, R247, R222 ;  /* 0x000000def7ac723e */ /* 0x002fe200000010ff */
[C---:B------:R-:W-:Y:S02]  /*c400*/  FMUL.FTZ R153, R164.reuse, R153 ;  /* 0x00000099a4997220 */ /* 0x040fe40000410000 */
[C---:B------:R-:W-:Y:S02]  /*c410*/  FMUL.FTZ R156, R164.reuse, R156 ;  /* 0x0000009ca49c7220 */ /* 0x040fe40000410000 */
[----:B------:R-:W-:Y:S01]  /*c420*/  FMUL.FTZ R157, R164, R157 ;  /* 0x0000009da49d7220 */ /* 0x000fe20000410000 */
[----:B------:R-:W1:Y:S01]  /*c430*/  MUFU.EX2 R248, R17 ;  /* 0x0000001100f87308 */ /* 0x000e620000000800 */
[----:B------:R-:W-:Y:S02]  /*c440*/  FMUL.FTZ R53, R166, R53 ;  /* 0x00000035a6357220 */ /* 0x000fe40000410000 */
[C---:B------:R-:W-:Y:S02]  /*c450*/  FMUL.FTZ R54, R165.reuse, R54 ;  /* 0x00000036a5367220 */ /* 0x040fe40000410000 */
[----:B------:R-:W-:Y:S01]  /*c460*/  FMUL.FTZ R55, R165, R55 ;  /* 0x00000037a5377220 */ /* 0x000fe20000410000 */
[----:B--2---:R-:W-:Y:S01]  /*c470*/  FMNMX.FTZ R3, R0, R2, !PT ;  /* 0x0000000200037209 */ /* 0x004fe20007810000 */
[----:B------:R-:W-:Y:S03]  /*c480*/  @P5 IMAD R2, R4, c[0x0][0x1e0], RZ ;  /* 0x0000780004025a24 */ /* 0x000fe600078e02ff */
[----:B------:R2:W-:Y:S01]  /*c490*/  MUFU.EX2 R246, R18 ;  /* 0x0000001200f67308 */ /* 0x0005e20000000800 */
[----:B------:R-:W-:Y:S02]  /*c4a0*/  FMUL.FTZ R56, R164, R56 ;  /* 0x00000038a4387220 */ /* 0x000fe40000410000 */
[----:B------:R-:W-:Y:S01]  /*c4b0*/  @P5 IMAD R2, R242, c[0x0][0x1e4], R2 ;  /* 0x00007900f2025a24 */ /* 0x000fe200078e0202 */
[----:B---3--:R-:W-:Y:S01]  /*c4c0*/  @P5 MOV R5, R217 ;  /* 0x000000d900055202 */ /* 0x008fe20000000f00 */
[----:B------:R-:W-:Y:S01]  /*c4d0*/  FADD.FTZ R0, -R3, R170 ;  /* 0x000000aa03007221 */ /* 0x000fe20000010100 */
[----:B----4-:R-:W-:Y:S01]  /*c4e0*/  @P5 SHF.L.U64.HI R16, R252, 0x5, R173 ;  /* 0x00000005fc105819 */ /* 0x010fe200000102ad */
[----:B------:R-:W-:Y:S01]  /*c4f0*/  FMUL.FTZ R57, R164, R57 ;  /* 0x00000039a4397220 */ /* 0x000fe20000410000 */
[----:B------:R-:W-:Y:S01]  /*c500*/  @P5 IADD3 R2, R7, R2, RZ ;  /* 0x0000000207025210 */ /* 0x000fe20007ffe0ff */
[----:B------:R-:W-:Y:S01]  /*c510*/  FMUL.FTZ R0, R0, c[0x0][0x2d0] ;  /* 0x0000b40000007a20 */ /* 0x000fe20000410000 */
[----:B------:R-:W-:Y:S01]  /*c520*/  @P5 MOV R4, R218 ;  /* 0x000000da00045202 */ /* 0x000fe20000000f00 */
[----:B------:R3:W-:Y:S01]  /*c530*/  MUFU.EX2 R219, R9 ;  /* 0x0000000900db7308 */ /* 0x0007e20000000800 */
[----:B------:R-:W-:Y:S01]  /*c540*/  F2FP.BF16.PACK_AB R173, R244, R223 ;  /* 0x000000dff4ad723e */ /* 0x000fe200000010ff */
[----:B------:R-:W-:Y:S01]  /*c550*/  @P5 IMAD R2, R2, 0x30, RZ ;  /* 0x0000003002025824 */ /* 0x000fe200078e02ff */
[----:B-1----:R-:W-:Y:S01]  /*c560*/  F2FP.BF16.PACK_AB R174, R248, R250 ;  /* 0x000000faf8ae723e */ /* 0x002fe200000010ff */
[----:B------:R-:W-:Y:S04]  /*c570*/  @P5 IMAD.WIDE.U32 R4, R6, 0x30, R4 ;  /* 0x0000003006045825 */ /* 0x000fe800078e0004 */
[----:B------:R-:W-:Y:S01]  /*c580*/  FMUL.FTZ R17, R166, R189 ;  /* 0x000000bda6117220 */ /* 0x000fe20000410000 */
[----:B------:R-:W-:Y:S01]  /*c590*/  @P5 SHF.L.U32 R6, R4, 0x1, RZ ;  /* 0x0000000104065819 */ /* 0x000fe200000006ff */
[----:B------:R-:W1:Y:S01]  /*c5a0*/  MUFU.EX2 R245, R19 ;  /* 0x0000001300f57308 */ /* 0x000e620000000800 */
[----:B------:R-:W-:Y:S01]  /*c5b0*/  @P5 IADD3 R2, R5, R2, RZ ;  /* 0x0000000205025210 */ /* 0x000fe20007ffe0ff */
[--C-:B------:R-:W-:Y:S01]  /*c5c0*/  FFMA.FTZ R20, R20, c[0x0][0x2d0], -R204.reuse ;  /* 0x0000b40014147a23 */ /* 0x100fe200000108cc */
[C---:B------:R-:W-:Y:S01]  /*c5d0*/  @P5 IADD3 R8, P2, R6.reuse, 0x80, RZ ;  /* 0x0000008006085810 */ /* 0x040fe20007f5e0ff */
[----:B--2---:R-:W-:Y:S01]  /*c5e0*/  FMUL.FTZ R18, R165, R190 ;  /* 0x000000bea5127220 */ /* 0x004fe20000410000 */
[----:B------:R-:W-:Y:S01]  /*c5f0*/  @P5 IADD3 R6, P0, R6, c[0x0][0x1c8], RZ ;  /* 0x0000720006065a10 */ /* 0x000fe20007f1e0ff */
[----:B------:R-:W-:Y:S01]  /*c600*/  FFMA.FTZ R21, R21, c[0x0][0x2d0], -R204 ;  /* 0x0000b40015157a23 */ /* 0x000fe200000108cc */
[----:B------:R-:W-:Y:S01]  /*c610*/  @P5 SHF.L.U64.HI R5, R4, 0x1, R2 ;  /* 0x0000000104055819 */ /* 0x000fe20000010202 */
[--C-:B------:R-:W-:Y:S01]  /*c620*/  FFMA.FTZ R22, R22, c[0x0][0x2d0], -R205.reuse ;  /* 0x0000b40016167a23 */ /* 0x100fe200000108cd */
[----:B------:R-:W-:Y:S01]  /*c630*/  @P5 IADD3 R8, P1, R8, c[0x0][0x1c8], RZ ;  /* 0x0000720008085a10 */ /* 0x000fe20007f3e0ff */
[----:B------:R-:W2:Y:S01]  /*c640*/  MUFU.EX2 R0, R0 ;  /* 0x0000000000007308 */ /* 0x000ea20000000800 */
[----:B------:R-:W-:Y:S01]  /*c650*/  @P5 IADD3.X R7, R5, c[0x0][0x1cc], RZ, P0, !PT ;  /* 0x0000730005075a10 */ /* 0x000fe200007fe4ff */
[----:B------:R-:W-:Y:S01]  /*c660*/  FFMA.FTZ R33, R33, c[0x0][0x2d0], -R204 ;  /* 0x0000b40021217a23 */ /* 0x000fe200000108cc */
[----:B------:R-:W-:Y:S01]  /*c670*/  @P5 SHF.L.U32 R2, R252, 0x5, RZ ;  /* 0x00000005fc025819 */ /* 0x000fe200000006ff */
[----:B------:R-:W-:Y:S01]  /*c680*/  FFMA.FTZ R34, R34, c[0x0][0x2d0], -R205 ;  /* 0x0000b40022227a23 */ /* 0x000fe200000108cd */
[----:B---3--:R-:W-:Y:S01]  /*c690*/  @P5 IADD3.X R9, RZ, c[0x0][0x1cc], R5, P1, P2 ;  /* 0x00007300ff095a10 */ /* 0x008fe20000fe4405 */
[----:B------:R3:W-:Y:S01]  /*c6a0*/  @P5 LDGSTS.E.BYPASS.LTC128B.128 [R243+0x3100], [R6.64], !P4 ;  /* 0x0310000006f35fae */ /* 0x0007e2000e101d4e */
[----:B------:R-:W-:Y:S01]  /*c6b0*/  @P5 IADD3 R4, P0, R6, R2, RZ ;  /* 0x0000000206045210 */ /* 0x000fe20007f1e0ff */
[--C-:B------:R-:W-:Y:S02]  /*c6c0*/  FFMA.FTZ R35, R35, c[0x0][0x2d0], -R205.reuse ;  /* 0x0000b40023237a23 */ /* 0x100fe400000108cd */
[----:B------:R4:W-:Y:S01]  /*c6d0*/  MUFU.EX2 R218, R12 ;  /* 0x0000000c00da7308 */ /* 0x0009e20000000800 */
[----:B------:R-:W-:Y:S01]  /*c6e0*/  @P5 IADD3.X R5, R7, R16, RZ, P0, !PT ;  /* 0x0000001007055210 */ /* 0x000fe200007fe4ff */
[--C-:B------:R-:W-:Y:S01]  /*c6f0*/  FFMA.FTZ R24, R24, c[0x0][0x2d0], -R206.reuse ;  /* 0x0000b40018187a23 */ /* 0x100fe200000108ce */
[----:B------:R-:W-:Y:S01]  /*c700*/  ISETP.GT.AND P0, PT, R220, R251, PT ;  /* 0x000000fbdc00720c */ /* 0x000fe20003f04270 */
[----:B------:R4:W-:Y:S01]  /*c710*/  @P5 LDGSTS.E.BYPASS.LTC128B.128 [R243+0x4900], [R8.64], !P3 ;  /* 0x0490000008f35fae */ /* 0x0009e2000d901d4e */
[----:B-1----:R-:W-:Y:S01]  /*c720*/  F2FP.BF16.PACK_AB R175, R245, R246 ;  /* 0x000000f6f5af723e */ /* 0x002fe200000010ff */
[----:B------:R-:W-:Y:S01]  /*c730*/  FMUL.FTZ R19, R165, R191 ;  /* 0x000000bfa5137220 */ /* 0x000fe20000410000 */
[----:B------:R-:W-:Y:S01]  /*c740*/  MOV R220, R242 ;  /* 0x000000f200dc7202 */ /* 0x000fe20000000f00 */
[----:B------:R-:W-:Y:S02]  /*c750*/  FFMA.FTZ R25, R25, c[0x0][0x2d0], -R206 ;  /* 0x0000b40019197a23 */ /* 0x000fe400000108ce */
[----:B------:R1:W1:Y:S01]  /*c760*/  MUFU.EX2 R217, R13 ;  /* 0x0000000d00d97308 */ /* 0x0002620000000800 */
[--C-:B------:R-:W-:Y:S01]  /*c770*/  FFMA.FTZ R36, R36, c[0x0][0x2d0], -R204.reuse ;  /* 0x0000b40024247a23 */ /* 0x100fe200000108cc */
[----:B------:R1:W-:Y:S01]  /*c780*/  @P5 LDGSTS.E.BYPASS.LTC128B.128 [R243+0x3900], [R4.64], !P4 ;  /* 0x0390000004f35fae */ /* 0x0003e2000e101d4e */
[----:B------:R-:W-:Y:S02]  /*c790*/  FFMA.FTZ R37, R37, c[0x0][0x2d0], -R204 ;  /* 0x0000b40025257a23 */ /* 0x000fe400000108cc */
[C---:B--2---:R-:W-:Y:S02]  /*c7a0*/  FMUL.FTZ R138, R0.reuse, R138 ;  /* 0x0000008a008a7220 */ /* 0x044fe40000410000 */
[C---:B------:R-:W-:Y:S02]  /*c7b0*/  FMUL.FTZ R139, R0.reuse, R139 ;  /* 0x0000008b008b7220 */ /* 0x040fe40000410000 */
[C---:B------:R-:W-:Y:S01]  /*c7c0*/  FMUL.FTZ R142, R0.reuse, R142 ;  /* 0x0000008e008e7220 */ /* 0x040fe20000410000 */
[----:B------:R2:W-:Y:S01]  /*c7d0*/  @P5 LDGSTS.E.BYPASS.LTC128B.128 [R243+0x5100], [R4.64+0x80], !P3 ;  /* 0x0510008004f35fae */ /* 0x0005e2000d901d4e */
[----:B------:R-:W-:Y:S01]  /*c7e0*/  FMUL.FTZ R143, R0, R143 ;  /* 0x0000008f008f7220 */ /* 0x000fe20000410000 */
[----:B------:R-:W-:Y:S01]  /*c7f0*/  MUFU.EX2 R216, R20 ;  /* 0x0000001400d87308 */ /* 0x000fe20000000800 */
[----:B---3--:R-:W-:Y:S01]  /*c800*/  @P5 IADD3 R6, P1, R4, R2, RZ ;  /* 0x0000000204065210 */ /* 0x008fe20007f3e0ff */
[----:B------:R-:W-:Y:S02]  /*c810*/  FMUL.FTZ R2, R3, c[0x0][0x2d0] ;  /* 0x0000b40003027a20 */ /* 0x000fe40000410000 */
[----:B----4-:R-:W-:Y:S01]  /*c820*/  FMUL.FTZ R12, R164, R184 ;  /* 0x000000b8a40c7220 */ /* 0x010fe20000410000 */
[----:B------:R-:W-:Y:S01]  /*c830*/  @P5 IADD3.X R7, R5, R16, RZ, P1, !PT ;  /* 0x0000001005075210 */ /* 0x000fe20000ffe4ff */
[--C-:B------:R-:W-:Y:S02]  /*c840*/  FFMA.FTZ R10, R10, c[0x0][0x2d0], -R2.reuse ;  /* 0x0000b4000a0a7a23 */ /* 0x100fe40000010802 */
[--C-:B------:R-:W-:Y:S02]  /*c850*/  FFMA.FTZ R11, R11, c[0x0][0x2d0], -R2.reuse ;  /* 0x0000b4000b0b7a23 */ /* 0x100fe40000010802 */
[----:B------:R3:W-:Y:S01]  /*c860*/  @P5 LDGSTS.E.BYPASS.LTC128B.128 [R243+0x4100], [R6.64], !P4 ;  /* 0x0410000006f35fae */ /* 0x0007e2000e101d4e */
[--C-:B------:R-:W-:Y:S01]  /*c870*/  FFMA.FTZ R14, R14, c[0x0][0x2d0], -R2.reuse ;  /* 0x0000b4000e0e7a23 */ /* 0x100fe20000010802 */
[----:B------:R4:W-:Y:S01]  /*c880*/  MUFU.EX2 R201, R10 ;  /* 0x0000000a00c97308 */ /* 0x0009e20000000800 */
[--C-:B------:R-:W-:Y:S02]  /*c890*/  FFMA.FTZ R15, R15, c[0x0][0x2d0], -R2.reuse ;  /* 0x0000b4000f0f7a23 */ /* 0x100fe40000010802 */
[C---:B------:R-:W-:Y:S02]  /*c8a0*/  FMUL.FTZ R8, R164.reuse, R180 ;  /* 0x000000b4a4087220 */ /* 0x040fe40000410000 */
[C---:B------:R-:W-:Y:S01]  /*c8b0*/  FMUL.FTZ R9, R164.reuse, R181 ;  /* 0x000000b5a4097220 */ /* 0x040fe20000410000 */
[----:B------:R3:W-:Y:S01]  /*c8c0*/  @P5 LDGSTS.E.BYPASS.LTC128B.128 [R243+0x5900], [R6.64+0x80], !P3 ;  /* 0x0590008006f35fae */ /* 0x0007e2000d901d4e */
[----:B-1----:R-:W-:Y:S02]  /*c8d0*/  FMUL.FTZ R13, R164, R185 ;  /* 0x000000b9a40d7220 */ /* 0x002fe40000410000 */
[----:B------:R-:W-:Y:S01]  /*c8e0*/  FMUL.FTZ R16, R166, R188 ;  /* 0x000000bca6107220 */ /* 0x000fe20000410000 */
[----:B------:R-:W1:Y:S01]  /*c8f0*/  MUFU.EX2 R200, R11 ;  /* 0x0000000b00c87308 */ /* 0x000e620000000800 */
[----:B------:R-:W-:Y:S02]  /*c900*/  FMUL.FTZ R154, R0, R154 ;  /* 0x0000009a009a7220 */ /* 0x000fe40000410000 */
[C---:B--2---:R-:W-:Y:S01]  /*c910*/  FMUL.FTZ R4, R166.reuse, R176 ;  /* 0x000000b0a6047220 */ /* 0x044fe20000410000 */
[----:B------:R-:W2:Y:S01]  /*c920*/  LDSM.16.MT88.4 R192, [R225+0x100] ;  /* 0x00010000e1c0783b */ /* 0x000ea20000004200 */
[----:B------:R-:W-:Y:S01]  /*c930*/  FMUL.FTZ R5, R166, R177 ;  /* 0x000000b1a6057220 */ /* 0x000fe20000410000 */
[----:B------:R-:W-:Y:S01]  /*c940*/  F2FP.BF16.PACK_AB R176, R219, R221 ;  /* 0x000000dddbb0723e */ /* 0x000fe200000010ff */
[C---:B------:R-:W-:Y:S02]  /*c950*/  FMUL.FTZ R155, R0.reuse, R155 ;  /* 0x0000009b009b7220 */ /* 0x040fe40000410000 */
[C---:B------:R-:W-:Y:S01]  /*c960*/  FMUL.FTZ R158, R0.reuse, R158 ;  /* 0x0000009e009e7220 */ /* 0x040fe20000410000 */
[----:B------:R1:W-:Y:S01]  /*c970*/  MUFU.EX2 R202, R14 ;  /* 0x0000000e00ca7308 */ /* 0x0003e20000000800 */
[C---:B------:R-:W-:Y:S01]  /*c980*/  FMUL.FTZ R159, R0.reuse, R159 ;  /* 0x0000009f009f7220 */ /* 0x040fe20000410000 */
[----:B------:R-:W2:Y:S01]  /*c990*/  LDSM.16.MT88.4 R196, [R226+0x100] ;  /* 0x00010000e2c4783b */ /* 0x000ea20000004200 */
[C---:B------:R-:W-:Y:S02]  /*c9a0*/  FMUL.FTZ R58, R0.reuse, R58 ;  /* 0x0000003a003a7220 */ /* 0x040fe40000410000 */
[C---:B----4-:R-:W-:Y:S02]  /*c9b0*/  FMUL.FTZ R10, R0.reuse, R182 ;  /* 0x000000b6000a7220 */ /* 0x050fe40000410000 */
[----:B------:R-:W-:Y:S02]  /*c9c0*/  FMUL.FTZ R59, R0, R59 ;  /* 0x0000003b003b7220 */ /* 0x000fe40000410000 */
[--C-:B------:R-:W-:Y:S01]  /*c9d0*/  FFMA.FTZ R26, R26, c[0x0][0x2d0], -R2.reuse ;  /* 0x0000b4001a1a7a23 */ /* 0x100fe20000010802 */
[----:B------:R-:W4:Y:S01]  /*c9e0*/  MUFU.EX2 R203, R15 ;  /* 0x0000000f00cb7308 */ /* 0x000f220000000800 */
[----:B------:R-:W-:Y:S01]  /*c9f0*/  LDSM.16.MT88.4 R188, [R225+0x1100] ;  /* 0x00110000e1bc783b */ /* 0x000fe20000004200 */
[----:B------:R-:W-:Y:S02]  /*ca00*/  FFMA.FTZ R27, R27, c[0x0][0x2d0], -R2 ;  /* 0x0000b4001b1b7a23 */ /* 0x000fe40000010802 */
[----:B---3--:R-:W-:Y:S01]  /*ca10*/  FMUL.FTZ R6, R165, R178 ;  /* 0x000000b2a5067220 */ /* 0x008fe20000410000 */
[----:B------:R-:W-:Y:S01]  /*ca20*/  F2FP.BF16.PACK_AB R178, R217, R218 ;  /* 0x000000dad9b2723e */ /* 0x000fe200000010ff */
[----:B------:R-:W-:Y:S01]  /*ca30*/  FMUL.FTZ R7, R165, R179 ;  /* 0x000000b3a5077220 */ /* 0x000fe20000410000 */
[----:B-1----:R-:W-:Y:S01]  /*ca40*/  F2FP.BF16.PACK_AB R177, R200, R201 ;  /* 0x000000c9c8b1723e */ /* 0x002fe200000010ff */
[----:B------:R-:W-:Y:S01]  /*ca50*/  FMUL.FTZ R11, R0, R183 ;  /* 0x000000b7000b7220 */ /* 0x000fe20000410000 */
[----:B------:R-:W0:Y:S01]  /*ca60*/  LDGDEPBAR ;  /* 0x00000000000079af */ /* 0x000e220000000000 */
[----:B------:R-:W1:Y:S01]  /*ca70*/  MUFU.EX2 R215, R21 ;  /* 0x0000001500d77308 */ /* 0x000e620000000800 */
[--C-:B------:R-:W-:Y:S02]  /*ca80*/  FFMA.FTZ R38, R38, c[0x0][0x2d0], -R205.reuse ;  /* 0x0000b40026267a23 */ /* 0x100fe400000108cd */
[--C-:B------:R-:W-:Y:S02]  /*ca90*/  FFMA.FTZ R39, R39, c[0x0][0x2d0], -R205.reuse ;  /* 0x0000b40027277a23 */ /* 0x100fe400000108cd */
[----:B------:R-:W-:Y:S02]  /*caa0*/  FMUL.FTZ R14, R0, R186 ;  /* 0x000000ba000e7220 */ /* 0x000fe40000410000 */
[----:B------:R-:W3:Y:S01]  /*cab0*/  LDSM.16.MT88.4 R180, [R228+0x100] ;  /* 0x00010000e4b4783b */ /* 0x000ee20000004200 */
[C---:B------:R-:W-:Y:S02]  /*cac0*/  FMUL.FTZ R60, R164.reuse, R60 ;  /* 0x0000003ca43c7220 */ /* 0x040fe40000410000 */
[----:B------:R-:W-:Y:S01]  /*cad0*/  MUFU.EX2 R212, R22 ;  /* 0x0000001600d47308 */ /* 0x000fe20000000800 */
[----:B------:R-:W-:Y:S02]  /*cae0*/  FMUL.FTZ R61, R164, R61 ;  /* 0x0000003da43d7220 */ /* 0x000fe40000410000 */
[C---:B------:R-:W-:Y:S01]  /*caf0*/  FMUL.FTZ R62, R0.reuse, R62 ;  /* 0x0000003e003e7220 */ /* 0x040fe20000410000 */
[-C--:B--2---:R-:W-:Y:S05]  /*cb00*/  HMMA.16816.F32.BF16 R4, R172, R192.reuse, R4 ;  /* 0x000000c0ac04723c */ /* 0x084fea0000041804 */
[----:B----4-:R-:W-:Y:S01]  /*cb10*/  F2FP.BF16.PACK_AB R179, R203, R202 ;  /* 0x000000cacbb3723e */ /* 0x010fe200000010ff */
[C---:B------:R-:W-:Y:S01]  /*cb20*/  FMUL.FTZ R15, R0.reuse, R187 ;  /* 0x000000bb000f7220 */ /* 0x040fe20000410000 */
[----:B------:R-:W-:Y:S01]  /*cb30*/  MUFU.EX2 R213, R33 ;  /* 0x0000002100d57308 */ /* 0x000fe20000000800 */
[----:B------:R-:W2:Y:S01]  /*cb40*/  LDSM.16.MT88.4 R184, [R227+0x100] ;  /* 0x00010000e3b8783b */ /* 0x000ea20000004200 */
[----:B------:R-:W-:Y:S03]  /*cb50*/  FMUL.FTZ R63, R0, R63 ;  /* 0x0000003f003f7220 */ /* 0x000fe60000410000 */
[C---:B------:R-:W-:Y:S04]  /*cb60*/  HMMA.16816.F32.BF16 R8, R176.reuse, R192, R8 ;  /* 0x000000c0b008723c */ /* 0x040fe80000041808 */
[C---:B------:R-:W-:Y:S01]  /*cb70*/  FMUL.FTZ R64, R166.reuse, R64 ;  /* 0x00000040a6407220 */ /* 0x040fe20000410000 */
[----:B------:R-:W-:Y:S01]  /*cb80*/  MUFU.EX2 R210, R34 ;  /* 0x0000002200d27308 */ /* 0x000fe20000000800 */
[C---:B------:R-:W-:Y:S02]  /*cb90*/  FMUL.FTZ R65, R166.reuse, R65 ;  /* 0x00000041a6417220 */ /* 0x040fe40000410000 */
[-C--:B------:R-:W-:Y:S04]  /*cba0*/  HMMA.16816.F32.BF16 R12, R176, R194.reuse, R12 ;  /* 0x000000c2b00c723c */ /* 0x080fe8000004180c */
[C---:B------:R-:W-:Y:S02]  /*cbb0*/  FMUL.FTZ R66, R165.reuse, R66 ;  /* 0x00000042a5427220 */ /* 0x040fe40000410000 */
[C---:B------:R-:W-:Y:S01]  /*cbc0*/  FMUL.FTZ R67, R165.reuse, R67 ;  /* 0x00000043a5437220 */ /* 0x040fe20000410000 */
[----:B------:R-:W-:Y:S01]  /*cbd0*/  MUFU.EX2 R209, R35 ;  /* 0x0000002300d17308 */ /* 0x000fe20000000800 */
[C---:B------:R-:W-:Y:S04]  /*cbe0*/  HMMA.16816.F32.BF16 R16, R172.reuse, R194, R16 ;  /* 0x000000c2ac10723c */ /* 0x040fe80000041810 */
[C---:B------:R-:W-:Y:S02]  /*cbf0*/  FMUL.FTZ R68, R166.reuse, R68 ;  /* 0x00000044a6447220 */ /* 0x040fe40000410000 */
[----:B------:R-:W-:Y:S02]  /*cc00*/  FMUL.FTZ R69, R166, R69 ;  /* 0x00000045a6457220 */ /* 0x000fe40000410000 */
[-C--:B------:R-:W-:Y:S01]  /*cc10*/  HMMA.16816.F32.BF16 R132, R172, R196.reuse, R132 ;  /* 0x000000c4ac84723c */ /* 0x080fe20000041884 */
[----:B------:R-:W-:Y:S03]  /*cc20*/  MUFU.EX2 R208, R24 ;  /* 0x0000001800d07308 */ /* 0x000fe60000000800 */
[C---:B------:R-:W-:Y:S02]  /*cc30*/  FMUL.FTZ R70, R165.reuse, R70 ;  /* 0x00000046a5467220 */ /* 0x040fe40000410000 */
[C---:B------:R-:W-:Y:S02]  /*cc40*/  FMUL.FTZ R71, R165.reuse, R71 ;  /* 0x00000047a5477220 */ /* 0x040fe40000410000 */
[C---:B------:R-:W-:Y:S03]  /*cc50*/  HMMA.16816.F32.BF16 R136, R176.reuse, R196, R136 ;  /* 0x000000c4b088723c */ /* 0x040fe60000041888 */
[----:B------:R-:W-:Y:S01]  /*cc60*/  MUFU.EX2 R207, R25 ;  /* 0x0000001900cf7308 */ /* 0x000fe20000000800 */
[----:B------:R-:W-:Y:S02]  /*cc70*/  FFMA.FTZ R32, R32, c[0x0][0x2d0], -R204 ;  /* 0x0000b40020207a23 */ /* 0x000fe400000108cc */
[C---:B------:R-:W-:Y:S02]  /*cc80*/  FMUL.FTZ R72, R164.reuse, R72 ;  /* 0x00000048a4487220 */ /* 0x040fe40000410000 */
[-C--:B------:R-:W-:Y:S04]  /*cc90*/  HMMA.16816.F32.BF16 R140, R176, R198.reuse, R140 ;  /* 0x000000c6b08c723c */ /* 0x080fe8000004188c */
[----:B------:R-:W-:Y:S01]  /*cca0*/  FMUL.FTZ R73, R164, R73 ;  /* 0x00000049a4497220 */ /* 0x000fe20000410000 */
[----:B------:R-:W-:Y:S01]  /*ccb0*/  MUFU.EX2 R193, R26 ;  /* 0x0000001a00c17308 */ /* 0x000fe20000000800 */
[C---:B------:R-:W-:Y:S02]  /*ccc0*/  FMUL.FTZ R74, R0.reuse, R74 ;  /* 0x0000004a004a7220 */ /* 0x040fe40000410000 */
[C---:B------:R-:W-:Y:S04]  /*ccd0*/  HMMA.16816.F32.BF16 R144, R172.reuse, R198, R144 ;  /* 0x000000c6ac90723c */ /* 0x040fe80000041890 */
[----:B------:R-:W-:Y:S02]  /*cce0*/  FMUL.FTZ R75, R0, R75 ;  /* 0x0000004b004b7220 */ /* 0x000fe40000410000 */
[C---:B------:R-:W-:Y:S01]  /*ccf0*/  FMUL.FTZ R76, R164.reuse, R76 ;  /* 0x0000004ca44c7220 */ /* 0x040fe20000410000 */
[----:B------:R4:W-:Y:S01]  /*cd00*/  MUFU.EX2 R192, R27 ;  /* 0x0000001b00c07308 */ /* 0x0009e20000000800 */
[-C--:B---3--:R-:W-:Y:S04]  /*cd10*/  HMMA.16816.F32.BF16 R148, R172, R180.reuse, R148 ;  /* 0x000000b4ac94723c */ /* 0x088fe80000041894 */
[----:B------:R-:W-:Y:S02]  /*cd20*/  FMUL.FTZ R77, R164, R77 ;  /* 0x0000004da44d7220 */ /* 0x000fe40000410000 */
[C---:B------:R-:W-:Y:S02]  /*cd30*/  FMUL.FTZ R78, R0.reuse, R78 ;  /* 0x0000004e004e7220 */ /* 0x040fe40000410000 */
[C---:B------:R-:W-:Y:S01]  /*cd40*/  HMMA.16816.F32.BF16 R152, R176.reuse, R180, R152 ;  /* 0x000000b4b098723c */ /* 0x040fe20000041898 */
[----:B------:R-:W-:Y:S03]  /*cd50*/  MUFU.EX2 R197, R36 ;  /* 0x0000002400c57308 */ /* 0x000fe60000000800 */
[----:B------:R-:W-:Y:S02]  /*cd60*/  FMUL.FTZ R79, R0, R79 ;  /* 0x0000004f004f7220 */ /* 0x000fe40000410000 */
[C---:B------:R-:W-:Y:S02]  /*cd70*/  FMUL.FTZ R80, R166.reuse, R80 ;  /* 0x00000050a6507220 */ /* 0x040fe40000410000 */
[-C--:B------:R-:W-:Y:S03]  /*cd80*/  HMMA.16816.F32.BF16 R156, R176, R182.reuse, R156 ;  /* 0x000000b6b09c723c */ /* 0x080fe6000004189c */
[----:B------:R-:W-:Y:S01]  /*cd90*/  MUFU.EX2 R196, R37 ;  /* 0x0000002500c47308 */ /* 0x000fe20000000800 */
[C---:B------:R-:W-:Y:S02]  /*cda0*/  FMUL.FTZ R81, R166.reuse, R81 ;  /* 0x00000051a6517220 */ /* 0x040fe40000410000 */
[C---:B------:R-:W-:Y:S01]  /*cdb0*/  FMUL.FTZ R82, R165.reuse, R82 ;  /* 0x00000052a5527220 */ /* 0x040fe20000410000 */
[----:B----4-:R-:W-:Y:S01]  /*cdc0*/  LDSM.16.MT88.4 R24, [R225+0x900] ;  /* 0x00090000e118783b */ /* 0x010fe20000004200 */
[C---:B------:R-:W-:Y:S04]  /*cdd0*/  HMMA.16816.F32.BF16 R160, R172.reuse, R182, R160 ;  /* 0x000000b6aca0723c */ /* 0x040fe800000418a0 */
[C---:B------:R-:W-:Y:S01]  /*cde0*/  FMUL.FTZ R83, R165.reuse, R83 ;  /* 0x00000053a5537220 */ /* 0x040fe20000410000 */
[----:B------:R3:W-:Y:S01]  /*cdf0*/  MUFU.EX2 R214, R32 ;  /* 0x0000002000d67308 */ /* 0x0007e20000000800 */
[C---:B------:R-:W-:Y:S01]  /*ce00*/  FMUL.FTZ R84, R166.reuse, R84 ;  /* 0x00000054a6547220 */ /* 0x040fe20000410000 */
[----:B------:R-:W4:Y:S01]  /*ce10*/  LDSM.16.MT88.4 R180, [R225+0x1900] ;  /* 0x00190000e1b4783b */ /* 0x000f220000004200 */
[-C--:B--2---:R-:W-:Y:S04]  /*ce20*/  HMMA.16816.F32.BF16 R52, R172, R184.reuse, R52 ;  /* 0x000000b8ac34723c */ /* 0x084fe80000041834 */
[----:B------:R-:W-:Y:S02]  /*ce30*/  FMUL.FTZ R85, R166, R85 ;  /* 0x00000055a6557220 */ /* 0x000fe40000410000 */
[C---:B------:R-:W-:Y:S02]  /*ce40*/  FMUL.FTZ R86, R165.reuse, R86 ;  /* 0x00000056a5567220 */ /* 0x040fe40000410000 */
[C---:B------:R-:W-:Y:S04]  /*ce50*/  HMMA.16816.F32.BF16 R56, R176.reuse, R184, R56 ;  /* 0x000000b8b038723c */ /* 0x040fe80000041838 */
[----:B------:R-:W-:Y:S02]  /*ce60*/  FMUL.FTZ R87, R165, R87 ;  /* 0x00000057a5577220 */ /* 0x000fe40000410000 */
[C---:B------:R-:W-:Y:S02]  /*ce70*/  FMUL.FTZ R88, R164.reuse, R88 ;  /* 0x00000058a4587220 */ /* 0x040fe40000410000 */
[-C--:B------:R-:W-:Y:S04]  /*ce80*/  HMMA.16816.F32.BF16 R60, R176, R186.reuse, R60 ;  /* 0x000000bab03c723c */ /* 0x080fe8000004183c */
[----:B------:R-:W-:Y:S02]  /*ce90*/  FMUL.FTZ R89, R164, R89 ;  /* 0x00000059a4597220 */ /* 0x000fe40000410000 */
[--C-:B---3--:R-:W-:Y:S02]  /*cea0*/  FFMA.FTZ R32, R23, c[0x0][0x2d0], -R205.reuse ;  /* 0x0000b40017207a23 */ /* 0x108fe400000108cd */
[C---:B------:R-:W-:Y:S01]  /*ceb0*/  HMMA.16816.F32.BF16 R64, R172.reuse, R186, R64 ;  /* 0x000000baac40723c */ /* 0x040fe20000041840 */
[----:B------:R-:W2:Y:S01]  /*cec0*/  LDSM.16.MT88.4 R184, [R226+0x1900] ;  /* 0x00190000e2b8783b */ /* 0x000ea20000004200 */
[----:B------:R3:W1:Y:S02]  /*ced0*/  MUFU.EX2 R211, R32 ;  /* 0x0000002000d37308 */ /* 0x0006640000000800 */
[C---:B------:R-:W-:Y:S02]  /*cee0*/  FMUL.FTZ R90, R0.reuse, R90 ;  /* 0x0000005a005a7220 */ /* 0x040fe40000410000 */
[----:B------:R-:W-:Y:S02]  /*cef0*/  FMUL.FTZ R91, R0, R91 ;  /* 0x0000005b005b7220 */ /* 0x000fe40000410000 */
[C---:B------:R-:W-:Y:S01]  /*cf00*/  FMUL.FTZ R92, R164.reuse, R92 ;  /* 0x0000005ca45c7220 */ /* 0x040fe20000410000 */
[----:B------:R-:W1:Y:S03]  /*cf10*/  LDSM.16.MT88.4 R20, [R228+0x1900] ;  /* 0x00190000e414783b */ /* 0x000e660000004200 */
[----:B------:R-:W-:Y:S02]  /*cf20*/  FMUL.FTZ R93, R164, R93 ;  /* 0x0000005da45d7220 */ /* 0x000fe40000410000 */
[C---:B------:R-:W-:Y:S01]  /*cf30*/  FMUL.FTZ R94, R0.reuse, R94 ;  /* 0x0000005e005e7220 */ /* 0x040fe20000410000 */
[-C--:B----4-:R-:W-:Y:S03]  /*cf40*/  HMMA.16816.F32.BF16 R68, R172, R180.reuse, R68 ;  /* 0x000000b4ac44723c */ /* 0x090fe60000041844 */
[----:B------:R-:W-:Y:S02]  /*cf50*/  FMUL.FTZ R95, R0, R95 ;  /* 0x0000005f005f7220 */ /* 0x000fe40000410000 */
[C---:B------:R-:W-:Y:S02]  /*cf60*/  FMUL.FTZ R96, R166.reuse, R96 ;  /* 0x00000060a6607220 */ /* 0x040fe40000410000 */
[C---:B------:R-:W-:Y:S01]  /*cf70*/  FMUL.FTZ R97, R166.reuse, R97 ;  /* 0x00000061a6617220 */ /* 0x040fe20000410000 */
[C---:B------:R-:W-:Y:S01]  /*cf80*/  HMMA.16816.F32.BF16 R72, R176.reuse, R180, R72 ;  /* 0x000000b4b048723c */ /* 0x040fe20000041848 */
[----:B---3--:R-:W3:Y:S03]  /*cf90*/  LDSM.16.MT88.4 R32, [R227+0x1900] ;  /* 0x00190000e320783b */ /* 0x008ee60000004200 */
[C---:B------:R-:W-:Y:S02]  /*cfa0*/  FMUL.FTZ R98, R165.reuse, R98 ;  /* 0x00000062a5627220 */ /* 0x040fe40000410000 */
[C---:B------:R-:W-:Y:S02]  /*cfb0*/  FMUL.FTZ R99, R165.reuse, R99 ;  /* 0x00000063a5637220 */ /* 0x040fe40000410000 */
[-C--:B------:R-:W-:Y:S04]  /*cfc0*/  HMMA.16816.F32.BF16 R76, R176, R182.reuse, R76 ;  /* 0x000000b6b04c723c */ /* 0x080fe8000004184c */
[C---:B------:R-:W-:Y:S02]  /*cfd0*/  FMUL.FTZ R100, R166.reuse, R100 ;  /* 0x00000064a6647220 */ /* 0x040fe40000410000 */
[----:B------:R-:W-:Y:S02]  /*cfe0*/  FMUL.FTZ R101, R166, R101 ;  /* 0x00000065a6657220 */ /* 0x000fe40000410000 */
[C---:B------:R-:W-:Y:S01]  /*cff0*/  HMMA.16816.F32.BF16 R80, R172.reuse, R182, R80 ;  /* 0x000000b6ac50723c */ /* 0x040fe20000041850 */
[----:B------:R-:W2:Y:S03]  /*d000*/  LDSM.16.MT88.4 R180, [R226+0x900] ;  /* 0x00090000e2b4783b */ /* 0x000ea60000004200 */
[C---:B------:R-:W-:Y:S02]  /*d010*/  FMUL.FTZ R102, R165.reuse, R102 ;  /* 0x00000066a5667220 */ /* 0x040fe40000410000 */
[C---:B------:R-:W-:Y:S02]  /*d020*/  FMUL.FTZ R103, R165.reuse, R103 ;  /* 0x00000067a5677220 */ /* 0x040fe40000410000 */
[-C--:B--2---:R-:W-:Y:S04]  /*d030*/  HMMA.16816.F32.BF16 R84, R172, R184.reuse, R84 ;  /* 0x000000b8ac54723c */ /* 0x084fe80000041854 */
[C---:B------:R-:W-:Y:S02]  /*d040*/  FMUL.FTZ R104, R164.reuse, R104 ;  /* 0x00000068a4687220 */ /* 0x040fe40000410000 */
[----:B------:R-:W-:Y:S02]  /*d050*/  FMUL.FTZ R105, R164, R105 ;  /* 0x00000069a4697220 */ /* 0x000fe40000410000 */
[C---:B------:R-:W-:Y:S04]  /*d060*/  HMMA.16816.F32.BF16 R88, R176.reuse, R184, R88 ;  /* 0x000000b8b058723c */ /* 0x040fe80000041858 */
[C---:B------:R-:W-:Y:S02]  /*d070*/  FMUL.FTZ R106, R0.reuse, R106 ;  /* 0x0000006a006a7220 */ /* 0x040fe40000410000 */
[----:B------:R-:W-:Y:S02]  /*d080*/  FMUL.FTZ R107, R0, R107 ;  /* 0x0000006b006b7220 */ /* 0x000fe40000410000 */
[-C--:B------:R-:W-:Y:S04]  /*d090*/  HMMA.16816.F32.BF16 R92, R176, R186.reuse, R92 ;  /* 0x000000bab05c723c */ /* 0x080fe8000004185c */
[C---:B------:R-:W-:Y:S02]  /*d0a0*/  FMUL.FTZ R108, R164.reuse, R108 ;  /* 0x0000006ca46c7220 */ /* 0x040fe40000410000 */
[----:B------:R-:W-:Y:S02]  /*d0b0*/  FMUL.FTZ R109, R164, R109 ;  /* 0x0000006da46d7220 */ /* 0x000fe40000410000 */
[C---:B------:R-:W-:Y:S01]  /*d0c0*/  HMMA.16816.F32.BF16 R96, R172.reuse, R186, R96 ;  /* 0x000000baac60723c */ /* 0x040fe20000041860 */
[----:B------:R-:W2:Y:S03]  /*d0d0*/  LDSM.16.MT88.4 R184, [R228+0x900] ;  /* 0x00090000e4b8783b */ /* 0x000ea60000004200 */
[C---:B------:R-:W-:Y:S02]  /*d0e0*/  FMUL.FTZ R110, R0.reuse, R110 ;  /* 0x0000006e006e7220 */ /* 0x040fe40000410000 */
[----:B------:R-:W-:Y:S02]  /*d0f0*/  FMUL.FTZ R111, R0, R111 ;  /* 0x0000006f006f7220 */ /* 0x000fe40000410000 */
[-C--:B-1----:R-:W-:Y:S04]  /*d100*/  HMMA.16816.F32.BF16 R100, R172, R20.reuse, R100 ;  /* 0x00000014ac64723c */ /* 0x082fe80000041864 */
[C---:B------:R-:W-:Y:S02]  /*d110*/  FMUL.FTZ R112, R166.reuse, R112 ;  /* 0x00000070a6707220 */ /* 0x040fe40000410000 */
[C---:B------:R-:W-:Y:S02]  /*d120*/  FMUL.FTZ R113, R166.reuse, R113 ;  /* 0x00000071a6717220 */ /* 0x040fe40000410000 */
[C---:B------:R-:W-:Y:S04]  /*d130*/  HMMA.16816.F32.BF16 R104, R176.reuse, R20, R104 ;  /* 0x00000014b068723c */ /* 0x040fe80000041868 */
[C---:B------:R-:W-:Y:S02]  /*d140*/  FMUL.FTZ R114, R165.reuse, R114 ;  /* 0x00000072a5727220 */ /* 0x040fe40000410000 */
[----:B------:R-:W-:Y:S01]  /*d150*/  FMUL.FTZ R115, R165, R115 ;  /* 0x00000073a5737220 */ /* 0x000fe20000410000 */
[----:B------:R-:W-:Y:S01]  /*d160*/  F2FP.BF16.PACK_AB R20, R215, R216 ;  /* 0x000000d8d714723e */ /* 0x000fe200000010ff */
[-C--:B------:R-:W-:Y:S04]  /*d170*/  HMMA.16816.F32.BF16 R108, R176, R22.reuse, R108 ;  /* 0x00000016b06c723c */ /* 0x080fe8000004186c */
[C---:B------:R-:W-:Y:S01]  /*d180*/  FMUL.FTZ R116, R166.reuse, R116 ;  /* 0x00000074a6747220 */ /* 0x040fe20000410000 */
[----:B------:R-:W-:Y:S01]  /*d190*/  F2FP.BF16.PACK_AB R21, R211, R212 ;  /* 0x000000d4d315723e */ /* 0x000fe200000010ff */
[----:B------:R-:W-:Y:S02]  /*d1a0*/  FMUL.FTZ R117, R166, R117 ;  /* 0x00000075a6757220 */ /* 0x000fe40000410000 */
[C---:B------:R-:W-:Y:S04]  /*d1b0*/  HMMA.16816.F32.BF16 R112, R172.reuse, R22, R112 ;  /* 0x00000016ac70723c */ /* 0x040fe80000041870 */
[C---:B------:R-:W-:Y:S02]  /*d1c0*/  FMUL.FTZ R118, R165.reuse, R118 ;  /* 0x00000076a5767220 */ /* 0x040fe40000410000 */
[----:B------:R-:W-:Y:S01]  /*d1d0*/  FMUL.FTZ R119, R165, R119 ;  /* 0x00000077a5777220 */ /* 0x000fe20000410000 */
[----:B------:R-:W-:Y:S01]  /*d1e0*/  F2FP.BF16.PACK_AB R22, R213, R214 ;  /* 0x000000d6d516723e */ /* 0x000fe200000010ff */
[C---:B------:R-:W-:Y:S01]  /*d1f0*/  FMUL.FTZ R120, R164.reuse, R120 ;  /* 0x00000078a4787220 */ /* 0x040fe20000410000 */
[----:B------:R-:W-:Y:S03]  /*d200*/  F2FP.BF16.PACK_AB R23, R209, R210 ;  /* 0x000000d2d117723e */ /* 0x000fe600000010ff */
[----:B------:R-:W-:Y:S01]  /*d210*/  FMUL.FTZ R121, R164, R121 ;  /* 0x00000079a4797220 */ /* 0x000fe20000410000 */
[-C--:B---3--:R-:W-:Y:S03]  /*d220*/  HMMA.16816.F32.BF16 R116, R172, R32.reuse, R116 ;  /* 0x00000020ac74723c */ /* 0x088fe60000041874 */
[C---:B------:R-:W-:Y:S02]  /*d230*/  FMUL.FTZ R122, R0.reuse, R122 ;  /* 0x0000007a007a7220 */ /* 0x040fe40000410000 */
[----:B------:R-:W-:Y:S02]  /*d240*/  FMUL.FTZ R123, R0, R123 ;  /* 0x0000007b007b7220 */ /* 0x000fe40000410000 */
[--C-:B------:R-:W-:Y:S02]  /*d250*/  FFMA.FTZ R28, R28, c[0x0][0x2d0], -R206.reuse ;  /* 0x0000b4001c1c7a23 */ /* 0x100fe400000108ce */
[----:B------:R-:W-:Y:S02]  /*d260*/  FFMA.FTZ R29, R29, c[0x0][0x2d0], -R206 ;  /* 0x0000b4001d1d7a23 */ /* 0x000fe400000108ce */
[----:B------:R1:W-:Y:S01]  /*d270*/  MUFU.EX2 R199, R28 ;  /* 0x0000001c00c77308 */ /* 0x0003e20000000800 */
[C---:B------:R-:W-:Y:S04]  /*d280*/  HMMA.16816.F32.BF16 R120, R176.reuse, R32, R120 ;  /* 0x00000020b078723c */ /* 0x040fe80000041878 */
[--C-:B------:R-:W-:Y:S02]  /*d290*/  FFMA.FTZ R30, R30, c[0x0][0x2d0], -R2.reuse ;  /* 0x0000b4001e1e7a23 */ /* 0x100fe40000010802 */
[--C-:B------:R-:W-:Y:S02]  /*d2a0*/  FFMA.FTZ R31, R31, c[0x0][0x2d0], -R2.reuse ;  /* 0x0000b4001f1f7a23 */ /* 0x100fe40000010802 */
[C---:B------:R-:W-:Y:S01]  /*d2b0*/  FMUL.FTZ R124, R164.reuse, R124 ;  /* 0x0000007ca47c7220 */ /* 0x040fe20000410000 */
[----:B------:R3:W2:Y:S03]  /*d2c0*/  MUFU.EX2 R198, R29 ;  /* 0x0000001d00c67308 */ /* 0x0006a60000000800 */
[----:B------:R-:W-:Y:S02]  /*d2d0*/  FMUL.FTZ R125, R164, R125 ;  /* 0x0000007da47d7220 */ /* 0x000fe40000410000 */
[C---:B------:R-:W-:Y:S02]  /*d2e0*/  FMUL.FTZ R126, R0.reuse, R126 ;  /* 0x0000007e007e7220 */ /* 0x040fe40000410000 */
[----:B------:R-:W-:Y:S02]  /*d2f0*/  FMUL.FTZ R127, R0, R127 ;  /* 0x0000007f007f7220 */ /* 0x000fe40000410000 */
[C---:B------:R-:W-:Y:S01]  /*d300*/  FMUL.FTZ R128, R166.reuse, R128 ;  /* 0x00000080a6807220 */ /* 0x040fe20000410000 */
[----:B------:R2:W-:Y:S01]  /*d310*/  MUFU.EX2 R170, R30 ;  /* 0x0000001e00aa7308 */ /* 0x0005e20000000800 */
[----:B------:R-:W-:Y:S02]  /*d320*/  FMUL.FTZ R129, R166, R129 ;  /* 0x00000081a6817220 */ /* 0x000fe40000410000 */
[C---:B------:R-:W-:Y:S01]  /*d330*/  FMUL.FTZ R130, R165.reuse, R130 ;  /* 0x00000082a5827220 */ /* 0x040fe20000410000 */
[-C--:B------:R-:W-:Y:S01]  /*d340*/  HMMA.16816.F32.BF16 R124, R176, R34.reuse, R124 ;  /* 0x00000022b07c723c */ /* 0x080fe2000004187c */
[----:B------:R-:W3:Y:S02]  /*d350*/  LDL.LU R179, [R1+0x18] ;  /* 0x0000180001b37983 */ /* 0x000ee40000300800 */
[----:B------:R-:W-:Y:S01]  /*d360*/  FMUL.FTZ R131, R165, R131 ;  /* 0x00000083a5837220 */ /* 0x000fe20000410000 */
[----:B-1----:R-:W-:Y:S01]  /*d370*/  F2FP.BF16.PACK_AB R28, R207, R208 ;  /* 0x000000d0cf1c723e */ /* 0x002fe200000010ff */
[--C-:B------:R-:W-:Y:S01]  /*d380*/  FFMA.FTZ R42, R42, c[0x0][0x2d0], -R2.reuse ;  /* 0x0000b4002a2a7a23 */ /* 0x100fe20000010802 */
[----:B------:R-:W1:Y:S01]  /*d390*/  MUFU.EX2 R171, R31 ;  /* 0x0000001f00ab7308 */ /* 0x000e620000000800 */
[--C-:B------:R-:W-:Y:S02]  /*d3a0*/  FFMA.FTZ R43, R43, c[0x0][0x2d0], -R2.reuse ;  /* 0x0000b4002b2b7a23 */ /* 0x100fe40000010802 */
[--C-:B------:R-:W-:Y:S01]  /*d3b0*/  FFMA.FTZ R46, R46, c[0x0][0x2d0], -R2.reuse ;  /* 0x0000b4002e2e7a23 */ /* 0x100fe20000010802 */
[----:B------:R-:W-:Y:S01]  /*d3c0*/  HMMA.16816.F32.BF16 R128, R172, R34, R128 ;  /* 0x00000022ac80723c */ /* 0x000fe20000041880 */
[----:B------:R-:W1:Y:S03]  /*d3d0*/  LDSM.16.MT88.4 R32, [R227+0x900] ;  /* 0x00090000e320783b */ /* 0x000e660000004200 */
[----:B---3--:R-:W-:Y:S01]  /*d3e0*/  F2FP.BF16.PACK_AB R29, R192, R193 ;  /* 0x000000c1c01d723e */ /* 0x008fe200000010ff */
[----:B------:R-:W-:Y:S01]  /*d3f0*/  FFMA.FTZ R2, R47, c[0x0][0x2d0], -R2 ;  /* 0x0000b4002f027a23 */ /* 0x000fe20000010802 */
[----:B------:R-:W-:Y:S01]  /*d400*/  MUFU.EX2 R42, R42 ;  /* 0x0000002a002a7308 */ /* 0x000fe20000000800 */
[--C-:B------:R-:W-:Y:S01]  /*d410*/  FFMA.FTZ R48, R48, c[0x0][0x2d0], -R204.reuse ;  /* 0x0000b40030307a23 */ /* 0x100fe200000108cc */
[-C--:B------:R-:W-:Y:S01]  /*d420*/  HMMA.16816.F32.BF16 R4, R20, R24.reuse, R4 ;  /* 0x000000181404723c */ /* 0x080fe20000041804 */
[----:B------:R-:W-:Y:S04]  /*d430*/  LDSM.16.MT88.4 R172, [R226+0x2100] ;  /* 0x00210000e2ac783b */ /* 0x000fe80000004200 */
[----:B--2---:R-:W-:Y:S01]  /*d440*/  F2FP.BF16.PACK_AB R30, R198, R199 ;  /* 0x000000c7c61e723e */ /* 0x004fe200000010ff */
[----:B------:R-:W-:Y:S02]  /*d450*/  FFMA.FTZ R49, R49, c[0x0][0x2d0], -R204 ;  /* 0x0000b40031317a23 */ /* 0x000fe400000108cc */
[----:B------:R-:W-:Y:S01]  /*d460*/  MUFU.EX2 R195, R48 ;  /* 0x0000003000c37308 */ /* 0x000fe20000000800 */
[--C-:B------:R-:W-:Y:S03]  /*d470*/  FFMA.FTZ R51, R51, c[0x0][0x2d0], -R205.reuse ;  /* 0x0000b40033337a23 */ /* 0x100fe600000108cd */
[----:B-1----:R-:W-:Y:S01]  /*d480*/  F2FP.BF16.PACK_AB R31, R171, R170 ;  /* 0x000000aaab1f723e */ /* 0x002fe200000010ff */
[--C-:B------:R-:W-:Y:S02]  /*d490*/  FFMA.FTZ R45, R45, c[0x0][0x2d0], -R206.reuse ;  /* 0x0000b4002d2d7a23 */ /* 0x100fe400000108ce */
[----:B------:R-:W-:Y:S02]  /*d4a0*/  FFMA.FTZ R50, R50, c[0x0][0x2d0], -R205 ;  /* 0x0000b40032327a23 */ /* 0x000fe400000108cd */
[--C-:B------:R-:W-:Y:S01]  /*d4b0*/  FFMA.FTZ R40, R40, c[0x0][0x2d0], -R206.reuse ;  /* 0x0000b40028287a23 */ /* 0x100fe200000108ce */
[----:B------:R-:W-:Y:S01]  /*d4c0*/  MUFU.EX2 R48, R39 ;  /* 0x0000002700307308 */ /* 0x000fe20000000800 */
[C---:B------:R-:W-:Y:S04]  /*d4d0*/  HMMA.16816.F32.BF16 R8, R28.reuse, R24, R8 ;  /* 0x000000181c08723c */ /* 0x040fe80000041808 */
[--C-:B------:R-:W-:Y:S02]  /*d4e0*/  FFMA.FTZ R41, R41, c[0x0][0x2d0], -R206.reuse ;  /* 0x0000b40029297a23 */ /* 0x100fe400000108ce */
[----:B------:R-:W-:Y:S02]  /*d4f0*/  FFMA.FTZ R44, R44, c[0x0][0x2d0], -R206 ;  /* 0x0000b4002c2c7a23 */ /* 0x000fe400000108ce */
[-C--:B------:R-:W-:Y:S01]  /*d500*/  HMMA.16816.F32.BF16 R12, R28, R26.reuse, R12 ;  /* 0x0000001a1c0c723c */ /* 0x080fe2000004180c */
[----:B------:R-:W-:Y:S07]  /*d510*/  MUFU.EX2 R194, R49 ;  /* 0x0000003100c27308 */ /* 0x000fee0000000800 */
[C---:B------:R-:W-:Y:S01]  /*d520*/  HMMA.16816.F32.BF16 R16, R20.reuse, R26, R16 ;  /* 0x0000001a1410723c */ /* 0x040fe20000041810 */
[----:B------:R-:W1:Y:S02]  /*d530*/  LDSM.16.MT88.4 R24, [R225+0x2100] ;  /* 0x00210000e118783b */ /* 0x000e640000004200 */
[----:B------:R2:W-:Y:S05]  /*d540*/  MUFU.EX2 R49, R38 ;  /* 0x0000002600317308 */ /* 0x0005ea0000000800 */
[-C--:B------:R-:W-:Y:S05]  /*d550*/  HMMA.16816.F32.BF16 R132, R20, R180.reuse, R132 ;  /* 0x000000b41484723c */ /* 0x080fea0000041884 */
[----:B------:R-:W-:Y:S03]  /*d560*/  MUFU.EX2 R51, R51 ;  /* 0x0000003300337308 */ /* 0x000fe60000000800 */
[C---:B------:R-:W-:Y:S07]  /*d570*/  HMMA.16816.F32.BF16 R136, R28.reuse, R180, R136 ;  /* 0x000000b41c88723c */ /* 0x040fee0000041888 */
[----:B------:R-:W-:Y:S01]  /*d580*/  MUFU.EX2 R45, R45 ;  /* 0x0000002d002d7308 */ /* 0x000fe20000000800 */
[-C--:B------:R-:W-:Y:S01]  /*d590*/  HMMA.16816.F32.BF16 R140, R28, R182.reuse, R140 ;  /* 0x000000b61c8c723c */ /* 0x080fe2000004188c */
[----:B--2---:R-:W-:Y:S07]  /*d5a0*/  LDSM.16.MT88.4 R36, [R226+0x1100] ;  /* 0x00110000e224783b */ /* 0x004fee0000004200 */
[C---:B------:R-:W-:Y:S01]  /*d5b0*/  HMMA.16816.F32.BF16 R144, R20.reuse, R182, R144 ;  /* 0x000000b61490723c */ /* 0x040fe20000041890 */
[----:B------:R-:W-:Y:S07]  /*d5c0*/  MUFU.EX2 R50, R50 ;  /* 0x0000003200327308 */ /* 0x000fee0000000800 */
[-C--:B------:R-:W-:Y:S03]  /*d5d0*/  HMMA.16816.F32.BF16 R148, R20, R184.reuse, R148 ;  /* 0x000000b81494723c */ /* 0x080fe60000041894 */
[----:B------:R-:W-:Y:S05]  /*d5e0*/  MUFU.EX2 R40, R40 ;  /* 0x0000002800287308 */ /* 0x000fea0000000800 */
[C---:B------:R-:W-:Y:S05]  /*d5f0*/  HMMA.16816.F32.BF16 R152, R28.reuse, R184, R152 ;  /* 0x000000b81c98723c */ /* 0x040fea0000041898 */
[----:B------:R-:W2:Y:S03]  /*d600*/  MUFU.EX2 R41, R41 ;  /* 0x0000002900297308 */ /* 0x000ea60000000800 */
[-C--:B------:R-:W-:Y:S07]  /*d610*/  HMMA.16816.F32.BF16 R156, R28, R186.reuse, R156 ;  /* 0x000000ba1c9c723c */ /* 0x080fee000004189c */
[----:B------:R-:W-:Y:S01]  /*d620*/  MUFU.EX2 R44, R44 ;  /* 0x0000002c002c7308 */ /* 0x000fe20000000800 */
[C---:B------:R-:W-:Y:S08]  /*d630*/  HMMA.16816.F32.BF16 R160, R20.reuse, R186, R160 ;  /* 0x000000ba14a0723c */ /* 0x040ff000000418a0 */
[-C--:B------:R-:W-:Y:S01]  /*d640*/  HMMA.16816.F32.BF16 R52, R20, R32.reuse, R52 ;  /* 0x000000201434723c */ /* 0x080fe20000041834 */
[----:B------:R-:W3:Y:S07]  /*d650*/  MUFU.EX2 R43, R43 ;  /* 0x0000002b002b7308 */ /* 0x000eee0000000800 */
[C---:B------:R-:W-:Y:S03]  /*d660*/  HMMA.16816.F32.BF16 R56, R28.reuse, R32, R56 ;  /* 0x000000201c38723c */ /* 0x040fe60000041838 */
[----:B------:R-:W-:Y:S05]  /*d670*/  MUFU.EX2 R46, R46 ;  /* 0x0000002e002e7308 */ /* 0x000fea0000000800 */
[-C--:B------:R-:W-:Y:S08]  /*d680*/  HMMA.16816.F32.BF16 R60, R28, R34.reuse, R60 ;  /* 0x000000221c3c723c */ /* 0x080ff0000004183c */
[C---:B------:R-:W-:Y:S01]  /*d690*/  HMMA.16816.F32.BF16 R64, R20.reuse, R34, R64 ;  /* 0x000000221440723c */ /* 0x040fe20000041840 */
[----:B------:R-:W2:Y:S07]  /*d6a0*/  LDSM.16.MT88.4 R32, [R228+0x2100] ;  /* 0x00210000e420783b */ /* 0x000eae0000004200 */
[-C--:B-1----:R-:W-:Y:S08]  /*d6b0*/  HMMA.16816.F32.BF16 R68, R20, R24.reuse, R68 ;  /* 0x000000181444723c */ /* 0x082ff00000041844 */
[C---:B------:R-:W-:Y:S08]  /*d6c0*/  HMMA.16816.F32.BF16 R72, R28.reuse, R24, R72 ;  /* 0x000000181c48723c */ /* 0x040ff00000041848 */
[-C--:B------:R-:W-:Y:S08]  /*d6d0*/  HMMA.16816.F32.BF16 R76, R28, R26.reuse, R76 ;  /* 0x0000001a1c4c723c */ /* 0x080ff0000004184c */
[C---:B------:R-:W-:Y:S01]  /*d6e0*/  HMMA.16816.F32.BF16 R80, R20.reuse, R26, R80 ;  /* 0x0000001a1450723c */ /* 0x040fe20000041850 */
[----:B------:R-:W1:Y:S07]  /*d6f0*/  LDSM.16.MT88.4 R24, [R227+0x2100] ;  /* 0x00210000e318783b */ /* 0x000e6e0000004200 */
[-C--:B------:R-:W-:Y:S08]  /*d700*/  HMMA.16816.F32.BF16 R84, R20, R172.reuse, R84 ;  /* 0x000000ac1454723c */ /* 0x080ff00000041854 */
[C---:B------:R-:W-:Y:S08]  /*d710*/  HMMA.16816.F32.BF16 R88, R28.reuse, R172, R88 ;  /* 0x000000ac1c58723c */ /* 0x040ff00000041858 */
[-C--:B------:R-:W-:Y:S08]  /*d720*/  HMMA.16816.F32.BF16 R92, R28, R174.reuse, R92 ;  /* 0x000000ae1c5c723c */ /* 0x080ff0000004185c */
[C---:B------:R-:W-:Y:S08]  /*d730*/  HMMA.16816.F32.BF16 R96, R20.reuse, R174, R96 ;  /* 0x000000ae1460723c */ /* 0x040ff00000041860 */
[-C--:B--2---:R-:W-:Y:S08]  /*d740*/  HMMA.16816.F32.BF16 R100, R20, R32.reuse, R100 ;  /* 0x000000201464723c */ /* 0x084ff00000041864 */
[C---:B------:R-:W-:Y:S01]  /*d750*/  HMMA.16816.F32.BF16 R104, R28.reuse, R32, R104 ;  /* 0x000000201c68723c */ /* 0x040fe20000041868 */
[----:B------:R2:W2:Y:S07]  /*d760*/  MUFU.EX2 R32, R2 ;  /* 0x0000000200207308 */ /* 0x0004ae0000000800 */
[-C--:B------:R-:W-:Y:S08]  /*d770*/  HMMA.16816.F32.BF16 R108, R28, R34.reuse, R108 ;  /* 0x000000221c6c723c */ /* 0x080ff0000004186c */
[C---:B------:R-:W-:Y:S01]  /*d780*/  HMMA.16816.F32.BF16 R112, R20.reuse, R34, R112 ;  /* 0x000000221470723c */ /* 0x040fe20000041870 */
[----:B------:R-:W4:Y:S04]  /*d790*/  LDL.LU R34, [R1+0x1c] ;  /* 0x00001c0001227983 */ /* 0x000f280000300800 */
[----:B------:R-:W4:Y:S03]  /*d7a0*/  LDL.LU R33, [R1+0x20] ;  /* 0x0000200001217983 */ /* 0x000f260000300800 */
[-C--:B-1----:R-:W-:Y:S01]  /*d7b0*/  HMMA.16816.F32.BF16 R116, R20, R24.reuse, R116 ;  /* 0x000000181474723c */ /* 0x082fe20000041874 */
[----:B--2---:R-:W2:Y:S07]  /*d7c0*/  LDL.LU R2, [R1+0x24] ;  /* 0x0000240001027983 */ /* 0x004eae0000300800 */
[C---:B------:R-:W-:Y:S07]  /*d7d0*/  HMMA.16816.F32.BF16 R120, R28.reuse, R24, R120 ;  /* 0x000000181c78723c */ /* 0x040fee0000041878 */
[----:B------:R-:W-:Y:S01]  /*d7e0*/  F2FP.BF16.PACK_AB R24, R41, R40 ;  /* 0x000000282918723e */ /* 0x000fe200000010ff */
[-C--:B------:R-:W-:Y:S01]  /*d7f0*/  HMMA.16816.F32.BF16 R124, R28, R26.reuse, R124 ;  /* 0x0000001a1c7c723c */ /* 0x080fe2000004187c */
[----:B------:R-:W1:Y:S03]  /*d800*/  LDSM.16.MT88.4 R28, [R228+0x1100] ;  /* 0x00110000e41c783b */ /* 0x000e660000004200 */
[----:B---3--:R-:W-:Y:S04]  /*d810*/  F2FP.BF16.PACK_AB R25, R43, R42 ;  /* 0x0000002a2b19723e */ /* 0x008fe800000010ff */
[----:B------:R-:W-:Y:S07]  /*d820*/  HMMA.16816.F32.BF16 R128, R20, R26, R128 ;  /* 0x0000001a1480723c */ /* 0x000fee0000041880 */
[----:B------:R-:W-:Y:S02]  /*d830*/  F2FP.BF16.PACK_AB R20, R196, R197 ;  /* 0x000000c5c414723e */ /* 0x000fe400000010ff */
[----:B------:R-:W-:Y:S03]  /*d840*/  F2FP.BF16.PACK_AB R22, R194, R195 ;  /* 0x000000c3c216723e */ /* 0x000fe600000010ff */
[----:B------:R-:W-:Y:S02]  /*d850*/  F2FP.BF16.PACK_AB R21, R48, R49 ;  /* 0x000000313015723e */ /* 0x000fe400000010ff */
[----:B------:R-:W-:Y:S02]  /*d860*/  F2FP.BF16.PACK_AB R23, R51, R50 ;  /* 0x000000323317723e */ /* 0x000fe400000010ff */
[----:B------:R-:W-:Y:S02]  /*d870*/  F2FP.BF16.PACK_AB R26, R45, R44 ;  /* 0x0000002c2d1a723e */ /* 0x000fe400000010ff */
[----:B------:R-:W-:Y:S01]  /*d880*/  F2FP.BF16.PACK_AB R27, R32, R46 ;  /* 0x0000002e201b723e */ /* 0x000fe200000010ff */
[----:B------:R-:W-:Y:S02]  /*d890*/  FFMA.FTZ R166, R166, R179, R222 ;  /* 0x000000b3a6a67223 */ /* 0x000fe400000100de */
[-C--:B------:R-:W-:Y:S01]  /*d8a0*/  HMMA.16816.F32.BF16 R176, R20, R188.reuse, R4 ;  /* 0x000000bc14b0723c */ /* 0x080fe20000041804 */
[----:B------:R-:W3:Y:S07]  /*d8b0*/  LDSM.16.MT88.4 R4, [R227+0x1100] ;  /* 0x00110000e304783b */ /* 0x000eee0000004200 */
[C---:B------:R-:W-:Y:S01]  /*d8c0*/  HMMA.16816.F32.BF16 R180, R24.reuse, R188, R8 ;  /* 0x000000bc18b4723c */ /* 0x040fe20000041808 */
[----:B------:R-:W1:Y:S07]  /*d8d0*/  LDSM.16.MT88.4 R8, [R225+0x2900] ;  /* 0x00290000e108783b */ /* 0x000e6e0000004200 */
[-C--:B------:R-:W-:Y:S01]  /*d8e0*/  HMMA.16816.F32.BF16 R184, R24, R190.reuse, R12 ;  /* 0x000000be18b8723c */ /* 0x080fe2000004180c */
[----:B------:R-:W1:Y:S07]  /*d8f0*/  LDSM.16.MT88.4 R12, [R226+0x2900] ;  /* 0x00290000e20c783b */ /* 0x000e6e0000004200 */
[C---:B------:R-:W-:Y:S01]  /*d900*/  HMMA.16816.F32.BF16 R188, R20.reuse, R190, R16 ;  /* 0x000000be14bc723c */ /* 0x040fe20000041810 */
[----:B------:R-:W3:Y:S07]  /*d910*/  LDSM.16.MT88.4 R16, [R228+0x2900] ;  /* 0x00290000e410783b */ /* 0x000eee0000004200 */
[-C--:B------:R-:W-:Y:S08]  /*d920*/  HMMA.16816.F32.BF16 R132, R20, R36.reuse, R132 ;  /* 0x000000241484723c */ /* 0x080ff00000041884 */
[C---:B------:R-:W-:Y:S08]  /*d930*/  HMMA.16816.F32.BF16 R136, R24.reuse, R36, R136 ;  /* 0x000000241888723c */ /* 0x040ff00000041888 */
[-C--:B------:R-:W-:Y:S08]  /*d940*/  HMMA.16816.F32.BF16 R140, R24, R38.reuse, R140 ;  /* 0x00000026188c723c */ /* 0x080ff0000004188c */
[C---:B------:R-:W-:Y:S08]  /*d950*/  HMMA.16816.F32.BF16 R144, R20.reuse, R38, R144 ;  /* 0x000000261490723c */ /* 0x040ff00000041890 */
[-C--:B-1----:R-:W-:Y:S08]  /*d960*/  HMMA.16816.F32.BF16 R148, R20, R28.reuse, R148 ;  /* 0x0000001c1494723c */ /* 0x082ff00000041894 */
[C---:B------:R-:W-:Y:S08]  /*d970*/  HMMA.16816.F32.BF16 R152, R24.reuse, R28, R152 ;  /* 0x0000001c1898723c */ /* 0x040ff00000041898 */
[-C--:B------:R-:W-:Y:S08]  /*d980*/  HMMA.16816.F32.BF16 R156, R24, R30.reuse, R156 ;  /* 0x0000001e189c723c */ /* 0x080ff0000004189c */
[C---:B------:R-:W-:Y:S01]  /*d990*/  HMMA.16816.F32.BF16 R160, R20.reuse, R30, R160 ;  /* 0x0000001e14a0723c */ /* 0x040fe200000418a0 */
[----:B------:R-:W1:Y:S07]  /*d9a0*/  LDSM.16.MT88.4 R28, [R227+0x2900] ;  /* 0x00290000e31c783b */ /* 0x000e6e0000004200 */
[-C--:B---3--:R-:W-:Y:S08]  /*d9b0*/  HMMA.16816.F32.BF16 R52, R20, R4.reuse, R52 ;  /* 0x000000041434723c */ /* 0x088ff00000041834 */
[C---:B------:R-:W-:Y:S07]  /*d9c0*/  HMMA.16816.F32.BF16 R56, R24.reuse, R4, R56 ;  /* 0x000000041838723c */ /* 0x040fee0000041838 */
[----:B------:R-:W-:Y:S01]  /*d9d0*/  FADD.FTZ R5, R247, R166 ;  /* 0x000000a6f7057221 */ /* 0x000fe20000010000 */
[-C--:B------:R-:W-:Y:S04]  /*d9e0*/  HMMA.16816.F32.BF16 R60, R24, R6.reuse, R60 ;  /* 0x00000006183c723c */ /* 0x080fe8000004183c */
[----:B------:R-:W-:Y:S04]  /*d9f0*/  FADD.FTZ R5, R250, R5 ;  /* 0x00000005fa057221 */ /* 0x000fe80000010000 */
[C---:B------:R-:W-:Y:S08]  /*da00*/  HMMA.16816.F32.BF16 R64, R20.reuse, R6, R64 ;  /* 0x000000061440723c */ /* 0x040ff00000041840 */
        /* <DEDUP_REMOVED lines=14> */
[-C--:B------:R-:W-:Y:S04]  /*daf0*/  HMMA.16816.F32.BF16 R124, R24, R30.reuse, R124 ;  /* 0x0000001e187c723c */ /* 0x080fe8000004187c */
[----:B----4-:R-:W-:Y:S02]  /*db00*/  FFMA.FTZ R165, R165, R34, R223 ;  /* 0x00000022a5a57223 */ /* 0x010fe400000100df */
[----:B------:R-:W-:Y:S02]  /*db10*/  FFMA.FTZ R164, R164, R33, R221 ;  /* 0x00000021a4a47223 */ /* 0x000fe400000100dd */
[----:B------:R-:W-:Y:S04]  /*db20*/  HMMA.16816.F32.BF16 R128, R20, R30, R128 ;  /* 0x0000001e1480723c */ /* 0x000fe80000041880 */
[----:B--2---:R-:W-:Y:S02]  /*db30*/  FFMA.FTZ R0, R0, R2, R201 ;  /* 0x0000000200007223 */ /* 0x004fe400000100c9 */
[----:B------:R-:W-:Y:S02]  /*db40*/  FADD.FTZ R8, R244, R165 ;  /* 0x000000a5f4087221 */ /* 0x000fe40000010000 */
[----:B------:R-:W-:Y:S01]  /*db50*/  FADD.FTZ R4, R219, R164 ;  /* 0x000000a4db047221 */ /* 0x000fe20000010000 */
[----:B------:R-:W-:Y:S03]  /*db60*/  MOV R164, R167 ;  /* 0x000000a700a47202 */ /* 0x000fe60000000f00 */
        /* <DEDUP_REMOVED lines=37> */
[----:B------:R-:W-:Y:S01]  /*ddc0*/  STL [R1+0x18], R6 ;  /* 0x0000180601007387 */ /* 0x000fe20000100800 */
[----:B------:R-:W-:Y:S02]  /*ddd0*/  FADD.FTZ R0, R46, R4 ;  /* 0x000000042e007221 */ /* 0x000fe40000010000 */
[----:B------:R-:W-:Y:S02]  /*dde0*/  FADD.FTZ R4, R51, R5 ;  /* 0x0000000533047221 */ /* 0x000fe40000010000 */
[----:B------:R-:W-:Y:S02]  /*ddf0*/  FADD.FTZ R2, R45, R2 ;  /* 0x000000022d027221 */ /* 0x000fe40000010000 */
[----:B------:R-:W-:Y:S01]  /*de00*/  FADD.FTZ R0, R32, R0 ;  /* 0x0000000020007221 */ /* 0x000fe20000010000 */
[----:B------:R-:W-:Y:S04]  /*de10*/  STL [R1+0x1c], R4 ;  /* 0x00001c0401007387 */ /* 0x000fe80000100800 */
[----:B------:R1:W-:Y:S04]  /*de20*/  STL [R1+0x20], R2 ;  /* 0x0000200201007387 */ /* 0x0003e80000100800 */
[----:B------:R2:W-:Y:S01]  /*de30*/  STL [R1+0x24], R0 ;  /* 0x0000240001007387 */ /* 0x0005e20000100800 */
[----:B-1----:R-:W-:Y:S02]  /*de40*/  MOV R2, R168 ;  /* 0x000000a800027202 */ /* 0x002fe40000000f00 */
[----:B--2---:R-:W-:Y:S01]  /*de50*/  MOV R0, R169 ;  /* 0x000000a900007202 */ /* 0x004fe20000000f00 */
[----:B------:R-:W-:-:S05]  /*de60*/  @P0 BRA `(.L_x_491) ;  /* 0xffffd31000000947 */ /* 0x000fca000383ffff */
.L_x_490:
[----:B------:R-:W-:-:S13]  /*de70*/  ISETP.GE.AND P0, PT, R242, R249, PT ;  /* 0x000000f9f200720c */ /* 0x000fda0003f06270 */
[----:B------:R-:W-:Y:S05]  /*de80*/  @!P0 BRA `(.L_x_492) ;  /* 0x0000440000008947 */ /* 0x000fea0003800000 */
[----:B--2---:R-:W2:Y:S04]  /*de90*/  LDL.64 R4, [R1+0x48] ;  /* 0x0000480001047983 */ /* 0x004ea80000100a00 */
[----:B------:R-:W3:Y:S01]  /*dea0*/  LDL.64 R6, [R1+0x38] ;  /* 0x0000380001067983 */ /* 0x000ee20000100a00 */
[----:B------:R-:W-:Y:S01]  /*deb0*/  IMAD.MOV.U32 R170, RZ, RZ, R3 ;  /* 0x000000ffffaa7224 */ /* 0x000fe200078e0003 */
[----:B------:R-:W-:Y:S02]  /*dec0*/  ULDC.64 UR4, c[0x0][0x1e0] ;  /* 0x0000780000047ab9 */ /* 0x000fe40000000a00 */
[----:B------:R-:W-:Y:S02]  /*ded0*/  USHF.L.U64.HI UR7, UR4, 0x5, UR5 ;  /* 0x0000000504077899 */ /* 0x000fe40008010205 */
[----:B------:R-:W-:-:S02]  /*dee0*/  USHF.L.U32 UR16, UR4, 0x5, URZ ;  /* 0x0000000504107899 */ /* 0x000fc4000800063f */
[----:B------:R-:W-:Y:S02]  /*def0*/  UMOV UR13, 0x30 ;  /* 0x00000030000d7882 */ /* 0x000fe40000000000 */
[----:B------:R-:W-:Y:S01]  /*df00*/  ULDC.64 UR4, c[0x0][0x208] ;  /* 0x0000820000047ab9 */ /* 0x000fe20000000a00 */
[----:B------:R-:W-:Y:S01]  /*df10*/  IMAD.MOV.U32 R165, RZ, RZ, R168 ;  /* 0x000000ffffa57224 */ /* 0x000fe200078e00a8 */
[----:B------:R-:W-:Y:S01]  /*df20*/  UIADD3 UR12, UP1, UR12, 0x80, URZ ;  /* 0x000000800c0c7890 */ /* 0x000fe2000ff3e03f */
[----:B------:R-:W-:Y:S01]  /*df30*/  MOV R164, R169 ;  /* 0x000000a900a47202 */ /* 0x000fe20000000f00 */
[----:B------:R-:W-:Y:S01]  /*df40*/  UIADD3 UR17, UP0, UR9, 0x80, URZ ;  /* 0x0000008009117890 */ /* 0x000fe2000ff1e03f */
[----:B------:R-:W-:Y:S01]  /*df50*/  MOV R166, R167 ;  /* 0x000000a700a67202 */ /* 0x000fe20000000f00 */
[----:B------:R-:W-:Y:S02]  /*df60*/  UIMAD.WIDE.U32 UR18, UR13, UR4, URZ ;  /* 0x000000040d1272a5 */ /* 0x000fe4000f8e003f */
[----:B------:R-:W-:-:S02]  /*df70*/  UIMAD UR5, UR13, UR5, URZ ;  /* 0x000000050d0572a4 */ /* 0x000fc4000f8e023f */
[----:B------:R-:W-:Y:S02]  /*df80*/  UIADD3.X UR8, URZ, UR8, URZ, UP1, !UPT ;  /* 0x000000083f087290 */ /* 0x000fe40008ffe43f */
[----:B------:R-:W-:Y:S02]  /*df90*/  UIADD3.X UR4, URZ, UR11, URZ, UP0, !UPT ;  /* 0x0000000b3f047290 */ /* 0x000fe400087fe43f */
[----:B------:R-:W-:Y:S01]  /*dfa0*/  UIADD3 UR5, UR19, UR5, URZ ;  /* 0x0000000513057290 */ /* 0x000fe2000fffe03f */
[----:B--2---:R-:W-:Y:S02]  /*dfb0*/  IADD3 R8, P0, R4, 0x40, RZ ;  /* 0x0000004004087810 */ /* 0x004fe40007f1e0ff */
[----:B------:R-:W-:Y:S01]  /*dfc0*/  MOV R2, R4 ;  /* 0x0000000400027202 */ /* 0x000fe20000000f00 */
[--C-:B---3--:R-:W-:Y:S02]  /*dfd0*/  IMAD.MOV.U32 R3, RZ, RZ, R7.reuse ;  /* 0x000000ffff037224 */ /* 0x108fe400078e0007 */
[----:B------:R-:W-:-:S05]  /*dfe0*/  IMAD.X R9, RZ, RZ, R7, P0 ;  /* 0x000000ffff097224 */ /* 0x000fca00000e0607 */
[----:B------:R1:W-:Y:S04]  /*dff0*/  STL.64 [R1], R8 ;  /* 0x0000000801007387 */ /* 0x0003e80000100a00 */
[----:B------:R1:W-:Y:S02]  /*e000*/  STL.64 [R1+0x10], R2 ;  /* 0x0000100201007387 */ /* 0x0003e40000100a00 */
.L_x_509:
[----:B--2---:R-:W2:Y:S01]  /*e010*/  LDL.64 R204, [R1+0x10] ;  /* 0x0000100001cc7983 */ /* 0x004ea20000100a00 */
[----:B------:R-:W-:Y:S04]  /*e020*/  DEPBAR.LE SB0, 0x0 ;  /* 0x000080000000791a */ /* 0x000fe80000000000 */
[----:B------:R-:W3:Y:S05]  /*e030*/  LDL.64 R168, [R1] ;  /* 0x0000000001a87983 */ /* 0x000eea0000100a00 */
[----:B------:R-:W-:Y:S01]  /*e040*/  BAR.SYNC.DEFER_BLOCKING 0x0 ;  /* 0x0000000000007b1d */ /* 0x000fe20000010000 */
[C---:B------:R-:W-:Y:S01]  /*e050*/  ISETP.GT.AND P6, PT, R242.reuse, R249, PT ;  /* 0x000000f9f200720c */ /* 0x040fe20003fc4270 */
[----:B------:R-:W-:Y:S01]  /*e060*/  IMAD R0, R242, UR5, RZ ;  /* 0x00000005f2007c24 */ /* 0x000fe2000f8e02ff */
[----:B-1----:R-:W-:Y:S05]  /*e070*/  SHF.R.S32.HI R2, RZ, 0x1f, R242 ;  /* 0x0000001fff027819 */ /* 0x002fea00000114f2 */
[----:B------:R-:W-:Y:S01]  /*e080*/  IMAD R0, R2, UR18, R0 ;  /* 0x0000001202007c24 */ /* 0x000fe2000f8e0200 */
[----:B-----5:R-:W-:Y:S05]  /*e090*/  LDSM.16.M88.4 R48, [R231+0x6100] ;  /* 0x00610000e730783b */ /* 0x020fea0000000200 */
[----:B------:R-:W1:Y:S05]  /*e0a0*/  LDSM.16.M88.4 R16, [R224+0x3100] ;  /* 0x00310000e010783b */ /* 0x000e6a0000000200 */
[----:B------:R-:W4:Y:S05]  /*e0b0*/  LDSM.16.M88.4 R44, [R231+0x8100] ;  /* 0x00810000e72c783b */ /* 0x000f2a0000000200 */
[----:B------:R-:W4:Y:S05]  /*e0c0*/  LDSM.16.M88.4 R32, [R224+0x3900] ;  /* 0x00390000e020783b */ /* 0x000f2a0000000200 */
[----:B------:R-:W3:Y:S05]  /*e0d0*/  LDL.64 R246, [R1+0x30] ;  /* 0x0000300001f67983 */ /* 0x000eea0000100a00 */
[----:B------:R-:W4:Y:S05]  /*e0e0*/  LDSM.16.M88.4 R172, [R224+0x4100] ;  /* 0x00410000e0ac783b */ /* 0x000f2a0000000200 */
[----:B------:R-:W3:Y:S05]  /*e0f0*/  LDL.64 R244, [R1+0x40] ;  /* 0x0000400001f47983 */ /* 0x000eea0000100a00 */
[----:B------:R-:W-:Y:S05]  /*e100*/  LDSM.16.M88.4 R192, [R233+0x6100] ;  /* 0x00610000e9c0783b */ /* 0x000fea0000000200 */
[----:B------:R-:W3:Y:S01]  /*e110*/  LDL R171, [R1+0x28] ;  /* 0x0000280001ab7983 */ /* 0x000ee20000100800 */
[-C--:B-1----:R-:W-:Y:S04]  /*e120*/  HMMA.16816.F32.BF16 R4, R48, R16.reuse, RZ ;  /* 0x000000103004723c */ /* 0x082fe800000418ff */
[----:B------:R-:W1:Y:S05]  /*e130*/  LDSM.16.M88.4 R196, [R235] ;  /* 0x00000000ebc4783b */ /* 0x000e6a0000000200 */
[----:B------:R-:W1:Y:S01]  /*e140*/  LDSM.16.M88.4 R200, [R233+0x8100] ;  /* 0x00810000e9c8783b */ /* 0x000e620000000200 */
[C---:B----4-:R-:W-:Y:S08]  /*e150*/  HMMA.16816.F32.BF16 R8, R44.reuse, R16, RZ ;  /* 0x000000102c08723c */ /* 0x050ff000000418ff */
        /* <DEDUP_REMOVED lines=10> */
[----:B------:R-:W4:Y:S07]  /*e200*/  LDSM.16.M88.4 R172, [R241] ;  /* 0x00000000f1ac783b */ /* 0x000f2e0000000200 */
[-C--:B-1----:R-:W-:Y:S08]  /*e210*/  HMMA.16816.F32.BF16 R4, R192, R196.reuse, R4 ;  /* 0x000000c4c004723c */ /* 0x082ff00000041804 */
[C---:B------:R-:W-:Y:S08]  /*e220*/  HMMA.16816.F32.BF16 R8, R200.reuse, R196, R8 ;  /* 0x000000c4c808723c */ /* 0x040ff00000041808 */
[-C--:B------:R-:W-:Y:S08]  /*e230*/  HMMA.16816.F32.BF16 R12, R200, R198.reuse, R12 ;  /* 0x000000c6c80c723c */ /* 0x080ff0000004180c */
[C---:B------:R-:W-:Y:S08]  /*e240*/  HMMA.16816.F32.BF16 R16, R192.reuse, R198, R16 ;  /* 0x000000c6c010723c */ /* 0x040ff00000041810 */
[-C--:B----4-:R-:W-:Y:S08]  /*e250*/  HMMA.16816.F32.BF16 R20, R192, R172.reuse, R20 ;  /* 0x000000acc014723c */ /* 0x090ff00000041814 */
[C---:B------:R-:W-:Y:S08]  /*e260*/  HMMA.16816.F32.BF16 R24, R200.reuse, R172, R24 ;  /* 0x000000acc818723c */ /* 0x040ff00000041818 */
[-C--:B------:R-:W-:Y:S08]  /*e270*/  HMMA.16816.F32.BF16 R28, R200, R174.reuse, R28 ;  /* 0x000000aec81c723c */ /* 0x080ff0000004181c */
[C---:B------:R-:W-:Y:S04]  /*e280*/  HMMA.16816.F32.BF16 R32, R192.reuse, R174, R32 ;  /* 0x000000aec020723c */ /* 0x040fe80000041820 */
[C---:B--2---:R-:W-:Y:S04]  /*e290*/  IMAD.WIDE.U32 R204, R242.reuse, UR18, R204 ;  /* 0x00000012f2cc7c25 */ /* 0x044fe8000f8e00cc */
[----:B------:R-:W-:Y:S04]  /*e2a0*/  IMAD.IADD R167, R205, 0x1, R0 ;  /* 0x00000001cda77824 */ /* 0x000fe800078e0200 */
[----:B---3--:R-:W-:Y:S01]  /*e2b0*/  IMAD.WIDE.U32 R2, R242, UR18, R168 ;  /* 0x00000012f2027c25 */ /* 0x008fe2000f8e00a8 */
[----:B------:R-:W-:Y:S03]  /*e2c0*/  LEA R168, P1, R204, c[0x0][0x1f8], 0x1 ;  /* 0x00007e00cca87a11 */ /* 0x000fe600078208ff */
[----:B------:R-:W-:Y:S01]  /*e2d0*/  IMAD.IADD R0, R0, 0x1, R3 ;  /* 0x0000000100007824 */ /* 0x000fe200078e0203 */
[----:B------:R-:W-:Y:S02]  /*e2e0*/  LEA.HI.X R169, R204, c[0x0][0x1fc], R167, 0x1, P1 ;  /* 0x00007f00cca97a11 */ /* 0x000fe400008f0ca7 */
[----:B------:R-:W1:Y:S01]  /*e2f0*/  LDSM.16.M88.4 R204, [R240] ;  /* 0x00000000f0cc783b */ /* 0x000e620000000200 */
[C---:B------:R-:W-:Y:S04]  /*e300*/  LEA R208, P0, R2.reuse, c[0x0][0x1f8], 0x1 ;  /* 0x00007e0002d07a11 */ /* 0x040fe800078008ff */
[----:B------:R-:W-:Y:S01]  /*e310*/  @!PT LDS RZ, [RZ] ;  /* 0x00000000fffff984 */ /* 0x000fe20000000800 */
[----:B------:R-:W-:Y:S01]  /*e320*/  @!PT LDS RZ, [RZ] ;  /* 0x00000000fffff984 */ /* 0x000fe20000000800 */
[----:B------:R-:W-:Y:S01]  /*e330*/  @!PT LDS RZ, [RZ] ;  /* 0x00000000fffff984 */ /* 0x000fe20000000800 */
[----:B------:R2:W-:Y:S01]  /*e340*/  LDGSTS.E.BYPASS.LTC128B.128 [R243+0x100], [R168.64], !P4 ;  /* 0x00100000a8f37fae */ /* 0x0005e2000e101d4e */
[----:B------:R-:W-:Y:S02]  /*e350*/  LEA.HI.X R209, R2, c[0x0][0x1fc], R0, 0x1, P0 ;  /* 0x00007f0002d17a11 */ /* 0x000fe400000f0c00 */
[----:B------:R-:W-:Y:S02]  /*e360*/  IADD3 R2, P0, R168, UR9, RZ ;  /* 0x00000009a8027c10 */ /* 0x000fe4000ff1e0ff */
[----:B------:R-:W3:Y:S01]  /*e370*/  LDL R167, [R1+0x8] ;  /* 0x0000080001a77983 */ /* 0x000ee20000100800 */
[----:B------:R-:W-:Y:S02]  /*e380*/  @P6 IADD3 R0, R242, -0x1, RZ ;  /* 0xfffffffff2006810 */ /* 0x000fe40007ffe0ff */
[----:B------:R-:W-:Y:S02]  /*e390*/  IADD3.X R3, R169, UR11, RZ, P0, !PT ;  /* 0x0000000ba9037c10 */ /* 0x000fe400087fe4ff */
[----:B------:R4:W-:Y:S01]  /*e3a0*/  LDGSTS.E.BYPASS.LTC128B.128 [R243+0x1900], [R208.64], !P3 ;  /* 0x01900000d0f37fae */ /* 0x0009e2000d901d4e */
[C---:B------:R-:W-:Y:S04]  /*e3b0*/  IADD3 R196, P1, R2.reuse, UR9, RZ ;  /* 0x0000000902c47c10 */ /* 0x040fe8000ff3e0ff */
[----:B------:R4:W-:Y:S01]  /*e3c0*/  LDGSTS.E.BYPASS.LTC128B.128 [R243+0x900], [R2.64], !P4 ;  /* 0x0090000002f37fae */ /* 0x0009e2000e101d4e */
[C---:B------:R-:W-:Y:S02]  /*e3d0*/  IADD3.X R197, R3.reuse, UR11, RZ, P1, !PT ;  /* 0x0000000b03c57c10 */ /* 0x040fe40008ffe4ff */
[----:B------:R-:W-:Y:S02]  /*e3e0*/  PLOP3.LUT P1, PT, PT, PT, UP3, 0x80, 0x0 ;  /* 0x000000000000781c */ /* 0x000fe40003f2f038 */
[----:B------:R4:W-:Y:S05]  /*e3f0*/  LDGSTS.E.BYPASS.LTC128B.128 [R243+0x2100], [R2.64+0x80], !P3 ;  /* 0x0210008002f37fae */ /* 0x0009ea000d901d4e */
[----:B------:R4:W-:Y:S01]  /*e400*/  LDGSTS.E.BYPASS.LTC128B.128 [R243+0x1100], [R196.64], !P4 ;  /* 0x01100000c4f37fae */ /* 0x0009e2000e101d4e */
[----:B--2---:R-:W-:Y:S04]  /*e410*/  IADD3 R168, P0, R2, UR17, RZ ;  /* 0x0000001102a87c10 */ /* 0x004fe8000ff1e0ff */
[----:B------:R-:W-:Y:S02]  /*e420*/  IADD3.X R169, R3, UR4, RZ, P0, !PT ;  /* 0x0000000403a97c10 */ /* 0x000fe400087fe4ff */
[----:B------:R-:W-:Y:S01]  /*e430*/  PLOP3.LUT P0, PT, PT, PT, UP3, 0x80, 0x0 ;  /* 0x000000000000781c */ /* 0x000fe20003f0f038 */
[-C--:B-1----:R-:W-:Y:S02]  /*e440*/  HMMA.16816.F32.BF16 R36, R192, R204.reuse, R36 ;  /* 0x000000ccc024723c */ /* 0x082fe40000041824 */
[----:B------:R1:W-:Y:S05]  /*e450*/  LDGSTS.E.BYPASS.LTC128B.128 [R243+0x2900], [R168.64], !P3 ;  /* 0x02900000a8f37fae */ /* 0x0003ea000d901d4e */
[----:B----4-:R-:W-:Y:S01]  /*e460*/  LDSM.16.M88.4 R208, [R232+0x6100] ;  /* 0x00610000e8d0783b */ /* 0x010fe20000000200 */
[C---:B------:R-:W-:Y:S04]  /*e470*/  HMMA.16816.F32.BF16 R40, R200.reuse, R204, R40 ;  /* 0x000000ccc828723c */ /* 0x040fe80000041828 */
[----:B------:R-:W2:Y:S01]  /*e480*/  LDSM.16.M88.4 R212, [R230+0x3100] ;  /* 0x00310000e6d4783b */ /* 0x000ea20000000200 */
[----:B------:R-:W-:Y:S01]  /*e490*/  @P6 SHF.R.S32.HI R2, RZ, 0x1f, R0 ;  /* 0x0000001fff026819 */ /* 0x000fe20000011400 */
[----:B------:R-:W-:Y:S02]  /*e4a0*/  @P6 IMAD.MOV.U32 R3, RZ, RZ, R247 ;  /* 0x000000ffff036224 */ /* 0x000fe400078e00f7 */
[-C--:B------:R-:W-:Y:S01]  /*e4b0*/  HMMA.16816.F32.BF16 R44, R200, R206.reuse, R44 ;  /* 0x000000cec82c723c */ /* 0x080fe2000004182c */
[----:B------:R-:W4:Y:S03]  /*e4c0*/  LDSM.16.M88.4 R196, [R232+0x8100] ;  /* 0x00810000e8c4783b */ /* 0x000f260000000200 */
[----:B------:R-:W-:Y:S02]  /*e4d0*/  @P6 IMAD R2, R2, c[0x0][0x1e0], RZ ;  /* 0x0000780002026a24 */ /* 0x000fe400078e02ff */
[----:B------:R-:W0:Y:S02]  /*e4e0*/  LDGDEPBAR ;  /* 0x00000000000079af */ /* 0x000e240000000000 */
[----:B------:R-:W-:Y:S03]  /*e4f0*/  HMMA.16816.F32.BF16 R48, R192, R206, R48 ;  /* 0x000000cec030723c */ /* 0x000fe60000041830 */
[----:B------:R-:W4:Y:S01]  /*e500*/  LDSM.16.M88.4 R216, [R230+0x3900] ;  /* 0x00390000e6d8783b */ /* 0x000f220000000200 */
[C---:B-1----:R-:W-:Y:S04]  /*e510*/  @P6 IMAD.WIDE.U32 R168, R0.reuse, c[0x0][0x1e0], RZ ;  /* 0x0000780000a86a25 */ /* 0x042fe800078e00ff */
[----:B------:R-:W1:Y:S01]  /*e520*/  LDSM.16.M88.4 R172, [R230+0x4100] ;  /* 0x00410000e6ac783b */ /* 0x000e620000000200 */
[----:B------:R-:W-:Y:S04]  /*e530*/  @P6 IMAD R2, R0, c[0x0][0x1e4], R2 ;  /* 0x0000790000026a24 */ /* 0x000fe800078e0202 */
[----:B------:R-:W-:Y:S01]  /*e540*/  LDSM.16.M88.4 R192, [R234+0x6100] ;  /* 0x00610000eac0783b */ /* 0x000fe20000000200 */
[----:B------:R-:W-:Y:S02]  /*e550*/  @P6 IMAD.IADD R0, R169, 0x1, R2 ;  /* 0x00000001a9006824 */ /* 0x000fe400078e0202 */
[----:B------:R-:W-:Y:S02]  /*e560*/  @P6 IMAD.MOV.U32 R2, RZ, RZ, R244 ;  /* 0x000000ffff026224 */ /* 0x000fe400078e00f4 */
[----:B------:R-:W1:Y:S01]  /*e570*/  LDSM.16.M88.4 R200, [R229] ;  /* 0x00000000e5c8783b */ /* 0x000e620000000200 */
[----:B------:R-:W-:Y:S02]  /*e580*/  @P6 IMAD R0, R0, 0x30, RZ ;  /* 0x0000003000006824 */ /* 0x000fe400078e02ff */
[----:B------:R-:W-:Y:S02]  /*e590*/  @P6 IMAD.WIDE.U32 R2, R168, 0x30, R2 ;  /* 0x00000030a8026825 */ /* 0x000fe400078e0002 */
[----:B------:R-:W1:Y:S02]  /*e5a0*/  LDSM.16.M88.4 R204, [R234+0x8100] ;  /* 0x00810000eacc783b */ /* 0x000e640000000200 */
[C---:B------:R-:W-:Y:S01]  /*e5b0*/  @P6 IMAD.SHL.U32 R168, R2.reuse, 0x2, RZ ;  /* 0x0000000202a86824 */ /* 0x040fe200078e00ff */
[-C--:B--2---:R-:W-:Y:S02]  /*e5c0*/  HMMA.16816.F32.BF16 R4, R208, R212.reuse, R4 ;  /* 0x000000d4d004723c */ /* 0x084fe40000041804 */
[----:B------:R-:W2:Y:S03]  /*e5d0*/  LDSM.16.M88.4 R220, [R229+0x800] ;  /* 0x00080000e5dc783b */ /* 0x000ea60000000200 */
[----:B------:R-:W-:Y:S02]  /*e5e0*/  @P6 IMAD.IADD R3, R3, 0x1, R0 ;  /* 0x0000000103036824 */ /* 0x000fe400078e0200 */
[----:B------:R-:W-:Y:S01]  /*e5f0*/  @P1 IMAD.HI.U32 R0, R171, c[0x0][0x2c8], RZ ;  /* 0x0000b200ab001a27 */ /* 0x000fe200078e00ff */
[C---:B----4-:R-:W-:Y:S04]  /*e600*/  HMMA.16816.F32.BF16 R8, R196.reuse, R212, R8 ;  /* 0x000000d4c408723c */ /* 0x050fe80000041808 */
[----:B------:R-:W-:Y:S02]  /*e610*/  @P6 SHF.L.U64.HI R3, R2, 0x1, R3 ;  /* 0x0000000102036819 */ /* 0x000fe40000010203 */
[----:B------:R-:W-:Y:S02]  /*e620*/  @P0 SHF.R.U32.HI R171, RZ, c[0x0][0x2cc], R0 ;  /* 0x0000b300ffab0a19 */ /* 0x000fe40000011600 */
[-C--:B------:R-:W-:Y:S08]  /*e630*/  HMMA.16816.F32.BF16 R12, R196, R214.reuse, R12 ;  /* 0x000000d6c40c723c */ /* 0x080ff0000004180c */
[C---:B------:R-:W-:Y:S01]  /*e640*/  HMMA.16816.F32.BF16 R16, R208.reuse, R214, R16 ;  /* 0x000000d6d010723c */ /* 0x040fe20000041810 */
[----:B------:R-:W4:Y:S07]  /*e650*/  LDSM.16.M88.4 R212, [R229+0x1000] ;  /* 0x00100000e5d4783b */ /* 0x000f2e0000000200 */
[-C--:B------:R-:W-:Y:S08]  /*e660*/  HMMA.16816.F32.BF16 R20, R208, R216.reuse, R20 ;  /* 0x000000d8d014723c */ /* 0x080ff00000041814 */
        /* <DEDUP_REMOVED lines=9> */
[----:B------:R-:W1:Y:S05]  /*e700*/  LDSM.16.M88.4 R172, [R231+0xa100] ;  /* 0x00a10000e7ac783b */ /* 0x000e6a0000000200 */
[----:B------:R-:W1:Y:S02]  /*e710*/  LDSM.16.M88.4 R208, [R231+0xc100] ;  /* 0x00c10000e7d0783b */ /* 0x000e640000000200 */
[-C--:B------:R-:W-:Y:S08]  /*e720*/  HMMA.16816.F32.BF16 R4, R192, R200.reuse, R4 ;  /* 0x000000c8c004723c */ /* 0x080ff00000041804 */
        /* <DEDUP_REMOVED lines=8> */
[----:B------:R-:W-:Y:S07]  /*e7b0*/  LDSM.16.M88.4 R220, [R238] ;  /* 0x00000000eedc783b */ /* 0x000fee0000000200 */
[-C--:B----4-:R-:W-:Y:S08]  /*e7c0*/  HMMA.16816.F32.BF16 R36, R192, R212.reuse, R36 ;  /* 0x000000d4c024723c */ /* 0x090ff00000041824 */
[C---:B------:R-:W-:Y:S08]  /*e7d0*/  HMMA.16816.F32.BF16 R40, R204.reuse, R212, R40 ;  /* 0x000000d4cc28723c */ /* 0x040ff00000041828 */
[-C--:B------:R-:W-:Y:S01]  /*e7e0*/  HMMA.16816.F32.BF16 R44, R204, R214.reuse, R44 ;  /* 0x000000d6cc2c723c */ /* 0x080fe2000004182c */
[----:B------:R-:W2:Y:S07]  /*e7f0*/  LDSM.16.M88.4 R204, [R224+0x5900] ;  /* 0x00590000e0cc783b */ /* 0x000eae0000000200 */
[----:B------:R-:W-:Y:S01]  /*e800*/  HMMA.16816.F32.BF16 R48, R192, R214, R48 ;  /* 0x000000d6c030723c */ /* 0x000fe20000041830 */
[----:B------:R-:W-:Y:S05]  /*e810*/  LDSM.16.M88.4 R192, [R233+0xa100] ;  /* 0x00a10000e9c0783b */ /* 0x000fea0000000200 */
[----:B------:R-:W4:Y:S02]  /*e820*/  LDSM.16.M88.4 R212, [R239] ;  /* 0x00000000efd4783b */ /* 0x000f240000000200 */
        /* <DEDUP_REMOVED lines=15> */
[----:B------:R-:W2:Y:S05]  /*e920*/  LDSM.16.M88.4 R172, [R232+0xa100] ;  /* 0x00a10000e8ac783b */ /* 0x000eaa0000000200 */
[----:B------:R-:W1:Y:S02]  /*e930*/  LDSM.16.M88.4 R204, [R232+0xc100] ;  /* 0x00c10000e8cc783b */ /* 0x000e640000000200 */
[-C--:B----4-:R-:W-:Y:S08]  /*e940*/  HMMA.16816.F32.BF16 R4, R192, R212.reuse, R4 ;  /* 0x000000d4c004723c */ /* 0x090ff00000041804 */
[C---:B------:R-:W-:Y:S08]  /*e950*/  HMMA.16816.F32.BF16 R8, R216.reuse, R212, R8 ;  /* 0x000000d4d808723c */ /* 0x040ff00000041808 */
[-C--:B------:R-:W-:Y:S08]  /*e960*/  HMMA.16816.F32.BF16 R12, R216, R214.reuse, R12 ;  /* 0x000000d6d80c723c */ /* 0x080ff0000004180c */
[C---:B------:R-:W-:Y:S01]  /*e970*/  HMMA.16816.F32.BF16 R16, R192.reuse, R214, R16 ;  /* 0x000000d6c010723c */ /* 0x040fe20000041810 */
[----:B------:R-:W4:Y:S07]  /*e980*/  LDSM.16.M88.4 R212, [R230+0x5900] ;  /* 0x00590000e6d4783b */ /* 0x000f2e0000000200 */
[-C--:B------:R-:W-:Y:S08]  /*e990*/  HMMA.16816.F32.BF16 R20, R192, R220.reuse, R20 ;  /* 0x000000dcc014723c */ /* 0x080ff00000041814 */
[C---:B------:R-:W-:Y:S08]  /*e9a0*/  HMMA.16816.F32.BF16 R24, R216.reuse, R220, R24 ;  /* 0x000000dcd818723c */ /* 0x040ff00000041818 */
[-C--:B------:R-:W-:Y:S08]  /*e9b0*/  HMMA.16816.F32.BF16 R28, R216, R222.reuse, R28 ;  /* 0x000000ded81c723c */ /* 0x080ff0000004181c */
[C---:B------:R-:W-:Y:S08]  /*e9c0*/  HMMA.16816.F32.BF16 R32, R192.reuse, R222, R32 ;  /* 0x000000dec020723c */ /* 0x040ff00000041820 */
[-C--:B-1----:R-:W-:Y:S08]  /*e9d0*/  HMMA.16816.F32.BF16 R36, R192, R196.reuse, R36 ;  /* 0x000000c4c024723c */ /* 0x082ff00000041824 */
[C---:B------:R-:W-:Y:S08]  /*e9e0*/  HMMA.16816.F32.BF16 R40, R216.reuse, R196, R40 ;  /* 0x000000c4d828723c */ /* 0x040ff00000041828 */
[-C--:B------:R-:W-:Y:S01]  /*e9f0*/  HMMA.16816.F32.BF16 R44, R216, R198.reuse, R44 ;  /* 0x000000c6d82c723c */ /* 0x080fe2000004182c */
[----:B------:R-:W-:Y:S07]  /*ea00*/  LDSM.16.M88.4 R216, [R236+0xc100] ;  /* 0x00c10000ecd8783b */ /* 0x000fee0000000200 */
[----:B------:R-:W-:Y:S01]  /*ea10*/  HMMA.16816.F32.BF16 R48, R192, R198, R48 ;  /* 0x000000c6c030723c */ /* 0x000fe20000041830 */
[----:B------:R-:W-:Y:S05]  /*ea20*/  LDSM.16.M88.4 R192, [R234+0xa100] ;  /* 0x00a10000eac0783b */ /* 0x000fea0000000200 */
[----:B------:R-:W1:Y:S02]  /*ea30*/  LDSM.16.M88.4 R196, [R229+0x1800] ;  /* 0x00180000e5c4783b */ /* 0x000e640000000200 */
[-C--:B--2---:R-:W-:Y:S08]  /*ea40*/  HMMA.16816.F32.BF16 R4, R172, R200.reuse, R4 ;  /* 0x000000c8ac04723c */ /* 0x084ff00000041804 */
[C---:B------:R-:W-:Y:S08]  /*ea50*/  HMMA.16816.F32.BF16 R8, R204.reuse, R200, R8 ;  /* 0x000000c8cc08723c */ /* 0x040ff00000041808 */
[-C--:B------:R-:W-:Y:S08]  /*ea60*/  HMMA.16816.F32.BF16 R12, R204, R202.reuse, R12 ;  /* 0x000000cacc0c723c */ /* 0x080ff0000004180c */
[C---:B------:R-:W-:Y:S01]  /*ea70*/  HMMA.16816.F32.BF16 R16, R172.reuse, R202, R16 ;  /* 0x000000caac10723c */ /* 0x040fe20000041810 */
[----:B------:R-:W2:Y:S07]  /*ea80*/  LDSM.16.M88.4 R200, [R229+0x2000] ;  /* 0x00200000e5c8783b */ /* 0x000eae0000000200 */
[-C--:B------:R-:W-:Y:S08]  /*ea90*/  HMMA.16816.F32.BF16 R20, R172, R208.reuse, R20 ;  /* 0x000000d0ac14723c */ /* 0x080ff00000041814 */
[C---:B------:R-:W-:Y:S08]  /*eaa0*/  HMMA.16816.F32.BF16 R24, R204.reuse, R208, R24 ;  /* 0x000000d0cc18723c */ /* 0x040ff00000041818 */
[-C--:B------:R-:W-:Y:S08]  /*eab0*/  HMMA.16816.F32.BF16 R28, R204, R210.reuse, R28 ;  /* 0x000000d2cc1c723c */ /* 0x080ff0000004181c */
[C---:B------:R-:W-:Y:S08]  /*eac0*/  HMMA.16816.F32.BF16 R32, R172.reuse, R210, R32 ;  /* 0x000000d2ac20723c */ /* 0x040ff00000041820 */
[-C--:B----4-:R-:W-:Y:S08]  /*ead0*/  HMMA.16816.F32.BF16 R36, R172, R212.reuse, R36 ;  /* 0x000000d4ac24723c */ /* 0x090ff00000041824 */
[C---:B------:R-:W-:Y:S08]  /*eae0*/  HMMA.16816.F32.BF16 R40, R204.reuse, R212, R40 ;  /* 0x000000d4cc28723c */ /* 0x040ff00000041828 */
[-C--:B------:R-:W-:Y:S08]  /*eaf0*/  HMMA.16816.F32.BF16 R44, R204, R214.reuse, R44 ;  /* 0x000000d6cc2c723c */ /* 0x080ff0000004182c */
[----:B------:R-:W-:Y:S01]  /*eb00*/  HMMA.16816.F32.BF16 R48, R172, R214, R48 ;  /* 0x000000d6ac30723c */ /* 0x000fe20000041830 */
[----:B------:R-:W4:Y:S01]  /*eb10*/  LDSM.16.M88.4 R172, [R229+0x2800] ;  /* 0x00280000e5ac783b */ /* 0x000f220000000200 */
[----:B------:R-:W-:Y:S04]  /*eb20*/  DEPBAR.LE SB0, 0x0 ;  /* 0x000080000000791a */ /* 0x000fe80000000000 */
[----:B------:R-:W-:Y:S02]  /*eb30*/  BAR.SYNC.DEFER_BLOCKING 0x0 ;  /* 0x0000000000007b1d */ /* 0x000fe40000010000 */
[-C--:B-1----:R-:W-:Y:S08]  /*eb40*/  HMMA.16816.F32.BF16 R4, R192, R196.reuse, R4 ;  /* 0x000000c4c004723c */ /* 0x082ff00000041804 */
[C---:B------:R-:W-:Y:S07]  /*eb50*/  HMMA.16816.F32.BF16 R8, R216.reuse, R196, R8 ;  /* 0x000000c4d808723c */ /* 0x040fee0000041808 */
[C---:B------:R-:W-:Y:S01]  /*eb60*/  @P6 IADD3 R196, P2, R168.reuse, 0x80, RZ ;  /* 0x00000080a8c46810 */ /* 0x040fe20007f5e0ff */
[-C--:B------:R-:W-:Y:S04]  /*eb70*/  HMMA.16816.F32.BF16 R12, R216, R198.reuse, R12 ;  /* 0x000000c6d80c723c */ /* 0x080fe8000004180c */
[----:B------:R-:W-:Y:S02]  /*eb80*/  @P6 IADD3 R168, P5, R168, c[0x0][0x1c8], RZ ;  /* 0x00007200a8a86a10 */ /* 0x000fe40007fbe0ff */
[----:B------:R-:W-:Y:S02]  /*eb90*/  @P6 IADD3 R196, P1, R196, c[0x0][0x1c8], RZ ;  /* 0x00007200c4c46a10 */ /* 0x000fe40007f3e0ff */
[C---:B------:R-:W-:Y:S04]  /*eba0*/  HMMA.16816.F32.BF16 R16, R192.reuse, R198, R16 ;  /* 0x000000c6c010723c */ /* 0x040fe80000041810 */
[----:B------:R-:W-:Y:S02]  /*ebb0*/  @P6 IADD3.X R169, R3, c[0x0][0x1cc], RZ, P5, !PT ;  /* 0x0000730003a96a10 */ /* 0x000fe40002ffe4ff */
[----:B------:R-:W-:Y:S02]  /*ebc0*/  @P6 IADD3.X R197, RZ, c[0x0][0x1cc], R3, P1, P2 ;  /* 0x00007300ffc56a10 */ /* 0x000fe40000fe4403 */
[-C--:B--2---:R-:W-:Y:S01]  /*ebd0*/  HMMA.16816.F32.BF16 R20, R192, R200.reuse, R20 ;  /* 0x000000c8c014723c */ /* 0x084fe20000041814 */
[----:B------:R-:W-:Y:S01]  /*ebe0*/  @!PT LDS RZ, [RZ] ;  /* 0x00000000fffff984 */ /* 0x000fe20000000800 */
[----:B------:R-:W-:Y:S01]  /*ebf0*/  @!PT LDS RZ, [RZ] ;  /* 0x00000000fffff984 */ /* 0x000fe20000000800 */
[----:B------:R-:W-:Y:S01]  /*ec00*/  @!PT LDS RZ, [RZ] ;  /* 0x00000000fffff984 */ /* 0x000fe20000000800 */
[----:B------:R1:W-:Y:S03]  /*ec10*/  @P6 LDGSTS.E.BYPASS.LTC128B.128 [R243+0x3100], [R168.64], !P4 ;  /* 0x03100000a8f36fae */ /* 0x0003e6000e101d4e */
[----:B------:R-:W-:Y:S02]  /*ec20*/  @P6 IADD3 R2, P0, R168, UR16, RZ ;  /* 0x00000010a8026c10 */ /* 0x000fe4000ff1e0ff */
[----:B------:R2:W-:Y:S02]  /*ec30*/  @P6 LDGSTS.E.BYPASS.LTC128B.128 [R243+0x4900], [R196.64], !P3 ;  /* 0x04900000c4f36fae */ /* 0x0005e4000d901d4e */
[C---:B------:R-:W-:Y:S04]  /*ec40*/  HMMA.16816.F32.BF16 R24, R216.reuse, R200, R24 ;  /* 0x000000c8d818723c */ /* 0x040fe80000041818 */
[----:B------:R-:W-:Y:S04]  /*ec50*/  @P6 IADD3.X R3, R169, UR7, RZ, P0, !PT ;  /* 0x00000007a9036c10 */ /* 0x000fe800087fe4ff */
[-C--:B------:R-:W-:Y:S01]  /*ec60*/  HMMA.16816.F32.BF16 R28, R216, R202.reuse, R28 ;  /* 0x000000cad81c723c */ /* 0x080fe2000004181c */
[----:B------:R3:W-:Y:S05]  /*ec70*/  @P6 LDGSTS.E.BYPASS.LTC128B.128 [R243+0x3900], [R2.64], !P4 ;  /* 0x0390000002f36fae */ /* 0x0007ea000e101d4e */
[----:B------:R3:W-:Y:S02]  /*ec80*/  @P6 LDGSTS.E.BYPASS.LTC128B.128 [R243+0x5100], [R2.64+0x80], !P3 ;  /* 0x0510008002f36fae */ /* 0x0007e4000d901d4e */
[C---:B------:R-:W-:Y:S04]  /*ec90*/  HMMA.16816.F32.BF16 R32, R192.reuse, R202, R32 ;  /* 0x000000cac020723c */ /* 0x040fe80000041820 */
[----:B-1----:R-:W-:Y:S04]  /*eca0*/  IMAD R168, R242, -0x30, RZ ;  /* 0xffffffd0f2a87824 */ /* 0x002fe800078e02ff */
[-C--:B----4-:R-:W-:Y:S04]  /*ecb0*/  HMMA.16816.F32.BF16 R36, R192, R172.reuse, R36 ;  /* 0x000000acc024723c */ /* 0x090fe80000041824 */
[C---:B--2---:R-:W-:Y:S04]  /*ecc0*/  @P6 IADD3 R196, P1, R2.reuse, UR16, RZ ;  /* 0x0000001002c46c10 */ /* 0x044fe8000ff3e0ff */
[C---:B------:R-:W-:Y:S04]  /*ecd0*/  HMMA.16816.F32.BF16 R40, R216.reuse, R172, R40 ;  /* 0x000000acd828723c */ /* 0x040fe80000041828 */
[C---:B------:R-:W-:Y:S03]  /*ece0*/  @P6 IADD3.X R197, R3.reuse, UR7, RZ, P1, !PT ;  /* 0x0000000703c56c10 */ /* 0x040fe60008ffe4ff */
[----:B------:R-:W-:Y:S01]  /*ecf0*/  @P6 IADD3 R172, P0, R2, UR12, RZ ;  /* 0x0000000c02ac6c10 */ /* 0x000fe2000ff1e0ff */
[-C--:B------:R-:W-:Y:S01]  /*ed00*/  HMMA.16816.F32.BF16 R44, R216, R174.reuse, R44 ;  /* 0x000000aed82c723c */ /* 0x080fe2000004182c */
[----:B------:R1:W-:Y:S03]  /*ed10*/  @P6 LDGSTS.E.BYPASS.LTC128B.128 [R243+0x4100], [R196.64], !P4 ;  /* 0x04100000c4f36fae */ /* 0x0003e6000e101d4e */
[----:B------:R-:W-:Y:S02]  /*ed20*/  @P6 IADD3.X R173, R3, UR8, RZ, P0, !PT ;  /* 0x0000000803ad6c10 */ /* 0x000fe400087fe4ff */
[----:B---3--:R-:W2:Y:S01]  /*ed30*/  SHFL.IDX PT, R3, R171, RZ, 0x1c1f ;  /* 0x001c1fffab037589 */ /* 0x008ea200000e0000 */
[----:B------:R-:W-:Y:S01]  /*ed40*/  PLOP3.LUT P0, PT, PT, PT, UP2, 0x40, 0x0 ;  /* 0x000000000000781c */ /* 0x000fe20003f0e828 */
[----:B------:R-:W-:Y:S03]  /*ed50*/  HMMA.16816.F32.BF16 R48, R192, R174, R48 ;  /* 0x000000aec030723c */ /* 0x000fe60000041830 */
[----:B------:R3:W-:Y:S04]  /*ed60*/  @P6 LDGSTS.E.BYPASS.LTC128B.128 [R243+0x5900], [R172.64], !P3 ;  /* 0x05900000acf36fae */ /* 0x0007e8000d901d4e */
[----:B------:R-:W-:Y:S01]  /*ed70*/  IMAD.IADD R174, R168, 0x1, -R167 ;  /* 0x00000001a8ae7824 */ /* 0x000fe200078e0aa7 */
[----:B------:R-:W0:Y:S01]  /*ed80*/  LDGDEPBAR ;  /* 0x00000000000079af */ /* 0x000e220000000000 */
[----:B---3--:R-:W-:Y:S04]  /*ed90*/  IADD3 R173, -R167, 0x1, R168 ;  /* 0x00000001a7ad7810 */ /* 0x008fe80007ffe1a8 */
[----:B------:R-:W-:Y:S04]  /*eda0*/  IADD3 R173, R173, c[0x0][0x1d0], RZ ;  /* 0x00007400adad7a10 */ /* 0x000fe80007ffe0ff */
[----:B------:R-:W-:Y:S04]  /*edb0*/  IADD3 R173, R173, -c[0x0][0x168], RZ ;  /* 0x80005a00adad7a10 */ /* 0x000fe80007ffe0ff */
[C---:B------:R-:W-:Y:S02]  /*edc0*/  IADD3 R172, R173.reuse, c[0x0][0x328], RZ ;  /* 0x0000ca00adac7a10 */ /* 0x040fe40007ffe0ff */
[----:B------:R-:W-:Y:S03]  /*edd0*/  IADD3 R173, R173, UR6, RZ ;  /* 0x00000006adad7c10 */ /* 0x000fe6000fffe0ff */
[--C-:B--2---:R-:W-:Y:S02]  /*ede0*/  IMAD.IADD R2, R172, 0x1, R3.reuse ;  /* 0x00000001ac027824 */ /* 0x104fe400078e0203 */
        /* <DEDUP_REMOVED lines=16> */
.L_x_495:
[----:B------:R-:W-:Y:S04]  /*eef0*/  MOV R167, c[0x0][0x32c] ;  /* 0x0000cb0000a77a02 */ /* 0x000fe80000000f00 */
[----:B------:R-:W-:Y:S11]  /*ef00*/  ISETP.NE.AND P0, PT, R167, 0x1, PT ;  /* 0x00000001a700780c */ /* 0x000ff60003f05270 */
[----:B------:R-:W-:Y:S02]  /*ef10*/  @!UPT UIADD3 URZ, URZ, URZ, URZ ;  /* 0x0000003f3f3ff290 */ /* 0x000fe4000fffe03f */
[----:B------:R-:W-:Y:S05]  /*ef20*/  @P0 IMAD.HI.U32 R167, R3, c[0x0][0x330], RZ ;  /* 0x0000cc0003a70a27 */ /* 0x000fea00078e00ff */
[----:B------:R-:W-:Y:S02]  /*ef30*/  @P0 SHF.R.U32.HI R3, RZ, c[0x0][0x334], R167 ;  /* 0x0000cd00ff030a19 */ /* 0x000fe400000116a7 */
.L_x_496:
[----:B------:R-:W-:Y:S05]  /*ef40*/  BSYNC B0 ;  /* 0x0000000000007941 */ /* 0x000fea0003800000 */
.L_x_494:
[----:B------:R-:W-:Y:S05]  /*ef50*/  IMAD R3, R3, c[0x0][0x32c], R174 ;  /* 0x0000cb0003037a24 */ /* 0x000fea00078e02ae */
[----:B------:R-:W-:Y:S02]  /*ef60*/  IADD3 R167, R3, c[0x0][0x32c], RZ ;  /* 0x0000cb0003a77a10 */ /* 0x000fe40007ffe0ff */
[----:B------:R-:W-:Y:S02]  /*ef70*/  IMNMX R0, R0, R3, !PT ;  /* 0x0000000300007217 */ /* 0x000fe40007800200 */
[----:B------:R-:W-:Y:S02]  /*ef80*/  IMNMX R2, R2, R167, PT ;  /* 0x000000a702027217 */ /* 0x000fe40003800200 */
.L_x_493:
[----:B-1----:R-:W-:Y:S01]  /*ef90*/  PLOP3.LUT P0, PT, PT, PT, UP2, 0x40, 0x0 ;  /* 0x000000000000781c */ /* 0x002fe20003f0e828 */
        /* <DEDUP_REMOVED lines=18> */
.L_x_499:
[----:B------:R-:W-:Y:S04]  /*f0c0*/  MOV R175, c[0x0][0x32c] ;  /* 0x0000cb0000af7a02 */ /* 0x000fe80000000f00 */
[----:B------:R-:W-:Y:S11]  /*f0d0*/  ISETP.NE.AND P0, PT, R175, 0x1, PT ;  /* 0x00000001af00780c */ /* 0x000ff60003f05270 */
[----:B------:R-:W-:Y:S02]  /*f0e0*/  @!UPT UIADD3 URZ, URZ, URZ, URZ ;  /* 0x0000003f3f3ff290 */ /* 0x000fe4000fffe03f */
[----:B------:R-:W-:Y:S05]  /*f0f0*/  @P0 IMAD.HI.U32 R175, R169, c[0x0][0x330], RZ ;  /* 0x0000cc00a9af0a27 */ /* 0x000fea00078e00ff */
[----:B------:R-:W-:Y:S02]  /*f100*/  @P0 SHF.R.U32.HI R169, RZ, c[0x0][0x334], R175 ;  /* 0x0000cd00ffa90a19 */ /* 0x000fe400000116af */
.L_x_500:
[----:B------:R-:W-:Y:S05]  /*f110*/  BSYNC B0 ;  /* 0x0000000000007941 */ /* 0x000fea0003800000 */
.L_x_498:
[----:B------:R-:W-:Y:S05]  /*f120*/  IMAD R169, R169, c[0x0][0x32c], R174 ;  /* 0x0000cb00a9a97a24 */ /* 0x000fea00078e02ae */
[----:B------:R-:W-:Y:S02]  /*f130*/  IADD3 R175, R169, c[0x0][0x32c], RZ ;  /* 0x0000cb00a9af7a10 */ /* 0x000fe40007ffe0ff */
[----:B------:R-:W-:Y:S02]  /*f140*/  IMNMX R3, R3, R169, !PT ;  /* 0x000000a903037217 */ /* 0x000fe40007800200 */
[----:B------:R-:W-:Y:S02]  /*f150*/  IMNMX R167, R167, R175, PT ;  /* 0x000000afa7a77217 */ /* 0x000fe40003800200 */
.L_x_497:
[C---:B------:R-:W-:Y:S02]  /*f160*/  ISETP.GE.AND P0, PT, R168.reuse, 0x2, PT ;  /* 0x00000002a800780c */ /* 0x040fe40003f06270 */
[----:B------:R-:W-:Y:S02]  /*f170*/  ISETP.GE.AND P2, PT, R168, 0xa, PT ;  /* 0x0000000aa800780c */ /* 0x000fe40003f46270 */
[----:B------:R-:W-:Y:S02]  /*f180*/  P2R R192, PR, RZ, 0x1 ;  /* 0x00000001ffc07803 */ /* 0x000fe40000000000 */
[----:B------:R-:W-:Y:S02]  /*f190*/  ISETP.GT.AND P0, PT, R0, 0x1, !P0 ;  /* 0x000000010000780c */ /* 0x000fe40004704270 */
[----:B------:R-:W-:Y:S02]  /*f1a0*/  ISETP.GE.AND P1, PT, R168, 0x9, PT ;  /* 0x00000009a800780c */ /* 0x000fe40003f26270 */
[----:B------:R-:W-:Y:S02]  /*f1b0*/  ISETP.LT.OR P0, PT, R2, 0x2, P0 ;  /* 0x000000020200780c */ /* 0x000fe40000701670 */
[----:B------:R-:W-:Y:S02]  /*f1c0*/  P2R R175, PR, RZ, 0x2 ;  /* 0x00000002ffaf7803 */ /* 0x000fe40000000000 */
[----:B------:R-:W-:Y:S02]  /*f1d0*/  FSEL R193, R5, -INF , !P0 ;  /* 0xff80000005c17808 */ /* 0x000fe40004000000 */
[C---:B------:R-:W-:Y:S02]  /*f1e0*/  ISETP.GT.AND P0, PT, R0.reuse, 0x9, !P2 ;  /* 0x000000090000780c */ /* 0x040fe40005704270 */
[----:B------:R-:W-:Y:S02]  /*f1f0*/  ISETP.GT.AND P1, PT, R0, 0x8, !P1 ;  /* 0x000000080000780c */ /* 0x000fe40004f24270 */
[----:B------:R-:W-:Y:S02]  /*f200*/  P2R R169, PR, RZ, 0x4 ;  /* 0x00000004ffa97803 */ /* 0x000fe40000000000 */
[----:B------:R-:W-:Y:S02]  /*f210*/  ISETP.LT.OR P0, PT, R2, 0xa, P0 ;  /* 0x0000000a0200780c */ /* 0x000fe40000701670 */
[----:B------:R-:W-:Y:S02]  /*f220*/  ISETP.GE.AND P2, PT, R168, 0x11, PT ;  /* 0x00000011a800780c */ /* 0x000fe40003f46270 */
[----:B------:R-:W-:Y:S02]  /*f230*/  ISETP.LT.OR P1, PT, R2, 0x9, P1 ;  /* 0x000000090200780c */ /* 0x000fe40000f21670 */
[----:B------:R-:W-:Y:S02]  /*f240*/  FSEL R195, R17, -INF , !P0 ;  /* 0xff80000011c37808 */ /* 0x000fe40004000000 */
[----:B------:R-:W-:Y:S02]  /*f250*/  ISETP.GT.AND P0, PT, R0, 0x10, !P2 ;  /* 0x000000100000780c */ /* 0x000fe40005704270 */
[----:B------:R-:W-:Y:S02]  /*f260*/  FSEL R194, R16, -INF , !P1 ;  /* 0xff80000010c27808 */ /* 0x000fe40004800000 */
        /* <DEDUP_REMOVED lines=19> */
[----:B------:R-:W-:Y:S02]  /*f3a0*/  ISETP.GE.AND P6, PT, R168, 0x22, PT ;  /* 0x00000022a800780c */ /* 0x000fe40003fc6270 */
        /* <DEDUP_REMOVED lines=10> */
[----:B------:R-:W-:Y:S04]  /*f450*/  ISETP.LT.OR P0, PT, R2, 0x29, P0 ;  /* 0x000000290200780c */ /* 0x000fe80000701670 */
[----:B------:R-:W-:Y:S02]  /*f460*/  FSEL R216, R48, -INF , !P0 ;  /* 0xff80000030d87808 */ /* 0x000fe40004000000 */
[----:B------:R-:W-:Y:S04]  /*f470*/  ISETP.GT.AND P0, PT, R0, RZ, !P2 ;  /* 0x000000ff0000720c */ /* 0x000fe80005704270 */
[----:B------:R-:W-:Y:S04]  /*f480*/  ISETP.LT.OR P0, PT, R2, 0x1, P0 ;  /* 0x000000010200780c */ /* 0x000fe80000701670 */
[----:B------:R-:W-:Y:S02]  /*f490*/  FSEL R32, R4, -INF , !P0 ;  /* 0xff80000004207808 */ /* 0x000fe40004000000 */
[----:B------:R-:W-:Y:S01]  /*f4a0*/  ISETP.GE.AND P0, PT, R168, 0x2a, PT ;  /* 0x0000002aa800780c */ /* 0x000fe20003f06270 */
[----:B------:R-:W1:Y:S03]  /*f4b0*/  SHFL.IDX PT, R4, R171, 0x2, 0x1c1f ;  /* 0x005c1f00ab047f89 */ /* 0x000e6600000e0000 */
[----:B------:R-:W-:Y:S04]  /*f4c0*/  ISETP.GT.AND P2, PT, R0, 0x29, !P0 ;  /* 0x000000290000780c */ /* 0x000fe80004744270 */
[----:B------:R-:W-:Y:S04]  /*f4d0*/  ISETP.LT.OR P2, PT, R2, 0x2a, P2 ;  /* 0x0000002a0200780c */ /* 0x000fe80001741670 */
[----:B------:R-:W-:Y:S02]  /*f4e0*/  FSEL R215, R49, -INF , !P2 ;  /* 0xff80000031d77808 */ /* 0x000fe40005000000 */
[----:B------:R-:W-:Y:S01]  /*f4f0*/  PLOP3.LUT P2, PT, PT, PT, UP2, 0x40, 0x0 ;  /* 0x000000000000781c */ /* 0x000fe20003f4e828 */
[--C-:B-1----:R-:W-:Y:S02]  /*f500*/  IMAD.IADD R2, R172, 0x1, R4.reuse ;  /* 0x00000001ac027824 */ /* 0x102fe400078e0204 */
[----:B------:R-:W-:Y:S10]  /*f510*/  IMAD.IADD R0, R173, 0x1, R4 ;  /* 0x00000001ad007824 */ /* 0x000ff400078e0204 */
        /* <DEDUP_REMOVED lines=15> */
.L_x_503:
[----:B------:R-:W-:Y:S04]  /*f610*/  MOV R33, c[0x0][0x32c] ;  /* 0x0000cb0000217a02 */ /* 0x000fe80000000f00 */
[----:B------:R-:W-:Y:S11]  /*f620*/  ISETP.NE.AND P2, PT, R33, 0x1, PT ;  /* 0x000000012100780c */ /* 0x000ff60003f45270 */
[----:B------:R-:W-:Y:S02]  /*f630*/  @!UPT UIADD3 URZ, URZ, URZ, URZ ;  /* 0x0000003f3f3ff290 */ /* 0x000fe4000fffe03f */
[----:B------:R-:W-:Y:S05]  /*f640*/  @P2 IMAD.HI.U32 R33, R4, c[0x0][0x330], RZ ;  /* 0x0000cc0004212a27 */ /* 0x000fea00078e00ff */
[----:B------:R-:W-:Y:S02]  /*f650*/  @P2 SHF.R.U32.HI R4, RZ, c[0x0][0x334], R33 ;  /* 0x0000cd00ff042a19 */ /* 0x000fe40000011621 */
.L_x_504:
[----:B------:R-:W-:Y:S05]  /*f660*/  BSYNC B0 ;  /* 0x0000000000007941 */ /* 0x000fea0003800000 */
.L_x_502:
[----:B------:R-:W-:Y:S05]  /*f670*/  IMAD R4, R4, c[0x0][0x32c], R174 ;  /* 0x0000cb0004047a24 */ /* 0x000fea00078e02ae */
[----:B------:R-:W-:Y:S02]  /*f680*/  IADD3 R33, R4, c[0x0][0x32c], RZ ;  /* 0x0000cb0004217a10 */ /* 0x000fe40007ffe0ff */
[----:B------:R-:W-:Y:S02]  /*f690*/  IMNMX R0, R0, R4, !PT ;  /* 0x0000000400007217 */ /* 0x000fe40007800200 */
[----:B------:R-:W-:Y:S02]  /*f6a0*/  IMNMX R2, R2, R33, PT ;  /* 0x0000002102027217 */ /* 0x000fe40003800200 */
.L_x_501:
[----:B------:R-:W-:Y:S02]  /*f6b0*/  ISETP.NE.AND P2, PT, R175, RZ, PT ;  /* 0x000000ffaf00720c */ /* 0x000fe40003f45270 */
[----:B------:R-:W-:Y:S02]  /*f6c0*/  P2R R48, PR, RZ, 0x10 ;  /* 0x00000010ff307803 */ /* 0x000fe40000000000 */
[----:B------:R-:W-:Y:S02]  /*f6d0*/  ISETP.GT.AND P2, PT, R3, 0x8, !P2 ;  /* 0x000000080300780c */ /* 0x000fe40005744270 */
[----:B------:R-:W-:Y:S02]  /*f6e0*/  ISETP.NE.AND P4, PT, R21, RZ, PT ;  /* 0x000000ff1500720c */ /* 0x000fe40003f85270 */
[----:B------:R-:W-:Y:S02]  /*f6f0*/  ISETP.LT.OR P2, PT, R167, 0x9, P2 ;  /* 0x00000009a700780c */ /* 0x000fe40001741670 */
[----:B------:R-:W-:Y:S02]  /*f700*/  P2R R37, PR, RZ, 0x8 ;  /* 0x00000008ff257803 */ /* 0x000fe40000000000 */
[----:B------:R-:W-:Y:S02]  /*f710*/  FSEL R33, R18, -INF , !P2 ;  /* 0xff80000012217808 */ /* 0x000fe40005000000 */
[----:B------:R-:W-:Y:S02]  /*f720*/  ISETP.NE.AND P2, PT, R169, RZ, PT ;  /* 0x000000ffa900720c */ /* 0x000fe40003f45270 */
[----:B------:R-:W-:Y:S02]  /*f730*/  ISETP.NE.AND P3, PT, R20, RZ, PT ;  /* 0x000000ff1400720c */ /* 0x000fe40003f65270 */
[----:B------:R-:W-:Y:S02]  /*f740*/  ISETP.GT.AND P2, PT, R3, 0x9, !P2 ;  /* 0x000000090300780c */ /* 0x000fe40005744270 */
[----:B------:R-:W-:Y:S02]  /*f750*/  P2R R4, PR, RZ, 0x10 ;  /* 0x00000010ff047803 */ /* 0x000fe40000000000 */
        /* <DEDUP_REMOVED lines=23> */
[----:B------:R-:W-:Y:S04]  /*f8d0*/  ISETP.NE.AND P2, PT, R192, RZ, PT ;  /* 0x000000ffc000720c */ /* 0x000fe80003f45270 */
        /* <DEDUP_REMOVED lines=9> */
[----:B------:R-:W-:Y:S02]  /*f970*/  ISETP.GT.AND P2, PT, R3, 0x29, !P0 ;  /* 0x000000290300780c */ /* 0x000fe40004744270 */
[----:B------:R-:W1:Y:S02]  /*f980*/  SHFL.IDX PT, R3, R171, 0x3, 0x1c1f ;  /* 0x007c1f00ab037f89 */ /* 0x000e6400000e0000 */
[----:B------:R-:W-:Y:S04]  /*f990*/  ISETP.LT.OR P2, PT, R167, 0x2a, P2 ;  /* 0x0000002aa700780c */ /* 0x000fe80001741670 */
[----:B------:R-:W-:Y:S02]  /*f9a0*/  FSEL R214, R51, -INF , !P2 ;  /* 0xff80000033d67808 */ /* 0x000fe40005000000 */
[----:B------:R-:W-:Y:S02]  /*f9b0*/  ISETP.GT.AND P2, PT, R0, RZ, !P4 ;  /* 0x000000ff0000720c */ /* 0x000fe40006744270 */
        /* <DEDUP_REMOVED lines=40> */
[----:B------:R-:W-:Y:S01]  /*fc40*/  ISETP.GT.AND P2, PT, R0, 0x29, !P0 ;  /* 0x000000290000780c */ /* 0x000fe20004744270 */
[--C-:B-1----:R-:W-:Y:S03]  /*fc50*/  IMAD.IADD R0, R173, 0x1, R3.reuse ;  /* 0x00000001ad007824 */ /* 0x102fe600078e0203 */
[----:B------:R-:W-:Y:S01]  /*fc60*/  ISETP.LT.OR P2, PT, R2, 0x2a, P2 ;  /* 0x0000002a0200780c */ /* 0x000fe20001741670 */
[----:B------:R-:W-:Y:S03]  /*fc70*/  IMAD.IADD R2, R172, 0x1, R3 ;  /* 0x00000001ac027824 */ /* 0x000fe600078e0203 */
        /* <DEDUP_REMOVED lines=18> */
.L_x_507:
[----:B------:R-:W-:Y:S04]  /*fda0*/  MOV R4, c[0x0][0x32c] ;  /* 0x0000cb0000047a02 */ /* 0x000fe80000000f00 */
[----:B------:R-:W-:Y:S11]  /*fdb0*/  ISETP.NE.AND P2, PT, R4, 0x1, PT ;  /* 0x000000010400780c */ /* 0x000ff60003f45270 */
[----:B------:R-:W-:Y:S02]  /*fdc0*/  @!UPT UIADD3 URZ, URZ, URZ, URZ ;  /* 0x0000003f3f3ff290 */ /* 0x000fe4000fffe03f */
[----:B------:R-:W-:Y:S05]  /*fdd0*/  @P2 IMAD.HI.U32 R4, R3, c[0x0][0x330], RZ ;  /* 0x0000cc0003042a27 */ /* 0x000fea00078e00ff */
[----:B------:R-:W-:Y:S02]  /*fde0*/  @P2 SHF.R.U32.HI R3, RZ, c[0x0][0x334], R4 ;  /* 0x0000cd00ff032a19 */ /* 0x000fe40000011604 */
.L_x_508:
[----:B------:R-:W-:Y:S05]  /*fdf0*/  BSYNC B0 ;  /* 0x0000000000007941 */ /* 0x000fea0003800000 */
.L_x_506:
[----:B------:R-:W-:Y:S05]  /*fe00*/  IMAD R174, R3, c[0x0][0x32c], R174 ;  /* 0x0000cb0003ae7a24 */ /* 0x000fea00078e02ae */
[----:B------:R-:W-:Y:S02]  /*fe10*/  IADD3 R3, R174, c[0x0][0x32c], RZ ;  /* 0x0000cb00ae037a10 */ /* 0x000fe40007ffe0ff */
[----:B------:R-:W-:Y:S02]  /*fe20*/  IMNMX R0, R0, R174, !PT ;  /* 0x000000ae00007217 */ /* 0x000fe40007800200 */
[----:B------:R-:W-:Y:S02]  /*fe30*/  IMNMX R2, R2, R3, PT ;  /* 0x0000000302027217 */ /* 0x000fe40003800200 */
.L_x_505:
[----:B------:R-:W-:Y:S02]  /*fe40*/  ISETP.NE.AND P2, PT, R17, RZ, PT ;  /* 0x000000ff1100720c */ /* 0x000fe40003f45270 */
[----:B------:R-:W-:Y:S02]  /*fe50*/  FMNMX.FTZ R3, R6, R165, !PT ;  /* 0x000000a506037209 */ /* 0x000fe40007810000 */
[----:B------:R-:W-:Y:S02]  /*fe60*/  ISETP.GT.AND P2, PT, R0, RZ, !P2 ;  /* 0x000000ff0000720c */ /* 0x000fe40005744270 */
        /* <DEDUP_REMOVED lines=40> */
[----:B------:R-:W-:Y:S02]  /*100f0*/  FMNMX.FTZ R3, R208, R3, !PT ;  /* 0x00000003d0037209 */ /* 0x000fe40007810000 */
[----:B------:R-:W-:Y:S02]  /*10100*/  FMNMX.FTZ R169, R215, R169, !PT ;  /* 0x000000a9d7a97209 */ /* 0x000fe40007810000 */
[----:B------:R-:W-:Y:S02]  /*10110*/  FSEL R44, R27, -INF , !P2 ;  /* 0xff8000001b2c7808 */ /* 0x000fe40005000000 */
[----:B------:R-:W-:Y:S01]  /*10120*/  FMNMX.FTZ R3, R211, R3, !PT ;  /* 0x00000003d3037209 */ /* 0x000fe20007810000 */
[----:B------:R-:W1:Y:S01]  /*10130*/  SHFL.BFLY PT, R5, R169, 0x2, 0x1f ;  /* 0x0c401f00a9057f89 */ /* 0x000e6200000e0000 */
[----:B------:R-:W-:Y:S02]  /*10140*/  ISETP.NE.AND P2, PT, R21, RZ, PT ;  /* 0x000000ff1500720c */ /* 0x000fe40003f45270 */
[----:B------:R-:W-:Y:S02]  /*10150*/  FMNMX.FTZ R4, R18, R166, !PT ;  /* 0x000000a612047209 */ /* 0x000fe40007810000 */
[----:B------:R-:W-:Y:S02]  /*10160*/  FMNMX.FTZ R3, R214, R3, !PT ;  /* 0x00000003d6037209 */ /* 0x000fe40007810000 */
[----:B------:R-:W-:Y:S02]  /*10170*/  ISETP.GT.AND P2, PT, R0, 0x18, !P2 ;  /* 0x000000180000780c */ /* 0x000fe40005744270 */
[----:B------:R-:W-:Y:S01]  /*10180*/  FMNMX.FTZ R4, R9, R4, !PT ;  /* 0x0000000409047209 */ /* 0x000fe20007810000 */
[----:B------:R-:W2:Y:S01]  /*10190*/  SHFL.BFLY PT, R168, R3, 0x2, 0x1f ;  /* 0x0c401f0003a87f89 */ /* 0x000ea200000e0000 */
        /* <DEDUP_REMOVED lines=11> */
[----:B------:R-:W-:Y:S02]  /*10250*/  ISETP.GT.AND P1, PT, R0, 0x20, !P1 ;  /* 0x000000200000780c */ /* 0x000fe40004f24270 */
[----:B-1----:R-:W-:Y:S02]  /*10260*/  FMNMX.FTZ R169, R169, R5, !PT ;  /* 0x00000005a9a97209 */ /* 0x002fe40007810000 */
[----:B------:R-:W-:Y:S02]  /*10270*/  FMNMX.FTZ R4, R206, R4, !PT ;  /* 0x00000004ce047209 */ /* 0x000fe40007810000 */
[----:B--2---:R-:W-:Y:S01]  /*10280*/  FMNMX.FTZ R168, R3, R168, !PT ;  /* 0x000000a803a87209 */ /* 0x004fe20007810000 */
[----:B------:R-:W1:Y:S01]  /*10290*/  SHFL.BFLY PT, R5, R169, 0x1, 0x1f ;  /* 0x0c201f00a9057f89 */ /* 0x000e6200000e0000 */
[----:B------:R-:W-:Y:S02]  /*102a0*/  FMNMX.FTZ R3, R212, R4, !PT ;  /* 0x00000004d4037209 */ /* 0x000fe40007810000 */
[----:B------:R-:W-:Y:S02]  /*102b0*/  ISETP.LT.OR P1, PT, R2, 0x21, P1 ;  /* 0x000000210200780c */ /* 0x000fe40000f21670 */
[----:B------:R-:W-:Y:S02]  /*102c0*/  FMNMX.FTZ R3, R213, R3, !PT ;  /* 0x00000003d5037209 */ /* 0x000fe40007810000 */
[----:B------:R-:W-:Y:S01]  /*102d0*/  FSEL R173, R42, -INF , !P1 ;  /* 0xff8000002aad7808 */ /* 0x000fe20004800000 */
[----:B------:R-:W2:Y:S01]  /*102e0*/  SHFL.BFLY PT, R7, R168, 0x1, 0x1f ;  /* 0x0c201f00a8077f89 */ /* 0x000ea200000e0000 */
[----:B------:R-:W-:Y:S02]  /*102f0*/  FMNMX.FTZ R3, R217, R3, !PT ;  /* 0x00000003d9037209 */ /* 0x000fe40007810000 */
[----:B------:R-:W-:Y:S02]  /*10300*/  ISETP.GT.AND P6, PT, R0, 0x21, !P6 ;  /* 0x000000210000780c */ /* 0x000fe400077c4270 */
[----:B------:R-:W-:Y:S02]  /*10310*/  FMNMX.FTZ R3, R218, R3, !PT ;  /* 0x00000003da037209 */ /* 0x000fe40007810000 */
[C---:B------:R-:W-:Y:S02]  /*10320*/  ISETP.GT.AND P5, PT, R0.reuse, 0x28, !P5 ;  /* 0x000000280000780c */ /* 0x040fe40006fa4270 */
[----:B------:R-:W-:Y:S01]  /*10330*/  ISETP.GT.AND P0, PT, R0, 0x29, !P0 ;  /* 0x000000290000780c */ /* 0x000fe20004704270 */
[----:B------:R-:W3:Y:S01]  /*10340*/  SHFL.BFLY PT, R8, R3, 0x2, 0x1f ;  /* 0x0c401f0003087f89 */ /* 0x000ee200000e0000 */
[C---:B------:R-:W-:Y:S02]  /*10350*/  ISETP.LT.OR P6, PT, R2.reuse, 0x22, P6 ;  /* 0x000000220200780c */ /* 0x040fe400037c1670 */
[C---:B------:R-:W-:Y:S02]  /*10360*/  ISETP.LT.OR P0, PT, R2.reuse, 0x2a, P0 ;  /* 0x0000002a0200780c */ /* 0x040fe40000701670 */
[----:B------:R-:W-:Y:S02]  /*10370*/  FSEL R172, R43, -INF , !P6 ;  /* 0xff8000002bac7808 */ /* 0x000fe40007000000 */
[----:B-1----:R-:W-:Y:S02]  /*10380*/  FMNMX.FTZ R169, R169, R5, !PT ;  /* 0x00000005a9a97209 */ /* 0x002fe40007810000 */
[----:B------:R-:W-:Y:S02]  /*10390*/  FSEL R22, R47, -INF , !P0 ;  /* 0xff8000002f167808 */ /* 0x000fe40004000000 */
[C---:B------:R-:W-:Y:S01]  /*103a0*/  FSETP.NEU.FTZ.AND P2, PT, R169.reuse, -INF , PT ;  /* 0xff800000a900780b */ /* 0x040fe20003f5d000 */
[----:B------:R-:W-:Y:S01]  /*103b0*/  FMUL.FTZ R23, R169, c[0x0][0x2d0] ;  /* 0x0000b400a9177a20 */ /* 0x000fe20000410000 */
[----:B------:R-:W-:Y:S02]  /*103c0*/  ISETP.LT.OR P5, PT, R2, 0x29, P5 ;  /* 0x000000290200780c */ /* 0x000fe40002fa1670 */
[----:B--2---:R-:W-:Y:S02]  /*103d0*/  FMNMX.FTZ R168, R168, R7, !PT ;  /* 0x00000007a8a87209 */ /* 0x004fe40007810000 */
[----:B------:R-:W-:Y:S02]  /*103e0*/  FSEL R23, R23, RZ, P2 ;  /* 0x000000ff17177208 */ /* 0x000fe40001000000 */
[C---:B------:R-:W-:Y:S01]  /*103f0*/  FSETP.NEU.FTZ.AND P1, PT, R168.reuse, -INF , PT ;  /* 0xff800000a800780b */ /* 0x040fe20003f3d000 */
[----:B------:R-:W-:Y:S01]  /*10400*/  FMUL.FTZ R48, R168, c[0x0][0x2d0] ;  /* 0x0000b400a8307a20 */ /* 0x000fe20000410000 */
[----:B------:R-:W-:Y:S01]  /*10410*/  FSEL R174, R46, -INF , !P5 ;  /* 0xff8000002eae7808 */ /* 0x000fe20006800000 */
[--C-:B------:R-:W-:Y:S02]  /*10420*/  FFMA.FTZ R4, R32, c[0x0][0x2d0], -R23.reuse ;  /* 0x0000b40020047a23 */ /* 0x100fe40000010817 */
[--C-:B------:R-:W-:Y:S01]  /*10430*/  FFMA.FTZ R5, R193, c[0x0][0x2d0], -R23.reuse ;  /* 0x0000b400c1057a23 */ /* 0x100fe20000010817 */
[----:B---3--:R-:W-:Y:S01]  /*10440*/  FMNMX.FTZ R3, R3, R8, !PT ;  /* 0x0000000803037209 */ /* 0x008fe20007810000 */
[----:B------:R1:W-:Y:S01]  /*10450*/  MUFU.EX2 R192, R4 ;  /* 0x0000000400c07308 */ /* 0x0003e20000000800 */
[----:B------:R-:W-:Y:S01]  /*10460*/  FSEL R48, R48, RZ, P1 ;  /* 0x000000ff30307208 */ /* 0x000fe20000800000 */
[--C-:B------:R-:W-:Y:S02]  /*10470*/  FFMA.FTZ R40, R198, c[0x0][0x2d0], -R23.reuse ;  /* 0x0000b400c6287a23 */ /* 0x100fe40000010817 */
[----:B------:R-:W2:Y:S02]  /*10480*/  SHFL.BFLY PT, R167, R3, 0x1, 0x1f ;  /* 0x0c201f0003a77f89 */ /* 0x000ea400000e0000 */
[--C-:B------:R-:W-:Y:S04]  /*10490*/  FFMA.FTZ R0, R19, c[0x0][0x2d0], -R48.reuse ;  /* 0x0000b40013007a23 */ /* 0x100fe80000010830 */
[----:B------:R3:W-:Y:S10]  /*104a0*/  MUFU.EX2 R25, R5 ;  /* 0x0000000500197308 */ /* 0x0007f40000000800 */
[----:B------:R-:W-:Y:S01]  /*104b0*/  MUFU.EX2 R175, R0 ;  /* 0x0000000000af7308 */ /* 0x000fe20000000800 */
[----:B-1----:R-:W-:Y:S04]  /*104c0*/  FMNMX.FTZ R4, R10, R170, !PT ;  /* 0x000000aa0a047209 */ /* 0x002fe80007810000 */
[----:B------:R-:W-:Y:S02]  /*104d0*/  FMNMX.FTZ R4, R11, R4, !PT ;  /* 0x000000040b047209 */ /* 0x000fe40007810000 */
[----:B--2---:R-:W-:Y:S01]  /*104e0*/  FMNMX.FTZ R167, R3, R167, !PT ;  /* 0x000000a703a77209 */ /* 0x004fe20007810000 */
[--C-:B------:R-:W-:Y:S02]  /*104f0*/  FFMA.FTZ R3, R36, c[0x0][0x2d0], -R48.reuse ;  /* 0x0000b40024037a23 */ /* 0x100fe40000010830 */
[----:B------:R1:W-:Y:S01]  /*10500*/  MUFU.EX2 R223, R40 ;  /* 0x0000002800df7308 */ /* 0x0003e20000000800 */
[----:B------:R-:W-:Y:S01]  /*10510*/  LDSM.16.MT88.4 R36, [R226+0x100] ;  /* 0x00010000e224783b */ /* 0x000fe20000004200 */
[----:B---3--:R-:W-:Y:S01]  /*10520*/  FMNMX.FTZ R5, R14, R4, !PT ;  /* 0x000000040e057209 */ /* 0x008fe20007810000 */
[--C-:B------:R-:W-:Y:S01]  /*10530*/  FFMA.FTZ R4, R194, c[0x0][0x2d0], -R23.reuse ;  /* 0x0000b400c2047a23 */ /* 0x100fe20000010817 */
[C---:B------:R-:W-:Y:S01]  /*10540*/  FSETP.NEU.FTZ.AND P0, PT, R167.reuse, -INF , PT ;  /* 0xff800000a700780b */ /* 0x040fe20003f1d000 */
[----:B------:R-:W-:Y:S01]  /*10550*/  FMUL.FTZ R49, R167, c[0x0][0x2d0] ;  /* 0x0000b400a7317a20 */ /* 0x000fe20000410000 */
[----:B------:R-:W-:Y:S04]  /*10560*/  FMNMX.FTZ R5, R15, R5, !PT ;  /* 0x000000050f057209 */ /* 0x000fe80007810000 */
[----:B------:R2:W-:Y:S01]  /*10570*/  MUFU.EX2 R24, R4 ;  /* 0x0000000400187308 */ /* 0x0005e20000000800 */
[----:B------:R-:W-:Y:S09]  /*10580*/  FSEL R49, R49, RZ, P0 ;  /* 0x000000ff31317208 */ /* 0x000ff20000000000 */
[----:B------:R3:W-:Y:S01]  /*10590*/  MUFU.EX2 R42, R3 ;  /* 0x00000003002a7308 */ /* 0x0007e20000000800 */
[--C-:B-1----:R-:W-:Y:S09]  /*105a0*/  FFMA.FTZ R40, R197, c[0x0][0x2d0], -R48.reuse ;  /* 0x0000b400c5287a23 */ /* 0x102ff20000010830 */
[----:B------:R1:W-:Y:S01]  /*105b0*/  MUFU.EX2 R222, R40 ;  /* 0x0000002800de7308 */ /* 0x0003e20000000800 */
[----:B--2---:R-:W-:Y:S01]  /*105c0*/  FMNMX.FTZ R4, R41, R5, !PT ;  /* 0x0000000529047209 */ /* 0x004fe20007810000 */
[----:B------:R-:W-:Y:S03]  /*105d0*/  FFMA.FTZ R5, R195, c[0x0][0x2d0], -R23 ;  /* 0x0000b400c3057a23 */ /* 0x000fe60000010817 */
[----:B------:R-:W-:Y:S05]  /*105e0*/  FMNMX.FTZ R4, R44, R4, !PT ;  /* 0x000000042c047209 */ /* 0x000fea0007810000 */
[----:B------:R2:W-:Y:S01]  /*105f0*/  MUFU.EX2 R194, R5 ;  /* 0x0000000500c27308 */ /* 0x0005e20000000800 */
[----:B---3--:R-:W-:Y:S09]  /*10600*/  FFMA.FTZ R3, R18, c[0x0][0x2d0], -R49 ;  /* 0x0000b40012037a23 */ /* 0x008ff20000010831 */
[----:B------:R3:W-:Y:S01]  /*10610*/  MUFU.EX2 R251, R3 ;  /* 0x0000000300fb7308 */ /* 0x0007e20000000800 */
[----:B-1----:R-:W-:Y:S09]  /*10620*/  FFMA.FTZ R40, R202, c[0x0][0x2d0], -R23 ;  /* 0x0000b400ca287a23 */ /* 0x002ff20000010817 */
[----:B------:R1:W-:Y:S01]  /*10630*/  MUFU.EX2 R219, R40 ;  /* 0x0000002800db7308 */ /* 0x0003e20000000800 */
[----:B--2---:R-:W-:Y:S01]  /*10640*/  FMNMX.FTZ R5, R171, R4, !PT ;  /* 0x00000004ab057209 */ /* 0x004fe20007810000 */
[--C-:B------:R-:W-:Y:S03]  /*10650*/  FFMA.FTZ R4, R6, c[0x0][0x2d0], -R48.reuse ;  /* 0x0000b40006047a23 */ /* 0x100fe60000010830 */
[----:B------:R-:W-:Y:S05]  /*10660*/  FMNMX.FTZ R5, R45, R5, !PT ;  /* 0x000000052d057209 */ /* 0x000fea0007810000 */
[----:B------:R2:W-:Y:S01]  /*10670*/  MUFU.EX2 R28, R4 ;  /* 0x00000004001c7308 */ /* 0x0005e20000000800 */
[--C-:B---3--:R-:W-:Y:S09]  /*10680*/  FFMA.FTZ R3, R9, c[0x0][0x2d0], -R49.reuse ;  /* 0x0000b40009037a23 */ /* 0x108ff20000010831 */
[----:B------:R-:W3:Y:S01]  /*10690*/  MUFU.EX2 R252, R3 ;  /* 0x0000000300fc7308 */ /* 0x000ee20000000800 */
[--C-:B-1----:R-:W-:Y:S09]  /*106a0*/  FFMA.FTZ R40, R201, c[0x0][0x2d0], -R48.reuse ;  /* 0x0000b400c9287a23 */ /* 0x102ff20000010830 */
[----:B------:R1:W-:Y:S01]  /*106b0*/  MUFU.EX2 R202, R40 ;  /* 0x0000002800ca7308 */ /* 0x0003e20000000800 */
[----:B--2---:R-:W-:Y:S04]  /*106c0*/  FMNMX.FTZ R4, R173, R5, !PT ;  /* 0x00000005ad047209 */ /* 0x004fe80007810000 */
[----:B------:R-:W-:Y:S01]  /*106d0*/  FMNMX.FTZ R2, R172, R4, !PT ;  /* 0x00000004ac027209 */ /* 0x000fe20007810000 */
[--C-:B------:R-:W-:Y:S03]  /*106e0*/  FFMA.FTZ R4, R12, c[0x0][0x2d0], -R49.reuse ;  /* 0x0000b4000c047a23 */ /* 0x100fe60000010831 */
[----:B------:R-:W-:Y:S01]  /*106f0*/  FMNMX.FTZ R0, R174, R2, !PT ;  /* 0x00000002ae007209 */ /* 0x000fe20007810000 */
[----:B------:R-:W-:Y:S01]  /*10700*/  FFMA.FTZ R2, R33, c[0x0][0x2d0], -R48 ;  /* 0x0000b40021027a23 */ /* 0x000fe20000010830 */
[----:B------:R-:W-:Y:S01]  /*10710*/  MUFU.EX2 R250, R4 ;  /* 0x0000000400fa7308 */ /* 0x000fe20000000800 */
[----:B---3--:R-:W-:Y:S02]  /*10720*/  F2FP.BF16.PACK_AB R32, R252, R251 ;  /* 0x000000fbfc20723e */ /* 0x008fe400000010ff */
[----:B------:R-:W-:Y:S07]  /*10730*/  FMNMX.FTZ R0, R22, R0, !PT ;  /* 0x0000000016007209 */ /* 0x000fee0007810000 */
[----:B------:R2:W3:Y:S01]  /*10740*/  MUFU.EX2 R193, R2 ;  /* 0x0000000200c17308 */ /* 0x0004e20000000800 */
[--C-:B-1----:R-:W-:Y:S01]  /*10750*/  FFMA.FTZ R40, R204, c[0x0][0x2d0], -R49.reuse ;  /* 0x0000b400cc287a23 */ /* 0x102fe20000010831 */
[----:B------:R-:W-:Y:S01]  /*10760*/  MOV R204, R42 ;  /* 0x0000002a00cc7202 */ /* 0x000fe20000000f00 */
[----:B--2---:R-:W1:Y:S01]  /*10770*/  SHFL.BFLY PT, R2, R0, 0x2, 0x1f ;  /* 0x0c401f0000027f89 */ /* 0x004e6200000e0000 */
[----:B---3--:R-:W-:Y:S02]  /*10780*/  F2FP.BF16.PACK_AB R27, R42, R193 ;  /* 0x000000c12a1b723e */ /* 0x008fe400000010ff */
[----:B-1----:R-:W-:Y:S01]  /*10790*/  FMNMX.FTZ R3, R0, R2, !PT ;  /* 0x0000000200037209 */ /* 0x002fe20007810000 */
[----:B------:R-:W-:Y:S01]  /*107a0*/  FFMA.FTZ R2, R13, c[0x0][0x2d0], -R49 ;  /* 0x0000b4000d027a23 */ /* 0x000fe20000010831 */
[----:B------:R-:W-:Y:S03]  /*107b0*/  FSEL R0, R169, RZ, P2 ;  /* 0x000000ffa9007208 */ /* 0x000fe60001000000 */
[----:B------:R1:W2:Y:S01]  /*107c0*/  MUFU.EX2 R195, R2 ;  /* 0x0000000200c37308 */ /* 0x0002a20000000800 */
[----:B------:R-:W3:Y:S01]  /*107d0*/  SHFL.BFLY PT, R4, R3, 0x1, 0x1f ;  /* 0x0c201f0003047f89 */ /* 0x000ee200000e0000 */
[----:B------:R-:W-:Y:S01]  /*107e0*/  FADD.FTZ R0, -R0, R164 ;  /* 0x000000a400007221 */ /* 0x000fe20000010100 */
[----:B------:R-:W-:Y:S03]  /*107f0*/  MOV R164, R28 ;  /* 0x0000001c00a47202 */ /* 0x000fe60000000f00 */
[----:B------:R-:W-:Y:S03]  /*10800*/  FMUL.FTZ R0, R0, c[0x0][0x2d0] ;  /* 0x0000b40000007a20 */ /* 0x000fe60000410000 */
[----:B------:R-:W4:Y:S01]  /*10810*/  LDSM.16.MT88.4 R28, [R225+0x100] ;  /* 0x00010000e11c783b */ /* 0x000f220000004200 */
[----:B------:R5:W5:Y:S01]  /*10820*/  MUFU.EX2 R21, R0 ;  /* 0x0000000000157308 */ /* 0x000b620000000800 */
[----:B-1----:R-:W-:Y:S02]  /*10830*/  FSEL R2, R168, RZ, P1 ;  /* 0x000000ffa8027208 */ /* 0x002fe40000800000 */
[----:B---3--:R-:W-:Y:S02]  /*10840*/  FMNMX.FTZ R3, R3, R4, !PT ;  /* 0x0000000403037209 */ /* 0x008fe40007810000 */
[----:B--2---:R-:W-:Y:S01]  /*10850*/  F2FP.BF16.PACK_AB R34, R195, R250 ;  /* 0x000000fac322723e */ /* 0x004fe200000010ff */
[----:B------:R-:W-:Y:S01]  /*10860*/  FADD.FTZ R2, -R2, R165 ;  /* 0x000000a502027221 */ /* 0x000fe20000010100 */
[----:B------:R-:W-:Y:S01]  /*10870*/  MOV R165, R25 ;  /* 0x0000001900a57202 */ /* 0x000fe20000000f00 */
[----:B------:R-:W-:Y:S01]  /*10880*/  FMUL.FTZ R50, R3, c[0x0][0x2d0] ;  /* 0x0000b40003327a20 */ /* 0x000fe20000410000 */
[----:B------:R-:W-:Y:S01]  /*10890*/  F2FP.BF16.PACK_AB R25, R175, R164 ;  /* 0x000000a4af19723e */ /* 0x000fe200000010ff */
[----:B------:R-:W-:Y:S01]  /*108a0*/  FMUL.FTZ R2, R2, c[0x0][0x2d0] ;  /* 0x0000b40002027a20 */ /* 0x000fe20000410000 */
[----:B-----5:R-:W-:Y:S01]  /*108b0*/  FSEL R0, R167, RZ, P0 ;  /* 0x000000ffa7007208 */ /* 0x020fe20000000000 */
[----:B------:R-:W-:Y:S01]  /*108c0*/  FMUL.FTZ R5, R21, R177 ;  /* 0x000000b115057220 */ /* 0x000fe20000410000 */
[----:B------:R-:W-:Y:S01]  /*108d0*/  FSETP.NEU.FTZ.AND P0, PT, R3, -INF , PT ;  /* 0xff8000000300780b */ /* 0x000fe20003f1d000 */
[----:B------:R-:W1:Y:S01]  /*108e0*/  MUFU.EX2 R20, R2 ;  /* 0x0000000200147308 */ /* 0x000e620000000800 */
[C---:B------:R-:W-:Y:S02]  /*108f0*/  FMUL.FTZ R16, R21.reuse, R188 ;  /* 0x000000bc15107220 */ /* 0x040fe40000410000 */
[----:B------:R-:W-:Y:S01]  /*10900*/  FADD.FTZ R0, -R0, R166 ;  /* 0x000000a600007221 */ /* 0x000fe20000010100 */
[----:B------:R-:W-:Y:S01]  /*10910*/  FSEL R50, R50, RZ, P0 ;  /* 0x000000ff32327208 */ /* 0x000fe20000000000 */
[----:B------:R-:W-:Y:S01]  /*10920*/  FMUL.FTZ R17, R21, R189 ;  /* 0x000000bd15117220 */ /* 0x000fe20000410000 */
[----:B------:R-:W-:Y:S01]  /*10930*/  MOV R166, R24 ;  /* 0x0000001800a67202 */ /* 0x000fe20000000f00 */
[----:B------:R-:W-:Y:S01]  /*10940*/  FMUL.FTZ R0, R0, c[0x0][0x2d0] ;  /* 0x0000b40000007a20 */ /* 0x000fe20000410000 */
[----:B------:R-:W-:Y:S01]  /*10950*/  F2FP.BF16.PACK_AB R24, R165, R192 ;  /* 0x000000c0a518723e */ /* 0x000fe200000010ff */
[--C-:B------:R-:W-:Y:S01]  /*10960*/  FFMA.FTZ R4, R14, c[0x0][0x2d0], -R50.reuse ;  /* 0x0000b4000e047a23 */ /* 0x100fe20000010832 */
[----:B------:R-:W-:Y:S01]  /*10970*/  F2FP.BF16.PACK_AB R26, R194, R166 ;  /* 0x000000a6c21a723e */ /* 0x000fe200000010ff */
[----:B------:R2:W3:Y:S01]  /*10980*/  MUFU.EX2 R2, R0 ;  /* 0x0000000000027308 */ /* 0x0004e20000000800 */
[C---:B------:R-:W-:Y:S02]  /*10990*/  FMUL.FTZ R132, R21.reuse, R132 ;  /* 0x0000008415847220 */ /* 0x040fe40000410000 */
[C---:B------:R-:W-:Y:S02]  /*109a0*/  FMUL.FTZ R133, R21.reuse, R133 ;  /* 0x0000008515857220 */ /* 0x040fe40000410000 */
[C---:B------:R-:W-:Y:S02]  /*109b0*/  FMUL.FTZ R144, R21.reuse, R144 ;  /* 0x0000009015907220 */ /* 0x040fe40000410000 */
[C---:B------:R-:W-:Y:S02]  /*109c0*/  FMUL.FTZ R145, R21.reuse, R145 ;  /* 0x0000009115917220 */ /* 0x040fe40000410000 */
[C---:B------:R-:W-:Y:S01]  /*109d0*/  FMUL.FTZ R148, R21.reuse, R148 ;  /* 0x0000009415947220 */ /* 0x040fe20000410000 */
[----:B------:R5:W-:Y:S01]  /*109e0*/  MUFU.EX2 R247, R4 ;  /* 0x0000000400f77308 */ /* 0x000be20000000800 */
[----:B------:R-:W-:Y:S02]  /*109f0*/  FMUL.FTZ R149, R21, R149 ;  /* 0x0000009515957220 */ /* 0x000fe40000410000 */
[C---:B-1----:R-:W-:Y:S02]  /*10a00*/  FMUL.FTZ R6, R20.reuse, R178 ;  /* 0x000000b214067220 */ /* 0x042fe40000410000 */
[C---:B------:R-:W-:Y:S02]  /*10a10*/  FMUL.FTZ R7, R20.reuse, R179 ;  /* 0x000000b314077220 */ /* 0x040fe40000410000 */
[C---:B------:R-:W-:Y:S02]  /*10a20*/  FMUL.FTZ R18, R20.reuse, R190 ;  /* 0x000000be14127220 */ /* 0x040fe40000410000 */
[C---:B------:R-:W-:Y:S02]  /*10a30*/  FMUL.FTZ R19, R20.reuse, R191 ;  /* 0x000000bf14137220 */ /* 0x040fe40000410000 */
[C---:B------:R-:W-:Y:S01]  /*10a40*/  FMUL.FTZ R134, R20.reuse, R134 ;  /* 0x0000008614867220 */ /* 0x040fe20000410000 */
[----:B------:R-:W-:Y:S01]  /*10a50*/  LDSM.16.MT88.4 R188, [R225+0x1100] ;  /* 0x00110000e1bc783b */ /* 0x000fe20000004200 */
[----:B------:R-:W-:Y:S02]  /*10a60*/  FMUL.FTZ R135, R20, R135 ;  /* 0x0000008714877220 */ /* 0x000fe40000410000 */
[--C-:B--2---:R-:W-:Y:S02]  /*10a70*/  FFMA.FTZ R0, R10, c[0x0][0x2d0], -R50.reuse ;  /* 0x0000b4000a007a23 */ /* 0x104fe40000010832 */
[C---:B---3--:R-:W-:Y:S02]  /*10a80*/  FMUL.FTZ R8, R2.reuse, R180 ;  /* 0x000000b402087220 */ /* 0x048fe40000410000 */
[----:B------:R1:W-:Y:S01]  /*10a90*/  MUFU.EX2 R245, R0 ;  /* 0x0000000000f57308 */ /* 0x0003e20000000800 */
[C---:B------:R-:W-:Y:S02]  /*10aa0*/  FMUL.FTZ R9, R2.reuse, R181 ;  /* 0x000000b502097220 */ /* 0x040fe40000410000 */
[C---:B------:R-:W-:Y:S02]  /*10ab0*/  FMUL.FTZ R12, R2.reuse, R184 ;  /* 0x000000b8020c7220 */ /* 0x040fe40000410000 */
[--C-:B-----5:R-:W-:Y:S02]  /*10ac0*/  FFMA.FTZ R4, R15, c[0x0][0x2d0], -R50.reuse ;  /* 0x0000b4000f047a23 */ /* 0x120fe40000010832 */
[C---:B------:R-:W-:Y:S02]  /*10ad0*/  FMUL.FTZ R13, R2.reuse, R185 ;  /* 0x000000b9020d7220 */ /* 0x040fe40000410000 */
[C---:B------:R-:W-:Y:S01]  /*10ae0*/  FMUL.FTZ R136, R2.reuse, R136 ;  /* 0x0000008802887220 */ /* 0x040fe20000410000 */
[----:B------:R2:W3:Y:S01]  /*10af0*/  MUFU.EX2 R248, R4 ;  /* 0x0000000400f87308 */ /* 0x0004e20000000800 */
[C---:B------:R-:W-:Y:S02]  /*10b00*/  FMUL.FTZ R137, R2.reuse, R137 ;  /* 0x0000008902897220 */ /* 0x040fe40000410000 */
[C---:B------:R-:W-:Y:S02]  /*10b10*/  FMUL.FTZ R140, R2.reuse, R140 ;  /* 0x0000008c028c7220 */ /* 0x040fe40000410000 */
[----:B------:R-:W-:Y:S02]  /*10b20*/  FMUL.FTZ R141, R2, R141 ;  /* 0x0000008d028d7220 */ /* 0x000fe40000410000 */
[C---:B------:R-:W-:Y:S02]  /*10b30*/  FMUL.FTZ R146, R20.reuse, R146 ;  /* 0x0000009214927220 */ /* 0x040fe40000410000 */
[C---:B------:R-:W-:Y:S02]  /*10b40*/  FMUL.FTZ R147, R20.reuse, R147 ;  /* 0x0000009314937220 */ /* 0x040fe40000410000 */
[C---:B------:R-:W-:Y:S02]  /*10b50*/  FMUL.FTZ R150, R20.reuse, R150 ;  /* 0x0000009614967220 */ /* 0x040fe40000410000 */
[----:B------:R-:W-:Y:S02]  /*10b60*/  FMUL.FTZ R151, R20, R151 ;  /* 0x0000009714977220 */ /* 0x000fe40000410000 */
[----:B-1----:R-:W-:Y:S02]  /*10b70*/  FFMA.FTZ R0, R11, c[0x0][0x2d0], -R50 ;  /* 0x0000b4000b007a23 */ /* 0x002fe40000010832 */
[C---:B------:R-:W-:Y:S02]  /*10b80*/  FMUL.FTZ R152, R2.reuse, R152 ;  /* 0x0000009802987220 */ /* 0x040fe40000410000 */
[----:B------:R1:W5:Y:S01]  /*10b90*/  MUFU.EX2 R246, R0 ;  /* 0x0000000000f67308 */ /* 0x0003620000000800 */
[C---:B------:R-:W-:Y:S02]  /*10ba0*/  FMUL.FTZ R153, R2.reuse, R153 ;  /* 0x0000009902997220 */ /* 0x040fe40000410000 */
[----:B------:R-:W-:Y:S02]  /*10bb0*/  FMUL.FTZ R156, R2, R156 ;  /* 0x0000009c029c7220 */ /* 0x000fe40000410000 */
[C---:B--2---:R-:W-:Y:S01]  /*10bc0*/  FMUL.FTZ R4, R21.reuse, R176 ;  /* 0x000000b015047220 */ /* 0x044fe20000410000 */
[----:B---3--:R-:W-:Y:S01]  /*10bd0*/  F2FP.BF16.PACK_AB R35, R248, R247 ;  /* 0x000000f7f823723e */ /* 0x008fe200000010ff */
[----:B------:R-:W-:Y:S01]  /*10be0*/  FMUL.FTZ R157, R2, R157 ;  /* 0x0000009d029d7220 */ /* 0x000fe20000410000 */
[----:B------:R-:W-:Y:S01]  /*10bf0*/  MOV R176, R192 ;  /* 0x000000c000b07202 */ /* 0x000fe20000000f00 */
[C---:B------:R-:W-:Y:S02]  /*10c00*/  FMUL.FTZ R160, R21.reuse, R160 ;  /* 0x000000a015a07220 */ /* 0x040fe40000410000 */
[C---:B------:R-:W-:Y:S01]  /*10c10*/  FMUL.FTZ R161, R21.reuse, R161 ;  /* 0x000000a115a17220 */ /* 0x040fe20000410000 */
[-C--:B----4-:R-:W-:Y:S05]  /*10c20*/  HMMA.16816.F32.BF16 R4, R24, R28.reuse, R4 ;  /* 0x0000001c1804723c */ /* 0x090fea0000041804 */
[C---:B------:R-:W-:Y:S02]  /*10c30*/  FMUL.FTZ R162, R20.reuse, R162 ;  /* 0x000000a214a27220 */ /* 0x040fe40000410000 */
[----:B------:R-:W-:Y:S02]  /*10c40*/  FMUL.FTZ R163, R20, R163 ;  /* 0x000000a314a37220 */ /* 0x000fe40000410000 */
[----:B------:R-:W-:Y:S03]  /*10c50*/  FMUL.FTZ R52, R21, R52 ;  /* 0x0000003415347220 */ /* 0x000fe60000410000 */
[----:B-1----:R-:W-:Y:S01]  /*10c60*/  FSEL R0, R3, RZ, P0 ;  /* 0x000000ff03007208 */ /* 0x002fe20000000000 */
[C---:B------:R-:W-:Y:S01]  /*10c70*/  FMUL.FTZ R53, R21.reuse, R53 ;  /* 0x0000003515357220 */ /* 0x040fe20000410000 */
[----:B-----5:R-:W-:Y:S01]  /*10c80*/  F2FP.BF16.PACK_AB R33, R246, R245 ;  /* 0x000000f5f621723e */ /* 0x020fe200000010ff */
[----:B------:R-:W-:Y:S01]  /*10c90*/  FMUL.FTZ R54, R20, R54 ;  /* 0x0000003614367220 */ /* 0x000fe20000410000 */
[----:B------:R-:W-:Y:S01]  /*10ca0*/  ISETP.GT.AND P0, PT, R242, R249, PT ;  /* 0x000000f9f200720c */ /* 0x000fe20003f04270 */
[----:B------:R-:W-:Y:S02]  /*10cb0*/  FADD.FTZ R0, -R0, R170 ;  /* 0x000000aa00007221 */ /* 0x000fe40000010100 */
[----:B------:R-:W-:Y:S02]  /*10cc0*/  FMUL.FTZ R55, R20, R55 ;  /* 0x0000003714377220 */ /* 0x000fe40000410000 */
[----:B------:R-:W-:Y:S02]  /*10cd0*/  FMUL.FTZ R0, R0, c[0x0][0x2d0] ;  /* 0x0000b40000007a20 */ /* 0x000fe40000410000 */
[C---:B------:R-:W-:Y:S02]  /*10ce0*/  FMUL.FTZ R56, R2.reuse, R56 ;  /* 0x0000003802387220 */ /* 0x040fe40000410000 */
[C---:B------:R-:W-:Y:S02]  /*10cf0*/  FMUL.FTZ R57, R2.reuse, R57 ;  /* 0x0000003902397220 */ /* 0x040fe40000410000 */
[----:B------:R-:W1:Y:S01]  /*10d00*/  MUFU.EX2 R0, R0 ;  /* 0x0000000000007308 */ /* 0x000e620000000800 */
[C---:B------:R-:W-:Y:S02]  /*10d10*/  FMUL.FTZ R60, R2.reuse, R60 ;  /* 0x0000003c023c7220 */ /* 0x040fe40000410000 */
[----:B------:R-:W-:Y:S02]  /*10d20*/  FMUL.FTZ R61, R2, R61 ;  /* 0x0000003d023d7220 */ /* 0x000fe40000410000 */
[C---:B------:R-:W-:Y:S02]  /*10d30*/  FMUL.FTZ R64, R21.reuse, R64 ;  /* 0x0000004015407220 */ /* 0x040fe40000410000 */
[C---:B------:R-:W-:Y:S02]  /*10d40*/  FMUL.FTZ R65, R21.reuse, R65 ;  /* 0x0000004115417220 */ /* 0x040fe40000410000 */
[C---:B------:R-:W-:Y:S02]  /*10d50*/  FMUL.FTZ R66, R20.reuse, R66 ;  /* 0x0000004214427220 */ /* 0x040fe40000410000 */
[C---:B------:R-:W-:Y:S02]  /*10d60*/  FMUL.FTZ R67, R20.reuse, R67 ;  /* 0x0000004314437220 */ /* 0x040fe40000410000 */
[C---:B------:R-:W-:Y:S02]  /*10d70*/  FMUL.FTZ R68, R21.reuse, R68 ;  /* 0x0000004415447220 */ /* 0x040fe40000410000 */
[C---:B------:R-:W-:Y:S02]  /*10d80*/  FMUL.FTZ R69, R21.reuse, R69 ;  /* 0x0000004515457220 */ /* 0x040fe40000410000 */
[C---:B------:R-:W-:Y:S02]  /*10d90*/  FMUL.FTZ R70, R20.reuse, R70 ;  /* 0x0000004614467220 */ /* 0x040fe40000410000 */
[----:B------:R-:W-:Y:S02]  /*10da0*/  FMUL.FTZ R71, R20, R71 ;  /* 0x0000004714477220 */ /* 0x000fe40000410000 */
[C---:B------:R-:W-:Y:S02]  /*10db0*/  FMUL.FTZ R72, R2.reuse, R72 ;  /* 0x0000004802487220 */ /* 0x040fe40000410000 */
[----:B------:R-:W-:Y:S02]  /*10dc0*/  FMUL.FTZ R73, R2, R73 ;  /* 0x0000004902497220 */ /* 0x000fe40000410000 */
[C---:B-1----:R-:W-:Y:S02]  /*10dd0*/  FMUL.FTZ R10, R0.reuse, R182 ;  /* 0x000000b6000a7220 */ /* 0x042fe40000410000 */
[C---:B------:R-:W-:Y:S02]  /*10de0*/  FMUL.FTZ R11, R0.reuse, R183 ;  /* 0x000000b7000b7220 */ /* 0x040fe40000410000 */
[C---:B------:R-:W-:Y:S02]  /*10df0*/  FMUL.FTZ R14, R0.reuse, R186 ;  /* 0x000000ba000e7220 */ /* 0x040fe40000410000 */
        /* <DEDUP_REMOVED lines=8> */
[C---:B------:R-:W-:Y:S01]  /*10e80*/  HMMA.16816.F32.BF16 R16, R24.reuse, R30, R16 ;  /* 0x0000001e1810723c */ /* 0x040fe20000041810 */
[----:B------:R-:W1:Y:S03]  /*10e90*/  LDSM.16.MT88.4 R28, [R228+0x100] ;  /* 0x00010000e41c783b */ /* 0x000e660000004200 */
[C---:B------:R-:W-:Y:S02]  /*10ea0*/  FMUL.FTZ R155, R0.reuse, R155 ;  /* 0x0000009b009b7220 */ /* 0x040fe40000410000 */
[C---:B------:R-:W-:Y:S02]  /*10eb0*/  FMUL.FTZ R158, R0.reuse, R158 ;  /* 0x0000009e009e7220 */ /* 0x040fe40000410000 */
[-C--:B------:R-:W-:Y:S04]  /*10ec0*/  HMMA.16816.F32.BF16 R132, R24, R36.reuse, R132 ;  /* 0x000000241884723c */ /* 0x080fe80000041884 */
[C---:B------:R-:W-:Y:S02]  /*10ed0*/  FMUL.FTZ R159, R0.reuse, R159 ;  /* 0x0000009f009f7220 */ /* 0x040fe40000410000 */
[C---:B------:R-:W-:Y:S02]  /*10ee0*/  FMUL.FTZ R58, R0.reuse, R58 ;  /* 0x0000003a003a7220 */ /* 0x040fe40000410000 */
[C---:B------:R-:W-:Y:S04]  /*10ef0*/  HMMA.16816.F32.BF16 R136, R32.reuse, R36, R136 ;  /* 0x000000242088723c */ /* 0x040fe80000041888 */
[C---:B------:R-:W-:Y:S02]  /*10f00*/  FMUL.FTZ R59, R0.reuse, R59 ;  /* 0x0000003b003b7220 */ /* 0x040fe40000410000 */
[C---:B------:R-:W-:Y:S02]  /*10f10*/  FMUL.FTZ R62, R0.reuse, R62 ;  /* 0x0000003e003e7220 */ /* 0x040fe40000410000 */
[-C--:B------:R-:W-:Y:S04]  /*10f20*/  HMMA.16816.F32.BF16 R140, R32, R38.reuse, R140 ;  /* 0x00000026208c723c */ /* 0x080fe8000004188c */
[C---:B------:R-:W-:Y:S02]  /*10f30*/  FMUL.FTZ R63, R0.reuse, R63 ;  /* 0x0000003f003f7220 */ /* 0x040fe40000410000 */
[C---:B------:R-:W-:Y:S02]  /*10f40*/  FMUL.FTZ R74, R0.reuse, R74 ;  /* 0x0000004a004a7220 */ /* 0x040fe40000410000 */
[C---:B------:R-:W-:Y:S01]  /*10f50*/  HMMA.16816.F32.BF16 R144, R24.reuse, R38, R144 ;  /* 0x000000261890723c */ /* 0x040fe20000041890 */
[----:B------:R-:W2:Y:S03]  /*10f60*/  LDSM.16.MT88.4 R36, [R227+0x100] ;  /* 0x00010000e324783b */ /* 0x000ea60000004200 */
[----:B------:R-:W-:Y:S02]  /*10f70*/  FMUL.FTZ R75, R0, R75 ;  /* 0x0000004b004b7220 */ /* 0x000fe40000410000 */
[C---:B------:R-:W-:Y:S02]  /*10f80*/  FMUL.FTZ R76, R2.reuse, R76 ;  /* 0x0000004c024c7220 */ /* 0x040fe40000410000 */
[----:B------:R-:W-:Y:S01]  /*10f90*/  FMUL.FTZ R77, R2, R77 ;  /* 0x0000004d024d7220 */ /* 0x000fe20000410000 */
[-C--:B-1----:R-:W-:Y:S03]  /*10fa0*/  HMMA.16816.F32.BF16 R148, R24, R28.reuse, R148 ;  /* 0x0000001c1894723c */ /* 0x082fe60000041894 */
[C---:B------:R-:W-:Y:S02]  /*10fb0*/  FMUL.FTZ R78, R0.reuse, R78 ;  /* 0x0000004e004e7220 */ /* 0x040fe40000410000 */
[----:B------:R-:W-:Y:S02]  /*10fc0*/  FMUL.FTZ R79, R0, R79 ;  /* 0x0000004f004f7220 */ /* 0x000fe40000410000 */
        /* <DEDUP_REMOVED lines=11> */
[-C--:B--2---:R-:W-:Y:S04]  /*11080*/  HMMA.16816.F32.BF16 R52, R24, R36.reuse, R52 ;  /* 0x000000241834723c */ /* 0x084fe80000041834 */
[----:B------:R-:W-:Y:S02]  /*11090*/  FMUL.FTZ R87, R20, R87 ;  /* 0x0000005714577220 */ /* 0x000fe40000410000 */
[C---:B------:R-:W-:Y:S02]  /*110a0*/  FMUL.FTZ R88, R2.reuse, R88 ;  /* 0x0000005802587220 */ /* 0x040fe40000410000 */
[C---:B------:R-:W-:Y:S04]  /*110b0*/  HMMA.16816.F32.BF16 R56, R32.reuse, R36, R56 ;  /* 0x000000242038723c */ /* 0x040fe80000041838 */
[----:B------:R-:W-:Y:S02]  /*110c0*/  FMUL.FTZ R89, R2, R89 ;  /* 0x0000005902597220 */ /* 0x000fe40000410000 */
[----:B------:R-:W-:Y:S02]  /*110d0*/  FMUL.FTZ R90, R0, R90 ;  /* 0x0000005a005a7220 */ /* 0x000fe40000410000 */
[-C--:B------:R-:W-:Y:S04]  /*110e0*/  HMMA.16816.F32.BF16 R60, R32, R38.reuse, R60 ;  /* 0x00000026203c723c */ /* 0x080fe8000004183c */
[----:B------:R-:W-:Y:S02]  /*110f0*/  FFMA.FTZ R36, R196, c[0x0][0x2d0], -R23 ;  /* 0x0000b400c4247a23 */ /* 0x000fe40000010817 */
[----:B------:R-:W-:Y:S02]  /*11100*/  FMUL.FTZ R91, R0, R91 ;  /* 0x0000005b005b7220 */ /* 0x000fe40000410000 */
[C---:B------:R-:W-:Y:S01]  /*11110*/  HMMA.16816.F32.BF16 R64, R24.reuse, R38, R64 ;  /* 0x000000261840723c */ /* 0x040fe20000041840 */
[----:B------:R2:W-:Y:S03]  /*11120*/  MUFU.EX2 R244, R36 ;  /* 0x0000002400f47308 */ /* 0x0005e60000000800 */
[C---:B------:R-:W-:Y:S02]  /*11130*/  FMUL.FTZ R92, R2.reuse, R92 ;  /* 0x0000005c025c7220 */ /* 0x040fe40000410000 */
[----:B------:R-:W-:Y:S02]  /*11140*/  FMUL.FTZ R93, R2, R93 ;  /* 0x0000005d025d7220 */ /* 0x000fe40000410000 */
[C---:B------:R-:W-:Y:S01]  /*11150*/  FMUL.FTZ R94, R0.reuse, R94 ;  /* 0x0000005e005e7220 */ /* 0x040fe20000410000 */
[-C--:B-1----:R-:W-:Y:S03]  /*11160*/  HMMA.16816.F32.BF16 R68, R24, R28.reuse, R68 ;  /* 0x0000001c1844723c */ /* 0x082fe60000041844 */
[----:B------:R-:W-:Y:S02]  /*11170*/  FMUL.FTZ R95, R0, R95 ;  /* 0x0000005f005f7220 */ /* 0x000fe40000410000 */
[C---:B------:R-:W-:Y:S02]  /*11180*/  FMUL.FTZ R96, R21.reuse, R96 ;  /* 0x0000006015607220 */ /* 0x040fe40000410000 */
[----:B------:R-:W-:Y:S01]  /*11190*/  FMUL.FTZ R97, R21, R97 ;  /* 0x0000006115617220 */ /* 0x000fe20000410000 */
[C---:B------:R-:W-:Y:S04]  /*111a0*/  HMMA.16816.F32.BF16 R72, R32.reuse, R28, R72 ;  /* 0x0000001c2048723c */ /* 0x040fe80000041848 */
[C---:B------:R-:W-:Y:S02]  /*111b0*/  FMUL.FTZ R98, R20.reuse, R98 ;  /* 0x0000006214627220 */ /* 0x040fe40000410000 */
[C---:B------:R-:W-:Y:S02]  /*111c0*/  FMUL.FTZ R99, R20.reuse, R99 ;  /* 0x0000006314637220 */ /* 0x040fe40000410000 */
[-C--:B------:R-:W-:Y:S01]  /*111d0*/  HMMA.16816.F32.BF16 R76, R32, R30.reuse, R76 ;  /* 0x0000001e204c723c */ /* 0x080fe2000004184c */
[----:B--2---:R-:W1:Y:S03]  /*111e0*/  LDSM.16.MT88.4 R36, [R226+0x1900] ;  /* 0x00190000e224783b */ /* 0x004e660000004200 */
[--C-:B------:R-:W-:Y:S02]  /*111f0*/  FFMA.FTZ R28, R199, c[0x0][0x2d0], -R48.reuse ;  /* 0x0000b400c71c7a23 */ /* 0x100fe40000010830 */
[C---:B------:R-:W-:Y:S01]  /*11200*/  FMUL.FTZ R100, R21.reuse, R100 ;  /* 0x0000006415647220 */ /* 0x040fe20000410000 */
[----:B------:R2:W-:Y:S01]  /*11210*/  MUFU.EX2 R199, R40 ;  /* 0x0000002800c77308 */ /* 0x0005e20000000800 */
[C---:B------:R-:W-:Y:S04]  /*11220*/  HMMA.16816.F32.BF16 R80, R24.reuse, R30, R80 ;  /* 0x0000001e1850723c */ /* 0x040fe80000041850 */
[----:B------:R-:W-:Y:S02]  /*11230*/  FMUL.FTZ R101, R21, R101 ;  /* 0x0000006515657220 */ /* 0x000fe40000410000 */
[C---:B------:R-:W-:Y:S02]  /*11240*/  FMUL.FTZ R102, R20.reuse, R102 ;  /* 0x0000006614667220 */ /* 0x040fe40000410000 */
[----:B------:R-:W-:Y:S01]  /*11250*/  FMUL.FTZ R103, R20, R103 ;  /* 0x0000006714677220 */ /* 0x000fe20000410000 */
[----:B------:R3:W-:Y:S03]  /*11260*/  MUFU.EX2 R221, R28 ;  /* 0x0000001c00dd7308 */ /* 0x0007e60000000800 */
[C---:B------:R-:W-:Y:S02]  /*11270*/  FMUL.FTZ R104, R2.reuse, R104 ;  /* 0x0000006802687220 */ /* 0x040fe40000410000 */
[----:B------:R-:W-:Y:S02]  /*11280*/  FMUL.FTZ R105, R2, R105 ;  /* 0x0000006902697220 */ /* 0x000fe40000410000 */
[C---:B------:R-:W-:Y:S02]  /*11290*/  FMUL.FTZ R106, R0.reuse, R106 ;  /* 0x0000006a006a7220 */ /* 0x040fe40000410000 */
[----:B------:R-:W-:Y:S02]  /*112a0*/  FMUL.FTZ R107, R0, R107 ;  /* 0x0000006b006b7220 */ /* 0x000fe40000410000 */
[C---:B------:R-:W-:Y:S02]  /*112b0*/  FMUL.FTZ R108, R2.reuse, R108 ;  /* 0x0000006c026c7220 */ /* 0x040fe40000410000 */
[----:B------:R-:W-:Y:S02]  /*112c0*/  FMUL.FTZ R109, R2, R109 ;  /* 0x0000006d026d7220 */ /* 0x000fe40000410000 */
[----:B--2---:R-:W-:Y:S01]  /*112d0*/  FFMA.FTZ R40, R205, c[0x0][0x2d0], -R49 ;  /* 0x0000b400cd287a23 */ /* 0x004fe20000010831 */
[----:B------:R-:W-:Y:S01]  /*112e0*/  MOV R205, R194 ;  /* 0x000000c200cd7202 */ /* 0x000fe20000000f00 */
[C---:B------:R-:W-:Y:S02]  /*112f0*/  FMUL.FTZ R110, R0.reuse, R110 ;  /* 0x0000006e006e7220 */ /* 0x040fe40000410000 */
[----:B------:R-:W-:Y:S01]  /*11300*/  MUFU.EX2 R198, R40 ;  /* 0x0000002800c67308 */ /* 0x000fe20000000800 */
[----:B------:R-:W-:Y:S02]  /*11310*/  FMUL.FTZ R111, R0, R111 ;  /* 0x0000006f006f7220 */ /* 0x000fe40000410000 */
[C---:B------:R-:W-:Y:S01]  /*11320*/  FMUL.FTZ R112, R21.reuse, R112 ;  /* 0x0000007015707220 */ /* 0x040fe20000410000 */
[-C--:B-1----:R-:W-:Y:S03]  /*11330*/  HMMA.16816.F32.BF16 R84, R24, R36.reuse, R84 ;  /* 0x000000241854723c */ /* 0x082fe60000041854 */
[----:B---3--:R-:W-:Y:S02]  /*11340*/  FFMA.FTZ R28, R200, c[0x0][0x2d0], -R23 ;  /* 0x0000b400c81c7a23 */ /* 0x008fe40000010817 */
[----:B------:R-:W-:Y:S02]  /*11350*/  FMUL.FTZ R113, R21, R113 ;  /* 0x0000007115717220 */ /* 0x000fe40000410000 */
[----:B------:R1:W-:Y:S01]  /*11360*/  MUFU.EX2 R220, R28 ;  /* 0x0000001c00dc7308 */ /* 0x0003e20000000800 */
[C---:B------:R-:W-:Y:S04]  /*11370*/  HMMA.16816.F32.BF16 R88, R32.reuse, R36, R88 ;  /* 0x000000242058723c */ /* 0x040fe80000041858 */
[C---:B------:R-:W-:Y:S02]  /*11380*/  FMUL.FTZ R114, R20.reuse, R114 ;  /* 0x0000007214727220 */ /* 0x040fe40000410000 */
[C---:B------:R-:W-:Y:S02]  /*11390*/  FMUL.FTZ R115, R20.reuse, R115 ;  /* 0x0000007314737220 */ /* 0x040fe40000410000 */
[-C--:B------:R-:W-:Y:S04]  /*113a0*/  HMMA.16816.F32.BF16 R92, R32, R38.reuse, R92 ;  /* 0x00000026205c723c */ /* 0x080fe8000004185c */
[----:B------:R-:W-:Y:S01]  /*113b0*/  FFMA.FTZ R36, R203, c[0x0][0x2d0], -R48 ;  /* 0x0000b400cb247a23 */ /* 0x000fe20000010830 */
[----:B------:R-:W-:Y:S01]  /*113c0*/  MOV R203, R195 ;  /* 0x000000c300cb7202 */ /* 0x000fe20000000f00 */
[C---:B------:R-:W-:Y:S02]  /*113d0*/  FMUL.FTZ R116, R21.reuse, R116 ;  /* 0x0000007415747220 */ /* 0x040fe40000410000 */
[C---:B------:R-:W-:Y:S01]  /*113e0*/  HMMA.16816.F32.BF16 R96, R24.reuse, R38, R96 ;  /* 0x000000261860723c */ /* 0x040fe20000041860 */
[----:B------:R2:W-:Y:S03]  /*113f0*/  MUFU.EX2 R201, R36 ;  /* 0x0000002400c97308 */ /* 0x0005e60000000800 */
[----:B------:R-:W-:Y:S02]  /*11400*/  FMUL.FTZ R117, R21, R117 ;  /* 0x0000007515757220 */ /* 0x000fe40000410000 */
[C---:B------:R-:W-:Y:S01]  /*11410*/  FMUL.FTZ R118, R20.reuse, R118 ;  /* 0x0000007614767220 */ /* 0x040fe20000410000 */
[----:B-1----:R-:W1:Y:S01]  /*11420*/  LDSM.16.MT88.4 R28, [R228+0x1900] ;  /* 0x00190000e41c783b */ /* 0x002e620000004200 */
[----:B------:R-:W-:Y:S04]  /*11430*/  FMUL.FTZ R119, R20, R119 ;  /* 0x0000007714777220 */ /* 0x000fe80000410000 */
[C---:B------:R-:W-:Y:S02]  /*11440*/  FMUL.FTZ R120, R2.reuse, R120 ;  /* 0x0000007802787220 */ /* 0x040fe40000410000 */
[----:B------:R-:W-:Y:S02]  /*11450*/  FMUL.FTZ R121, R2, R121 ;  /* 0x0000007902797220 */ /* 0x000fe40000410000 */
[C---:B------:R-:W-:Y:S02]  /*11460*/  FMUL.FTZ R122, R0.reuse, R122 ;  /* 0x0000007a007a7220 */ /* 0x040fe40000410000 */
[----:B------:R-:W-:Y:S02]  /*11470*/  FMUL.FTZ R123, R0, R123 ;  /* 0x0000007b007b7220 */ /* 0x000fe40000410000 */
[C---:B------:R-:W-:Y:S02]  /*11480*/  FMUL.FTZ R124, R2.reuse, R124 ;  /* 0x0000007c027c7220 */ /* 0x040fe40000410000 */
[----:B------:R-:W-:Y:S02]  /*11490*/  FMUL.FTZ R125, R2, R125 ;  /* 0x0000007d027d7220 */ /* 0x000fe40000410000 */
[C---:B------:R-:W-:Y:S02]  /*114a0*/  FMUL.FTZ R126, R0.reuse, R126 ;  /* 0x0000007e007e7220 */ /* 0x040fe40000410000 */
[--C-:B--2---:R-:W-:Y:S02]  /*114b0*/  FFMA.FTZ R36, R51, c[0x0][0x2d0], -R49.reuse ;  /* 0x0000b40033247a23 */ /* 0x104fe40000010831 */
[----:B------:R-:W-:Y:S02]  /*114c0*/  FMUL.FTZ R127, R0, R127 ;  /* 0x0000007f007f7220 */ /* 0x000fe40000410000 */
[----:B------:R2:W3:Y:S01]  /*114d0*/  MUFU.EX2 R200, R36 ;  /* 0x0000002400c87308 */ /* 0x0004e20000000800 */
[C---:B------:R-:W-:Y:S02]  /*114e0*/  FMUL.FTZ R128, R21.reuse, R128 ;  /* 0x0000008015807220 */ /* 0x040fe40000410000 */
[----:B------:R-:W-:Y:S02]  /*114f0*/  FMUL.FTZ R129, R21, R129 ;  /* 0x0000008115817220 */ /* 0x000fe40000410000 */
[C---:B------:R-:W-:Y:S02]  /*11500*/  FMUL.FTZ R130, R20.reuse, R130 ;  /* 0x0000008214827220 */ /* 0x040fe40000410000 */
[----:B------:R-:W-:Y:S01]  /*11510*/  FMUL.FTZ R131, R20, R131 ;  /* 0x0000008314837220 */ /* 0x000fe20000410000 */
[-C--:B-1----:R-:W-:Y:S01]  /*11520*/  HMMA.16816.F32.BF16 R100, R24, R28.reuse, R100 ;  /* 0x0000001c1864723c */ /* 0x082fe20000041864 */
[----:B--2---:R-:W1:Y:S07]  /*11530*/  LDSM.16.MT88.4 R36, [R227+0x1900] ;  /* 0x00190000e324783b */ /* 0x004e6e0000004200 */
[C---:B------:R-:W-:Y:S07]  /*11540*/  HMMA.16816.F32.BF16 R104, R32.reuse, R28, R104 ;  /* 0x0000001c2068723c */ /* 0x040fee0000041868 */
[----:B------:R-:W-:Y:S01]  /*11550*/  FFMA.FTZ R28, R206, c[0x0][0x2d0], -R49 ;  /* 0x0000b400ce1c7a23 */ /* 0x000fe20000010831 */
[-C--:B------:R-:W-:Y:S01]  /*11560*/  HMMA.16816.F32.BF16 R108, R32, R30.reuse, R108 ;  /* 0x0000001e206c723c */ /* 0x080fe2000004186c */
[----:B------:R-:W2:Y:S02]  /*11570*/  LDL.LU R206, [R1+0x24] ;  /* 0x0000240001ce7983 */ /* 0x000ea40000300800 */
[----:B------:R4:W5:Y:S05]  /*11580*/  MUFU.EX2 R197, R28 ;  /* 0x0000001c00c57308 */ /* 0x00096a0000000800 */
[C---:B------:R-:W-:Y:S04]  /*11590*/  HMMA.16816.F32.BF16 R112, R24.reuse, R30, R112 ;  /* 0x0000001e1870723c */ /* 0x040fe80000041870 */
[--C-:B----4-:R-:W-:Y:S02]  /*115a0*/  FFMA.FTZ R28, R41, c[0x0][0x2d0], -R50.reuse ;  /* 0x0000b400291c7a23 */ /* 0x110fe40000010832 */
[----:B------:R-:W-:Y:S02]  /*115b0*/  LDSM.16.MT88.4 R40, [R226+0x900] ;  /* 0x00090000e228783b */ /* 0x000fe40000004200 */
[-C--:B-1----:R-:W-:Y:S01]  /*115c0*/  HMMA.16816.F32.BF16 R116, R24, R36.reuse, R116 ;  /* 0x000000241874723c */ /* 0x082fe20000041874 */
[----:B------:R1:W-:Y:S07]  /*115d0*/  MUFU.EX2 R196, R28 ;  /* 0x0000001c00c47308 */ /* 0x0003ee0000000800 */
[C---:B------:R-:W-:Y:S07]  /*115e0*/  HMMA.16816.F32.BF16 R120, R32.reuse, R36, R120 ;  /* 0x000000242078723c */ /* 0x040fee0000041878 */
[--C-:B------:R-:W-:Y:S01]  /*115f0*/  FFMA.FTZ R36, R45, c[0x0][0x2d0], -R50.reuse ;  /* 0x0000b4002d247a23 */ /* 0x100fe20000010832 */
[-C--:B------:R-:W-:Y:S03]  /*11600*/  HMMA.16816.F32.BF16 R124, R32, R38.reuse, R124 ;  /* 0x00000026207c723c */ /* 0x080fe6000004187c */
[----:B------:R4:W-:Y:S04]  /*11610*/  MUFU.EX2 R51, R36 ;  /* 0x0000002400337308 */ /* 0x0009e80000000800 */
[----:B---3--:R-:W-:Y:S01]  /*11620*/  F2FP.BF16.PACK_AB R32, R199, R200 ;  /* 0x000000c8c720723e */ /* 0x008fe200000010ff */
[----:B------:R-:W-:Y:S04]  /*11630*/  HMMA.16816.F32.BF16 R128, R24, R38, R128 ;  /* 0x000000261880723c */ /* 0x000fe80000041880 */
[--C-:B-1----:R-:W-:Y:S01]  /*11640*/  FFMA.FTZ R28, R44, c[0x0][0x2d0], -R50.reuse ;  /* 0x0000b4002c1c7a23 */ /* 0x102fe20000010832 */
[----:B-----5:R-:W-:Y:S01]  /*11650*/  F2FP.BF16.PACK_AB R34, R197, R198 ;  /* 0x000000c6c522723e */ /* 0x020fe200000010ff */
[----:B------:R-:W-:Y:S01]  /*11660*/  FFMA.FTZ R44, R171, c[0x0][0x2d0], -R50 ;  /* 0x0000b400ab2c7a23 */ /* 0x000fe20000010832 */
[----:B------:R-:W-:Y:S01]  /*11670*/  F2FP.BF16.PACK_AB R24, R223, R244 ;  /* 0x000000f4df18723e */ /* 0x000fe200000010ff */
[----:B------:R1:W3:Y:S01]  /*11680*/  MUFU.EX2 R195, R28 ;  /* 0x0000001c00c37308 */ /* 0x0002e20000000800 */
[----:B------:R-:W-:Y:S03]  /*11690*/  F2FP.BF16.PACK_AB R25, R221, R222 ;  /* 0x000000dedd19723e */ /* 0x000fe600000010ff */
[----:B------:R-:W-:Y:S02]  /*116a0*/  F2FP.BF16.PACK_AB R26, R219, R220 ;  /* 0x000000dcdb1a723e */ /* 0x000fe400000010ff */
[----:B------:R-:W-:Y:S04]  /*116b0*/  F2FP.BF16.PACK_AB R27, R201, R202 ;  /* 0x000000cac91b723e */ /* 0x000fe800000010ff */
[----:B------:R5:W5:Y:S01]  /*116c0*/  MUFU.EX2 R194, R44 ;  /* 0x0000002c00c27308 */ /* 0x000b620000000800 */
[--C-:B----4-:R-:W-:Y:S01]  /*116d0*/  FFMA.FTZ R36, R209, c[0x0][0x2d0], -R23.reuse ;  /* 0x0000b400d1247a23 */ /* 0x110fe20000010817 */
[----:B------:R-:W-:Y:S08]  /*116e0*/  MOV R209, R193 ;  /* 0x000000c100d17202 */ /* 0x000ff00000000f00 */
[----:B------:R4:W-:Y:S01]  /*116f0*/  MUFU.EX2 R193, R36 ;  /* 0x0000002400c17308 */ /* 0x0009e20000000800 */
[----:B-1----:R-:W1:Y:S01]  /*11700*/  LDSM.16.MT88.4 R28, [R225+0x900] ;  /* 0x00090000e11c783b */ /* 0x002e620000004200 */
[----:B---3--:R-:W-:Y:S07]  /*11710*/  F2FP.BF16.PACK_AB R33, R195, R196 ;  /* 0x000000c4c321723e */ /* 0x008fee00000010ff */
[----:B-----5:R-:W3:Y:S01]  /*11720*/  LDSM.16.MT88.4 R44, [R228+0x900] ;  /* 0x00090000e42c783b */ /* 0x020ee20000004200 */
[----:B------:R-:W-:Y:S01]  /*11730*/  F2FP.BF16.PACK_AB R35, R51, R194 ;  /* 0x000000c23323723e */ /* 0x000fe200000010ff */
[--C-:B----4-:R-:W-:Y:S01]  /*11740*/  FFMA.FTZ R36, R210, c[0x0][0x2d0], -R23.reuse ;  /* 0x0000b400d2247a23 */ /* 0x110fe20000010817 */
[----:B------:R-:W-:Y:S03]  /*11750*/  MOV R210, R166 ;  /* 0x000000a600d27202 */ /* 0x000fe60000000f00 */
[----:B------:R4:W-:Y:S01]  /*11760*/  MUFU.EX2 R192, R36 ;  /* 0x0000002400c07308 */ /* 0x0009e20000000800 */
[-C--:B-1----:R-:W-:Y:S08]  /*11770*/  HMMA.16816.F32.BF16 R4, R24, R28.reuse, R4 ;  /* 0x0000001c1804723c */ /* 0x082ff00000041804 */
[C---:B------:R-:W-:Y:S04]  /*11780*/  HMMA.16816.F32.BF16 R8, R32.reuse, R28, R8 ;  /* 0x0000001c2008723c */ /* 0x040fe80000041808 */
[--C-:B----4-:R-:W-:Y:S01]  /*11790*/  FFMA.FTZ R36, R207, c[0x0][0x2d0], -R48.reuse ;  /* 0x0000b400cf247a23 */ /* 0x110fe20000010830 */
[----:B------:R-:W-:Y:S03]  /*117a0*/  MOV R207, R175 ;  /* 0x000000af00cf7202 */ /* 0x000fe60000000f00 */
[-C--:B------:R-:W-:Y:S01]  /*117b0*/  HMMA.16816.F32.BF16 R12, R32, R30.reuse, R12 ;  /* 0x0000001e200c723c */ /* 0x080fe2000004180c */
[----:B------:R1:W-:Y:S07]  /*117c0*/  MUFU.EX2 R175, R36 ;  /* 0x0000002400af7308 */ /* 0x0003ee0000000800 */
[C---:B------:R-:W-:Y:S01]  /*117d0*/  HMMA.16816.F32.BF16 R16, R24.reuse, R30, R16 ;  /* 0x0000001e1810723c */ /* 0x040fe20000041810 */
[----:B------:R-:W4:Y:S07]  /*117e0*/  LDSM.16.MT88.4 R28, [R227+0x900] ;  /* 0x00090000e31c783b */ /* 0x000f2e0000004200 */
[-C--:B------:R-:W-:Y:S08]  /*117f0*/  HMMA.16816.F32.BF16 R132, R24, R40.reuse, R132 ;  /* 0x000000281884723c */ /* 0x080ff00000041884 */
[C---:B------:R-:W-:Y:S01]  /*11800*/  HMMA.16816.F32.BF16 R136, R32.reuse, R40, R136 ;  /* 0x000000282088723c */ /* 0x040fe20000041888 */
[----:B-1----:R-:W1:Y:S06]  /*11810*/  LDSM.16.MT88.4 R36, [R225+0x2100] ;  /* 0x00210000e124783b */ /* 0x002e6c0000004200 */
[--C-:B------:R-:W-:Y:S01]  /*11820*/  FFMA.FTZ R40, R208, c[0x0][0x2d0], -R48.reuse ;  /* 0x0000b400d0287a23 */ /* 0x100fe20000010830 */
[-C--:B------:R-:W-:Y:S03]  /*11830*/  HMMA.16816.F32.BF16 R140, R32, R42.reuse, R140 ;  /* 0x0000002a208c723c */ /* 0x080fe6000004188c */
[----:B------:R5:W-:Y:S01]  /*11840*/  MUFU.EX2 R170, R40 ;  /* 0x0000002800aa7308 */ /* 0x000be20000000800 */
[----:B------:R-:W-:Y:S04]  /*11850*/  MOV R208, R165 ;  /* 0x000000a500d07202 */ /* 0x000fe80000000f00 */
[C---:B------:R-:W-:Y:S08]  /*11860*/  HMMA.16816.F32.BF16 R144, R24.reuse, R42, R144 ;  /* 0x0000002a1890723c */ /* 0x040ff00000041890 */
[-C--:B---3--:R-:W-:Y:S08]  /*11870*/  HMMA.16816.F32.BF16 R148, R24, R44.reuse, R148 ;  /* 0x0000002c1894723c */ /* 0x088ff00000041894 */
[C---:B------:R-:W-:Y:S04]  /*11880*/  HMMA.16816.F32.BF16 R152, R32.reuse, R44, R152 ;  /* 0x0000002c2098723c */ /* 0x040fe80000041898 */
[--C-:B-----5:R-:W-:Y:S02]  /*11890*/  FFMA.FTZ R40, R216, c[0x0][0x2d0], -R23.reuse ;  /* 0x0000b400d8287a23 */ /* 0x120fe40000010817 */
[----:B------:R-:W-:Y:S01]  /*118a0*/  FFMA.FTZ R23, R215, c[0x0][0x2d0], -R23 ;  /* 0x0000b400d7177a23 */ /* 0x000fe20000010817 */
[----:B------:R-:W3:Y:S01]  /*118b0*/  LDL.LU R216, [R1+0x20] ;  /* 0x0000200001d87983 */ /* 0x000ee20000300800 */
[-C--:B------:R-:W-:Y:S01]  /*118c0*/  HMMA.16816.F32.BF16 R156, R32, R46.reuse, R156 ;  /* 0x0000002e209c723c */ /* 0x080fe2000004189c */
[----:B------:R5:W-:Y:S02]  /*118d0*/  MUFU.EX2 R171, R40 ;  /* 0x0000002800ab7308 */ /* 0x000be40000000800 */
[----:B------:R-:W2:Y:S05]  /*118e0*/  LDL.LU R215, [R1+0x1c] ;  /* 0x00001c0001d77983 */ /* 0x000eaa0000300800 */
[C---:B------:R-:W-:Y:S03]  /*118f0*/  HMMA.16816.F32.BF16 R160, R24.reuse, R46, R160 ;  /* 0x0000002e18a0723c */ /* 0x040fe600000418a0 */
[----:B------:R1:W-:Y:S05]  /*11900*/  MUFU.EX2 R166, R23 ;  /* 0x0000001700a67308 */ /* 0x0003ea0000000800 */
[-C--:B----4-:R-:W-:Y:S08]  /*11910*/  HMMA.16816.F32.BF16 R52, R24, R28.reuse, R52 ;  /* 0x0000001c1834723c */ /* 0x090ff00000041834 */
[C---:B------:R-:W-:Y:S01]  /*11920*/  HMMA.16816.F32.BF16 R56, R32.reuse, R28, R56 ;  /* 0x0000001c2038723c */ /* 0x040fe20000041838 */
[----:B-----5:R-:W4:Y:S07]  /*11930*/  LDSM.16.MT88.4 R40, [R226+0x2100] ;  /* 0x00210000e228783b */ /* 0x020f2e0000004200 */
[-C--:B------:R-:W-:Y:S04]  /*11940*/  HMMA.16816.F32.BF16 R60, R32, R30.reuse, R60 ;  /* 0x0000001e203c723c */ /* 0x080fe8000004183c */
[--C-:B-1----:R-:W-:Y:S01]  /*11950*/  FFMA.FTZ R23, R211, c[0x0][0x2d0], -R48.reuse ;  /* 0x0000b400d3177a23 */ /* 0x102fe20000010830 */
[----:B------:R-:W-:Y:S01]  /*11960*/  MOV R211, R164 ;  /* 0x000000a400d37202 */ /* 0x000fe20000000f00 */
[----:B------:R-:W-:Y:S02]  /*11970*/  FFMA.FTZ R48, R214, c[0x0][0x2d0], -R48 ;  /* 0x0000b400d6307a23 */ /* 0x000fe40000010830 */
[C---:B------:R-:W-:Y:S01]  /*11980*/  HMMA.16816.F32.BF16 R64, R24.reuse, R30, R64 ;  /* 0x0000001e1840723c */ /* 0x040fe20000041840 */
[----:B------:R1:W-:Y:S01]  /*11990*/  MUFU.EX2 R165, R23 ;  /* 0x0000001700a57308 */ /* 0x0003e20000000800 */
[----:B------:R-:W5:Y:S04]  /*119a0*/  LDL.LU R214, [R1+0x18] ;  /* 0x0000180001d67983 */ /* 0x000f680000300800 */
[----:B------:R-:W4:Y:S02]  /*119b0*/  LDSM.16.MT88.4 R28, [R228+0x2100] ;  /* 0x00210000e41c783b */ /* 0x000f240000004200 */
[-C--:B------:R-:W-:Y:S03]  /*119c0*/  HMMA.16816.F32.BF16 R68, R24, R36.reuse, R68 ;  /* 0x000000241844723c */ /* 0x080fe60000041844 */
[----:B------:R-:W-:Y:S05]  /*119d0*/  MUFU.EX2 R164, R48 ;  /* 0x0000003000a47308 */ /* 0x000fea0000000800 */
[C---:B------:R-:W-:Y:S08]  /*119e0*/  HMMA.16816.F32.BF16 R72, R32.reuse, R36, R72 ;  /* 0x000000242048723c */ /* 0x040ff00000041848 */
[-C--:B------:R-:W-:Y:S04]  /*119f0*/  HMMA.16816.F32.BF16 R76, R32, R38.reuse, R76 ;  /* 0x00000026204c723c */ /* 0x080fe8000004184c */
[--C-:B-1----:R-:W-:Y:S01]  /*11a00*/  FFMA.FTZ R23, R212, c[0x0][0x2d0], -R49.reuse ;  /* 0x0000b400d4177a23 */ /* 0x102fe20000010831 */
[----:B------:R-:W-:Y:S03]  /*11a10*/  MOV R212, R176 ;  /* 0x000000b000d47202 */ /* 0x000fe60000000f00 */
[C---:B------:R-:W-:Y:S01]  /*11a20*/  HMMA.16816.F32.BF16 R80, R24.reuse, R38, R80 ;  /* 0x000000261850723c */ /* 0x040fe20000041850 */
[----:B------:R1:W-:Y:S01]  /*11a30*/  MUFU.EX2 R48, R23 ;  /* 0x0000001700307308 */ /* 0x0003e20000000800 */
[----:B------:R-:W1:Y:S06]  /*11a40*/  LDSM.16.MT88.4 R36, [R227+0x2100] ;  /* 0x00210000e324783b */ /* 0x000e6c0000004200 */
[-C--:B----4-:R-:W-:Y:S08]  /*11a50*/  HMMA.16816.F32.BF16 R84, R24, R40.reuse, R84 ;  /* 0x000000281854723c */ /* 0x090ff00000041854 */
[C---:B------:R-:W-:Y:S08]  /*11a60*/  HMMA.16816.F32.BF16 R88, R32.reuse, R40, R88 ;  /* 0x000000282058723c */ /* 0x040ff00000041858 */
[-C--:B------:R-:W-:Y:S04]  /*11a70*/  HMMA.16816.F32.BF16 R92, R32, R42.reuse, R92 ;  /* 0x0000002a205c723c */ /* 0x080fe8000004185c */
[--C-:B-1----:R-:W-:Y:S04]  /*11a80*/  FFMA.FTZ R23, R213, c[0x0][0x2d0], -R49.reuse ;  /* 0x0000b400d5177a23 */ /* 0x102fe80000010831 */
[C---:B------:R-:W-:Y:S01]  /*11a90*/  HMMA.16816.F32.BF16 R96, R24.reuse, R42, R96 ;  /* 0x0000002a1860723c */ /* 0x040fe20000041860 */
[----:B------:R1:W4:Y:S01]  /*11aa0*/  MUFU.EX2 R46, R23 ;  /* 0x00000017002e7308 */ /* 0x0003220000000800 */
[----:B------:R-:W3:Y:S06]  /*11ab0*/  LDSM.16.MT88.4 R40, [R226+0x1100] ;  /* 0x00110000e228783b */ /* 0x000eec0000004200 */
[-C--:B------:R-:W-:Y:S08]  /*11ac0*/  HMMA.16816.F32.BF16 R100, R24, R28.reuse, R100 ;  /* 0x0000001c1864723c */ /* 0x080ff00000041864 */
[C---:B------:R-:W-:Y:S08]  /*11ad0*/  HMMA.16816.F32.BF16 R104, R32.reuse, R28, R104 ;  /* 0x0000001c2068723c */ /* 0x040ff00000041868 */
[-C--:B------:R-:W-:Y:S04]  /*11ae0*/  HMMA.16816.F32.BF16 R108, R32, R30.reuse, R108 ;  /* 0x0000001e206c723c */ /* 0x080fe8000004186c */
[--C-:B-1----:R-:W-:Y:S01]  /*11af0*/  FFMA.FTZ R23, R217, c[0x0][0x2d0], -R49.reuse ;  /* 0x0000b400d9177a23 */ /* 0x102fe20000010831 */
[----:B----4-:R-:W-:Y:S01]  /*11b00*/  F2FP.BF16.PACK_AB R28, R46, R48 ;  /* 0x000000302e1c723e */ /* 0x010fe200000010ff */
[----:B------:R-:W-:Y:S02]  /*11b10*/  FFMA.FTZ R49, R218, c[0x0][0x2d0], -R49 ;  /* 0x0000b400da317a23 */ /* 0x000fe40000010831 */
[C---:B------:R-:W-:Y:S01]  /*11b20*/  HMMA.16816.F32.BF16 R112, R24.reuse, R30, R112 ;  /* 0x0000001e1870723c */ /* 0x040fe20000041870 */
[----:B------:R1:W-:Y:S07]  /*11b30*/  MUFU.EX2 R47, R23 ;  /* 0x00000017002f7308 */ /* 0x0003ee0000000800 */
[-C--:B------:R-:W-:Y:S03]  /*11b40*/  HMMA.16816.F32.BF16 R116, R24, R36.reuse, R116 ;  /* 0x000000241874723c */ /* 0x080fe60000041874 */
[----:B------:R-:W4:Y:S05]  /*11b50*/  MUFU.EX2 R49, R49 ;  /* 0x0000003100317308 */ /* 0x000f2a0000000800 */
[C---:B------:R-:W-:Y:S08]  /*11b60*/  HMMA.16816.F32.BF16 R120, R32.reuse, R36, R120 ;  /* 0x000000242078723c */ /* 0x040ff00000041878 */
[-C--:B------:R-:W-:Y:S01]  /*11b70*/  HMMA.16816.F32.BF16 R124, R32, R38.reuse, R124 ;  /* 0x00000026207c723c */ /* 0x080fe2000004187c */
[----:B------:R-:W2:Y:S03]  /*11b80*/  LDSM.16.MT88.4 R32, [R228+0x1100] ;  /* 0x00110000e420783b */ /* 0x000ea60000004200 */
[--C-:B-1----:R-:W-:Y:S04]  /*11b90*/  FFMA.FTZ R23, R173, c[0x0][0x2d0], -R50.reuse ;  /* 0x0000b400ad177a23 */ /* 0x102fe80000010832 */
[----:B------:R-:W-:Y:S01]  /*11ba0*/  HMMA.16816.F32.BF16 R128, R24, R38, R128 ;  /* 0x000000261880723c */ /* 0x000fe20000041880 */
[----:B------:R1:W-:Y:S01]  /*11bb0*/  MUFU.EX2 R45, R23 ;  /* 0x00000017002d7308 */ /* 0x0003e20000000800 */
[----:B------:R-:W2:Y:S02]  /*11bc0*/  LDSM.16.MT88.4 R36, [R227+0x1100] ;  /* 0x00110000e324783b */ /* 0x000ea40000004200 */
[----:B----4-:R-:W-:Y:S03]  /*11bd0*/  F2FP.BF16.PACK_AB R30, R49, R47 ;  /* 0x0000002f311e723e */ /* 0x010fe600000010ff */
[----:B------:R-:W-:Y:S02]  /*11be0*/  F2FP.BF16.PACK_AB R24, R192, R193 ;  /* 0x000000c1c018723e */ /* 0x000fe400000010ff */
[----:B------:R-:W-:Y:S03]  /*11bf0*/  F2FP.BF16.PACK_AB R25, R170, R175 ;  /* 0x000000afaa19723e */ /* 0x000fe600000010ff */
[----:B------:R-:W-:Y:S02]  /*11c00*/  F2FP.BF16.PACK_AB R26, R166, R171 ;  /* 0x000000aba61a723e */ /* 0x000fe400000010ff */
[----:B------:R-:W-:Y:S07]  /*11c10*/  F2FP.BF16.PACK_AB R27, R164, R165 ;  /* 0x000000a5a41b723e */ /* 0x000fee00000010ff */
[-C--:B------:R-:W-:Y:S01]  /*11c20*/  HMMA.16816.F32.BF16 R176, R24, R188.reuse, R4 ;  /* 0x000000bc18b0723c */ /* 0x080fe20000041804 */
[----:B------:R-:W4:Y:S02]  /*11c30*/  LDSM.16.MT88.4 R4, [R225+0x2900] ;  /* 0x00290000e104783b */ /* 0x000f240000004200 */
[--C-:B-1----:R-:W-:Y:S04]  /*11c40*/  FFMA.FTZ R23, R172, c[0x0][0x2d0], -R50.reuse ;  /* 0x0000b400ac177a23 */ /* 0x102fe80000010832 */
[----:B------:R1:W1:Y:S02]  /*11c50*/  MUFU.EX2 R44, R23 ;  /* 0x00000017002c7308 */ /* 0x0002640000000800 */
[--C-:B-1----:R-:W-:Y:S03]  /*11c60*/  FFMA.FTZ R23, R174, c[0x0][0x2d0], -R50.reuse ;  /* 0x0000b400ae177a23 */ /* 0x102fe60000010832 */
[----:B------:R-:W-:Y:S01]  /*11c70*/  F2FP.BF16.PACK_AB R29, R44, R45 ;  /* 0x0000002d2c1d723e */ /* 0x000fe200000010ff */
[----:B------:R-:W-:Y:S04]  /*11c80*/  FFMA.FTZ R50, R22, c[0x0][0x2d0], -R50 ;  /* 0x0000b40016327a23 */ /* 0x000fe80000010832 */
[----:B------:R-:W-:Y:S10]  /*11c90*/  MUFU.EX2 R23, R23 ;  /* 0x0000001700177308 */ /* 0x000ff40000000800 */
[----:B------:R-:W1:Y:S02]  /*11ca0*/  MUFU.EX2 R50, R50 ;  /* 0x0000003200327308 */ /* 0x000e640000000800 */
[----:B-1----:R-:W-:Y:S07]  /*11cb0*/  F2FP.BF16.PACK_AB R31, R50, R23 ;  /* 0x00000017321f723e */ /* 0x002fee00000010ff */
[C---:B------:R-:W-:Y:S01]  /*11cc0*/  HMMA.16816.F32.BF16 R180, R28.reuse, R188, R8 ;  /* 0x000000bc1cb4723c */ /* 0x040fe20000041808 */
[----:B------:R-:W1:Y:S07]  /*11cd0*/  LDSM.16.MT88.4 R8, [R226+0x2900] ;  /* 0x00290000e208783b */ /* 0x000e6e0000004200 */
[-C--:B------:R-:W-:Y:S01]  /*11ce0*/  HMMA.16816.F32.BF16 R184, R28, R190.reuse, R12 ;  /* 0x000000be1cb8723c */ /* 0x080fe2000004180c */
[----:B------:R-:W1:Y:S07]  /*11cf0*/  LDSM.16.MT88.4 R12, [R228+0x2900] ;  /* 0x00290000e40c783b */ /* 0x000e6e0000004200 */
[C---:B------:R-:W-:Y:S01]  /*11d00*/  HMMA.16816.F32.BF16 R188, R24.reuse, R190, R16 ;  /* 0x000000be18bc723c */ /* 0x040fe20000041810 */
[----:B------:R-:W1:Y:S07]  /*11d10*/  LDSM.16.MT88.4 R16, [R227+0x2900] ;  /* 0x00290000e310783b */ /* 0x000e6e0000004200 */
[-C--:B---3--:R-:W-:Y:S08]  /*11d20*/  HMMA.16816.F32.BF16 R132, R24, R40.reuse, R132 ;  /* 0x000000281884723c */ /* 0x088ff00000041884 */
[C---:B------:R-:W-:Y:S04]  /*11d30*/  HMMA.16816.F32.BF16 R136, R28.reuse, R40, R136 ;  /* 0x000000281c88723c */ /* 0x040fe80000041888 */
[----:B--2---:R-:W-:Y:S04]  /*11d40*/  FFMA.FTZ R20, R20, R215, R211 ;  /* 0x000000d714147223 */ /* 0x004fe800000100d3 */
[-C--:B------:R-:W-:Y:S04]  /*11d50*/  HMMA.16816.F32.BF16 R140, R28, R42.reuse, R140 ;  /* 0x0000002a1c8c723c */ /* 0x080fe8000004188c */
[----:B------:R-:W-:Y:S04]  /*11d60*/  FADD.FTZ R20, R207, R20 ;  /* 0x00000014cf147221 */ /* 0x000fe80000010000 */
[C---:B------:R-:W-:Y:S04]  /*11d70*/  HMMA.16816.F32.BF16 R144, R24.reuse, R42, R144 ;  /* 0x0000002a1890723c */ /* 0x040fe80000041890 */
[----:B------:R-:W-:Y:S04]  /*11d80*/  FADD.FTZ R20, R209, R20 ;  /* 0x00000014d1147221 */ /* 0x000fe80000010000 */
[-C--:B------:R-:W-:Y:S08]  /*11d90*/  HMMA.16816.F32.BF16 R148, R24, R32.reuse, R148 ;  /* 0x000000201894723c */ /* 0x080ff00000041894 */
[C---:B------:R-:W-:Y:S08]  /*11da0*/  HMMA.16816.F32.BF16 R152, R28.reuse, R32, R152 ;  /* 0x000000201c98723c */ /* 0x040ff00000041898 */
[-C--:B------:R-:W-:Y:S04]  /*11db0*/  HMMA.16816.F32.BF16 R156, R28, R34.reuse, R156 ;  /* 0x000000221c9c723c */ /* 0x080fe8000004189c */
[----:B-----5:R-:W-:Y:S04]  /*11dc0*/  FFMA.FTZ R21, R21, R214, R212 ;  /* 0x000000d615157223 */ /* 0x020fe800000100d4 */
[C---:B------:R-:W-:Y:S08]  /*11dd0*/  HMMA.16816.F32.BF16 R160, R24.reuse, R34, R160 ;  /* 0x0000002218a0723c */ /* 0x040ff000000418a0 */
[-C--:B------:R-:W-:Y:S08]  /*11de0*/  HMMA.16816.F32.BF16 R52, R24, R36.reuse, R52 ;  /* 0x000000241834723c */ /* 0x080ff00000041834 */
[C---:B------:R-:W-:Y:S08]  /*11df0*/  HMMA.16816.F32.BF16 R56, R28.reuse, R36, R56 ;  /* 0x000000241c38723c */ /* 0x040ff00000041838 */
[-C--:B------:R-:W-:Y:S08]  /*11e00*/  HMMA.16816.F32.BF16 R60, R28, R38.reuse, R60 ;  /* 0x000000261c3c723c */ /* 0x080ff0000004183c */
[C---:B------:R-:W-:Y:S08]  /*11e10*/  HMMA.16816.F32.BF16 R64, R24.reuse, R38, R64 ;  /* 0x000000261840723c */ /* 0x040ff00000041840 */
[-C--:B----4-:R-:W-:Y:S08]  /*11e20*/  HMMA.16816.F32.BF16 R68, R24, R4.reuse, R68 ;  /* 0x000000041844723c */ /* 0x090ff00000041844 */
[C---:B------:R-:W-:Y:S07]  /*11e30*/  HMMA.16816.F32.BF16 R72, R28.reuse, R4, R72 ;  /* 0x000000041c48723c */ /* 0x040fee0000041848 */
[----:B------:R-:W-:Y:S01]  /*11e40*/  FFMA.FTZ R4, R2, R216, R251 ;  /* 0x000000d802047223 */ /* 0x000fe200000100fb */
[-C--:B------:R-:W-:Y:S04]  /*11e50*/  HMMA.16816.F32.BF16 R76, R28, R6.reuse, R76 ;  /* 0x000000061c4c723c */ /* 0x080fe8000004184c */
[----:B------:R-:W-:Y:S02]  /*11e60*/  FADD.FTZ R4, R252, R4 ;  /* 0x00000004fc047221 */ /* 0x000fe40000010000 */
[----:B------:R-:W-:Y:S02]  /*11e70*/  FADD.FTZ R2, R208, R21 ;  /* 0x00000015d0027221 */ /* 0x000fe40000010000 */
[C---:B------:R-:W-:Y:S04]  /*11e80*/  HMMA.16816.F32.BF16 R80, R24.reuse, R6, R80 ;  /* 0x000000061850723c */ /* 0x040fe80000041850 */
[----:B------:R-:W-:Y:S02]  /*11e90*/  FADD.FTZ R5, R250, R4 ;  /* 0x00000004fa057221 */ /* 0x000fe40000010000 */
[----:B------:R-:W-:Y:S02]  /*11ea0*/  FFMA.FTZ R4, R0, R206, R245 ;  /* 0x000000ce00047223 */ /* 0x000fe400000100f5 */
[-C--:B-1----:R-:W-:Y:S04]  /*11eb0*/  HMMA.16816.F32.BF16 R84, R24, R8.reuse, R84 ;  /* 0x000000081854723c */ /* 0x082fe80000041854 */
        /* <DEDUP_REMOVED lines=14> */
[----:B------:R-:W-:Y:S01]  /*11fa0*/  FADD.FTZ R2, R223, R6 ;  /* 0x00000006df027221 */ /* 0x000fe20000010000 */
[C---:B------:R-:W-:Y:S04]  /*11fb0*/  HMMA.16816.F32.BF16 R104, R28.reuse, R12, R104 ;  /* 0x0000000c1c68723c */ /* 0x040fe80000041868 */
[----:B------:R-:W-:Y:S02]  /*11fc0*/  FADD.FTZ R4, R248, R4 ;  /* 0x00000004f8047221 */ /* 0x000fe40000010000 */
[----:B------:R-:W-:Y:S02]  /*11fd0*/  FADD.FTZ R0, R221, R7 ;  /* 0x00000007dd007221 */ /* 0x000fe40000010000 */
[----:B------:R-:W-:Y:S01]  /*11fe0*/  FADD.FTZ R7, R220, R2 ;  /* 0x00000002dc077221 */ /* 0x000fe20000010000 */
[-C--:B------:R-:W-:Y:S03]  /*11ff0*/  HMMA.16816.F32.BF16 R108, R28, R14.reuse, R108 ;  /* 0x0000000e1c6c723c */ /* 0x080fe6000004186c */
        /* <DEDUP_REMOVED lines=17> */
[----:B------:R-:W-:Y:S01]  /*12110*/  FADD.FTZ R6, R170, R2 ;  /* 0x00000002aa067221 */ /* 0x000fe20000010000 */
[----:B------:R-:W-:Y:S01]  /*12120*/  MOV R170, R3 ;  /* 0x0000000300aa7202 */ /* 0x000fe20000000f00 */
[----:B------:R-:W-:Y:S01]  /*12130*/  FADD.FTZ R2, R45, R4 ;  /* 0x000000042d027221 */ /* 0x000fe20000010000 */
[----:B------:R-:W-:Y:S04]  /*12140*/  HMMA.16816.F32.BF16 R128, R24, R18, R128 ;  /* 0x000000121880723c */ /* 0x000fe80000041880 */
[----:B------:R-:W-:Y:S02]  /*12150*/  FADD.FTZ R4, R46, R0 ;  /* 0x000000002e047221 */ /* 0x000fe40000010000 */
[----:B------:R-:W-:Y:S02]  /*12160*/  FADD.FTZ R0, R171, R5 ;  /* 0x00000005ab007221 */ /* 0x000fe40000010000 */
[----:B------:R-:W-:Y:S01]  /*12170*/  FADD.FTZ R5, R165, R6 ;  /* 0x00000006a5057221 */ /* 0x000fe20000010000 */
[----:B------:R-:W-:Y:S03]  /*12180*/  MOV R165, R168 ;  /* 0x000000a800a57202 */ /* 0x000fe60000000f00 */
[----:B------:R-:W-:Y:S01]  /*12190*/  FADD.FTZ R0, R166, R0 ;  /* 0x00000000a6007221 */ /* 0x000fe20000010000 */
[----:B------:R-:W-:Y:S01]  /*121a0*/  MOV R166, R167 ;  /* 0x000000a700a67202 */ /* 0x000fe20000000f00 */
[----:B------:R-:W-:Y:S01]  /*121b0*/  FADD.FTZ R5, R164, R5 ;  /* 0x00000005a4057221 */ /* 0x000fe20000010000 */
[----:B------:R-:W-:Y:S01]  /*121c0*/  MOV R164, R169 ;  /* 0x000000a900a47202 */ /* 0x000fe20000000f00 */
[----:B------:R-:W-:Y:S01]  /*121d0*/  FADD.FTZ R4, R47, R4 ;  /* 0x000000042f047221 */ /* 0x000fe20000010000 */
[----:B------:R1:W-:Y:S01]  /*121e0*/  STL [R1+0x18], R0 ;  /* 0x0000180001007387 */ /* 0x0003e20000100800 */
[----:B------:R-:W-:Y:S02]  /*121f0*/  FADD.FTZ R2, R44, R2 ;  /* 0x000000022c027221 */ /* 0x000fe40000010000 */
[----:B------:R-:W-:Y:S01]  /*12200*/  FADD.FTZ R4, R49, R4 ;  /* 0x0000000431047221 */ /* 0x000fe20000010000 */
[----:B------:R2:W-:Y:S01]  /*12210*/  STL [R1+0x1c], R5 ;  /* 0x00001c0501007387 */ /* 0x0005e20000100800 */
[----:B------:R-:W-:Y:S03]  /*12220*/  FADD.FTZ R2, R23, R2 ;  /* 0x0000000217027221 */ /* 0x000fe60000010000 */
[----:B------:R2:W-:Y:S01]  /*12230*/  STL [R1+0x20], R4 ;  /* 0x0000200401007387 */ /* 0x0005e20000100800 */
[----:B------:R-:W-:Y:S05]  /*12240*/  FADD.FTZ R2, R50, R2 ;  /* 0x0000000232027221 */ /* 0x000fea0000010000 */
[----:B------:R2:W-:Y:S01]  /*12250*/  STL [R1+0x24], R2 ;  /* 0x0000240201007387 */ /* 0x0005e20000100800 */
[----:B-1----:R-:W-:Y:S04]  /*12260*/  IADD3 R0, R242, -0x1, RZ ;  /* 0xfffffffff2007810 */ /* 0x002fe80007ffe0ff */
[----:B------:R-:W-:Y:S01]  /*12270*/  MOV R242, R0 ;  /* 0x0000000000f27202 */ /* 0x000fe20000000f00 */
[----:B------:R-:W-:-:S05]  /*12280*/  @P0 BRA `(.L_x_509) ;  /* 0xffffbd8000000947 */ /* 0x000fca000383ffff */
.L_x_492:
[----:B--2---:R-:W2:Y:S04]  /*12290*/  LDL.LU R0, [R1+0x18] ;  /* 0x0000180001007983 */ /* 0x004ea80000300800 */
        /* <DEDUP_REMOVED lines=10> */
[----:B----4-:R-:W3:Y:S04]  /*12340*/  SHFL.BFLY PT, R7, R5, 0x2, 0x1f ;  /* 0x0c401f0005077f89 */ /* 0x010ee800000e0000 */
[----:B------:R-:W4:Y:S01]  /*12350*/  SHFL.BFLY PT, R6, R2, 0x2, 0x1f ;  /* 0x0c401f0002067f89 */ /* 0x000f2200000e0000 */
[----:B-1----:R-:W-:-:S02]  /*12360*/  FADD.FTZ R11, R11, R0 ;  /* 0x000000000b0b7221 */ /* 0x002fc40000010000 */
[----:B--2---:R-:W-:-:S03]  /*12370*/  FADD.FTZ R9, R9, R4 ;  /* 0x0000000409097221 */ /* 0x004fc60000010000 */
[----:B------:R-:W1:Y:S01]  /*12380*/  SHFL.BFLY PT, R0, R11, 0x1, 0x1f ;  /* 0x0c201f000b007f89 */ /* 0x000e6200000e0000 */
[----:B---3--:R-:W-:-:S03]  /*12390*/  FADD.FTZ R7, R7, R5 ;  /* 0x0000000507077221 */ /* 0x008fc60000010000 */
[----:B------:R-:W2:Y:S01]  /*123a0*/  SHFL.BFLY PT, R4, R9, 0x1, 0x1f ;  /* 0x0c201f0009047f89 */ /* 0x000ea200000e0000 */
[----:B----4-:R-:W-:-:S03]  /*123b0*/  FADD.FTZ R6, R6, R2 ;  /* 0x0000000206067221 */ /* 0x010fc60000010000 */
[----:B------:R-:W3:Y:S04]  /*123c0*/  SHFL.BFLY PT, R2, R7, 0x1, 0x1f ;  /* 0x0c201f0007027f89 */ /* 0x000ee800000e0000 */
[----:B------:R-:W4:Y:S01]  /*123d0*/  SHFL.BFLY PT, R5, R6, 0x1, 0x1f ;  /* 0x0c201f0006057f89 */ /* 0x000f2200000e0000 */
[----:B-1----:R-:W-:Y:S01]  /*123e0*/  FADD.FTZ R11, R11, R0 ;  /* 0x000000000b0b7221 */ /* 0x002fe20000010000 */
[----:B------:R-:W-:Y:S01]  /*123f0*/  MOV R0, RZ ;  /* 0x000000ff00007202 */ /* 0x000fe20000000f00 */
[----:B--2---:R-:W-:-:S03]  /*12400*/  FADD.FTZ R9, R9, R4 ;  /* 0x0000000409097221 */ /* 0x004fc60000010000 */
[----:B------:R-:W-:Y:S02]  /*12410*/  FSETP.NE.FTZ.AND P3, PT, R11, RZ, PT ;  /* 0x000000ff0b00720b */ /* 0x000fe40003f75000 */
[----:B------:R-:W-:Y:S01]  /*12420*/  MOV R4, RZ ;  /* 0x000000ff00047202 */ /* 0x000fe20000000f00 */
[----:B---3--:R-:W-:Y:S01]  /*12430*/  FADD.FTZ R7, R7, R2 ;  /* 0x0000000207077221 */ /* 0x008fe20000010000 */
[----:B------:R-:W-:Y:S02]  /*12440*/  FSETP.NE.FTZ.AND P2, PT, R9, RZ, PT ;  /* 0x000000ff0900720b */ /* 0x000fe40003f55000 */
[----:B------:R-:W-:Y:S01]  /*12450*/  MOV R2, RZ ;  /* 0x000000ff00027202 */ /* 0x000fe20000000f00 */
[----:B----4-:R-:W-:Y:S01]  /*12460*/  FADD.FTZ R6, R5, R6 ;  /* 0x0000000605067221 */ /* 0x010fe20000010000 */
[----:B------:R-:W-:-:S05]  /*12470*/  FSETP.NE.FTZ.AND P1, PT, R7, RZ, PT ;  /* 0x000000ff0700720b */ /* 0x000fca0003f35000 */
[----:B------:R-:W1:Y:S01]  /*12480*/  @P3 MUFU.RCP R0, R11 ;  /* 0x0000000b00003308 */ /* 0x000e620000001000 */
[----:B------:R-:W-:-:S07]  /*12490*/  FSETP.NE.FTZ.AND P0, PT, R6, RZ, PT ;  /* 0x000000ff0600720b */ /* 0x000fce0003f15000 */
[----:B------:R-:W-:Y:S06]  /*124a0*/  @P2 MUFU.RCP R4, R9 ;  /* 0x0000000900042308 */ /* 0x000fec0000001000 */
[----:B------:R-:W-:Y:S01]  /*124b0*/  @P0 MOV R8, 0x3f317218 ;  /* 0x3f31721800080802 */ /* 0x000fe20000000f00 */
[C---:B-1----:R-:W-:Y:S01]  /*124c0*/  FMUL.FTZ R176, R0.reuse, R176 ;  /* 0x000000b000b07220 */ /* 0x042fe20000410000 */
[----:B------:R-:W1:Y:S01]  /*124d0*/  @P1 MUFU.RCP R2, R7 ;  /* 0x0000000700021308 */ /* 0x000e620000001000 */
[C---:B------:R-:W-:Y:S02]  /*124e0*/  FMUL.FTZ R177, R0.reuse, R177 ;  /* 0x000000b100b17220 */ /* 0x040fe40000410000 */
        /* <DEDUP_REMOVED lines=12> */
[C---:B------:R-:W-:Y:S01]  /*125b0*/  FMUL.FTZ R52, R0.reuse, R52 ;  /* 0x0000003400347220 */ /* 0x040fe20000410000 */
[----:B------:R-:W-:Y:S01]  /*125c0*/  @P1 MUFU.LG2 R7, R7 ;  /* 0x0000000700071308 */ /* 0x000fe20000000c00 */
        /* <DEDUP_REMOVED lines=19> */
[----:B------:R-:W-:Y:S01]  /*12700*/  MOV R0, RZ ;  /* 0x000000ff00007202 */ /* 0x000fe20000000f00 */
[C---:B-1----:R-:W-:Y:S02]  /*12710*/  FMUL.FTZ R180, R2.reuse, R180 ;  /* 0x000000b402b47220 */ /* 0x042fe40000410000 */
[----:B------:R-:W-:-:S02]  /*12720*/  FMUL.FTZ R181, R2, R181 ;  /* 0x000000b502b57220 */ /* 0x000fc40000410000 */
[C---:B------:R-:W-:Y:S01]  /*12730*/  FMUL.FTZ R184, R2.reuse, R184 ;  /* 0x000000b802b87220 */ /* 0x040fe20000410000 */
[----:B------:R-:W1:Y:S01]  /*12740*/  @P0 MUFU.RCP R0, R6 ;  /* 0x0000000600000308 */ /* 0x000e620000001000 */
[C---:B------:R-:W-:Y:S02]  /*12750*/  FMUL.FTZ R185, R2.reuse, R185 ;  /* 0x000000b902b97220 */ /* 0x040fe40000410000 */
[C---:B------:R-:W-:Y:S02]  /*12760*/  FMUL.FTZ R136, R2.reuse, R136 ;  /* 0x0000008802887220 */ /* 0x040fe40000410000 */
[C---:B------:R-:W-:Y:S02]  /*12770*/  FMUL.FTZ R137, R2.reuse, R137 ;  /* 0x0000008902897220 */ /* 0x040fe40000410000 */
[C---:B------:R-:W-:Y:S01]  /*12780*/  FMUL.FTZ R140, R2.reuse, R140 ;  /* 0x0000008c028c7220 */ /* 0x040fe20000410000 */
[----:B------:R-:W2:Y:S01]  /*12790*/  @P0 MUFU.LG2 R6, R6 ;  /* 0x0000000600060308 */ /* 0x000ea20000000c00 */
        /* <DEDUP_REMOVED lines=98> */
[----:B--2---:R-:W-:Y:S02]  /*12dc0*/  @P0 FMUL.FTZ R4, R6, 0.69314718246459960938 ;  /* 0x3f31721806040820 */ /* 0x004fe40000410000 */
[----:B------:R-:W-:Y:S02]  /*12dd0*/  @P0 FMUL.FTZ R0, R8, c[0x0][0x2d0] ;  /* 0x0000b40008000a20 */ /* 0x000fe40000410000 */
[----:B------:R-:W-:-:S02]  /*12de0*/  @P3 FFMA.FTZ R18, R10, R169, R11 ;  /* 0x000000a90a123223 */ /* 0x000fc4000001000b */
[----:B------:R-:W-:Y:S02]  /*12df0*/  @P2 FFMA.FTZ R19, R5, R168, R9 ;  /* 0x000000a805132223 */ /* 0x000fe40000010009 */
[----:B------:R-:W-:Y:S02]  /*12e00*/  @P1 FFMA.FTZ R20, R2, R167, R7 ;  /* 0x000000a702141223 */ /* 0x000fe40000010007 */
[----:B------:R-:W-:Y:S02]  /*12e10*/  @P0 FFMA.FTZ R21, R0, R3, R4 ;  /* 0x0000000300150223 */ /* 0x000fe40000010004 */
.L_x_434:
        /* <DEDUP_REMOVED lines=227> */
.L_x_512:
[----:B-1----:R-:W-:Y:S05]  /*13c50*/  BSYNC B0 ;  /* 0x0000000000007941 */ /* 0x002fea0003800000 */
.L_x_511:
        /* <DEDUP_REMOVED lines=97> */
.L_x_514:
[----:B------:R-:W-:Y:S05]  /*14270*/  BSYNC B0 ;  /* 0x0000000000007941 */ /* 0x000fea0003800000 */
.L_x_513:
        /* <DEDUP_REMOVED lines=97> */
.L_x_516:
[----:B------:R-:W-:Y:S05]  /*14890*/  BSYNC B0 ;  /* 0x0000000000007941 */ /* 0x000fea0003800000 */
.L_x_515:
        /* <DEDUP_REMOVED lines=98> */
.L_x_510:
        /* <DEDUP_REMOVED lines=50> */
.L_x_517:
        /* <DEDUP_REMOVED lines=10> */
.L_x_1352:


//--------------------- .text._ZN7cutlass13device_kernelIN5flash19enable_sm80_to_sm89INS1_16FlashAttnFwdSm80INS1_25CollectiveMainloopFwdSm80ILi8ELi1ELb1EN4cute5tupleIJNS5_1CILi128EEENS7_ILi96EEES8_EEELi128ENS_10bfloat16_tEfNS_4arch4Sm80ELb0ELb1ELb0ELb1ELb0ELb0ELb1ELb1EEENS1_21CollectiveEpilogueFwdINS6_IJS8_S8_S9_EEENS6_IJNS7_ILi1EEESH_SH_EEESB_SD_Li256ELb1ELb1ELb1ELb0EEENS1_36VarlenDynamicPersistentTileSchedulerILi128ELi96ELi256ELi256ELb1ELb1ELb0ELb1ELb0ELb1EEEEEEEEEvNT_6ParamsE --------------------------
	.section	.text._ZN7cutlass13device_kernelIN5flash19enable_sm80_to_sm89INS1_16FlashAttnFwdSm80INS1_25CollectiveMainloopFwdSm80ILi8ELi1ELb1EN4cute5tupleIJNS5_1CILi128EEENS7_ILi96EEES8_EEELi128ENS_10bfloat16_tEfNS_4arch4Sm80ELb0ELb1ELb0ELb1ELb0ELb0ELb1ELb1EEENS1_21CollectiveEpilogueFwdINS6_IJS8_S8_S9_EEENS6_IJNS7_ILi1EEESH_SH_EEESB_SD_Li256ELb1ELb1ELb1ELb0EEENS1_36VarlenDynamicPersistentTileSchedulerILi128ELi96ELi256ELi256ELb1ELb1ELb0ELb1ELb0ELb1EEEEEEEEEvNT_6ParamsE,"ax",@progbits
	.sectioninfo	@"SHI_REGISTERS=255"
	.align	128
.text._ZN7cutlass13device_kernelIN5flash19enable_sm80_to_sm89INS1_16FlashAttnFwdSm80INS1_25CollectiveMainloopFwdSm80ILi8ELi1ELb1EN4cute5tupleIJNS5_1CILi128EEENS7_ILi96EEES8_EEELi128ENS_10bfloat16_tEfNS_4arch4Sm80ELb0ELb1ELb0ELb1ELb0ELb0ELb1ELb1EEENS1_21CollectiveEpilogueFwdINS6_IJS8_S8_S9_EEENS6_IJNS7_ILi1EEESH_SH_EEESB_SD_Li256ELb1ELb1ELb1ELb0EEENS1_36VarlenDynamicPersistentTileSchedulerILi128ELi96ELi256ELi256ELb1ELb1ELb0ELb1ELb0ELb1EEEEEEEEEvNT_6ParamsE:
        .type           _ZN7cutlass13device_kernelIN5flash19enable_sm80_to_sm89INS1_16FlashAttnFwdSm80INS1_25CollectiveMainloopFwdSm80ILi8ELi1ELb1EN4cute5tupleIJNS5_1CILi128EEENS7_ILi96EEES8_EEELi128ENS_10bfloat16_tEfNS_4arch4Sm80ELb0ELb1ELb0ELb1ELb0ELb0ELb1ELb1EEENS1_21CollectiveEpilogueFwdINS6_IJS8_S8_S9_EEENS6_IJNS7_ILi1EEESH_SH_EEESB_SD_Li256ELb1ELb1ELb1ELb0EEENS1_36VarlenDynamicPersistentTileSchedulerILi128ELi96ELi256ELi256ELb1ELb1ELb0ELb1ELb0ELb1EEEEEEEEEvNT_6ParamsE,@function
        .size           _ZN7cutlass13device_kernelIN5flash19enable_sm80_to_sm89INS1_16FlashAttnFwdSm80INS1_25CollectiveMainloopFwdSm80ILi8ELi1ELb1EN4cute5tupleIJNS5_1CILi128EEENS7_ILi96EEES8_EEELi128ENS_10bfloat16_tEfNS_4arch4Sm80ELb0ELb1ELb0ELb1ELb0ELb0ELb1ELb1EEENS1_21CollectiveEpilogueFwdINS6_IJS8_S8_S9_EEENS6_IJNS7_ILi1EEESH_SH_EEESB_SD_Li256ELb1ELb1ELb1ELb0EEENS1_36VarlenDynamicPersistentTileSchedulerILi128ELi96ELi256ELi256ELb1ELb1ELb0ELb1ELb0ELb1EEEEEEEEEvNT_6ParamsE,(.L_x_1353 - _ZN7cutlass13device_kernelIN5flash19enable_sm80_to_sm89INS1_16FlashAttnFwdSm80INS1_25CollectiveMainloopFwdSm80ILi8ELi1ELb1EN4cute5tupleIJNS5_1CILi128EEENS7_ILi96EEES8_EEELi128ENS_10bfloat16_tEfNS_4arch4Sm80ELb0ELb1ELb0ELb1ELb0ELb0ELb1ELb1EEENS1_21CollectiveEpilogueFwdINS6_IJS8_S8_S9_EEENS6_IJNS7_ILi1EEESH_SH_EEESB_SD_Li256ELb1ELb1ELb1ELb0EEENS1_36VarlenDynamicPersistentTileSchedulerILi128ELi96ELi256ELi256ELb1ELb1ELb0ELb1ELb0ELb1EEEEEEEEEvNT_6ParamsE)
        .other          _ZN7cutlass13device_kernelIN5flash19enable_sm80_to_sm89INS1_16FlashAttnFwdSm80INS1_25CollectiveMainloopFwdSm80ILi8ELi1ELb1EN4cute5tupleIJNS5_1CILi128EEENS7_ILi96EEES8_EEELi128ENS_10bfloat16_tEfNS_4arch4Sm80ELb0ELb1ELb0ELb1ELb0ELb0ELb1ELb1EEENS1_21CollectiveEpilogueFwdINS6_IJS8_S8_S9_EEENS6_IJNS7_ILi1EEESH_SH_EEESB_SD_Li256ELb1ELb1ELb1ELb0EEENS1_36VarlenDynamicPersistentTileSchedulerILi128ELi96ELi256ELi256ELb1ELb1ELb0ELb1ELb0ELb1EEEEEEEEEvNT_6ParamsE,@"STO_CUDA_ENTRY STV_DEFAULT"
_ZN7cutlass13device_kernelIN5flash19enable_sm80_to_sm89INS1_16FlashAttnFwdSm80INS1_25CollectiveMainloopFwdSm80ILi8ELi1ELb1EN4cute5tupleIJNS5_1CILi128EEENS7_ILi96EEES8_EEELi128ENS_10bfloat16_tEfNS_4arch4Sm80ELb0ELb1ELb0ELb1ELb0ELb0ELb1ELb1EEENS1_21CollectiveEpilogueFwdINS6_IJS8_S8_S9_EEENS6_IJNS7_ILi1EEESH_SH_EEESB_SD_Li256ELb1ELb1ELb1ELb0EEENS1_36VarlenDynamicPersistentTileSchedulerILi128ELi96ELi256ELi256ELb1ELb1ELb0ELb1ELb0ELb1EEEEEEEEEvNT_6ParamsE:
[----:B------:R-:W-:-:S03]  /*0000*/  MOV R1, c[0x0][0x28] ;  /* 0x00000a0000017a02 */ /* 0x000fc60000000f00 */
[----:B------:R-:W1:Y:S01]  /*0010*/  S2R R2, SR_TID.X ;  /* 0x0000000000027919 */ /* 0x000e620000002100 */
[----:B------:R-:W-:Y:S01]  /*0020*/  IADD3 R1, R1, -0x68, RZ ;  /* 0xffffff9801017810 */ /* 0x000fe20007ffe0ff */
[----:B------:R-:W-:Y:S01]  /*0030*/  ULDC.64 UR8, c[0x0][0x118] ;  /* 0x0000460000087ab9 */ /* 0x000fe20000000a00 */
[----:B-1----:R-:W-:-:S05]  /*0040*/  SHF.R.U32.HI R0, RZ, 0x5, R2 ;  /* 0x00000005ff007819 */ /* 0x002fca0000011602 */
[----:B------:R-:W1:Y:S02]  /*0050*/  SHFL.IDX PT, R3, R0, RZ, 0x1f ;  /* 0x00001fff00037589 */ /* 0x000e6400000e0000 */
[----:B-1----:R-:W-:Y:S02]  /*0060*/  ISETP.NE.AND P0, PT, R3, RZ, PT ;  /* 0x000000ff0300720c */ /* 0x002fe40003f05270 */
[----:B------:R-:W-:Y:S11]  /*0070*/  STL [R1+0x5c], R3 ;  /* 0x00005c0301007387 */ /* 0x000ff60000100800 */
[----:B------:R-:W-:Y:S06]  /*0080*/  @P0 BAR.SYNC.DEFER_BLOCKING 0x5, 0x100 ;  /* 0x0144000000000b1d */ /* 0x000fec0000010000 */
[----:B------:R-:W1:Y:S04]  /*0090*/  @P0 LDS.128 R4, [0xe100] ;  /* 0x00e10000ff040984 */ /* 0x000e680000000c00 */
[----:B-1----:R1:W-:Y:S04]  /*00a0*/  @P0 STL.64 [R1+0x28], R4 ;  /* 0x0000280401000387 */ /* 0x0023e80000100a00 */
[----:B------:R1:W-:Y:S04]  /*00b0*/  @P0 STL.64 [R1+0x30], R6 ;  /* 0x0000300601000387 */ /* 0x0003e80000100a00 */
[----:B------:R-:W-:Y:S06]  /*00c0*/  @P0 BAR.ARV 0x4, 0x100 ;  /* 0x0104000000000b1d */ /* 0x000fec0000002000 */
[----:B------:R-:W-:Y:S05]  /*00d0*/  @P0 BRA `(.L_x_518) ;  /* 0x00000ff000000947 */ /* 0x000fea0003800000 */
[----:B------:R-:W-:Y:S01]  /*00e0*/  LOP3.LUT R13, R2, 0x1f, RZ, 0xc0, !PT ;  /* 0x0000001f020d7812 */ /* 0x000fe200078ec0ff */
[----:B------:R-:W-:-:S02]  /*00f0*/  IMAD.MOV.U32 R10, RZ, RZ, RZ ;  /* 0x000000ffff0a7224 */ /* 0x000fc400078e00ff */
[----:B------:R-:W-:Y:S01]  /*0100*/  IMAD.MOV.U32 R8, RZ, RZ, RZ ;  /* 0x000000ffff087224 */ /* 0x000fe200078e00ff */
[----:B------:R-:W-:-:S04]  /*0110*/  ISETP.NE.AND P6, PT, R13, 0x1f, PT ;  /* 0x0000001f0d00780c */ /* 0x000fc80003fc5270 */
[----:B------:R-:W-:-:S13]  /*0120*/  ISETP.GE.OR P0, PT, R13, c[0x0][0x53c], !P6 ;  /* 0x00014f000d007a0c */ /* 0x000fda0007706670 */
[----:B-1----:R-:W-:Y:S02]  /*0130*/  @!P0 IMAD.MOV.U32 R4, RZ, RZ, 0x4 ;  /* 0x00000004ff048424 */ /* 0x002fe400078e00ff */
[----:B------:R-:W-:Y:S02]  /*0140*/  @!P0 IMAD.MOV.U32 R2, RZ, RZ, 0x4 ;  /* 0x00000004ff028424 */ /* 0x000fe400078e00ff */
[----:B------:R-:W-:-:S04]  /*0150*/  @!P0 IMAD.WIDE.U32 R4, R13, R4, c[0x0][0x580] ;  /* 0x000160000d048625 */ /* 0x000fc800078e0004 */
[C---:B------:R-:W-:Y:S01]  /*0160*/  @!P0 IMAD.WIDE.U32 R2, R13.reuse, R2, c[0x0][0x578] ;  /* 0x00015e000d028625 */ /* 0x040fe200078e0002 */
[----:B------:R-:W2:Y:S04]  /*0170*/  @!P0 LDG.E R10, [R4.64] ;  /* 0x00000008040a8981 */ /* 0x000ea8000c1e1900 */
[----:B------:R-:W2:Y:S01]  /*0180*/  @!P0 LDG.E R8, [R2.64] ;  /* 0x0000000802088981 */ /* 0x000ea2000c1e1900 */
[C---:B------:R-:W-:Y:S01]  /*0190*/  ISETP.NE.AND P5, PT, R13.reuse, RZ, PT ;  /* 0x000000ff0d00720c */ /* 0x040fe20003fa5270 */
[----:B------:R-:W1:Y:S01]  /*01a0*/  S2UR UR4, SR_CTAID.X ;  /* 0x00000000000479c3 */ /* 0x000e620000002500 */
[C---:B------:R-:W-:Y:S02]  /*01b0*/  ISETP.GE.U32.AND P4, PT, R13.reuse, 0x2, PT ;  /* 0x000000020d00780c */ /* 0x040fe40003f86070 */
[----:B------:R-:W-:-:S02]  /*01c0*/  ISETP.GE.U32.AND P3, PT, R13, 0x4, PT ;  /* 0x000000040d00780c */ /* 0x000fc40003f66070 */
[C---:B------:R-:W-:Y:S02]  /*01d0*/  ISETP.GE.U32.AND P2, PT, R13.reuse, 0x8, PT ;  /* 0x000000080d00780c */ /* 0x040fe40003f46070 */
[----:B------:R-:W-:Y:S02]  /*01e0*/  ISETP.GE.U32.AND P1, PT, R13, 0x10, PT ;  /* 0x000000100d00780c */ /* 0x000fe40003f26070 */
[----:B------:R-:W-:Y:S01]  /*01f0*/  MOV R6, RZ ;  /* 0x000000ff00067202 */ /* 0x000fe20000000f00 */
[----:B--2---:R-:W-:-:S05]  /*0200*/  IMAD R4, R10, R8, RZ ;  /* 0x000000080a047224 */ /* 0x004fca00078e02ff */
[----:B------:R-:W2:Y:S02]  /*0210*/  SHFL.UP PT, R0, R4, 0x1, RZ ;  /* 0x0420000004007989 */ /* 0x000ea400000e00ff */
[----:B--2---:R-:W-:-:S05]  /*0220*/  SEL R0, R0, RZ, P5 ;  /* 0x000000ff00007207 */ /* 0x004fca0002800000 */
[----:B------:R-:W-:-:S05]  /*0230*/  IMAD.IADD R4, R4, 0x1, R0 ;  /* 0x0000000104047824 */ /* 0x000fca00078e0200 */
[----:B------:R-:W2:Y:S02]  /*0240*/  SHFL.UP PT, R0, R4, 0x2, RZ ;  /* 0x0440000004007989 */ /* 0x000ea400000e00ff */
[----:B--2---:R-:W-:-:S04]  /*0250*/  SEL R0, R0, RZ, P4 ;  /* 0x000000ff00007207 */ /* 0x004fc80002000000 */
[----:B------:R-:W-:-:S05]  /*0260*/  IADD3 R4, R4, R0, RZ ;  /* 0x0000000004047210 */ /* 0x000fca0007ffe0ff */
[----:B------:R-:W2:Y:S02]  /*0270*/  SHFL.UP PT, R0, R4, 0x4, RZ ;  /* 0x0480000004007989 */ /* 0x000ea400000e00ff */
[----:B--2---:R-:W-:-:S05]  /*0280*/  SEL R0, R0, RZ, P3 ;  /* 0x000000ff00007207 */ /* 0x004fca0001800000 */
[----:B------:R-:W-:-:S05]  /*0290*/  IMAD.IADD R4, R4, 0x1, R0 ;  /* 0x0000000104047824 */ /* 0x000fca00078e0200 */
[----:B------:R-:W2:Y:S02]  /*02a0*/  SHFL.UP PT, R0, R4, 0x8, RZ ;  /* 0x0500000004007989 */ /* 0x000ea400000e00ff */
[----:B--2---:R-:W-:-:S05]  /*02b0*/  SEL R0, R0, RZ, P2 ;  /* 0x000000ff00007207 */ /* 0x004fca0001000000 */
[----:B------:R-:W-:-:S05]  /*02c0*/  IMAD.IADD R4, R4, 0x1, R0 ;  /* 0x0000000104047824 */ /* 0x000fca00078e0200 */
[----:B------:R-:W2:Y:S02]  /*02d0*/  SHFL.UP PT, R0, R4, 0x10, RZ ;  /* 0x0600000004007989 */ /* 0x000ea400000e00ff */
[----:B--2---:R-:W-:-:S05]  /*02e0*/  SEL R0, R0, RZ, P1 ;  /* 0x000000ff00007207 */ /* 0x004fca0000800000 */
[----:B------:R-:W-:-:S05]  /*02f0*/  IMAD.IADD R4, R4, 0x1, R0 ;  /* 0x0000000104047824 */ /* 0x000fca00078e0200 */
[----:B------:R-:W2:Y:S02]  /*0300*/  SHFL.IDX PT, R7, R4, 0x1f, 0x1f ;  /* 0x03e01f0004077f89 */ /* 0x000ea400000e0000 */
[----:B--2---:R-:W-:-:S04]  /*0310*/  IMAD R7, R7, c[0x0][0x538], RZ ;  /* 0x00014e0007077a24 */ /* 0x004fc800078e02ff */
[----:B------:R-:W-:Y:S01]  /*0320*/  IMAD.MOV.U32 R0, RZ, RZ, R7 ;  /* 0x000000ffff007224 */ /* 0x000fe200078e0007 */
[----:B-1----:R-:W-:-:S13]  /*0330*/  ISETP.GT.AND P0, PT, R7, UR4, PT ;  /* 0x0000000407007c0c */ /* 0x002fda000bf04270 */
[----:B------:R-:W-:Y:S05]  /*0340*/  @P0 BRA `(.L_x_519) ;  /* 0x0000027000000947 */ /* 0x000fea0003800000 */
[----:B------:R-:W-:Y:S02]  /*0350*/  MOV R7, R0 ;  /* 0x0000000000077202 */ /* 0x000fe40000000f00 */
[----:B------:R-:W-:-:S04]  /*0360*/  MOV R6, RZ ;  /* 0x000000ff00067202 */ /* 0x000fc80000000f00 */
.L_x_523:
        /* <DEDUP_REMOVED lines=12> */
[----:B------:R-:W2:Y:S04]  /*0430*/  @!P0 LDG.E R10, [R4.64] ;  /* 0x00000008040a8981 */ /* 0x000ea8000c1e1900 */
[----:B------:R-:W2:Y:S02]  /*0440*/  @!P0 LDG.E R8, [R2.64] ;  /* 0x0000000802088981 */ /* 0x000ea4000c1e1900 */
[----:B--2---:R-:W-:Y:S01]  /*0450*/  IMAD R5, R10, R8, RZ ;  /* 0x000000080a057224 */ /* 0x004fe200078e02ff */
[----:B------:R-:W-:Y:S05]  /*0460*/  BRA.DIV ~URZ, `(.L_x_521) ;  /* 0x000153327f007947 */ /* 0x000fea000b800000 */
[----:B------:R1:W2:Y:S02]  /*0470*/  SHFL.UP PT, R0, R5, 0x1, RZ ;  /* 0x0420000005007989 */ /* 0x0002a400000e00ff */
.L_x_650:
        /* <DEDUP_REMOVED lines=16> */
.L_x_651:
[----:B--2---:R-:W-:-:S05]  /*0580*/  IMAD R0, R0, c[0x0][0x538], RZ ;  /* 0x00014e0000007a24 */ /* 0x004fca00078e02ff */
[----:B------:R-:W-:-:S04]  /*0590*/  IADD3 R7, R0, R7, RZ ;  /* 0x0000000700077210 */ /* 0x000fc80007ffe0ff */
[----:B------:R-:W-:-:S13]  /*05a0*/  ISETP.GT.AND P0, PT, R7, UR4, PT ;  /* 0x0000000407007c0c */ /* 0x000fda000bf04270 */
[----:B-1----:R-:W-:Y:S05]  /*05b0*/  @!P0 BRA `(.L_x_523) ;  /* 0xfffffdb000008947 */ /* 0x002fea000383ffff */
.L_x_519:
[----:B------:R-:W-:-:S05]  /*05c0*/  IADD3 R11, -R0, R7, RZ ;  /* 0x00000007000b7210 */ /* 0x000fca0007ffe1ff */
[----:B------:R-:W-:-:S05]  /*05d0*/  IMAD R0, R4, c[0x0][0x538], R11 ;  /* 0x00014e0004007a24 */ /* 0x000fca00078e020b */
[----:B------:R-:W-:Y:S01]  /*05e0*/  ISETP.GT.AND P0, PT, R0, UR4, PT ;  /* 0x0000000400007c0c */ /* 0x000fe2000bf04270 */
[----:B------:R-:W-:-:S12]  /*05f0*/  BRA.DIV ~URZ, `(.L_x_524) ;  /* 0x000153c27f007947 */ /* 0x000fd8000b800000 */
[----:B------:R-:W-:-:S04]  /*0600*/  VOTE.ANY R7, PT, !P0 ;  /* 0x0000000000077806 */ /* 0x000fc800040e0100 */
.L_x_652:
[----:B------:R-:W1:Y:S02]  /*0610*/  POPC R0, R7 ;  /* 0x0000000700007309 */ /* 0x000e640000000000 */
[----:B-1----:R-:W-:-:S05]  /*0620*/  IADD3 R2, R0, R6, RZ ;  /* 0x0000000600027210 */ /* 0x002fca0007ffe0ff */
[----:B------:R1:W-:Y:S01]  /*0630*/  STL [R1+0x34], R2 ;  /* 0x0000340201007387 */ /* 0x0003e20000100800 */
[----:B------:R-:W-:Y:S05]  /*0640*/  BRA.DIV ~URZ, `(.L_x_525) ;  /* 0x000153c27f007947 */ /* 0x000fea000b800000 */
[----:B------:R2:W3:Y:S01]  /*0650*/  SHFL.IDX PT, R12, R10, R0, 0x1f ;  /* 0x00001f000a0c7589 */ /* 0x0004e200000e0000 */
[----:B------:R-:W-:-:S03]  /*0660*/  MOV R6, RZ ;  /* 0x000000ff00067202 */ /* 0x000fc60000000f00 */
[----:B------:R2:W4:Y:S04]  /*0670*/  SHFL.IDX PT, R10, R8, R0, 0x1f ;  /* 0x00001f00080a7589 */ /* 0x00052800000e0000 */
.L_x_653:
[----:B------:R-:W-:Y:S01]  /*0680*/  ISETP.NE.AND P0, PT, R7, RZ, PT ;  /* 0x000000ff0700720c */ /* 0x000fe20003f05270 */
[----:B------:R-:W-:-:S12]  /*0690*/  BSSY B0, `(.L_x_526) ;  /* 0x0000005000007945 */ /* 0x000fd80003800000 */
[----:B------:R-:W-:Y:S05]  /*06a0*/  @!P0 BRA `(.L_x_527) ;  /* 0x0000003000008947 */ /* 0x000fea0003800000 */
[----:B------:R-:W-:Y:S01]  /*06b0*/  IADD3 R5, R0, -0x1, RZ ;  /* 0xffffffff00057810 */ /* 0x000fe20007ffe0ff */
[----:B------:R-:W-:Y:S05]  /*06c0*/  BRA.DIV ~URZ, `(.L_x_528) ;  /* 0x000154227f007947 */ /* 0x000fea000b800000 */
[----:B------:R1:W2:Y:S02]  /*06d0*/  SHFL.IDX PT, R6, R4, R5, 0x1f ;  /* 0x00001f0504067589 */ /* 0x0002a400000e0000 */
.L_x_527:
[----:B------:R-:W-:Y:S05]  /*06e0*/  BSYNC B0 ;  /* 0x0000000000007941 */ /* 0x000fea0003800000 */
.L_x_526:
[----:B--2---:R-:W-:Y:S01]  /*06f0*/  IMAD R0, R6, c[0x0][0x538], R11 ;  /* 0x00014e0006007a24 */ /* 0x004fe200078e020b */
[----:B----4-:R-:W-:Y:S01]  /*0700*/  ISETP.NE.AND P0, PT, R10, 0x1, PT ;  /* 0x000000010a00780c */ /* 0x010fe20003f05270 */
[----:B------:R-:W-:Y:S03]  /*0710*/  BSSY B0, `(.L_x_529) ;  /* 0x0000089000007945 */ /* 0x000fe60003800000 */
[----:B------:R2:W-:Y:S01]  /*0720*/  STL [R1+0x28], R0 ;  /* 0x0000280001007387 */ /* 0x0005e20000100800 */
[----:B------:R-:W-:-:S08]  /*0730*/  IADD3 R9, -R0, UR4, RZ ;  /* 0x0000000400097c10 */ /* 0x000fd0000fffe1ff */
[----:B------:R-:W-:Y:S05]  /*0740*/  @!P0 BRA `(.L_x_530) ;  /* 0x000003f000008947 */ /* 0x000fea0003800000 */
[-C--:B--23--:R-:W-:Y:S02]  /*0750*/  IABS R0, R12.reuse ;  /* 0x0000000c00007213 */ /* 0x08cfe40000000000 */
[----:B------:R-:W-:-:S03]  /*0760*/  IABS R6, R12 ;  /* 0x0000000c00067213 */ /* 0x000fc60000000000 */
[----:B-1----:R-:W-:Y:S01]  /*0770*/  IMAD.MOV.U32 R5, RZ, RZ, R0 ;  /* 0x000000ffff057224 */ /* 0x002fe200078e0000 */
[----:B------:R-:W-:-:S03]  /*0780*/  IABS R0, R10 ;  /* 0x0000000a00007213 */ /* 0x000fc60000000000 */
[----:B------:R-:W1:Y:S02]  /*0790*/  I2F.RP R2, R5 ;  /* 0x0000000500027306 */ /* 0x000e640000209400 */
[----:B------:R-:W-:Y:S01]  /*07a0*/  IMAD.MOV.U32 R8, RZ, RZ, R0 ;  /* 0x000000ffff087224 */ /* 0x000fe200078e0000 */
[----:B------:R-:W-:-:S05]  /*07b0*/  IABS R0, R9 ;  /* 0x0000000900007213 */ /* 0x000fca0000000000 */
[----:B------:R-:W-:Y:S08]  /*07c0*/  I2F.RP R7, R8 ;  /* 0x0000000800077306 */ /* 0x000ff00000209400 */
[----:B-1----:R-:W1:Y:S02]  /*07d0*/  MUFU.RCP R2, R2 ;  /* 0x0000000200027308 */ /* 0x002e640000001000 */
[----:B-1----:R-:W-:-:S06]  /*07e0*/  IADD3 R2, R2, 0xffffffe, RZ ;  /* 0x0ffffffe02027810 */ /* 0x002fcc0007ffe0ff */
[----:B------:R-:W1:Y:S02]  /*07f0*/  F2I.FTZ.U32.TRUNC.NTZ R3, R2 ;  /* 0x0000000200037305 */ /* 0x000e64000021f000 */
[----:B-1----:R-:W-:-:S04]  /*0800*/  IMAD.MOV R2, RZ, RZ, -R3 ;  /* 0x000000ffff027224 */ /* 0x002fc800078e0a03 */
[----:B------:R-:W-:Y:S02]  /*0810*/  IMAD R4, R2, R5, RZ ;  /* 0x0000000502047224 */ /* 0x000fe400078e02ff */
[----:B------:R-:W-:-:S04]  /*0820*/  IMAD.MOV.U32 R2, RZ, RZ, RZ ;  /* 0x000000ffff027224 */ /* 0x000fc800078e00ff */
[----:B------:R-:W-:Y:S01]  /*0830*/  IMAD.HI.U32 R2, R3, R4, R2 ;  /* 0x0000000403027227 */ /* 0x000fe200078e0002 */
[----:B------:R-:W-:-:S03]  /*0840*/  MOV R3, R0 ;  /* 0x0000000000037202 */ /* 0x000fc60000000f00 */
[----:B------:R-:W-:Y:S02]  /*0850*/  IMAD.MOV R0, RZ, RZ, -R6 ;  /* 0x000000ffff007224 */ /* 0x000fe400078e0a06 */
[----:B------:R-:W-:-:S04]  /*0860*/  IMAD.HI.U32 R2, R2, R3, RZ ;  /* 0x0000000302027227 */ /* 0x000fc800078e00ff */
[----:B------:R-:W-:Y:S02]  /*0870*/  IMAD R0, R2, R0, R3 ;  /* 0x0000000002007224 */ /* 0x000fe400078e0203 */
[----:B------:R-:W1:Y:S03]  /*0880*/  MUFU.RCP R3, R7 ;  /* 0x0000000700037308 */ /* 0x000e660000001000 */
[----:B------:R-:W-:Y:S02]  /*0890*/  ISETP.GT.U32.AND P1, PT, R5, R0, PT ;  /* 0x000000000500720c */ /* 0x000fe40003f24070 */
[----:B-1----:R-:W-:-:S11]  /*08a0*/  IADD3 R3, R3, 0xffffffe, RZ ;  /* 0x0ffffffe03037810 */ /* 0x002fd60007ffe0ff */
[----:B------:R-:W-:Y:S01]  /*08b0*/  @!P1 IMAD.IADD R0, R0, 0x1, -R5 ;  /* 0x0000000100009824 */ /* 0x000fe200078e0a05 */
[----:B------:R-:W-:Y:S02]  /*08c0*/  @!P1 IADD3 R2, R2, 0x1, RZ ;  /* 0x0000000102029810 */ /* 0x000fe40007ffe0ff */
[----:B------:R-:W-:Y:S01]  /*08d0*/  ISETP.NE.AND P1, PT, R12, RZ, PT ;  /* 0x000000ff0c00720c */ /* 0x000fe20003f25270 */
[----:B------:R-:W1:Y:S01]  /*08e0*/  F2I.FTZ.U32.TRUNC.NTZ R3, R3 ;  /* 0x0000000300037305 */ /* 0x000e62000021f000 */
[----:B------:R-:W-:Y:S02]  /*08f0*/  ISETP.GE.U32.AND P2, PT, R0, R5, PT ;  /* 0x000000050000720c */ /* 0x000fe40003f46070 */
[----:B------:R-:W-:-:S04]  /*0900*/  LOP3.LUT R0, R9, R12, RZ, 0x3c, !PT ;  /* 0x0000000c09007212 */ /* 0x000fc800078e3cff */
[----:B------:R-:W-:-:S07]  /*0910*/  ISETP.GE.AND P0, PT, R0, RZ, PT ;  /* 0x000000ff0000720c */ /* 0x000fce0003f06270 */
[----:B------:R-:W-:Y:S02]  /*0920*/  @P2 IADD3 R2, R2, 0x1, RZ ;  /* 0x0000000102022810 */ /* 0x000fe40007ffe0ff */
[----:B-1----:R-:W-:-:S03]  /*0930*/  IADD3 R0, RZ, -R3, RZ ;  /* 0x80000003ff007210 */ /* 0x002fc60007ffe0ff */
[----:B------:R-:W-:Y:S02]  /*0940*/  IMAD.MOV.U32 R4, RZ, RZ, R2 ;  /* 0x000000ffff047224 */ /* 0x000fe400078e0002 */
[----:B------:R-:W-:Y:S01]  /*0950*/  IMAD.MOV.U32 R2, RZ, RZ, R0 ;  /* 0x000000ffff027224 */ /* 0x000fe200078e0000 */
[----:B------:R-:W-:Y:S01]  /*0960*/  IABS R0, R10 ;  /* 0x0000000a00007213 */ /* 0x000fe20000000000 */
[----:B------:R-:W-:Y:S01]  /*0970*/  @!P0 IMAD.MOV R4, RZ, RZ, -R4 ;  /* 0x000000ffff048224 */ /* 0x000fe200078e0a04 */
[----:B------:R-:W-:Y:S01]  /*0980*/  @!P1 LOP3.LUT R4, RZ, R12, RZ, 0x33, !PT ;  /* 0x0000000cff049212 */ /* 0x000fe200078e33ff */
[----:B------:R-:W-:Y:S01]  /*0990*/  IMAD R5, R2, R8, RZ ;  /* 0x0000000802057224 */ /* 0x000fe200078e02ff */
[----:B------:R-:W-:Y:S01]  /*09a0*/  MOV R2, RZ ;  /* 0x000000ff00027202 */ /* 0x000fe20000000f00 */
[----:B------:R-:W-:Y:S01]  /*09b0*/  IMAD.MOV R6, RZ, RZ, -R0 ;  /* 0x000000ffff067224 */ /* 0x000fe200078e0a00 */
[----:B------:R-:W-:-:S03]  /*09c0*/  IABS R7, R4 ;  /* 0x0000000400077213 */ /* 0x000fc60000000000 */
[----:B------:R-:W-:-:S04]  /*09d0*/  IMAD.HI.U32 R0, R3, R5, R2 ;  /* 0x0000000503007227 */ /* 0x000fc800078e0002 */
[----:B------:R-:W-:Y:S02]  /*09e0*/  IMAD.MOV.U32 R2, RZ, RZ, R7 ;  /* 0x000000ffff027224 */ /* 0x000fe400078e0007 */
[----:B------:R-:W-:Y:S02]  /*09f0*/  IMAD.MOV.U32 R3, RZ, RZ, R6 ;  /* 0x000000ffff037224 */ /* 0x000fe400078e0006 */
[----:B------:R-:W-:-:S04]  /*0a00*/  IMAD.HI.U32 R0, R0, R2, RZ ;  /* 0x0000000200007227 */ /* 0x000fc800078e00ff */
[----:B------:R-:W-:Y:S02]  /*0a10*/  IMAD R2, R0, R3, R2 ;  /* 0x0000000300027224 */ /* 0x000fe400078e0202 */
[----:B------:R-:W-:-:S03]  /*0a20*/  IMAD.MOV R5, RZ, RZ, -R4 ;  /* 0x000000ffff057224 */ /* 0x000fc600078e0a04 */
        /* <DEDUP_REMOVED lines=10> */
[----:B------:R-:W-:-:S04]  /*0ad0*/  IMAD.MOV R2, RZ, RZ, -R0 ;  /* 0x000000ffff027224 */ /* 0x000fc800078e0a00 */
[C---:B------:R-:W-:Y:S01]  /*0ae0*/  IMAD R3, R10.reuse, R2, R4 ;  /* 0x000000020a037224 */ /* 0x040fe200078e0204 */
[----:B------:R-:W-:Y:S01]  /*0af0*/  LEA R2, R10, R0, 0x18 ;  /* 0x000000000a027211 */ /* 0x000fe200078ec0ff */
[----:B------:R-:W-:-:S04]  /*0b00*/  IMAD R0, R12, R5, R9 ;  /* 0x000000050c007224 */ /* 0x000fc800078e0209 */
[----:B------:R-:W-:-:S05]  /*0b10*/  IMAD R2, R3, 0x10000, R2 ;  /* 0x0001000003027824 */ /* 0x000fca00078e0202 */
[----:B------:R1:W-:Y:S01]  /*0b20*/  STL [R1+0x30], R2 ;  /* 0x0000300201007387 */ /* 0x0003e20000100800 */
[----:B------:R-:W-:Y:S05]  /*0b30*/  BRA `(.L_x_531) ;  /* 0x0000046000007947 */ /* 0x000fea0003800000 */
.L_x_530:
[----:B------:R-:W4:Y:S01]  /*0b40*/  LDL R3, [R1+0x34] ;  /* 0x0000340001037983 */ /* 0x000f220000100800 */
[----:B-1----:R-:W-:-:S04]  /*0b50*/  IMAD.MOV.U32 R2, RZ, RZ, 0x4 ;  /* 0x00000004ff027424 */ /* 0x002fc800078e00ff */
[----:B----4-:R-:W-:-:S05]  /*0b60*/  IMAD.WIDE R2, R3, R2, c[0x0][0x590] ;  /* 0x0001640003027625 */ /* 0x010fca00078e0202 */
[----:B------:R-:W4:Y:S02]  /*0b70*/  LDG.E R7, [R2.64] ;  /* 0x0000000802077981 */ /* 0x000f24000c1e1900 */
[----:B---34-:R-:W-:-:S05]  /*0b80*/  IMAD R11, R7, R12, RZ ;  /* 0x0000000c070b7224 */ /* 0x018fca00078e02ff */
[-C--:B--2---:R-:W-:Y:S02]  /*0b90*/  IABS R0, R11.reuse ;  /* 0x0000000b00007213 */ /* 0x084fe40000000000 */
[----:B------:R-:W-:-:S03]  /*0ba0*/  IABS R8, R11 ;  /* 0x0000000b00087213 */ /* 0x000fc60000000000 */
[----:B------:R-:W-:-:S04]  /*0bb0*/  IMAD.MOV.U32 R6, RZ, RZ, R0 ;  /* 0x000000ffff067224 */ /* 0x000fc800078e0000 */
        /* <DEDUP_REMOVED lines=8> */
[----:B------:R-:W-:Y:S01]  /*0c40*/  MOV R5, R0 ;  /* 0x0000000000057202 */ /* 0x000fe20000000f00 */
[----:B------:R-:W-:-:S04]  /*0c50*/  IMAD.MOV.U32 R2, RZ, RZ, RZ ;  /* 0x000000ffff027224 */ /* 0x000fc800078e00ff */
[----:B------:R-:W-:-:S04]  /*0c60*/  IMAD.HI.U32 R0, R3, R4, R2 ;  /* 0x0000000403007227 */ /* 0x000fc800078e0002 */
[----:B------:R-:W-:Y:S02]  /*0c70*/  IMAD.MOV R2, RZ, RZ, -R8 ;  /* 0x000000ffff027224 */ /* 0x000fe400078e0a08 */
        /* <DEDUP_REMOVED lines=9> */
[----:B------:R-:W-:-:S04]  /*0d10*/  @P2 IADD3 R0, R0, 0x1, RZ ;  /* 0x0000000100002810 */ /* 0x000fc80007ffe0ff */
[----:B------:R-:W-:-:S05]  /*0d20*/  MOV R4, R0 ;  /* 0x0000000000047202 */ /* 0x000fca0000000f00 */
[----:B------:R-:W-:Y:S01]  /*0d30*/  @!P0 IMAD.MOV R4, RZ, RZ, -R4 ;  /* 0x000000ffff048224 */ /* 0x000fe200078e0a04 */
[----:B------:R-:W-:-:S05]  /*0d40*/  @!P1 LOP3.LUT R4, RZ, R11, RZ, 0x33, !PT ;  /* 0x0000000bff049212 */ /* 0x000fca00078e33ff */
[----:B------:R-:W-:-:S05]  /*0d50*/  IMAD R10, R7, R4, RZ ;  /* 0x00000004070a7224 */ /* 0x000fca00078e02ff */
[----:B------:R-:W-:-:S04]  /*0d60*/  IADD3 R0, -R10, c[0x0][0x538], RZ ;  /* 0x00014e000a007a10 */ /* 0x000fc80007ffe1ff */
[----:B------:R-:W-:-:S04]  /*0d70*/  IMNMX R6, R7, R0, PT ;  /* 0x0000000007067217 */ /* 0x000fc80003800200 */
[----:B------:R-:W-:-:S05]  /*0d80*/  IABS R0, R6 ;  /* 0x0000000600007213 */ /* 0x000fca0000000000 */
[----:B------:R-:W-:-:S04]  /*0d90*/  IMAD.MOV.U32 R5, RZ, RZ, R0 ;  /* 0x000000ffff057224 */ /* 0x000fc800078e0000 */
[----:B------:R-:W1:Y:S08]  /*0da0*/  I2F.RP R2, R5 ;  /* 0x0000000500027306 */ /* 0x000e700000209400 */
[----:B-1----:R-:W1:Y:S02]  /*0db0*/  MUFU.RCP R2, R2 ;  /* 0x0000000200027308 */ /* 0x002e640000001000 */
[----:B-1----:R-:W-:-:S06]  /*0dc0*/  IADD3 R2, R2, 0xffffffe, RZ ;  /* 0x0ffffffe02027810 */ /* 0x002fcc0007ffe0ff */
[----:B------:R1:W2:Y:S02]  /*0dd0*/  F2I.FTZ.U32.TRUNC.NTZ R3, R2 ;  /* 0x0000000200037305 */ /* 0x0002a4000021f000 */
[----:B-1----:R-:W-:Y:S01]  /*0de0*/  IMAD.MOV R2, RZ, RZ, -R4 ;  /* 0x000000ffff027224 */ /* 0x002fe200078e0a04 */
[----:B--2---:R-:W-:-:S03]  /*0df0*/  IADD3 R0, RZ, -R3, RZ ;  /* 0x80000003ff007210 */ /* 0x004fc60007ffe0ff */
[----:B------:R-:W-:Y:S01]  /*0e00*/  IMAD R8, R11, R2, R9 ;  /* 0x000000020b087224 */ /* 0x000fe200078e0209 */
[----:B------:R-:W-:Y:S01]  /*0e10*/  IABS R9, R6 ;  /* 0x0000000600097213 */ /* 0x000fe20000000000 */
[----:B------:R-:W-:-:S03]  /*0e20*/  IMAD.MOV.U32 R2, RZ, RZ, R0 ;  /* 0x000000ffff027224 */ /* 0x000fc600078e0000 */
[----:B------:R-:W-:Y:S01]  /*0e30*/  IABS R0, R8 ;  /* 0x0000000800007213 */ /* 0x000fe20000000000 */
[----:B------:R-:W-:Y:S02]  /*0e40*/  IMAD R7, R2, R5, RZ ;  /* 0x0000000502077224 */ /* 0x000fe400078e02ff */
[----:B------:R-:W-:Y:S02]  /*0e50*/  IMAD.MOV.U32 R2, RZ, RZ, RZ ;  /* 0x000000ffff027224 */ /* 0x000fe400078e00ff */
[----:B------:R-:W-:Y:S01]  /*0e60*/  IMAD.MOV.U32 R4, RZ, RZ, R0 ;  /* 0x000000ffff047224 */ /* 0x000fe200078e0000 */
[----:B------:R-:W-:Y:S01]  /*0e70*/  IADD3 R0, RZ, -R9, RZ ;  /* 0x80000009ff007210 */ /* 0x000fe20007ffe0ff */
[----:B------:R-:W-:-:S04]  /*0e80*/  IMAD.HI.U32 R3, R3, R7, R2 ;  /* 0x0000000703037227 */ /* 0x000fc800078e0002 */
[----:B------:R-:W-:Y:S02]  /*0e90*/  IMAD.MOV.U32 R2, RZ, RZ, R0 ;  /* 0x000000ffff027224 */ /* 0x000fe400078e0000 */
[----:B------:R-:W-:Y:S01]  /*0ea0*/  IMAD.HI.U32 R0, R3, R4, RZ ;  /* 0x0000000403007227 */ /* 0x000fe200078e00ff */
[----:B------:R-:W-:-:S03]  /*0eb0*/  IADD3 R3, R10, 0x1000000, R8 ;  /* 0x010000000a037810 */ /* 0x000fc60007ffe008 */
[----:B------:R-:W-:-:S05]  /*0ec0*/  IMAD R2, R0, R2, R4 ;  /* 0x0000000200027224 */ /* 0x000fca00078e0204 */
[----:B------:R-:W-:-:S13]  /*0ed0*/  ISETP.GT.U32.AND P1, PT, R5, R2, PT ;  /* 0x000000020500720c */ /* 0x000fda0003f24070 */
[----:B------:R-:W-:Y:S01]  /*0ee0*/  @!P1 IMAD.IADD R2, R2, 0x1, -R5 ;  /* 0x0000000102029824 */ /* 0x000fe200078e0a05 */
[----:B------:R-:W-:Y:S02]  /*0ef0*/  @!P1 IADD3 R0, R0, 0x1, RZ ;  /* 0x0000000100009810 */ /* 0x000fe40007ffe0ff */
[----:B------:R-:W-:Y:S02]  /*0f00*/  ISETP.NE.AND P1, PT, R6, RZ, PT ;  /* 0x000000ff0600720c */ /* 0x000fe40003f25270 */
[----:B------:R-:W-:Y:S02]  /*0f10*/  ISETP.GE.U32.AND P2, PT, R2, R5, PT ;  /* 0x000000050200720c */ /* 0x000fe40003f46070 */
[----:B------:R-:W-:-:S04]  /*0f20*/  LOP3.LUT R2, R8, R6, RZ, 0x3c, !PT ;  /* 0x0000000608027212 */ /* 0x000fc800078e3cff */
[----:B------:R-:W-:Y:S01]  /*0f30*/  ISETP.GE.AND P0, PT, R2, RZ, PT ;  /* 0x000000ff0200720c */ /* 0x000fe20003f06270 */
[----:B------:R-:W-:-:S06]  /*0f40*/  IMAD.MOV R2, RZ, RZ, -R6 ;  /* 0x000000ffff027224 */ /* 0x000fcc00078e0a06 */
[----:B------:R-:W-:-:S06]  /*0f50*/  @P2 IADD3 R0, R0, 0x1, RZ ;  /* 0x0000000100002810 */ /* 0x000fcc0007ffe0ff */
[----:B------:R-:W-:Y:S02]  /*0f60*/  @!P0 IADD3 R0, -R0, RZ, RZ ;  /* 0x000000ff00008210 */ /* 0x000fe40007ffe1ff */
[----:B------:R-:W-:-:S05]  /*0f70*/  @!P1 LOP3.LUT R0, RZ, R6, RZ, 0x33, !PT ;  /* 0x00000006ff009212 */ /* 0x000fca00078e33ff */
[----:B------:R-:W-:-:S05]  /*0f80*/  IMAD R2, R0, R2, R3 ;  /* 0x0000000200027224 */ /* 0x000fca00078e0203 */
[----:B------:R1:W-:Y:S02]  /*0f90*/  STL [R1+0x30], R2 ;  /* 0x0000300201007387 */ /* 0x0003e40000100800 */
.L_x_531:
[----:B------:R-:W-:Y:S05]  /*0fa0*/  BSYNC B0 ;  /* 0x0000000000007941 */ /* 0x000fea0003800000 */
.L_x_529:
[----:B------:R-:W-:-:S04]  /*0fb0*/  LOP3.LUT R0, RZ, R0, RZ, 0x33, !PT ;  /* 0x00000000ff007212 */ /* 0x000fc800078e33ff */
[----:B------:R-:W-:-:S05]  /*0fc0*/  IADD3 R0, R0, R12, RZ ;  /* 0x0000000c00007210 */ /* 0x000fca0007ffe0ff */
[----:B------:R2:W-:Y:S01]  /*0fd0*/  STL [R1+0x2c], R0 ;  /* 0x00002c0001007387 */ /* 0x0005e20000100800 */
[----:B------:R-:W-:Y:S05]  /*0fe0*/  BRA `(.L_x_532) ;  /* 0x0000006000007947 */ /* 0x000fea0003800000 */
.L_x_520:
[----:B------:R-:W-:Y:S01]  /*0ff0*/  MOV R0, UR4 ;  /* 0x0000000400007c02 */ /* 0x000fe20008000f00 */
[----:B------:R-:W-:Y:S04]  /*1000*/  STL [R1+0x2c], RZ ;  /* 0x00002cff01007387 */ /* 0x000fe80000100800 */
[----:B------:R-:W-:Y:S04]  /*1010*/  STL [R1+0x30], RZ ;  /* 0x000030ff01007387 */ /* 0x000fe80000100800 */
[----:B------:R1:W-:Y:S02]  /*1020*/  STL [R1+0x28], R0 ;  /* 0x0000280001007387 */ /* 0x0003e40000100800 */
[----:B-1----:R-:W-:-:S05]  /*1030*/  MOV R0, c[0x0][0x53c] ;  /* 0x00014f0000007a02 */ /* 0x002fca0000000f00 */
[----:B------:R1:W-:Y:S02]  /*1040*/  STL [R1+0x34], R0 ;  /* 0x0000340001007387 */ /* 0x0003e40000100800 */
.L_x_532:
[----:B------:R-:W3:Y:S04]  /*1050*/  LDL R4, [R1+0x28] ;  /* 0x0000280001047983 */ /* 0x000ee80000100800 */
[----:B------:R-:W3:Y:S04]  /*1060*/  LDL R5, [R1+0x2c] ;  /* 0x00002c0001057983 */ /* 0x000ee80000100800 */
[----:B------:R-:W3:Y:S04]  /*1070*/  LDL R6, [R1+0x30] ;  /* 0x0000300001067983 */ /* 0x000ee80000100800 */
[----:B------:R-:W3:Y:S01]  /*1080*/  LDL R7, [R1+0x34] ;  /* 0x0000340001077983 */ /* 0x000ee20000100800 */
[----:B------:R-:W-:Y:S01]  /*1090*/  ISETP.NE.AND P0, PT, R13, RZ, PT ;  /* 0x000000ff0d00720c */ /* 0x000fe20003f05270 */
[----:B------:R-:W-:-:S12]  /*10a0*/  WARPSYNC 0xffffffff ;  /* 0xffffffff00007948 */ /* 0x000fd80003800000 */
[----:B---3--:R3:W-:Y:S04]  /*10b0*/  @!P0 STS.128 [0xe100], R4 ;  /* 0x00e10004ff008388 */ /* 0x0087e80000000c00 */
[----:B------:R-:W-:Y:S06]  /*10c0*/  BAR.ARV 0x5, 0x100 ;  /* 0x0144000000007b1d */ /* 0x000fec0000002000 */
.L_x_518:
[----:B-12---:R-:W2:Y:S02]  /*10d0*/  LDL R0, [R1+0x34] ;  /* 0x0000340001007983 */ /* 0x006ea40000100800 */
[----:B--2---:R-:W-:-:S13]  /*10e0*/  ISETP.GE.AND P0, PT, R0, c[0x0][0x53c], PT ;  /* 0x00014f0000007a0c */ /* 0x004fda0003f06270 */
[----:B------:R-:W-:Y:S05]  /*10f0*/  @P0 EXIT ;  /* 0x000000000000094d */ /* 0x000fea0003800000 */
[----:B------:R-:W1:Y:S02]  /*1100*/  S2R R19, SR_TID.X ;  /* 0x0000000000137919 */ /* 0x000e640000002100 */
[----:B-1----:R-:W-:-:S04]  /*1110*/  SHF.R.S32.HI R12, RZ, 0x1f, R19 ;  /* 0x0000001fff0c7819 */ /* 0x002fc80000011413 */
[CC--:B------:R-:W-:Y:S02]  /*1120*/  LEA.HI R2, R12.reuse, R19.reuse, RZ, 0x4 ;  /* 0x000000130c027211 */ /* 0x0c0fe400078f20ff */
[CC--:B------:R-:W-:Y:S02]  /*1130*/  LEA.HI R15, R12.reuse, R19.reuse, RZ, 0x2 ;  /* 0x000000130c0f7211 */ /* 0x0c0fe400078f10ff */
[----:B------:R-:W-:Y:S02]  /*1140*/  SHF.R.S32.HI R3, RZ, 0x4, R2 ;  /* 0x00000004ff037819 */ /* 0x000fe40000011402 */
[----:B------:R-:W-:Y:S02]  /*1150*/  LEA.HI R14, R12, R19, RZ, 0x3 ;  /* 0x000000130c0e7211 */ /* 0x000fe400078f18ff */
[----:B------:R-:W-:Y:S02]  /*1160*/  LEA.HI R0, R2, R3, RZ, 0x1 ;  /* 0x0000000302007211 */ /* 0x000fe400078f08ff */
[----:B---3--:R-:W-:-:S02]  /*1170*/  SHF.R.S32.HI R6, RZ, 0x2, R15 ;  /* 0x00000002ff067819 */ /* 0x008fc4000001140f */
[----:B------:R-:W-:Y:S02]  /*1180*/  LOP3.LUT R0, R0, 0xfffffffe, RZ, 0xc0, !PT ;  /* 0xfffffffe00007812 */ /* 0x000fe400078ec0ff */
[----:B------:R-:W-:Y:S02]  /*1190*/  SHF.R.S32.HI R18, RZ, 0x3, R14 ;  /* 0x00000003ff127819 */ /* 0x000fe4000001140e */
[----:B------:R-:W-:Y:S01]  /*11a0*/  LOP3.LUT R7, R14, 0xfffffff8, RZ, 0xc0, !PT ;  /* 0xfffffff80e077812 */ /* 0x000fe200078ec0ff */
[----:B------:R-:W-:Y:S01]  /*11b0*/  IMAD.IADD R13, R3, 0x1, -R0 ;  /* 0x00000001030d7824 */ /* 0x000fe200078e0a00 */
[----:B------:R-:W-:Y:S01]  /*11c0*/  LOP3.LUT R0, R2, 0xfffffff0, RZ, 0xc0, !PT ;  /* 0xfffffff002007812 */ /* 0x000fe200078ec0ff */
[----:B------:R-:W-:Y:S01]  /*11d0*/  IMAD.SHL.U32 R4, R18, 0x40, RZ ;  /* 0x0000004012047824 */ /* 0x000fe200078e00ff */
[----:B------:R-:W-:Y:S01]  /*11e0*/  SHF.R.S32.HI R2, RZ, 0x1f, R15 ;  /* 0x0000001fff027819 */ /* 0x000fe2000001140f */
[C---:B------:R-:W-:Y:S01]  /*11f0*/  IMAD.IADD R7, R19.reuse, 0x1, -R7 ;  /* 0x0000000113077824 */ /* 0x040fe200078e0a07 */
[----:B------:R-:W-:Y:S01]  /*1200*/  LEA.HI R11, R12, R19, RZ, 0x5 ;  /* 0x000000130c0b7211 */ /* 0x000fe200078f28ff */
[----:B------:R-:W-:Y:S01]  /*1210*/  IMAD.IADD R0, R19, 0x1, -R0 ;  /* 0x0000000113007824 */ /* 0x000fe200078e0a00 */
[----:B------:R-:W-:Y:S01]  /*1220*/  LEA.HI R2, R2, R6, RZ, 0x3 ;  /* 0x0000000602027211 */ /* 0x000fe200078f18ff */
[C---:B------:R-:W-:Y:S01]  /*1230*/  IMAD.SHL.U32 R246, R7.reuse, 0x8, RZ ;  /* 0x0000000807f67824 */ /* 0x040fe200078e00ff */
[----:B------:R-:W-:Y:S01]  /*1240*/  SHF.R.S32.HI R208, RZ, 0x5, R11 ;  /* 0x00000005ffd07819 */ /* 0x000fe2000001140b */
[----:B------:R-:W-:Y:S01]  /*1250*/  IMAD.SHL.U32 R9, R7, 0x40, RZ ;  /* 0x0000004007097824 */ /* 0x000fe200078e00ff */
[----:B------:R-:W-:-:S02]  /*1260*/  SHF.R.S32.HI R5, RZ, 0x1f, R0 ;  /* 0x0000001fff057819 */ /* 0x000fc40000011400 */
[----:B------:R-:W-:Y:S02]  /*1270*/  LOP3.LUT R3, R2, 0xfffffff8, RZ, 0xc0, !PT ;  /* 0xfffffff802037812 */ /* 0x000fe400078ec0ff */
[----:B------:R-:W-:Y:S02]  /*1280*/  LOP3.LUT R2, R4, 0x1c0, RZ, 0xc0, !PT ;  /* 0x000001c004027812 */ /* 0x000fe400078ec0ff */
[----:B------:R-:W-:Y:S01]  /*1290*/  LEA.HI R10, R5, R0, RZ, 0x3 ;  /* 0x00000000050a7211 */ /* 0x000fe200078f18ff */
[----:B------:R-:W-:Y:S01]  /*12a0*/  IMAD.IADD R6, R6, 0x1, -R3 ;  /* 0x0000000106067824 */ /* 0x000fe200078e0a03 */
[----:B------:R-:W-:Y:S02]  /*12b0*/  SHF.R.U32.HI R4, RZ, 0x3, R2 ;  /* 0x00000003ff047819 */ /* 0x000fe40000011602 */
[----:B------:R-:W-:Y:S02]  /*12c0*/  LOP3.LUT R3, R2, 0x38, R246, 0xf8, !PT ;  /* 0x0000003802037812 */ /* 0x000fe400078ef8f6 */
[----:B------:R-:W-:-:S02]  /*12d0*/  LOP3.LUT R2, R10, 0xfffffff8, RZ, 0xc0, !PT ;  /* 0xfffffff80a027812 */ /* 0x000fc400078ec0ff */
[----:B------:R-:W-:Y:S02]  /*12e0*/  LOP3.LUT R8, R3, R4, RZ, 0x3c, !PT ;  /* 0x0000000403087212 */ /* 0x000fe400078e3cff */
[----:B------:R-:W-:Y:S01]  /*12f0*/  SHF.R.S32.HI R3, RZ, 0x1f, R11 ;  /* 0x0000001fff037819 */ /* 0x000fe2000001140b */
[----:B------:R-:W-:Y:S01]  /*1300*/  IMAD.IADD R5, R0, 0x1, -R2 ;  /* 0x0000000100057824 */ /* 0x000fe200078e0a02 */
[----:B------:R-:W-:Y:S02]  /*1310*/  LOP3.LUT R2, R11, 0xffffffe0, RZ, 0xc0, !PT ;  /* 0xffffffe00b027812 */ /* 0x000fe400078ec0ff */
[----:B------:R-:W-:Y:S02]  /*1320*/  LOP3.LUT R0, R9, 0x1c0, RZ, 0xc0, !PT ;  /* 0x000001c009007812 */ /* 0x000fe400078ec0ff */
[----:B------:R-:W-:Y:S01]  /*1330*/  LEA.HI R9, R12, R19, RZ, 0x6 ;  /* 0x000000130c097211 */ /* 0x000fe200078f30ff */
[----:B------:R-:W-:Y:S01]  /*1340*/  IMAD.IADD R17, R19, 0x1, -R2 ;  /* 0x0000000113117824 */ /* 0x000fe200078e0a02 */
[----:B------:R-:W-:Y:S01]  /*1350*/  LOP3.LUT R4, R0, 0x8, R14, 0xf8, !PT ;  /* 0x0000000800047812 */ /* 0x000fe200078ef80e */
[----:B------:R-:W-:Y:S01]  /*1360*/  IMAD.MOV.U32 R14, RZ, RZ, 0x20 ;  /* 0x00000020ff0e7424 */ /* 0x000fe200078e00ff */
[----:B------:R-:W-:-:S02]  /*1370*/  SHF.R.U32.HI R2, RZ, 0x3, R0 ;  /* 0x00000003ff027819 */ /* 0x000fc40000011600 */
[----:B------:R-:W-:Y:S02]  /*1380*/  LEA.HI R0, R3, R208, RZ, 0x3 ;  /* 0x000000d003007211 */ /* 0x000fe400078f18ff */
[----:B------:R-:W-:Y:S02]  /*1390*/  SHF.R.S32.HI R3, RZ, 0x1f, R17 ;  /* 0x0000001fff037819 */ /* 0x000fe40000011411 */
[----:B------:R-:W-:Y:S01]  /*13a0*/  LOP3.LUT R12, R4, R2, RZ, 0x3c, !PT ;  /* 0x00000002040c7212 */ /* 0x000fe200078e3cff */
[----:B------:R-:W-:Y:S01]  /*13b0*/  IMAD.SHL.U32 R2, R9, 0x8, RZ ;  /* 0x0000000809027824 */ /* 0x000fe200078e00ff */
[----:B------:R-:W-:Y:S02]  /*13c0*/  LOP3.LUT R0, R0, 0xffffff8, RZ, 0xc0, !PT ;  /* 0x0ffffff800007812 */ /* 0x000fe400078ec0ff */
[----:B------:R-:W-:Y:S02]  /*13d0*/  LEA.HI R9, R3, R17, RZ, 0x2 ;  /* 0x0000001103097211 */ /* 0x000fe400078f10ff */
[----:B------:R-:W-:-:S02]  /*13e0*/  LOP3.LUT R3, R6, 0x1, RZ, 0xc0, !PT ;  /* 0x0000000106037812 */ /* 0x000fc400078ec0ff */
[----:B------:R-:W-:Y:S01]  /*13f0*/  LOP3.LUT R213, R8, 0x7ffffe00, R2, 0xf8, !PT ;  /* 0x7ffffe0008d57812 */ /* 0x000fe200078ef802 */
[----:B------:R-:W-:Y:S01]  /*1400*/  IMAD.IADD R2, R208, 0x1, -R0 ;  /* 0x00000001d0027824 */ /* 0x000fe200078e0a00 */
[----:B------:R-:W-:Y:S02]  /*1410*/  SHF.R.S32.HI R0, RZ, 0x2, R9 ;  /* 0x00000002ff007819 */ /* 0x000fe40000011409 */
[----:B------:R-:W-:Y:S01]  /*1420*/  ISETP.NE.U32.AND P0, PT, R3, 0x1, PT ;  /* 0x000000010300780c */ /* 0x000fe20003f05070 */
[----:B------:R-:W-:Y:S01]  /*1430*/  IMAD.SHL.U32 R3, R5, 0x40, RZ ;  /* 0x0000004005037824 */ /* 0x000fe200078e00ff */
[----:B------:R-:W-:Y:S01]  /*1440*/  LOP3.LUT R4, R15, 0xfffffffc, RZ, 0xc0, !PT ;  /* 0xfffffffc0f047812 */ /* 0x000fe200078ec0ff */
[----:B------:R-:W-:Y:S01]  /*1450*/  IMAD R16, R2, 0x10, R0 ;  /* 0x0000001002107824 */ /* 0x000fe200078e0200 */
[----:B------:R-:W-:Y:S01]  /*1460*/  LOP3.LUT P4, RZ, R5, 0x2, RZ, 0xc0, !PT ;  /* 0x0000000205ff7812 */ /* 0x000fe2000788c0ff */
[----:B------:R-:W-:Y:S01]  /*1470*/  IMAD.SHL.U32 R2, R13, 0x8, RZ ;  /* 0x000000080d027824 */ /* 0x000fe200078e00ff */
[----:B------:R-:W-:Y:S01]  /*1480*/  LOP3.LUT R0, R3, 0x1c0, RZ, 0xc0, !PT ;  /* 0x000001c003007812 */ /* 0x000fe200078ec0ff */
[----:B------:R-:W-:Y:S01]  /*1490*/  IMAD.IADD R3, R19, 0x1, -R4 ;  /* 0x0000000113037824 */ /* 0x000fe200078e0a04 */
[----:B------:R-:W-:Y:S01]  /*14a0*/  LOP3.LUT P3, RZ, R5, 0x4, RZ, 0xc0, !PT ;  /* 0x0000000405ff7812 */ /* 0x000fe2000786c0ff */
[----:B------:R-:W-:Y:S01]  /*14b0*/  IMAD.SHL.U32 R4, R6, 0x40, RZ ;  /* 0x0000004006047824 */ /* 0x000fe200078e00ff */
[----:B------:R-:W-:Y:S01]  /*14c0*/  LOP3.LUT R5, R0, 0x8, R2, 0xf8, !PT ;  /* 0x0000000800057812 */ /* 0x000fe200078ef802 */
[----:B------:R-:W-:Y:S01]  /*14d0*/  STL [R1+0x60], R16 ;  /* 0x0000601001007387 */ /* 0x000fe20000100800 */
[----:B------:R-:W-:Y:S01]  /*14e0*/  SHF.R.U32.HI R2, RZ, 0x3, R0 ;  /* 0x00000003ff027819 */ /* 0x000fe20000011600 */
[----:B------:R-:W-:Y:S01]  /*14f0*/  IMAD.SHL.U32 R213, R213, 0x2, RZ ;  /* 0x00000002d5d57824 */ /* 0x000fe200078e00ff */
[----:B------:R-:W-:-:S02]  /*1500*/  LEA.HI R0, R3, R3, RZ, 0x1 ;  /* 0x0000000303007211 */ /* 0x000fc400078f08ff */
[----:B------:R-:W-:Y:S01]  /*1510*/  LOP3.LUT R8, R5, R2, RZ, 0x3c, !PT ;  /* 0x0000000205087212 */ /* 0x000fe200078e3cff */
[----:B------:R-:W-:Y:S01]  /*1520*/  IMAD.MOV.U32 R5, RZ, RZ, 0x10 ;  /* 0x00000010ff057424 */ /* 0x000fe200078e00ff */
[----:B------:R-:W-:Y:S02]  /*1530*/  LOP3.LUT R0, R0, 0x1ffffffe, RZ, 0xc0, !PT ;  /* 0x1ffffffe00007812 */ /* 0x000fe400078ec0ff */
[----:B------:R-:W-:Y:S01]  /*1540*/  LOP3.LUT R2, R4, 0x1c0, RZ, 0xc0, !PT ;  /* 0x000001c004027812 */ /* 0x000fe200078ec0ff */
[----:B------:R-:W-:Y:S01]  /*1550*/  IMAD R4, R208, 0x200, R3 ;  /* 0x00000200d0047824 */ /* 0x000fe200078e0203 */
[----:B------:R-:W-:Y:S01]  /*1560*/  SEL R5, R5, 0xfffffff0, !P4 ;  /* 0xfffffff005057807 */ /* 0x000fe20006000000 */
[----:B------:R-:W-:Y:S01]  /*1570*/  IMAD.IADD R11, R3, 0x1, -R0 ;  /* 0x00000001030b7824 */ /* 0x000fe200078e0a00 */
[----:B------:R-:W-:Y:S01]  /*1580*/  SEL R3, R14, 0xffffffe0, !P3 ;  /* 0xffffffe00e037807 */ /* 0x000fe20005800000 */
[----:B------:R-:W-:Y:S01]  /*1590*/  IMAD R0, R13, 0x200, R12 ;  /* 0x000002000d007824 */ /* 0x000fe200078e020c */
[----:B------:R-:W-:Y:S01]  /*15a0*/  R2P PR, R6, 0x6 ;  /* 0x0000000606007804 */ /* 0x000fe20000000000 */
[----:B------:R-:W-:Y:S01]  /*15b0*/  IMAD.SHL.U32 R6, R10, 0x40, RZ ;  /* 0x000000400a067824 */ /* 0x000fe200078e00ff */
[----:B------:R-:W-:Y:S01]  /*15c0*/  LEA.HI R2, R2, R2, RZ, 0x1d ;  /* 0x0000000202027211 */ /* 0x000fe200078fe8ff */
[----:B------:R-:W-:Y:S01]  /*15d0*/  IMAD.IADD R5, R5, 0x1, R3 ;  /* 0x0000000105057824 */ /* 0x000fe200078e0203 */
[----:B------:R-:W-:-:S02]  /*15e0*/  LOP3.LUT R3, R9, 0x7ffffffc, RZ, 0xc0, !PT ;  /* 0x7ffffffc09037812 */ /* 0x000fc400078ec0ff */
[----:B------:R-:W-:Y:S01]  /*15f0*/  LOP3.LUT P6, RZ, R7, 0x2, RZ, 0xc0, !PT ;  /* 0x0000000207ff7812 */ /* 0x000fe200078cc0ff */
[----:B------:R-:W-:Y:S01]  /*1600*/  IMAD.U32 R10, R4, 0x2, R2 ;  /* 0x00000002040a7824 */ /* 0x000fe200078e0002 */
[----:B------:R-:W-:Y:S01]  /*1610*/  LOP3.LUT R4, R8, 0x7ffffe00, R6, 0xf8, !PT ;  /* 0x7ffffe0008047812 */ /* 0x000fe200078ef806 */
[----:B------:R-:W-:Y:S01]  /*1620*/  IMAD.IADD R3, R17, 0x1, -R3 ;  /* 0x0000000111037824 */ /* 0x000fe200078e0a03 */
[----:B------:R-:W-:Y:S01]  /*1630*/  LEA R189, R0, 0x8100, 0x1 ;  /* 0x0000810000bd7811 */ /* 0x000fe200078e08ff */
[C---:B------:R-:W-:Y:S01]  /*1640*/  IMAD R6, R7.reuse, 0x20, R18 ;  /* 0x0000002007067824 */ /* 0x040fe200078e0212 */
[----:B------:R-:W-:Y:S01]  /*1650*/  LOP3.LUT P5, RZ, R7, 0x4, RZ, 0xc0, !PT ;  /* 0x0000000407ff7812 */ /* 0x000fe200078ac0ff */
[----:B------:R-:W-:Y:S01]  /*1660*/  IMAD.MOV.U32 R8, RZ, RZ, 0x40 ;  /* 0x00000040ff087424 */ /* 0x000fe200078e00ff */
[----:B------:R-:W-:Y:S01]  /*1670*/  SEL R7, R14, 0xffffffe0, !P1 ;  /* 0xffffffe00e077807 */ /* 0x000fe20004800000 */
[----:B------:R-:W-:Y:S01]  /*1680*/  IMAD.SHL.U32 R9, R3, 0x2, RZ ;  /* 0x0000000203097824 */ /* 0x000fe200078e00ff */
[----:B------:R-:W-:Y:S01]  /*1690*/  LEA R10, R10, 0x80, 0x1 ;  /* 0x000000800a0a7811 */ /* 0x000fe200078e08ff */
[----:B------:R-:W-:Y:S01]  /*16a0*/  IMAD R0, R11, 0x8, R16 ;  /* 0x000000080b007824 */ /* 0x000fe200078e0210 */
[----:B------:R1:W-:Y:S01]  /*16b0*/  STL [R1+0x58], R6 ;  /* 0x0000580601007387 */ /* 0x0003e20000100800 */
[----:B------:R-:W-:-:S02]  /*16c0*/  IADD3 R195, R189, 0x20, RZ ;  /* 0x00000020bdc37810 */ /* 0x000fc40007ffe0ff */
[----:B------:R-:W-:Y:S01]  /*16d0*/  SEL R2, R8, 0xffffffc0, !P5 ;  /* 0xffffffc008027807 */ /* 0x000fe20006800000 */
[----:B------:R2:W-:Y:S01]  /*16e0*/  STL [R1+0x10], R9 ;  /* 0x0000100901007387 */ /* 0x0005e20000100800 */
[C---:B------:R-:W-:Y:S01]  /*16f0*/  @P6 IADD3 R195, R189.reuse, -0x20, RZ ;  /* 0xffffffe0bdc36810 */ /* 0x040fe20007ffe0ff */
[----:B------:R-:W-:Y:S01]  /*1700*/  IMAD.IADD R12, R10, 0x1, R7 ;  /* 0x000000010a0c7824 */ /* 0x000fe200078e0207 */
[----:B------:R-:W-:Y:S01]  /*1710*/  LEA R188, R4, 0x100, 0x1 ;  /* 0x0000010004bc7811 */ /* 0x000fe200078e08ff */
[----:B------:R3:W-:Y:S01]  /*1720*/  STL [R1+0x1c], R0 ;  /* 0x00001c0001007387 */ /* 0x0007e20000100800 */
[----:B------:R-:W-:Y:S01]  /*1730*/  IMAD.IADD R193, R189, 0x1, R2 ;  /* 0x00000001bdc17824 */ /* 0x000fe200078e0202 */
[----:B------:R-:W-:Y:S01]  /*1740*/  SEL R3, R14, 0xffffffe0, !P4 ;  /* 0xffffffe00e037807 */ /* 0x000fe20006000000 */
[----:B------:R-:W-:Y:S01]  /*1750*/  IMAD.IADD R190, R2, 0x1, R195 ;  /* 0x0000000102be7824 */ /* 0x000fe200078e02c3 */
[----:B------:R-:W-:Y:S01]  /*1760*/  STL [R1+0x38], R10 ;  /* 0x0000380a01007387 */ /* 0x000fe20000100800 */
[--C-:B------:R-:W-:Y:S01]  /*1770*/  IMAD R208, R208, 0x800, R188.reuse ;  /* 0x00000800d0d07824 */ /* 0x100fe200078e02bc */
[----:B------:R-:W-:Y:S01]  /*1780*/  IADD3 R206, R195, 0x800, RZ ;  /* 0x00000800c3ce7810 */ /* 0x000fe20007ffe0ff */
[----:B------:R-:W-:Y:S01]  /*1790*/  IMAD R207, R5, 0x2, R188 ;  /* 0x0000000205cf7824 */ /* 0x000fe200078e02bc */
[----:B------:R-:W-:Y:S01]  /*17a0*/  IADD3 R205, R195, 0x1000, RZ ;  /* 0x00001000c3cd7810 */ /* 0x000fe20007ffe0ff */
[----:B------:R-:W-:Y:S01]  /*17b0*/  IMAD.IADD R209, R3, 0x1, R208 ;  /* 0x0000000103d17824 */ /* 0x000fe200078e02d0 */
[C---:B------:R-:W-:Y:S01]  /*17c0*/  IADD3 R204, R195.reuse, 0x1800, RZ ;  /* 0x00001800c3cc7810 */ /* 0x040fe20007ffe0ff */
[----:B------:R-:W-:Y:S01]  /*17d0*/  IMAD.IADD R192, R188, 0x1, R3 ;  /* 0x00000001bcc07824 */ /* 0x000fe200078e0203 */
[----:B------:R-:W-:-:S02]  /*17e0*/  IADD3 R203, R195, 0x2000, RZ ;  /* 0x00002000c3cb7810 */ /* 0x000fc40007ffe0ff */
[C---:B------:R-:W-:Y:S02]  /*17f0*/  IADD3 R202, R195.reuse, 0x2800, RZ ;  /* 0x00002800c3ca7810 */ /* 0x040fe40007ffe0ff */
[C---:B------:R-:W-:Y:S02]  /*1800*/  IADD3 R201, R195.reuse, 0x3000, RZ ;  /* 0x00003000c3c97810 */ /* 0x040fe40007ffe0ff */
[----:B-1----:R-:W-:Y:S02]  /*1810*/  SEL R6, R8, 0xffffffc0, !P2 ;  /* 0xffffffc008067807 */ /* 0x002fe40005000000 */
[----:B------:R-:W-:Y:S02]  /*1820*/  IADD3 R200, R195, 0x3800, RZ ;  /* 0x00003800c3c87810 */ /* 0x000fe40007ffe0ff */
[----:B--2---:R-:W-:Y:S01]  /*1830*/  IADD3 R9, R10, -0x10, RZ ;  /* 0xfffffff00a097810 */ /* 0x004fe20007ffe0ff */
[----:B------:R-:W-:Y:S01]  /*1840*/  IMAD.IADD R2, R12, 0x1, R6 ;  /* 0x000000010c027824 */ /* 0x000fe200078e0206 */
[----:B------:R-:W-:-:S02]  /*1850*/  @P0 IADD3 R9, R10, 0x10, RZ ;  /* 0x000000100a090810 */ /* 0x000fc40007ffe0ff */
[----:B---3--:R-:W-:Y:S01]  /*1860*/  SEL R0, R8, 0xffffffc0, !P3 ;  /* 0xffffffc008007807 */ /* 0x008fe20005800000 */
[----:B------:R-:W-:Y:S01]  /*1870*/  IMAD.IADD R8, R10, 0x1, R6 ;  /* 0x000000010a087824 */ /* 0x000fe200078e0206 */
[C---:B------:R-:W-:Y:S01]  /*1880*/  IADD3 R199, R195.reuse, 0x4000, RZ ;  /* 0x00004000c3c77810 */ /* 0x040fe20007ffe0ff */
[----:B------:R-:W-:Y:S01]  /*1890*/  IMAD.IADD R4, R6, 0x1, R9 ;  /* 0x0000000106047824 */ /* 0x000fe200078e0209 */
[C---:B------:R-:W-:Y:S01]  /*18a0*/  IADD3 R198, R195.reuse, 0x4800, RZ ;  /* 0x00004800c3c67810 */ /* 0x040fe20007ffe0ff */
[----:B------:R-:W-:Y:S01]  /*18b0*/  IMAD.IADD R191, R188, 0x1, R0 ;  /* 0x00000001bcbf7824 */ /* 0x000fe200078e0200 */
[----:B------:R-:W-:Y:S01]  /*18c0*/  STL [R1+0x54], R8 ;  /* 0x0000540801007387 */ /* 0x000fe20000100800 */
[C---:B------:R-:W-:Y:S01]  /*18d0*/  IADD3 R197, R195.reuse, 0x5000, RZ ;  /* 0x00005000c3c57810 */ /* 0x040fe20007ffe0ff */
[C---:B------:R-:W-:Y:S01]  /*18e0*/  IMAD.IADD R211, R0.reuse, 0x1, R208 ;  /* 0x0000000100d37824 */ /* 0x040fe200078e02d0 */
[----:B------:R-:W-:Y:S01]  /*18f0*/  IADD3 R196, R195, 0x5800, RZ ;  /* 0x00005800c3c47810 */ /* 0x000fe20007ffe0ff */
[----:B------:R-:W-:Y:S01]  /*1900*/  STL [R1+0x44], R12 ;  /* 0x0000440c01007387 */ /* 0x000fe20000100800 */
[C---:B------:R-:W-:Y:S01]  /*1910*/  IADD3 R194, R0.reuse, R188, R3 ;  /* 0x000000bc00c27210 */ /* 0x040fe20007ffe003 */
[----:B------:R-:W-:-:S02]  /*1920*/  IMAD.IADD R210, R0, 0x1, R209 ;  /* 0x0000000100d27824 */ /* 0x000fc400078e02d1 */
[----:B------:R1:W-:Y:S04]  /*1930*/  STL [R1+0x50], R2 ;  /* 0x0000500201007387 */ /* 0x0003e80000100800 */
[----:B------:R-:W-:Y:S04]  /*1940*/  STL [R1+0x3c], R9 ;  /* 0x00003c0901007387 */ /* 0x000fe80000100800 */
[----:B------:R-:W-:Y:S01]  /*1950*/  STL [R1+0x4c], R4 ;  /* 0x00004c0401007387 */ /* 0x000fe20000100800 */
[----:B-1----:R-:W-:-:S05]  /*1960*/  IMAD.IADD R2, R7, 0x1, R9 ;  /* 0x0000000107027824 */ /* 0x002fca00078e0209 */
[----:B------:R1:W-:Y:S02]  /*1970*/  STL [R1+0x40], R2 ;  /* 0x0000400201007387 */ /* 0x0003e40000100800 */
[----:B-1----:R-:W-:-:S05]  /*1980*/  IMAD.IADD R2, R2, 0x1, R6 ;  /* 0x0000000102027824 */ /* 0x002fca00078e0206 */
[----:B------:R1:W-:Y:S02]  /*1990*/  STL [R1+0x48], R2 ;  /* 0x0000480201007387 */ /* 0x0003e40000100800 */
.L_x_649:
[----:B------:R-:W2:Y:S01]  /*19a0*/  LDL R15, [R1+0x34] ;  /* 0x00003400010f7983 */ /* 0x000ea20000100800 */
[----:B------:R-:W-:-:S03]  /*19b0*/  ISETP.NE.U32.AND P0, PT, RZ, c[0x0][0x360], PT ;  /* 0x0000d800ff007a0c */ /* 0x000fc60003f05070 */
[----:B------:R-:W3:Y:S01]  /*19c0*/  LDL R16, [R1+0x30] ;  /* 0x0000300001107983 */ /* 0x000ee20000100800 */
[----:B------:R-:W-:Y:S01]  /*19d0*/  ISETP.NE.AND.EX P0, PT, RZ, c[0x0][0x364], PT, P0 ;  /* 0x0000d900ff007a0c */ /* 0x000fe20003f05300 */
[----:B------:R-:W-:Y:S01]  /*19e0*/  IMAD.MOV.U32 R14, RZ, RZ, 0x4 ;  /* 0x00000004ff0e7424 */ /* 0x000fe200078e00ff */
[----:B------:R-:W-:Y:S02]  /*19f0*/  ISETP.NE.U32.AND P1, PT, RZ, c[0x0][0x370], PT ;  /* 0x0000dc00ff007a0c */ /* 0x000fe40003f25070 */
[----:B------:R-:W-:Y:S02]  /*1a00*/  ISETP.NE.U32.AND P5, PT, RZ, c[0x0][0x348], PT ;  /* 0x0000d200ff007a0c */ /* 0x000fe40003fa5070 */
[----:B------:R-:W-:Y:S02]  /*1a10*/  ISETP.NE.AND.EX P1, PT, RZ, c[0x0][0x374], PT, P1 ;  /* 0x0000dd00ff007a0c */ /* 0x000fe40003f25310 */
[----:B------:R-:W-:Y:S02]  /*1a20*/  ISETP.NE.U32.AND P4, PT, RZ, c[0x0][0x350], PT ;  /* 0x0000d400ff007a0c */ /* 0x000fe40003f85070 */
[----:B------:R-:W-:-:S02]  /*1a30*/  ISETP.NE.AND.EX P5, PT, RZ, c[0x0][0x34c], PT, P5 ;  /* 0x0000d300ff007a0c */ /* 0x000fc40003fa5350 */
[----:B------:R-:W-:Y:S01]  /*1a40*/  ISETP.NE.AND.EX P4, PT, RZ, c[0x0][0x354], PT, P4 ;  /* 0x0000d500ff007a0c */ /* 0x000fe20003f85340 */
[----:B------:R-:W-:Y:S01]  /*1a50*/  CS2R R4, SRZ ;  /* 0x0000000000047805 */ /* 0x000fe2000001ff00 */
[----:B------:R-:W-:Y:S02]  /*1a60*/  IMAD.MOV.U32 R12, RZ, RZ, RZ ;  /* 0x000000ffff0c7224 */ /* 0x000fe400078e00ff */
[----:B--2---:R-:W-:-:S05]  /*1a70*/  @P0 IMAD.WIDE R8, R15, R14, c[0x0][0x360] ;  /* 0x0000d8000f080625 */ /* 0x004fca00078e020e */
[----:B------:R-:W2:Y:S01]  /*1a80*/  @P0 LDG.E R0, [R8.64] ;  /* 0x0000000808000981 */ /* 0x000ea2000c1e1900 */
[----:B------:R-:W-:-:S04]  /*1a90*/  @P1 IMAD.WIDE R10, R15, R14, c[0x0][0x370] ;  /* 0x0000dc000f0a1625 */ /* 0x000fc800078e020e */
[CC--:B------:R-:W-:Y:S01]  /*1aa0*/  IMAD.WIDE R6, R15.reuse, R14.reuse, c[0x0][0x348] ;  /* 0x0000d2000f067625 */ /* 0x0c0fe200078e020e */
[----:B------:R4:W5:Y:S03]  /*1ab0*/  @P1 LDG.E R4, [R10.64] ;  /* 0x000000080a041981 */ /* 0x000966000c1e1900 */
[----:B-1----:R-:W-:Y:S01]  /*1ac0*/  IMAD.WIDE R2, R15, R14, c[0x0][0x350] ;  /* 0x0000d4000f027625 */ /* 0x002fe200078e020e */
[----:B------:R4:W5:Y:S04]  /*1ad0*/  @P5 LDG.E R12, [R6.64] ;  /* 0x00000008060c5981 */ /* 0x000968000c1e1900 */
[----:B------:R4:W5:Y:S01]  /*1ae0*/  @P4 LDG.E R5, [R2.64] ;  /* 0x0000000802054981 */ /* 0x000962000c1e1900 */
[----:B---3--:R-:W-:-:S05]  /*1af0*/  LOP3.LUT R17, R16, 0xffff, RZ, 0xc0, !PT ;  /* 0x0000ffff10117812 */ /* 0x008fca00078ec0ff */
[----:B------:R4:W-:Y:S01]  /*1b00*/  STL [R1+0x20], R17 ;  /* 0x0000201101007387 */ /* 0x0009e20000100800 */
[----:B------:R-:W-:Y:S03]  /*1b10*/  YIELD ;  /* 0x0000000000007946 */ /* 0x000fe60003800000 */
[----:B--2---:R4:W-:Y:S01]  /*1b20*/  @P0 STL [R1+0x8], R0 ;  /* 0x0000080001000387 */ /* 0x0049e20000100800 */
[----:B------:R-:W-:Y:S05]  /*1b30*/  @P0 BRA `(.L_x_533) ;  /* 0x0000007000000947 */ /* 0x000fea0003800000 */
[----:B----4-:R-:W-:-:S05]  /*1b40*/  MOV R0, c[0x0][0x168] ;  /* 0x00005a0000007a02 */ /* 0x010fca0000000f00 */
[----:B------:R1:W-:Y:S01]  /*1b50*/  STL [R1+0x8], R0 ;  /* 0x0000080001007387 */ /* 0x0003e20000100800 */
[----:B------:R-:W-:Y:S05]  /*1b60*/  @!P5 BRA `(.L_x_533) ;  /* 0x000000400000d947 */ /* 0x000fea0003800000 */
[----:B------:R-:W2:Y:S04]  /*1b70*/  LDG.E R8, [R6.64] ;  /* 0x0000000806087981 */ /* 0x000ea8000c1e1900 */
[----:B-1----:R-:W2:Y:S02]  /*1b80*/  LDG.E R0, [R6.64+0x4] ;  /* 0x0000040806007981 */ /* 0x002ea4000c1e1900 */
[----:B--2---:R-:W-:-:S05]  /*1b90*/  IADD3 R0, -R8, R0, RZ ;  /* 0x0000000008007210 */ /* 0x004fca0007ffe1ff */
[----:B------:R1:W-:Y:S02]  /*1ba0*/  STL [R1+0x8], R0 ;  /* 0x0000080001007387 */ /* 0x0003e40000100800 */
.L_x_533:
[----:B------:R-:W-:-:S04]  /*1bb0*/  ISETP.NE.U32.AND P0, PT, RZ, c[0x0][0x368], PT ;  /* 0x0000da00ff007a0c */ /* 0x000fc80003f05070 */
[----:B------:R-:W-:-:S13]  /*1bc0*/  ISETP.NE.AND.EX P0, PT, RZ, c[0x0][0x36c], PT, P0 ;  /* 0x0000db00ff007a0c */ /* 0x000fda0003f05300 */
[----:B------:R-:W-:Y:S05]  /*1bd0*/  @!P0 BRA `(.L_x_534) ;  /* 0x0000003000008947 */ /* 0x000fea0003800000 */
[----:B----4-:R-:W-:-:S05]  /*1be0*/  IMAD.WIDE R2, R15, R14, c[0x0][0x368] ;  /* 0x0000da000f027625 */ /* 0x010fca00078e020e */
[----:B-1----:R1:W5:Y:S01]  /*1bf0*/  LDG.E R0, [R2.64] ;  /* 0x0000000802007981 */ /* 0x002362000c1e1900 */
[----:B------:R-:W-:Y:S05]  /*1c00*/  BRA `(.L_x_535) ;  /* 0x0000005000007947 */ /* 0x000fea0003800000 */
.L_x_534:
[----:B-1--4-:R-:W-:Y:S01]  /*1c10*/  MOV R0, c[0x0][0x1d0] ;  /* 0x0000740000007a02 */ /* 0x012fe20000000f00 */
[----:B------:R-:W-:Y:S05]  /*1c20*/  @!P4 BRA `(.L_x_535) ;  /* 0x000000300000c947 */ /* 0x000fea0003800000 */
[----:B------:R-:W2:Y:S04]  /*1c30*/  LDG.E R6, [R2.64] ;  /* 0x0000000802067981 */ /* 0x000ea8000c1e1900 */
[----:B------:R-:W2:Y:S02]  /*1c40*/  LDG.E R0, [R2.64+0x4] ;  /* 0x0000040802007981 */ /* 0x000ea4000c1e1900 */
[----:B--2---:R-:W-:Y:S02]  /*1c50*/  IADD3 R0, -R6, R0, RZ ;  /* 0x0000000006007210 */ /* 0x004fe40007ffe1ff */
.L_x_535:
[----:B-1----:R-:W2:Y:S04]  /*1c60*/  LDL R2, [R1+0x8] ;  /* 0x0000080001027983 */ /* 0x002ea80000100800 */
[----:B------:R-:W3:Y:S01]  /*1c70*/  LDL.LU R3, [R1+0x2c] ;  /* 0x00002c0001037983 */ /* 0x000ee20000300800 */
[----:B-----5:R-:W-:Y:S01]  /*1c80*/  IMAD.IADD R158, R0, 0x1, -R4 ;  /* 0x00000001009e7824 */ /* 0x020fe200078e0a04 */
[----:B------:R-:W-:-:S02]  /*1c90*/  MOV R243, c[0x0][0x32c] ;  /* 0x0000cb0000f37a02 */ /* 0x000fc40000000f00 */
[----:B------:R-:W-:Y:S02]  /*1ca0*/  IADD3 R13, R5, R4, RZ ;  /* 0x00000004050d7210 */ /* 0x000fe40007ffe0ff */
[----:B------:R-:W-:Y:S01]  /*1cb0*/  ISETP.GE.AND P1, PT, R243, 0x1, PT ;  /* 0x00000001f300780c */ /* 0x000fe20003f26270 */
[----:B--2---:R-:W-:Y:S02]  /*1cc0*/  IMAD.MOV.U32 R157, RZ, RZ, R2 ;  /* 0x000000ffff9d7224 */ /* 0x004fe400078e0002 */
[----:B------:R-:W-:Y:S01]  /*1cd0*/  IMAD.MOV.U32 R2, RZ, RZ, c[0x0][0x2c4] ;  /* 0x0000b100ff027624 */ /* 0x000fe200078e00ff */
[----:B---3--:R-:W-:-:S04]  /*1ce0*/  SHF.L.U32 R244, R3, 0x7, RZ ;  /* 0x0000000703f47819 */ /* 0x008fc800000006ff */
[----:B------:R-:W-:Y:S01]  /*1cf0*/  ISETP.NE.AND P2, PT, R2, 0x1, PT ;  /* 0x000000010200780c */ /* 0x000fe20003f45270 */
[----:B------:R1:W-:Y:S01]  /*1d00*/  STL [R1+0x18], R244 ;  /* 0x000018f401007387 */ /* 0x0003e20000100800 */
[----:B------:R-:W-:-:S03]  /*1d10*/  IADD3 R2, R244, 0x7f, RZ ;  /* 0x0000007ff4027810 */ /* 0x000fc60007ffe0ff */
[----:B------:R1:W-:Y:S02]  /*1d20*/  STL [R1+0xc], R158 ;  /* 0x00000c9e01007387 */ /* 0x0003e40000100800 */
[----:B------:R-:W-:-:S06]  /*1d30*/  IMAD.MOV.U32 R0, RZ, RZ, R2 ;  /* 0x000000ffff007224 */ /* 0x000fcc00078e0002 */
[----:B------:R-:W-:Y:S01]  /*1d40*/  @P2 IMAD.HI.U32 R3, R2, c[0x0][0x2c8], RZ ;  /* 0x0000b20002032a27 */ /* 0x000fe200078e00ff */
[----:B------:R-:W-:-:S04]  /*1d50*/  IADD3 R2, R158, 0x1, -R157 ;  /* 0x000000019e027810 */ /* 0x000fc80007ffe89d */
[----:B------:R-:W-:-:S05]  /*1d60*/  @P2 SHF.R.U32.HI R0, RZ, c[0x0][0x2cc], R3 ;  /* 0x0000b300ff002a19 */ /* 0x000fca0000011603 */
[----:B------:R-:W-:-:S05]  /*1d70*/  IMAD.IADD R0, R2, 0x1, R0 ;  /* 0x0000000102007824 */ /* 0x000fca00078e0200 */
[----:B------:R-:W-:Y:S01]  /*1d80*/  IADD3 R3, R0, c[0x0][0x328], RZ ;  /* 0x0000ca0000037a10 */ /* 0x000fe20007ffe0ff */
[----:B------:R-:W-:Y:S05]  /*1d90*/  @!P1 BRA `(.L_x_536) ;  /* 0x0000010000009947 */ /* 0x000fea0003800000 */
[C---:B------:R-:W-:Y:S01]  /*1da0*/  ISETP.GT.AND P0, PT, R0.reuse, RZ, PT ;  /* 0x000000ff0000720c */ /* 0x040fe20003f04270 */
[----:B------:R-:W-:Y:S01]  /*1db0*/  BSSY B0, `(.L_x_537) ;  /* 0x000000c000007945 */ /* 0x000fe20003800000 */
[----:B------:R-:W-:-:S11]  /*1dc0*/  IADD3 R2, R0, -0x1, RZ ;  /* 0xffffffff00027810 */ /* 0x000fd60007ffe0ff */
[----:B------:R-:W-:Y:S05]  /*1dd0*/  @P0 BRA `(.L_x_538) ;  /* 0x0000006000000947 */ /* 0x000fea0003800000 */
[----:B------:R-:W-:Y:S01]  /*1de0*/  ISETP.NE.AND P0, PT, R243, 0x1, PT ;  /* 0x00000001f300780c */ /* 0x000fe20003f05270 */
[----:B------:R-:W-:-:S12]  /*1df0*/  IMAD.MOV R0, RZ, RZ, -R0 ;  /* 0x000000ffff007224 */ /* 0x000fd800078e0a00 */
[----:B------:R-:W-:-:S05]  /*1e00*/  @P0 IMAD.HI.U32 R2, R0, c[0x0][0x330], RZ ;  /* 0x0000cc0000020a27 */ /* 0x000fca00078e00ff */
[----:B------:R-:W-:-:S04]  /*1e10*/  @P0 SHF.R.U32.HI R0, RZ, c[0x0][0x334], R2 ;  /* 0x0000cd00ff000a19 */ /* 0x000fc80000011602 */
[----:B------:R-:W-:Y:S01]  /*1e20*/  LOP3.LUT R2, RZ, R0, RZ, 0x33, !PT ;  /* 0x00000000ff027212 */ /* 0x000fe200078e33ff */
[----:B------:R-:W-:Y:S05]  /*1e30*/  BRA `(.L_x_539) ;  /* 0x0000003000007947 */ /* 0x000fea0003800000 */
.L_x_538:
[----:B------:R-:W-:-:S13]  /*1e40*/  ISETP.NE.AND P0, PT, R243, 0x1, PT ;  /* 0x00000001f300780c */ /* 0x000fda0003f05270 */
[----:B------:R-:W-:-:S05]  /*1e50*/  @P0 IMAD.HI.U32 R0, R2, c[0x0][0x330], RZ ;  /* 0x0000cc0002000a27 */ /* 0x000fca00078e00ff */
[----:B------:R-:W-:Y:S02]  /*1e60*/  @P0 SHF.R.U32.HI R2, RZ, c[0x0][0x334], R0 ;  /* 0x0000cd00ff020a19 */ /* 0x000fe40000011600 */
.L_x_539:
[----:B------:R-:W-:Y:S05]  /*1e70*/  BSYNC B0 ;  /* 0x0000000000007941 */ /* 0x000fea0003800000 */
.L_x_537:
[----:B------:R-:W-:-:S05]  /*1e80*/  IMAD R2, R2, R243, c[0x0][0x32c] ;  /* 0x0000cb0002027624 */ /* 0x000fca00078e02f3 */
[----:B------:R-:W-:-:S04]  /*1e90*/  IMNMX R3, R3, R2, PT ;  /* 0x0000000203037217 */ /* 0x000fc80003800200 */
.L_x_536:
[----:B------:R-:W-:Y:S01]  /*1ea0*/  IADD3 R3, R3, 0x5f, RZ ;  /* 0x0000005f03037810 */ /* 0x000fe20007ffe0ff */
[----:B------:R-:W-:Y:S01]  /*1eb0*/  @P2 IMAD.HI.U32 R4, R244, c[0x0][0x2c8], RZ ;  /* 0x0000b200f4042a27 */ /* 0x000fe200078e00ff */
[----:B------:R-:W-:-:S03]  /*1ec0*/  IADD3 R2, R158, 0x5f, RZ ;  /* 0x0000005f9e027810 */ /* 0x000fc60007ffe0ff */
[----:B------:R-:W-:-:S04]  /*1ed0*/  IMAD.HI R5, R3, 0x2aaaaaab, RZ ;  /* 0x2aaaaaab03057827 */ /* 0x000fc800078e02ff */
[----:B------:R-:W-:Y:S01]  /*1ee0*/  IMAD.HI R2, R2, 0x2aaaaaab, RZ ;  /* 0x2aaaaaab02027827 */ /* 0x000fe200078e02ff */
[----:B------:R-:W-:-:S03]  /*1ef0*/  SHF.R.U32.HI R7, RZ, 0x1f, R5 ;  /* 0x0000001fff077819 */ /* 0x000fc60000011605 */
[----:B------:R-:W-:Y:S01]  /*1f00*/  IMAD.MOV.U32 R0, RZ, RZ, R244 ;  /* 0x000000ffff007224 */ /* 0x000fe200078e00f4 */
[----:B------:R-:W-:Y:S01]  /*1f10*/  @P2 SHF.R.U32.HI R0, RZ, c[0x0][0x2cc], R4 ;  /* 0x0000b300ff002a19 */ /* 0x000fe20000011604 */
[----:B------:R-:W-:Y:S01]  /*1f20*/  IMAD.IADD R240, R158, 0x1, -R157 ;  /* 0x000000019ef07824 */ /* 0x000fe200078e0a9d */
[----:B------:R-:W-:Y:S02]  /*1f30*/  SHF.R.U32.HI R3, RZ, 0x1f, R2 ;  /* 0x0000001fff037819 */ /* 0x000fe40000011602 */
[----:B------:R-:W-:Y:S01]  /*1f40*/  LEA.HI.SX32 R7, R5, R7, 0x1c ;  /* 0x0000000705077211 */ /* 0x000fe200078fe2ff */
[----:B------:R-:W-:Y:S01]  /*1f50*/  IMAD.IADD R0, R240, 0x1, R0 ;  /* 0x00000001f0007824 */ /* 0x000fe200078e0200 */
[----:B------:R-:W-:-:S04]  /*1f60*/  LEA.HI.SX32 R3, R2, R3, 0x1c ;  /* 0x0000000302037211 */ /* 0x000fc800078fe2ff */
[----:B------:R-:W-:Y:S02]  /*1f70*/  IADD3 R2, R0, -c[0x0][0x324], RZ ;  /* 0x8000c90000027a10 */ /* 0x000fe40007ffe0ff */
[----:B------:R-:W-:Y:S01]  /*1f80*/  IMNMX R7, R3, R7, PT ;  /* 0x0000000703077217 */ /* 0x000fe20003800200 */
[----:B------:R-:W-:Y:S05]  /*1f90*/  @!P1 BRA `(.L_x_540) ;  /* 0x000000f000009947 */ /* 0x000fea0003800000 */
[----:B------:R-:W-:Y:S01]  /*1fa0*/  ISETP.GT.AND P0, PT, R0, -0x1, PT ;  /* 0xffffffff0000780c */ /* 0x000fe20003f04270 */
[----:B------:R-:W-:-:S12]  /*1fb0*/  BSSY B0, `(.L_x_541) ;  /* 0x000000b000007945 */ /* 0x000fd80003800000 */
[----:B------:R-:W-:Y:S05]  /*1fc0*/  @P0 BRA `(.L_x_542) ;  /* 0x0000006000000947 */ /* 0x000fea0003800000 */
[----:B------:R-:W-:Y:S02]  /*1fd0*/  ISETP.NE.AND P0, PT, R243, 0x1, PT ;  /* 0x00000001f300780c */ /* 0x000fe40003f05270 */
[----:B------:R-:W-:-:S11]  /*1fe0*/  LOP3.LUT R0, RZ, R0, RZ, 0x33, !PT ;  /* 0x00000000ff007212 */ /* 0x000fd600078e33ff */
[----:B------:R-:W-:-:S05]  /*1ff0*/  @P0 IMAD.HI.U32 R3, R0, c[0x0][0x330], RZ ;  /* 0x0000cc0000030a27 */ /* 0x000fca00078e00ff */
[----:B------:R-:W-:-:S04]  /*2000*/  @P0 SHF.R.U32.HI R0, RZ, c[0x0][0x334], R3 ;  /* 0x0000cd00ff000a19 */ /* 0x000fc80000011603 */
[----:B------:R-:W-:Y:S01]  /*2010*/  LOP3.LUT R0, RZ, R0, RZ, 0x33, !PT ;  /* 0x00000000ff007212 */ /* 0x000fe200078e33ff */
[----:B------:R-:W-:Y:S05]  /*2020*/  BRA `(.L_x_543) ;  /* 0x0000003000007947 */ /* 0x000fea0003800000 */
.L_x_542:
[----:B------:R-:W-:-:S13]  /*2030*/  ISETP.NE.AND P0, PT, R243, 0x1, PT ;  /* 0x00000001f300780c */ /* 0x000fda0003f05270 */
[----:B------:R-:W-:-:S05]  /*2040*/  @P0 IMAD.HI.U32 R3, R0, c[0x0][0x330], RZ ;  /* 0x0000cc0000030a27 */ /* 0x000fca00078e00ff */
[----:B------:R-:W-:Y:S02]  /*2050*/  @P0 SHF.R.U32.HI R0, RZ, c[0x0][0x334], R3 ;  /* 0x0000cd00ff000a19 */ /* 0x000fe40000011603 */
.L_x_543:
[----:B------:R-:W-:Y:S05]  /*2060*/  BSYNC B0 ;  /* 0x0000000000007941 */ /* 0x000fea0003800000 */
.L_x_541:
[----:B------:R-:W-:-:S05]  /*2070*/  IMAD R0, R0, c[0x0][0x32c], RZ ;  /* 0x0000cb0000007a24 */ /* 0x000fca00078e02ff */
[----:B------:R-:W-:-:S05]  /*2080*/  IMNMX R2, R2, R0, !PT ;  /* 0x0000000002027217 */ /* 0x000fca0007800200 */
.L_x_540:
[----:B------:R-:W-:Y:S01]  /*2090*/  IMAD.HI R2, R2, 0x2aaaaaab, RZ ;  /* 0x2aaaaaab02027827 */ /* 0x000fe200078e02ff */
[----:B------:R-:W-:Y:S01]  /*20a0*/  LOP3.LUT R3, R16, 0xff000000, RZ, 0xc0, !PT ;  /* 0xff00000010037812 */ /* 0x000fe200078ec0ff */
[----:B------:R-:W-:Y:S03]  /*20b0*/  BSSY B0, `(.L_x_544) ;  /* 0x000002d000007945 */ /* 0x000fe60003800000 */
[----:B------:R-:W-:Y:S02]  /*20c0*/  SHF.R.U32.HI R0, RZ, 0x1f, R2 ;  /* 0x0000001fff007819 */ /* 0x000fe40000011602 */
[----:B------:R-:W-:Y:S02]  /*20d0*/  SHF.R.U32.HI R3, RZ, 0x8, R3 ;  /* 0x00000008ff037819 */ /* 0x000fe40000011603 */
[----:B------:R-:W-:Y:S02]  /*20e0*/  LEA.HI.SX32 R2, R2, R0, 0x1c ;  /* 0x0000000002027211 */ /* 0x000fe400078fe2ff */
[----:B------:R-:W-:-:S02]  /*20f0*/  LOP3.LUT R0, R16, 0xff0000, RZ, 0xc0, !PT ;  /* 0x00ff000010007812 */ /* 0x000fc400078ec0ff */
[----:B------:R-:W-:Y:S01]  /*2100*/  IMNMX R6, RZ, R2, !PT ;  /* 0x00000002ff067217 */ /* 0x000fe20007800200 */
[----:B------:R-:W-:Y:S01]  /*2110*/  IMAD.MOV.U32 R2, RZ, RZ, RZ ;  /* 0x000000ffff027224 */ /* 0x000fe200078e00ff */
[----:B------:R-:W-:Y:S02]  /*2120*/  LEA.HI R0, R0, R3, RZ, 0x10 ;  /* 0x0000000300007211 */ /* 0x000fe400078f80ff */
[----:B------:R-:W-:Y:S02]  /*2130*/  ISETP.GT.AND P0, PT, R7, R6, PT ;  /* 0x000000060700720c */ /* 0x000fe40003f04270 */
[----:B------:R-:W-:Y:S02]  /*2140*/  LOP3.LUT R16, R0, 0xff, RZ, 0xc0, !PT ;  /* 0x000000ff00107812 */ /* 0x000fe400078ec0ff */
[----:B------:R-:W-:-:S03]  /*2150*/  SHF.R.U32.HI R5, RZ, 0x10, R0 ;  /* 0x00000010ff057819 */ /* 0x000fc60000011600 */
[----:B------:R2:W-:Y:S04]  /*2160*/  STL [R1+0x30], R16 ;  /* 0x0000301001007387 */ /* 0x0005e80000100800 */
[----:B------:R2:W-:Y:S02]  /*2170*/  STL [R1+0x2c], R5 ;  /* 0x00002c0501007387 */ /* 0x0005e40000100800 */
[----:B------:R-:W-:Y:S05]  /*2180*/  @!P0 BRA `(.L_x_545) ;  /* 0x000001f000008947 */ /* 0x000fea0003800000 */
[----:B------:R-:W-:-:S04]  /*2190*/  ISETP.NE.AND P0, PT, R5, RZ, PT ;  /* 0x000000ff0500720c */ /* 0x000fc80003f05270 */
[----:B------:R-:W-:-:S04]  /*21a0*/  SEL R0, R5, c[0x0][0x338], P0 ;  /* 0x0000ce0005007a07 */ /* 0x000fc80000000000 */
[----:B------:R-:W-:Y:S02]  /*21b0*/  IABS R3, R0 ;  /* 0x0000000000037213 */ /* 0x000fe40000000000 */
[----:B------:R-:W-:Y:S02]  /*21c0*/  IADD3 R4, R0, -0x1, R7 ;  /* 0xffffffff00047810 */ /* 0x000fe40007ffe007 */
[----:B------:R-:W3:Y:S03]  /*21d0*/  I2F.RP R2, R3 ;  /* 0x0000000300027306 */ /* 0x000ee60000209400 */
[----:B------:R-:W-:Y:S02]  /*21e0*/  IMAD.IADD R8, R4, 0x1, -R6 ;  /* 0x0000000104087824 */ /* 0x000fe400078e0a06 */
[----:B------:R-:W-:-:S03]  /*21f0*/  IMAD.MOV.U32 R4, RZ, RZ, RZ ;  /* 0x000000ffff047224 */ /* 0x000fc600078e00ff */
[----:B------:R-:W-:Y:S01]  /*2200*/  IABS R11, R8 ;  /* 0x00000008000b7213 */ /* 0x000fe20000000000 */
[----:B---3--:R-:W3:Y:S02]  /*2210*/  MUFU.RCP R2, R2 ;  /* 0x0000000200027308 */ /* 0x008ee40000001000 */
[----:B---3--:R-:W-:-:S06]  /*2220*/  IADD3 R2, R2, 0xffffffe, RZ ;  /* 0x0ffffffe02027810 */ /* 0x008fcc0007ffe0ff */
[----:B--2---:R-:W2:Y:S02]  /*2230*/  F2I.FTZ.U32.TRUNC.NTZ R5, R2 ;  /* 0x0000000200057305 */ /* 0x004ea4000021f000 */
[----:B--2---:R-:W-:-:S04]  /*2240*/  IMAD.MOV R2, RZ, RZ, -R5 ;  /* 0x000000ffff027224 */ /* 0x004fc800078e0a05 */
        /* <DEDUP_REMOVED lines=19> */
.L_x_545:
[----:B------:R-:W-:Y:S05]  /*2380*/  BSYNC B0 ;  /* 0x0000000000007941 */ /* 0x000fea0003800000 */
.L_x_544:
[----:B------:R-:W-:Y:S01]  /*2390*/  IMAD R223, R16, R2, R6 ;  /* 0x0000000210df7224 */ /* 0x000fe200078e0206 */
        /* <DEDUP_REMOVED lines=38> */
[----:B------:R-:W3:Y:S01]  /*2600*/  S2R R3, SR_TID.X ;  /* 0x0000000000037919 */ /* 0x000ee20000002100 */
[----:B------:R-:W-:-:S04]  /*2610*/  ISETP.NE.U32.AND P3, PT, RZ, c[0x0][0x340], PT ;  /* 0x0000d000ff007a0c */ /* 0x000fc80003f65070 */
[----:B------:R-:W-:Y:S02]  /*2620*/  ISETP.NE.AND.EX P3, PT, RZ, c[0x0][0x344], PT, P3 ;  /* 0x0000d100ff007a0c */ /* 0x000fe40003f65330 */
[----:B--23--:R-:W-:-:S04]  /*2630*/  SHF.R.S32.HI R16, RZ, 0x1f, R3 ;  /* 0x0000001fff107819 */ /* 0x00cfc80000011403 */
[----:B------:R-:W-:-:S07]  /*2640*/  LEA.HI R16, R16, R3, RZ, 0x3 ;  /* 0x0000000310107211 */ /* 0x000fce00078f18ff */
[----:B------:R-:W-:Y:S01]  /*2650*/  @P3 IMAD.WIDE R2, R15, R14, c[0x0][0x340] ;  /* 0x0000d0000f023625 */ /* 0x000fe200078e020e */
[----:B------:R-:W-:-:S04]  /*2660*/  SHF.R.S32.HI R16, RZ, 0x3, R16 ;  /* 0x00000003ff107819 */ /* 0x000fc80000011410 */
[----:B------:R2:W3:Y:S01]  /*2670*/  @P3 LDG.E R9, [R2.64] ;  /* 0x0000000802093981 */ /* 0x0004e2000c1e1900 */
[----:B------:R-:W-:Y:S01]  /*2680*/  SHF.R.S32.HI R247, RZ, 0x1f, R246 ;  /* 0x0000001ffff77819 */ /* 0x000fe200000114f6 */
[----:B------:R-:W-:Y:S01]  /*2690*/  WARPSYNC 0xffffffff ;  /* 0xffffffff00007948 */ /* 0x000fe20003800000 */
[----:B------:R-:W-:Y:S02]  /*26a0*/  IADD3 R0, P0, R16, R13, RZ ;  /* 0x0000000d10007210 */ /* 0x000fe40007f1e0ff */
[----:B------:R-:W-:Y:S02]  /*26b0*/  SHF.R.S32.HI R8, RZ, 0x1f, R15 ;  /* 0x0000001fff087819 */ /* 0x000fe4000001140f */
[----:B------:R-:W-:Y:S01]  /*26c0*/  SHF.R.S32.HI R10, RZ, 0x1f, R12 ;  /* 0x0000001fff0a7819 */ /* 0x000fe2000001140c */
[----:B------:R-:W-:Y:S01]  /*26d0*/  IMAD.WIDE.U32 R4, R0, c[0x0][0x208], R246 ;  /* 0x0000820000047a25 */ /* 0x000fe200078e00f6 */
[----:B------:R-:W-:Y:S02]  /*26e0*/  IADD3 R14, R246, 0x40, RZ ;  /* 0x00000040f60e7810 */ /* 0x000fe40007ffe0ff */
[----:B------:R-:W-:-:S02]  /*26f0*/  IADD3 R150, R212, -0x1, RZ ;  /* 0xffffffffd4967810 */ /* 0x000fc40007ffe0ff */
[----:B--2---:R-:W-:-:S04]  /*2700*/  SHF.R.S32.HI R2, RZ, 0x1f, R13 ;  /* 0x0000001fff027819 */ /* 0x004fc8000001140d */
[----:B------:R-:W-:-:S05]  /*2710*/  LEA.HI.X.SX32 R2, R16, R2, 0x1, P0 ;  /* 0x0000000210027211 */ /* 0x000fca00000f0eff */
[C---:B------:R-:W-:Y:S02]  /*2720*/  IMAD R6, R2.reuse, c[0x0][0x1e0], RZ ;  /* 0x0000780002067a24 */ /* 0x040fe400078e02ff */
[----:B------:R-:W-:Y:S02]  /*2730*/  IMAD R7, R2, c[0x0][0x208], RZ ;  /* 0x0000820002077a24 */ /* 0x000fe400078e02ff */
[----:B------:R-:W-:-:S04]  /*2740*/  IMAD.WIDE.U32 R2, R0, c[0x0][0x1e0], R246 ;  /* 0x0000780000027a25 */ /* 0x000fc800078e00f6 */
[C---:B------:R-:W-:Y:S02]  /*2750*/  IMAD R6, R0.reuse, c[0x0][0x1e4], R6 ;  /* 0x0000790000067a24 */ /* 0x040fe400078e0206 */
[----:B------:R-:W-:-:S03]  /*2760*/  IMAD R0, R0, c[0x0][0x20c], R7 ;  /* 0x0000830000007a24 */ /* 0x000fc600078e0207 */
[----:B------:R-:W-:Y:S01]  /*2770*/  IADD3 R7, R3, R6, RZ ;  /* 0x0000000603077210 */ /* 0x000fe20007ffe0ff */
[----:B------:R-:W-:Y:S01]  /*2780*/  IMAD.MOV.U32 R6, RZ, RZ, R2 ;  /* 0x000000ffff067224 */ /* 0x000fe200078e0002 */
[----:B------:R-:W-:-:S03]  /*2790*/  IADD3 R5, R5, R0, RZ ;  /* 0x0000000005057210 */ /* 0x000fc60007ffe0ff */
[----:B------:R-:W-:-:S04]  /*27a0*/  IMAD.WIDE.U32 R6, R17, c[0x0][0x1e8], R6 ;  /* 0x00007a0011067a25 */ /* 0x000fc800078e0006 */
[----:B------:R-:W-:-:S04]  /*27b0*/  IMAD.WIDE.U32 R4, R17, c[0x0][0x210], R4 ;  /* 0x0000840011047a25 */ /* 0x000fc800078e0004 */
[C---:B------:R-:W-:Y:S02]  /*27c0*/  IMAD R7, R17.reuse, c[0x0][0x1ec], R7 ;  /* 0x00007b0011077a24 */ /* 0x040fe400078e0207 */
[----:B------:R-:W-:Y:S01]  /*27d0*/  IMAD R5, R17, c[0x0][0x214], R5 ;  /* 0x0000850011057a24 */ /* 0x000fe200078e0205 */
[----:B---3--:R-:W-:Y:S02]  /*27e0*/  @P3 SHF.R.S32.HI R3, RZ, 0x1f, R9 ;  /* 0x0000001fff033819 */ /* 0x008fe40000011409 */
[----:B------:R-:W-:Y:S02]  /*27f0*/  @!P3 MOV R3, R8 ;  /* 0x000000080003b202 */ /* 0x000fe40000000f00 */
[----:B------:R-:W-:Y:S01]  /*2800*/  @P3 MOV R2, R9 ;  /* 0x0000000900023202 */ /* 0x000fe20000000f00 */
[----:B------:R-:W-:Y:S01]  /*2810*/  @!P3 IMAD.MOV.U32 R2, RZ, RZ, R15 ;  /* 0x000000ffff02b224 */ /* 0x000fe200078e000f */
[----:B------:R-:W-:Y:S01]  /*2820*/  SEL R0, R3, RZ, !P4 ;  /* 0x000000ff03007207 */ /* 0x000fe20006000000 */
[----:B------:R-:W-:Y:S01]  /*2830*/  IMAD R9, R10, c[0x0][0x178], RZ ;  /* 0x00005e000a097a24 */ /* 0x000fe200078e02ff */
[----:B------:R-:W-:-:S02]  /*2840*/  SEL R8, R8, RZ, !P5 ;  /* 0x000000ff08087207 */ /* 0x000fc40006800000 */
[----:B------:R-:W-:Y:S01]  /*2850*/  SEL R2, R2, RZ, !P4 ;  /* 0x000000ff02027207 */ /* 0x000fe20006000000 */
[C---:B------:R-:W-:Y:S02]  /*2860*/  IMAD R3, R0.reuse, c[0x0][0x1f0], RZ ;  /* 0x00007c0000037a24 */ /* 0x040fe400078e02ff */
[----:B------:R-:W-:Y:S02]  /*2870*/  IMAD R0, R0, c[0x0][0x218], RZ ;  /* 0x0000860000007a24 */ /* 0x000fe400078e02ff */
[----:B------:R-:W-:-:S04]  /*2880*/  IMAD.WIDE.U32 R226, R2, c[0x0][0x1f0], R6 ;  /* 0x00007c0002e27a25 */ /* 0x000fc800078e0006 */
[C---:B------:R-:W-:Y:S01]  /*2890*/  IMAD.WIDE.U32 R224, R2.reuse, c[0x0][0x218], R4 ;  /* 0x0000860002e07a25 */ /* 0x040fe200078e0004 */
[----:B------:R-:W-:Y:S02]  /*28a0*/  SEL R5, R15, RZ, !P5 ;  /* 0x000000ff0f057207 */ /* 0x000fe40006800000 */
[----:B------:R-:W-:Y:S01]  /*28b0*/  SHF.R.S32.HI R15, RZ, 0x1f, R14 ;  /* 0x0000001fff0f7819 */ /* 0x000fe2000001140e */
[C---:B------:R-:W-:Y:S02]  /*28c0*/  IMAD R6, R2.reuse, c[0x0][0x1f4], R3 ;  /* 0x00007d0002067a24 */ /* 0x040fe400078e0203 */
[----:B------:R-:W-:Y:S02]  /*28d0*/  IMAD R4, R2, c[0x0][0x21c], R0 ;  /* 0x0000870002047a24 */ /* 0x000fe400078e0200 */
[C---:B------:R-:W-:Y:S01]  /*28e0*/  IMAD R0, R12.reuse, c[0x0][0x17c], R9 ;  /* 0x00005f000c007a24 */ /* 0x040fe200078e0209 */
[----:B------:R-:W-:Y:S01]  /*28f0*/  IADD3 R229, R227, R6, RZ ;  /* 0x00000006e3e57210 */ /* 0x000fe20007ffe0ff */
[----:B------:R-:W-:-:S04]  /*2900*/  IMAD.WIDE.U32 R2, R12, c[0x0][0x178], RZ ;  /* 0x00005e000c027a25 */ /* 0x000fc800078e00ff */
[----:B------:R-:W-:Y:S02]  /*2910*/  IMAD.IADD R0, R3, 0x1, R0 ;  /* 0x0000000103007824 */ /* 0x000fe400078e0200 */
[----:B------:R-:W-:Y:S02]  /*2920*/  IMAD.IADD R228, R225, 0x1, R4 ;  /* 0x00000001e1e47824 */ /* 0x000fe400078e0204 */
[----:B------:R-:W2:Y:S01]  /*2930*/  LDL R11, [R1+0x58] ;  /* 0x00005800010b7983 */ /* 0x000ea20000100800 */
[----:B------:R-:W-:Y:S01]  /*2940*/  IMAD.MOV.U32 R3, RZ, RZ, R0 ;  /* 0x000000ffff037224 */ /* 0x000fe200078e0000 */
[----:B------:R-:W-:Y:S01]  /*2950*/  ISETP.GE.AND P6, PT, R246, c[0x0][0x198], PT ;  /* 0x00006600f6007a0c */ /* 0x000fe20003fc6270 */
[----:B------:R-:W-:Y:S01]  /*2960*/  IMAD R6, R8, c[0x0][0x1c0], RZ ;  /* 0x0000700008067a24 */ /* 0x000fe200078e02ff */
[----:B------:R-:W-:Y:S01]  /*2970*/  ISETP.GE.AND P3, PT, R14, c[0x0][0x198], PT ;  /* 0x000066000e007a0c */ /* 0x000fe20003f66270 */
[C---:B------:R-:W-:Y:S01]  /*2980*/  IMAD.WIDE.U32 R2, R17.reuse, c[0x0][0x1b8], R2 ;  /* 0x00006e0011027a25 */ /* 0x040fe200078e0002 */
[----:B------:R-:W-:Y:S01]  /*2990*/  ULDC.64 UR4, c[0x0][0x208] ;  /* 0x0000820000047ab9 */ /* 0x000fe20000000a00 */
[----:B------:R-:W-:Y:S01]  /*29a0*/  BSSY B0, `(.L_x_547) ;  /* 0x000014e000007945 */ /* 0x000fe20003800000 */
[----:B------:R-:W-:Y:S01]  /*29b0*/  USHF.L.U32 UR7, UR4, 0x6, URZ ;  /* 0x0000000604077899 */ /* 0x000fe2000800063f */
[----:B------:R-:W-:Y:S01]  /*29c0*/  IMAD R3, R17, c[0x0][0x1bc], R3 ;  /* 0x00006f0011037a24 */ /* 0x000fe200078e0203 */
[----:B------:R-:W-:Y:S01]  /*29d0*/  UMOV UR6, 0x6 ;  /* 0x0000000600067882 */ /* 0x000fe20000000000 */
[C---:B------:R-:W-:Y:S01]  /*29e0*/  IMAD R8, R5.reuse, c[0x0][0x1c4], R6 ;  /* 0x0000710005087a24 */ /* 0x040fe200078e0206 */
[----:B------:R-:W-:Y:S01]  /*29f0*/  USHF.L.U64.HI UR5, UR4, UR6, UR5 ;  /* 0x0000000604057299 */ /* 0x000fe20008010205 */
[----:B------:R-:W-:-:S04]  /*2a00*/  IMAD.WIDE.U32 R2, R5, c[0x0][0x1c0], R2 ;  /* 0x0000700005027a25 */ /* 0x000fc800078e0002 */
[----:B------:R-:W-:Y:S02]  /*2a10*/  IMAD.IADD R3, R3, 0x1, R8 ;  /* 0x0000000103037824 */ /* 0x000fe400078e0208 */
[----:B------:R-:W-:Y:S02]  /*2a20*/  IMAD R13, R157, c[0x0][0x2c4], RZ ;  /* 0x0000b1009d0d7a24 */ /* 0x000fe400078e02ff */
[----:B------:R-:W-:Y:S02]  /*2a30*/  IMAD.MOV.U32 R148, RZ, RZ, R226 ;  /* 0x000000ffff947224 */ /* 0x000fe400078e00e2 */
[----:B------:R-:W-:Y:S01]  /*2a40*/  IMAD.MOV.U32 R149, RZ, RZ, R229 ;  /* 0x000000ffff957224 */ /* 0x000fe200078e00e5 */
[----:B------:R-:W-:Y:S01]  /*2a50*/  BAR.SYNC.DEFER_BLOCKING 0x0 ;  /* 0x0000000000007b1d */ /* 0x000fe20000010000 */
[----:B--2---:R-:W-:-:S04]  /*2a60*/  IMAD.IADD R4, R11, 0x1, R244 ;  /* 0x000000010b047824 */ /* 0x004fc800078e02f4 */
[----:B------:R-:W-:-:S04]  /*2a70*/  @P2 IMAD.HI.U32 R7, R4, c[0x0][0x2c8], RZ ;  /* 0x0000b20004072a27 */ /* 0x000fc800078e00ff */
[----:B------:R-:W-:Y:S01]  /*2a80*/  IMAD.MOV.U32 R0, RZ, RZ, R4 ;  /* 0x000000ffff007224 */ /* 0x000fe200078e0004 */
[----:B------:R-:W-:-:S04]  /*2a90*/  @P2 SHF.R.U32.HI R0, RZ, c[0x0][0x2cc], R7 ;  /* 0x0000b300ff002a19 */ /* 0x000fc80000011607 */
[--C-:B------:R-:W-:Y:S01]  /*2aa0*/  SHF.R.S32.HI R7, RZ, 0x1f, R0.reuse ;  /* 0x0000001fff077819 */ /* 0x100fe20000011400 */
[----:B------:R-:W-:Y:S02]  /*2ab0*/  IMAD.MOV R6, RZ, RZ, -R0 ;  /* 0x000000ffff067224 */ /* 0x000fe400078e0a00 */
[----:B------:R-:W-:-:S04]  /*2ac0*/  IMAD.WIDE.U32 R2, R0, c[0x0][0x1b0], R2 ;  /* 0x00006c0000027a25 */ /* 0x000fc800078e0002 */
[----:B------:R-:W-:Y:S02]  /*2ad0*/  IMAD R4, R6, c[0x0][0x2c4], R4 ;  /* 0x0000b10006047a24 */ /* 0x000fe400078e0204 */
[----:B------:R-:W-:-:S04]  /*2ae0*/  IMAD R5, R7, c[0x0][0x1b0], RZ ;  /* 0x00006c0007057a24 */ /* 0x000fc800078e02ff */
[----:B------:R-:W-:Y:S01]  /*2af0*/  IMAD R6, R0, c[0x0][0x1b4], R5 ;  /* 0x00006d0000067a24 */ /* 0x000fe200078e0205 */
[----:B------:R-:W-:-:S03]  /*2b00*/  SHF.R.S32.HI R5, RZ, 0x1f, R4 ;  /* 0x0000001fff057819 */ /* 0x000fc60000011404 */
[----:B------:R-:W-:Y:S02]  /*2b10*/  IMAD.IADD R3, R3, 0x1, R6 ;  /* 0x0000000103037824 */ /* 0x000fe400078e0206 */
[----:B------:R-:W-:-:S04]  /*2b20*/  IMAD R0, R5, c[0x0][0x1a8], RZ ;  /* 0x00006a0005007a24 */ /* 0x000fc800078e02ff */
[C---:B------:R-:W-:Y:S02]  /*2b30*/  IMAD R0, R4.reuse, c[0x0][0x1ac], R0 ;  /* 0x00006b0004007a24 */ /* 0x040fe400078e0200 */
[----:B------:R-:W-:-:S04]  /*2b40*/  IMAD.WIDE.U32 R4, R4, c[0x0][0x1a8], R2 ;  /* 0x00006a0004047a25 */ /* 0x000fc800078e0002 */
[----:B------:R-:W-:Y:S01]  /*2b50*/  IMAD.IADD R0, R5, 0x1, R0 ;  /* 0x0000000105007824 */ /* 0x000fe200078e0200 */
[----:B------:R-:W-:Y:S01]  /*2b60*/  LEA R2, P0, R4, c[0x0][0x160], 0x1 ;  /* 0x0000580004027a11 */ /* 0x000fe200078008ff */
[----:B------:R-:W-:-:S03]  /*2b70*/  IMAD.IADD R3, R16, 0x1, R244 ;  /* 0x0000000110037824 */ /* 0x000fc600078e02f4 */
[----:B------:R-:W-:Y:S01]  /*2b80*/  LEA.HI.X R0, R4, c[0x0][0x164], R0, 0x1, P0 ;  /* 0x0000590004007a11 */ /* 0x000fe200000f0c00 */
[----:B------:R-:W-:Y:S01]  /*2b90*/  SHFL.IDX PT, R8, R2, 0x1, 0x181f ;  /* 0x00381f0002087f89 */ /* 0x000fe200000e0000 */
[CC--:B------:R-:W-:Y:S02]  /*2ba0*/  ISETP.GE.AND P5, PT, R3.reuse, R13.reuse, PT ;  /* 0x0000000d0300720c */ /* 0x0c0fe40003fa6270 */
[----:B------:R-:W-:Y:S01]  /*2bb0*/  IADD3 R7, R3, 0x20, RZ ;  /* 0x0000002003077810 */ /* 0x000fe20007ffe0ff */
[----:B------:R-:W2:Y:S03]  /*2bc0*/  SHFL.IDX PT, R4, R2, RZ, 0x181f ;  /* 0x00181fff02047589 */ /* 0x000ea600000e0000 */
[----:B------:R-:W-:Y:S01]  /*2bd0*/  ISETP.GE.AND P0, PT, R7, R13, PT ;  /* 0x0000000d0700720c */ /* 0x000fe20003f06270 */
[----:B------:R-:W3:Y:S04]  /*2be0*/  SHFL.IDX PT, R5, R0, RZ, 0x181f ;  /* 0x00181fff00057589 */ /* 0x000ee800000e0000 */
[----:B------:R-:W4:Y:S04]  /*2bf0*/  SHFL.IDX PT, R9, R0, 0x1, 0x181f ;  /* 0x00381f0000097f89 */ /* 0x000f2800000e0000 */
[----:B------:R-:W5:Y:S04]  /*2c00*/  SHFL.IDX PT, R11, R2, 0x2, 0x181f ;  /* 0x00581f00020b7f89 */ /* 0x000f6800000e0000 */
[----:B------:R-:W1:Y:S04]  /*2c10*/  SHFL.IDX PT, R12, R0, 0x2, 0x181f ;  /* 0x00581f00000c7f89 */ /* 0x000e6800000e0000 */
[----:B------:R5:W1:Y:S01]  /*2c20*/  SHFL.IDX PT, R10, R2, 0x3, 0x181f ;  /* 0x00781f00020a7f89 */ /* 0x000a6200000e0000 */
[----:B--2---:R-:W-:-:S04]  /*2c30*/  @!P5 LEA R6, P4, R246, R4, 0x1 ;  /* 0x00000004f606d211 */ /* 0x004fc800078808ff */
[----:B---3--:R-:W-:Y:S02]  /*2c40*/  @!P5 LEA.HI.X R7, R246, R5, R247, 0x1, P4 ;  /* 0x00000005f607d211 */ /* 0x008fe400020f0cf7 */
[----:B------:R-:W-:-:S03]  /*2c50*/  @!P5 LEA R4, P4, R14, R4, 0x1 ;  /* 0x000000040e04d211 */ /* 0x000fc600078808ff */
[----:B------:R2:W-:Y:S01]  /*2c60*/  @!P5 LDGSTS.E.BYPASS.LTC128B.128 [R213+0x100], [R6.64], !P6 ;  /* 0x0010000006d5dfae */ /* 0x0005e2000f101d48 */
[----:B------:R-:W-:-:S05]  /*2c70*/  @!P5 LEA.HI.X R5, R14, R5, R15, 0x1, P4 ;  /* 0x000000050e05d211 */ /* 0x000fca00020f0c0f */
[----:B------:R3:W-:Y:S01]  /*2c80*/  @!P5 LDGSTS.E.BYPASS.LTC128B.128 [R213+0x4100], [R4.64], !P3 ;  /* 0x0410000004d5dfae */ /* 0x0007e2000d901d48 */
[C---:B--2---:R-:W-:Y:S02]  /*2c90*/  IADD3 R6, R3.reuse, 0x40, RZ ;  /* 0x0000004003067810 */ /* 0x044fe40007ffe0ff */
[----:B------:R-:W-:Y:S02]  /*2ca0*/  IADD3 R3, R3, 0x60, RZ ;  /* 0x0000006003037810 */ /* 0x000fe40007ffe0ff */
[----:B------:R-:W-:Y:S02]  /*2cb0*/  ISETP.GE.AND P5, PT, R6, R13, PT ;  /* 0x0000000d0600720c */ /* 0x000fe40003fa6270 */
[----:B---3--:R-:W-:-:S04]  /*2cc0*/  @!P0 LEA R4, P4, R246, R8, 0x1 ;  /* 0x00000008f6048211 */ /* 0x008fc800078808ff */
[-C--:B----4-:R-:W-:Y:S02]  /*2cd0*/  @!P0 LEA.HI.X R5, R246, R9.reuse, R247, 0x1, P4 ;  /* 0x00000009f6058211 */ /* 0x090fe400020f0cf7 */
[C---:B------:R-:W-:Y:S02]  /*2ce0*/  @!P0 LEA R6, P4, R14.reuse, R8, 0x1 ;  /* 0x000000080e068211 */ /* 0x040fe400078808ff */
[----:B------:R2:W3:Y:S02]  /*2cf0*/  SHFL.IDX PT, R8, R0, 0x3, 0x181f ;  /* 0x00781f0000087f89 */ /* 0x0004e400000e0000 */
[----:B------:R-:W-:Y:S02]  /*2d00*/  @!P0 LEA.HI.X R7, R14, R9, R15, 0x1, P4 ;  /* 0x000000090e078211 */ /* 0x000fe400020f0c0f */
[----:B------:R4:W-:Y:S01]  /*2d10*/  @!P0 LDGSTS.E.BYPASS.LTC128B.128 [R213+0x1100], [R4.64], !P6 ;  /* 0x0110000004d58fae */ /* 0x0009e2000f101d48 */
[----:B-----5:R-:W-:-:S03]  /*2d20*/  @!P5 LEA R2, P4, R246, R11, 0x1 ;  /* 0x0000000bf602d211 */ /* 0x020fc600078808ff */
[----:B------:R5:W-:Y:S01]  /*2d30*/  @!P0 LDGSTS.E.BYPASS.LTC128B.128 [R213+0x5100], [R6.64], !P3 ;  /* 0x0510000006d58fae */ /* 0x000be2000d901d48 */
[----:B------:R-:W-:Y:S02]  /*2d40*/  ISETP.GE.AND P0, PT, R3, R13, PT ;  /* 0x0000000d0300720c */ /* 0x000fe40003f06270 */
[----:B-1----:R-:W-:-:S05]  /*2d50*/  @!P5 LEA.HI.X R3, R246, R12, R247, 0x1, P4 ;  /* 0x0000000cf603d211 */ /* 0x002fca00020f0cf7 */
[----:B------:R1:W-:Y:S01]  /*2d60*/  @!P5 LDGSTS.E.BYPASS.LTC128B.128 [R213+0x2100], [R2.64], !P6 ;  /* 0x0210000002d5dfae */ /* 0x0003e2000f101d48 */
[----:B--2---:R-:W-:-:S04]  /*2d70*/  IMAD.MOV.U32 R0, RZ, RZ, -0x60 ;  /* 0xffffffa0ff007424 */ /* 0x004fc800078e00ff */
[----:B------:R-:W-:Y:S01]  /*2d80*/  IMAD R0, R212, R0, 0x60 ;  /* 0x00000060d4007424 */ /* 0x000fe200078e0200 */
[C---:B----4-:R-:W-:Y:S02]  /*2d90*/  @!P5 LEA R4, P4, R14.reuse, R11, 0x1 ;  /* 0x0000000b0e04d211 */ /* 0x050fe400078808ff */
[----:B------:R-:W-:Y:S02]  /*2da0*/  SHF.R.S32.HI R11, RZ, 0x1f, R150 ;  /* 0x0000001fff0b7819 */ /* 0x000fe40000011496 */
[----:B------:R-:W-:Y:S01]  /*2db0*/  @!P5 LEA.HI.X R5, R14, R12, R15, 0x1, P4 ;  /* 0x0000000c0e05d211 */ /* 0x000fe200020f0c0f */
[----:B------:R-:W-:Y:S01]  /*2dc0*/  IMAD.WIDE.U32 R12, R150, c[0x0][0x1e0], RZ ;  /* 0x00007800960c7a25 */ /* 0x000fe200078e00ff */
[----:B------:R-:W-:-:S03]  /*2dd0*/  IADD3 R9, R0, R158, -R16 ;  /* 0x0000009e00097210 */ /* 0x000fc60007ffe810 */
[----:B------:R2:W-:Y:S01]  /*2de0*/  @!P5 LDGSTS.E.BYPASS.LTC128B.128 [R213+0x6100], [R4.64], !P3 ;  /* 0x0610000004d5dfae */ /* 0x0005e2000d901d48 */
[----:B-----5:R-:W-:Y:S02]  /*2df0*/  IMAD.MOV.U32 R7, RZ, RZ, 0x20 ;  /* 0x00000020ff077424 */ /* 0x020fe400078e00ff */
[----:B-1----:R-:W-:Y:S01]  /*2e00*/  IMAD R3, R11, c[0x0][0x1e0], RZ ;  /* 0x000078000b037a24 */ /* 0x002fe200078e02ff */
[----:B------:R-:W-:-:S03]  /*2e10*/  @!P0 LEA R2, P4, R246, R10, 0x1 ;  /* 0x0000000af6028211 */ /* 0x000fc600078808ff */
[----:B------:R-:W-:Y:S01]  /*2e20*/  IMAD R6, R150, c[0x0][0x1e4], R3 ;  /* 0x0000790096067a24 */ /* 0x000fe200078e0203 */
[----:B---3--:R-:W-:Y:S02]  /*2e30*/  @!P0 LEA.HI.X R3, R246, R8, R247, 0x1, P4 ;  /* 0x00000008f6038211 */ /* 0x008fe400020f0cf7 */
[----:B------:R-:W-:Y:S01]  /*2e40*/  ISETP.GE.AND P4, PT, R9, 0x1, PT ;  /* 0x000000010900780c */ /* 0x000fe20003f86270 */
[----:B------:R-:W-:Y:S02]  /*2e50*/  IMAD.IADD R6, R13, 0x1, R6 ;  /* 0x000000010d067824 */ /* 0x000fe400078e0206 */
[----:B------:R1:W-:Y:S01]  /*2e60*/  @!P0 LDGSTS.E.BYPASS.LTC128B.128 [R213+0x3100], [R2.64], !P6 ;  /* 0x0310000002d58fae */ /* 0x0003e2000f101d48 */
[----:B------:R-:W-:Y:S01]  /*2e70*/  ISETP.GE.AND P6, PT, R9, 0x21, PT ;  /* 0x000000210900780c */ /* 0x000fe20003fc6270 */
[----:B------:R-:W-:Y:S01]  /*2e80*/  IMAD R6, R6, 0x60, RZ ;  /* 0x0000006006067824 */ /* 0x000fe200078e02ff */
[----:B--2---:R-:W-:Y:S01]  /*2e90*/  @!P0 LEA R4, P5, R14, R10, 0x1 ;  /* 0x0000000a0e048211 */ /* 0x004fe200078a08ff */
[----:B------:R-:W-:-:S03]  /*2ea0*/  IMAD.MOV.U32 R10, RZ, RZ, 0x40 ;  /* 0x00000040ff0a7424 */ /* 0x000fc600078e00ff */
[----:B------:R-:W-:Y:S01]  /*2eb0*/  @!P0 LEA.HI.X R5, R14, R8, R15, 0x1, P5 ;  /* 0x000000080e058211 */ /* 0x000fe200028f0c0f */
[----:B------:R-:W-:Y:S01]  /*2ec0*/  IMAD R8, R7, c[0x0][0x1e4], RZ ;  /* 0x0000790007087a24 */ /* 0x000fe200078e02ff */
[----:B------:R-:W-:-:S03]  /*2ed0*/  ISETP.GE.AND P5, PT, R9, 0x41, PT ;  /* 0x000000410900780c */ /* 0x000fc60003fa6270 */
[----:B------:R2:W-:Y:S01]  /*2ee0*/  @!P0 LDGSTS.E.BYPASS.LTC128B.128 [R213+0x7100], [R4.64], !P3 ;  /* 0x0710000004d58fae */ /* 0x0005e2000d901d48 */
[----:B------:R-:W-:Y:S01]  /*2ef0*/  @P4 ISETP.GE.AND P3, PT, R246, c[0x0][0x1d4], PT ;  /* 0x00007500f6004a0c */ /* 0x000fe20003f66270 */
[----:B-1----:R-:W-:Y:S02]  /*2f00*/  IMAD.WIDE.U32 R2, R12, 0x60, R148 ;  /* 0x000000600c027825 */ /* 0x002fe400078e0094 */
[----:B------:R-:W0:Y:S02]  /*2f10*/  LDGDEPBAR ;  /* 0x00000000000079af */ /* 0x000e240000000000 */
[----:B------:R-:W-:Y:S02]  /*2f20*/  IMAD.IADD R3, R3, 0x1, R6 ;  /* 0x0000000103037824 */ /* 0x000fe400078e0206 */
[----:B------:R-:W-:Y:S01]  /*2f30*/  IMAD.WIDE.U32 R12, R7, c[0x0][0x1e0], RZ ;  /* 0x00007800070c7a25 */ /* 0x000fe200078e00ff */
[----:B--2---:R-:W-:-:S04]  /*2f40*/  @P4 LEA R4, P0, R2, c[0x0][0x1c8], 0x1 ;  /* 0x0000720002044a11 */ /* 0x004fc800078008ff */
[C---:B------:R-:W-:Y:S02]  /*2f50*/  @P4 LEA.HI.X R5, R2.reuse, c[0x0][0x1cc], R3, 0x1, P0 ;  /* 0x0000730002054a11 */ /* 0x040fe400000f0c03 */
[----:B------:R-:W-:-:S03]  /*2f60*/  @P6 IADD3 R7, P0, R2, R12, RZ ;  /* 0x0000000c02076210 */ /* 0x000fc60007f1e0ff */
[----:B------:R1:W-:Y:S01]  /*2f70*/  @P4 LDGSTS.E.BYPASS.LTC128B.128 [R213+0x8100], [R4.64], !P3 ;  /* 0x0810000004d54fae */ /* 0x0003e2000d901d48 */
[----:B------:R-:W-:Y:S02]  /*2f80*/  ISETP.GE.AND P3, PT, R14, c[0x0][0x1d4], PT ;  /* 0x000075000e007a0c */ /* 0x000fe40003f66270 */
[----:B------:R-:W-:Y:S01]  /*2f90*/  @P6 IADD3.X R8, R3, R13, R8, P0, !PT ;  /* 0x0000000d03086210 */ /* 0x000fe200007fe408 */
[----:B------:R-:W-:Y:S01]  /*2fa0*/  IMAD.WIDE.U32 R12, R10, c[0x0][0x1e0], RZ ;  /* 0x000078000a0c7a25 */ /* 0x000fe200078e00ff */
[----:B------:R-:W-:-:S03]  /*2fb0*/  @P6 LEA R6, P0, R7, c[0x0][0x1c8], 0x1 ;  /* 0x0000720007066a11 */ /* 0x000fc600078008ff */
[----:B------:R-:W-:Y:S01]  /*2fc0*/  IMAD R10, R10, c[0x0][0x1e4], RZ ;  /* 0x000079000a0a7a24 */ /* 0x000fe200078e02ff */
[----:B------:R-:W-:Y:S02]  /*2fd0*/  @P6 LEA.HI.X R7, R7, c[0x0][0x1cc], R8, 0x1, P0 ;  /* 0x0000730007076a11 */ /* 0x000fe400000f0c08 */
[----:B------:R-:W-:-:S03]  /*2fe0*/  @P5 IADD3 R8, P0, R2, R12, RZ ;  /* 0x0000000c02085210 */ /* 0x000fc60007f1e0ff */
[----:B------:R1:W-:Y:S01]  /*2ff0*/  @P4 LDGSTS.E.BYPASS.LTC128B.128 [R213+0xb100], [R4.64+0x80], !P3 ;  /* 0x0b10008004d54fae */ /* 0x0003e2000d901d48 */
[----:B------:R-:W-:Y:S02]  /*3000*/  @P5 IADD3.X R3, R3, R13, R10, P0, !PT ;  /* 0x0000000d03035210 */ /* 0x000fe400007fe40a */
[----:B------:R-:W-:Y:S02]  /*3010*/  @P5 LEA R2, P0, R8, c[0x0][0x1c8], 0x1 ;  /* 0x0000720008025a11 */ /* 0x000fe400078008ff */
[----:B------:R-:W-:Y:S02]  /*3020*/  @P6 ISETP.GE.AND P4, PT, R246, c[0x0][0x1d4], PT ;  /* 0x00007500f6006a0c */ /* 0x000fe40003f86270 */
[----:B------:R-:W-:Y:S02]  /*3030*/  @P5 LEA.HI.X R3, R8, c[0x0][0x1cc], R3, 0x1, P0 ;  /* 0x0000730008035a11 */ /* 0x000fe400000f0c03 */
[----:B------:R-:W-:-:S09]  /*3040*/  @P5 ISETP.GE.AND P0, PT, R246, c[0x0][0x1d4], PT ;  /* 0x00007500f6005a0c */ /* 0x000fd20003f06270 */
[----:B------:R1:W-:Y:S01]  /*3050*/  @P6 LDGSTS.E.BYPASS.LTC128B.128 [R213+0x9100], [R6.64], !P4 ;  /* 0x0910000006d56fae */ /* 0x0003e2000e101d48 */
[----:B------:R-:W-:-:S03]  /*3060*/  ISETP.LT.OR P4, PT, R9, 0x1, P3 ;  /* 0x000000010900780c */ /* 0x000fc60001f81670 */
[----:B------:R1:W-:Y:S01]  /*3070*/  @P6 LDGSTS.E.BYPASS.LTC128B.128 [R213+0xc100], [R6.64+0x80], !P3 ;  /* 0x0c10008006d56fae */ /* 0x0003e2000d901d48 */
[----:B------:R-:W-:-:S03]  /*3080*/  ISETP.GE.AND P6, PT, R246, c[0x0][0x1d4], PT ;  /* 0x00007500f6007a0c */ /* 0x000fc60003fc6270 */
[----:B------:R2:W-:Y:S04]  /*3090*/  @P5 LDGSTS.E.BYPASS.LTC128B.128 [R213+0xa100], [R2.64], !P0 ;  /* 0x0a10000002d55fae */ /* 0x0005e8000c101d48 */
[----:B------:R2:W-:Y:S01]  /*30a0*/  @P5 LDGSTS.E.BYPASS.LTC128B.128 [R213+0xd100], [R2.64+0x80], !P3 ;  /* 0x0d10008002d55fae */ /* 0x0005e2000d901d48 */
[----:B------:R-:W-:-:S03]  /*30b0*/  ISETP.LT.OR P5, PT, R9, 0x1, P6 ;  /* 0x000000010900780c */ /* 0x000fc600037a1670 */
[----:B------:R-:W0:Y:S01]  /*30c0*/  LDGDEPBAR ;  /* 0x00000000000079af */ /* 0x000e220000000000 */
[----:B--2---:R-:W-:Y:S01]  /*30d0*/  IMAD R2, R11, c[0x0][0x208], RZ ;  /* 0x000082000b027a24 */ /* 0x004fe200078e02ff */
[----:B------:R-:W-:-:S04]  /*30e0*/  DEPBAR.LE SB0, 0x1 ;  /* 0x000080400000791a */ /* 0x000fc80000000000 */
[----:B------:R-:W-:Y:S01]  /*30f0*/  BAR.SYNC.DEFER_BLOCKING 0x0 ;  /* 0x0000000000007b1d */ /* 0x000fe20000010000 */
[----:B------:R-:W-:Y:S02]  /*3100*/  IMAD R2, R150, c[0x0][0x20c], R2 ;  /* 0x0000830096027a24 */ /* 0x000fe400078e0202 */
[----:B------:R-:W-:-:S03]  /*3110*/  IMAD.MOV.U32 R3, RZ, RZ, R228 ;  /* 0x000000ffff037224 */ /* 0x000fc600078e00e4 */
        /* <DEDUP_REMOVED lines=11> */
[----:B------:R-:W2:Y:S04]  /*31d0*/  LDSM.16.M88.4 R12, [R189] ;  /* 0x00000000bd0c783b */ /* 0x000ea80000000200 */
[----:B-1----:R-:W1:Y:S04]  /*31e0*/  LDSM.16.M88.4 R4, [R189+0x800] ;  /* 0x00080000bd04783b */ /* 0x002e680000000200 */
[----:B------:R-:W3:Y:S04]  /*31f0*/  LDSM.16.M88.4 R28, [R189+0x1000] ;  /* 0x00100000bd1c783b */ /* 0x000ee80000000200 */
[----:B------:R-:W-:Y:S04]  /*3200*/  LDSM.16.M88.4 R44, [R205] ;  /* 0x00000000cd2c783b */ /* 0x000fe80000000200 */
[----:B------:R-:W4:Y:S04]  /*3210*/  LDSM.16.M88.4 R36, [R195] ;  /* 0x00000000c324783b */ /* 0x000f280000000200 */
[----:B------:R-:W5:Y:S04]  /*3220*/  LDSM.16.M88.4 R32, [R206] ;  /* 0x00000000ce20783b */ /* 0x000f680000000200 */
[----:B------:R-:W3:Y:S01]  /*3230*/  LDSM.16.M88.4 R40, [R189+0x1800] ;  /* 0x00180000bd28783b */ /* 0x000ee20000000200 */
[C---:B--2---:R-:W-:Y:S08]  /*3240*/  HMMA.16816.F32.BF16 R24, R120.reuse, R12, RZ ;  /* 0x0000000c7818723c */ /* 0x044ff000000418ff */
[C---:B------:R-:W-:Y:S08]  /*3250*/  HMMA.16816.F32.BF16 R20, R120.reuse, R14, RZ ;  /* 0x0000000e7814723c */ /* 0x040ff000000418ff */
[C---:B-1----:R-:W-:Y:S08]  /*3260*/  HMMA.16816.F32.BF16 R16, R120.reuse, R4, RZ ;  /* 0x000000047810723c */ /* 0x042ff000000418ff */
[C---:B------:R-:W-:Y:S08]  /*3270*/  HMMA.16816.F32.BF16 R12, R120.reuse, R6, RZ ;  /* 0x00000006780c723c */ /* 0x040ff000000418ff */
[----:B---3--:R-:W-:Y:S08]  /*3280*/  HMMA.16816.F32.BF16 R4, R120, R28, RZ ;  /* 0x0000001c7804723c */ /* 0x008ff000000418ff */
[C---:B----4-:R-:W-:Y:S08]  /*3290*/  HMMA.16816.F32.BF16 R56, R124.reuse, R36, R24 ;  /* 0x000000247c38723c */ /* 0x050ff00000041818 */
[C---:B------:R-:W-:Y:S01]  /*32a0*/  HMMA.16816.F32.BF16 R52, R124.reuse, R38, R20 ;  /* 0x000000267c34723c */ /* 0x040fe20000041814 */
[----:B------:R-:W1:Y:S04]  /*32b0*/  LDSM.16.M88.4 R36, [R189+0x2000] ;  /* 0x00200000bd24783b */ /* 0x000e680000000200 */
[----:B------:R-:W-:Y:S03]  /*32c0*/  LDSM.16.M88.4 R20, [R203] ;  /* 0x00000000cb14783b */ /* 0x000fe60000000200 */
[C---:B------:R-:W-:Y:S07]  /*32d0*/  HMMA.16816.F32.BF16 R68, R124.reuse, R44, R4 ;  /* 0x0000002c7c44723c */ /* 0x040fee0000041804 */
[----:B------:R-:W-:Y:S01]  /*32e0*/  IMAD.WIDE.U32 R4, R150, c[0x0][0x208], RZ ;  /* 0x0000820096047a25 */ /* 0x000fe200078e00ff */
[----:B-----5:R-:W-:Y:S03]  /*32f0*/  HMMA.16816.F32.BF16 R60, R124, R32, R16 ;  /* 0x000000207c3c723c */ /* 0x020fe60000041810 */
[----:B------:R-:W-:-:S02]  /*3300*/  IMAD.IADD R5, R5, 0x1, R2 ;  /* 0x0000000105057824 */ /* 0x000fc400078e0202 */
[----:B------:R-:W-:Y:S02]  /*3310*/  IMAD.MOV.U32 R2, RZ, RZ, R224 ;  /* 0x000000ffff027224 */ /* 0x000fe400078e00e0 */
[----:B------:R-:W-:Y:S01]  /*3320*/  IMAD R5, R5, 0x60, RZ ;  /* 0x0000006005057824 */ /* 0x000fe200078e02ff */
[----:B------:R-:W-:Y:S01]  /*3330*/  HMMA.16816.F32.BF16 R64, R124, R34, R12 ;  /* 0x000000227c40723c */ /* 0x000fe2000004180c */
[----:B------:R-:W2:Y:S01]  /*3340*/  LDSM.16.M88.4 R32, [R204] ;  /* 0x00000000cc20783b */ /* 0x000ea20000000200 */
[----:B------:R-:W-:-:S04]  /*3350*/  IMAD.WIDE.U32 R2, R4, 0x60, R2 ;  /* 0x0000006004027825 */ /* 0x000fc800078e0002 */
[----:B------:R-:W-:Y:S01]  /*3360*/  IMAD.IADD R3, R3, 0x1, R5 ;  /* 0x0000000103037824 */ /* 0x000fe200078e0205 */
[C---:B------:R-:W-:Y:S01]  /*3370*/  LEA R4, P0, R2.reuse, c[0x0][0x1f8], 0x1 ;  /* 0x00007e0002047a11 */ /* 0x040fe200078008ff */
[----:B------:R-:W-:Y:S01]  /*3380*/  HMMA.16816.F32.BF16 R16, R120, R30, RZ ;  /* 0x0000001e7810723c */ /* 0x000fe200000418ff */
[----:B------:R-:W3:Y:S02]  /*3390*/  LDSM.16.M88.4 R28, [R189+0x2800] ;  /* 0x00280000bd1c783b */ /* 0x000ee40000000200 */
[----:B------:R-:W-:Y:S02]  /*33a0*/  LEA.HI.X R5, R2, c[0x0][0x1fc], R3, 0x1, P0 ;  /* 0x00007f0002057a11 */ /* 0x000fe400000f0c03 */
[----:B------:R-:W-:-:S03]  /*33b0*/  IADD3 R2, P0, R4, UR7, RZ ;  /* 0x0000000704027c10 */ /* 0x000fc6000ff1e0ff */
[----:B------:R-:W-:Y:S01]  /*33c0*/  HMMA.16816.F32.BF16 R12, R120, R40, RZ ;  /* 0x00000028780c723c */ /* 0x000fe200000418ff */
[----:B------:R-:W-:Y:S02]  /*33d0*/  IADD3.X R3, R5, UR5, RZ, P0, !PT ;  /* 0x0000000505037c10 */ /* 0x000fe400087fe4ff */
[----:B------:R-:W-:-:S04]  /*33e0*/  IADD3 R6, P0, R2, UR7, RZ ;  /* 0x0000000702067c10 */ /* 0x000fc8000ff1e0ff */
[----:B------:R-:W-:Y:S01]  /*33f0*/  IADD3.X R7, R3, UR5, RZ, P0, !PT ;  /* 0x0000000503077c10 */ /* 0x000fe200087fe4ff */
[----:B------:R-:W-:Y:S01]  /*3400*/  HMMA.16816.F32.BF16 R24, R120, R42, RZ ;  /* 0x0000002a7818723c */ /* 0x000fe200000418ff */
[----:B------:R-:W4:Y:S01]  /*3410*/  LDSM.16.M88.4 R40, [R202] ;  /* 0x00000000ca28783b */ /* 0x000f220000000200 */
[C---:B------:R-:W-:Y:S02]  /*3420*/  ISETP.LT.OR P0, PT, R9.reuse, 0x21, P6 ;  /* 0x000000210900780c */ /* 0x040fe40003701670 */
[C---:B------:R-:W-:Y:S01]  /*3430*/  ISETP.LT.OR P6, PT, R9.reuse, 0x41, P6 ;  /* 0x000000410900780c */ /* 0x040fe200037c1670 */
[----:B------:R-:W-:Y:S01]  /*3440*/  @!PT LDS RZ, [RZ] ;  /* 0x00000000fffff984 */ /* 0x000fe20000000800 */
[----:B------:R-:W-:Y:S01]  /*3450*/  @!PT LDS RZ, [RZ] ;  /* 0x00000000fffff984 */ /* 0x000fe20000000800 */
[----:B------:R-:W-:Y:S01]  /*3460*/  @!PT LDS RZ, [RZ] ;  /* 0x00000000fffff984 */ /* 0x000fe20000000800 */
[----:B------:R5:W-:Y:S01]  /*3470*/  LDGSTS.E.BYPASS.LTC128B.128 [R213+0x100], [R4.64], !P5 ;  /* 0x0010000004d57fae */ /* 0x000be2000e901d48 */
[C---:B------:R-:W-:Y:S02]  /*3480*/  ISETP.LT.OR P5, PT, R9.reuse, 0x21, P3 ;  /* 0x000000210900780c */ /* 0x040fe40001fa1670 */
[----:B------:R-:W-:Y:S01]  /*3490*/  HMMA.16816.F32.BF16 R76, R124, R46, R16 ;  /* 0x0000002e7c4c723c */ /* 0x000fe20000041810 */
[----:B------:R5:W-:Y:S01]  /*34a0*/  LDGSTS.E.BYPASS.LTC128B.128 [R213+0x3100], [R4.64+0x80], !P4 ;  /* 0x0310008004d57fae */ /* 0x000be2000e101d48 */
[----:B------:R-:W-:-:S05]  /*34b0*/  ISETP.LT.OR P4, PT, R9, 0x41, P3 ;  /* 0x000000410900780c */ /* 0x000fca0001f81670 */
[----:B------:R4:W-:Y:S01]  /*34c0*/  LDGSTS.E.BYPASS.LTC128B.128 [R213+0x1100], [R2.64], !P0 ;  /* 0x0110000002d57fae */ /* 0x0009e2000c101d48 */
[----:B-1----:R-:W-:Y:S01]  /*34d0*/  HMMA.16816.F32.BF16 R16, R120, R36, RZ ;  /* 0x000000247810723c */ /* 0x002fe200000418ff */
[----:B------:R-:W-:Y:S02]  /*34e0*/  ISETP.GT.AND P0, PT, R150, R223, PT ;  /* 0x000000df9600720c */ /* 0x000fe40003f04270 */
[----:B------:R1:W-:Y:S04]  /*34f0*/  LDGSTS.E.BYPASS.LTC128B.128 [R213+0x4100], [R2.64+0x80], !P5 ;  /* 0x0410008002d57fae */ /* 0x0003e8000e901d48 */
[----:B------:R5:W-:Y:S01]  /*3500*/  LDGSTS.E.BYPASS.LTC128B.128 [R213+0x2100], [R6.64], !P6 ;  /* 0x0210000006d57fae */ /* 0x000be2000f101d48 */
[----:B--2---:R-:W-:Y:S03]  /*3510*/  HMMA.16816.F32.BF16 R80, R124, R32, R12 ;  /* 0x000000207c50723c */ /* 0x004fe6000004180c */
[----:B------:R5:W-:Y:S04]  /*3520*/  LDGSTS.E.BYPASS.LTC128B.128 [R213+0x5100], [R6.64+0x80], !P4 ;  /* 0x0510008006d57fae */ /* 0x000be8000e101d48 */
[----:B------:R-:W2:Y:S01]  /*3530*/  LDSM.16.M88.4 R48, [R193] ;  /* 0x00000000c130783b */ /* 0x000ea20000000200 */
[C---:B------:R-:W-:Y:S03]  /*3540*/  HMMA.16816.F32.BF16 R12, R120.reuse, R38, RZ ;  /* 0x00000026780c723c */ /* 0x040fe600000418ff */
[----:B------:R-:W1:Y:S04]  /*3550*/  LDSM.16.M88.4 R44, [R193+0x800] ;  /* 0x00080000c12c783b */ /* 0x000e680000000200 */
[----:B------:R-:W-:Y:S01]  /*3560*/  LDSM.16.M88.4 R100, [R190+0x1800] ;  /* 0x00180000be64783b */ /* 0x000fe20000000200 */
[----:B---3--:R-:W-:Y:S03]  /*3570*/  HMMA.16816.F32.BF16 R8, R120, R28, RZ ;  /* 0x0000001c7808723c */ /* 0x008fe600000418ff */
[----:B------:R-:W-:Y:S04]  /*3580*/  LDSM.16.M88.4 R92, [R190+0x1000] ;  /* 0x00100000be5c783b */ /* 0x000fe80000000200 */
[----:B------:R-:W-:Y:S01]  /*3590*/  LDSM.16.M88.4 R72, [R190+0x800] ;  /* 0x00080000be48783b */ /* 0x000fe20000000200 */
[----:B------:R-:W-:Y:S03]  /*35a0*/  HMMA.16816.F32.BF16 R84, R124, R34, R24 ;  /* 0x000000227c54723c */ /* 0x000fe60000041818 */
[----:B------:R-:W-:Y:S04]  /*35b0*/  LDSM.16.M88.4 R32, [R193+0x1000] ;  /* 0x00100000c120783b */ /* 0x000fe80000000200 */
[----:B------:R-:W-:Y:S01]  /*35c0*/  LDSM.16.M88.4 R24, [R193+0x2000] ;  /* 0x00200000c118783b */ /* 0x000fe20000000200 */
[----:B-----5:R-:W-:Y:S03]  /*35d0*/  HMMA.16816.F32.BF16 R4, R120, R30, RZ ;  /* 0x0000001e7804723c */ /* 0x020fe600000418ff */
[----:B------:R-:W3:Y:S04]  /*35e0*/  LDSM.16.M88.4 R28, [R193+0x1800] ;  /* 0x00180000c11c783b */ /* 0x000ee80000000200 */
[----:B------:R-:W-:Y:S01]  /*35f0*/  LDSM.16.M88.4 R128, [R190+0x2000] ;  /* 0x00200000be80783b */ /* 0x000fe20000000200 */
[C---:B------:R-:W-:Y:S03]  /*3600*/  HMMA.16816.F32.BF16 R36, R124.reuse, R20, R16 ;  /* 0x000000147c24723c */ /* 0x040fe60000041810 */
[----:B------:R-:W5:Y:S04]  /*3610*/  LDSM.16.M88.4 R16, [R193+0x2800] ;  /* 0x00280000c110783b */ /* 0x000f680000000200 */
[----:B------:R-:W-:Y:S01]  /*3620*/  LDSM.16.M88.4 R88, [R189+0x3000] ;  /* 0x00300000bd58783b */ /* 0x000fe20000000200 */
[C---:B------:R-:W-:Y:S03]  /*3630*/  HMMA.16816.F32.BF16 R20, R124.reuse, R22, R12 ;  /* 0x000000167c14723c */ /* 0x040fe6000004180c */
[----:B------:R-:W-:Y:S04]  /*3640*/  LDSM.16.M88.4 R108, [R189+0x4000] ;  /* 0x00400000bd6c783b */ /* 0x000fe80000000200 */
[----:B------:R-:W-:Y:S01]  /*3650*/  LDSM.16.M88.4 R96, [R189+0x3800] ;  /* 0x00380000bd60783b */ /* 0x000fe20000000200 */
[C---:B----4-:R-:W-:Y:S03]  /*3660*/  HMMA.16816.F32.BF16 R12, R124.reuse, R40, R8 ;  /* 0x000000287c0c723c */ /* 0x050fe60000041808 */
[----:B------:R-:W-:Y:S04]  /*3670*/  LDSM.16.M88.4 R116, [R189+0x4800] ;  /* 0x00480000bd74783b */ /* 0x000fe80000000200 */
[----:B------:R-:W-:Y:S01]  /*3680*/  LDSM.16.M88.4 R112, [R201] ;  /* 0x00000000c970783b */ /* 0x000fe20000000200 */
[----:B------:R-:W-:Y:S03]  /*3690*/  HMMA.16816.F32.BF16 R8, R124, R42, R4 ;  /* 0x0000002a7c08723c */ /* 0x000fe60000041804 */
[----:B------:R-:W4:Y:S04]  /*36a0*/  LDSM.16.M88.4 R40, [R190] ;  /* 0x00000000be28783b */ /* 0x000f280000000200 */
[----:B------:R-:W-:Y:S01]  /*36b0*/  LDSM.16.M88.4 R140, [R199] ;  /* 0x00000000c78c783b */ /* 0x000fe20000000200 */
[C---:B--2---:R-:W-:Y:S03]  /*36c0*/  HMMA.16816.F32.BF16 R4, R152.reuse, R48, R56 ;  /* 0x000000309804723c */ /* 0x044fe60000041838 */
[----:B------:R-:W-:Y:S04]  /*36d0*/  LDSM.16.M88.4 R104, [R200] ;  /* 0x00000000c868783b */ /* 0x000fe80000000200 */
[----:B------:R-:W-:Y:S01]  /*36e0*/  LDSM.16.M88.4 R144, [R193+0x3000] ;  /* 0x00300000c190783b */ /* 0x000fe20000000200 */
[C---:B-1----:R-:W-:Y:S03]  /*36f0*/  HMMA.16816.F32.BF16 R56, R152.reuse, R44, R60 ;  /* 0x0000002c9838723c */ /* 0x042fe6000004183c */
[----:B------:R-:W-:Y:S04]  /*3700*/  LDSM.16.M88.4 R132, [R193+0x4800] ;  /* 0x00480000c184783b */ /* 0x000fe80000000200 */
[----:B------:R-:W-:Y:S01]  /*3710*/  LDSM.16.M88.4 R136, [R193+0x5000] ;  /* 0x00500000c188783b */ /* 0x000fe20000000200 */
[C---:B------:R-:W-:Y:S03]  /*3720*/  HMMA.16816.F32.BF16 R60, R152.reuse, R46, R64 ;  /* 0x0000002e983c723c */ /* 0x040fe60000041840 */
[----:B------:R-:W0:Y:S05]  /*3730*/  LDGDEPBAR ;  /* 0x00000000000079af */ /* 0x000e2a0000000000 */
[C---:B---3--:R-:W-:Y:S08]  /*3740*/  HMMA.16816.F32.BF16 R80, R152.reuse, R28, R80 ;  /* 0x0000001c9850723c */ /* 0x048ff00000041850 */
[C---:B------:R-:W-:Y:S08]  /*3750*/  HMMA.16816.F32.BF16 R48, R152.reuse, R50, R52 ;  /* 0x000000329830723c */ /* 0x040ff00000041834 */
[C---:B------:R-:W-:Y:S08]  /*3760*/  HMMA.16816.F32.BF16 R68, R152.reuse, R32, R68 ;  /* 0x000000209844723c */ /* 0x040ff00000041844 */
[C---:B------:R-:W-:Y:S08]  /*3770*/  HMMA.16816.F32.BF16 R76, R152.reuse, R34, R76 ;  /* 0x00000022984c723c */ /* 0x040ff0000004184c */
[C---:B------:R-:W-:Y:S08]  /*3780*/  HMMA.16816.F32.BF16 R84, R152.reuse, R30, R84 ;  /* 0x0000001e9854723c */ /* 0x040ff00000041854 */
[C---:B------:R-:W-:Y:S01]  /*3790*/  HMMA.16816.F32.BF16 R64, R152.reuse, R24, R36 ;  /* 0x000000189840723c */ /* 0x040fe20000041824 */
[----:B------:R-:W1:Y:S07]  /*37a0*/  LDSM.16.M88.4 R36, [R190+0x2800] ;  /* 0x00280000be24783b */ /* 0x000e6e0000000200 */
[C---:B------:R-:W-:Y:S08]  /*37b0*/  HMMA.16816.F32.BF16 R52, R152.reuse, R26, R20 ;  /* 0x0000001a9834723c */ /* 0x040ff00000041814 */
[C---:B-----5:R-:W-:Y:S08]  /*37c0*/  HMMA.16816.F32.BF16 R44, R152.reuse, R16, R12 ;  /* 0x00000010982c723c */ /* 0x060ff0000004180c */
[----:B------:R-:W-:Y:S08]  /*37d0*/  HMMA.16816.F32.BF16 R32, R152, R18, R8 ;  /* 0x000000129820723c */ /* 0x000ff00000041808 */
[C---:B----4-:R-:W-:Y:S08]  /*37e0*/  HMMA.16816.F32.BF16 R28, R164.reuse, R40, R4 ;  /* 0x00000028a41c723c */ /* 0x050ff00000041804 */
[C---:B------:R-:W-:Y:S08]  /*37f0*/  HMMA.16816.F32.BF16 R4, R164.reuse, R100, R80 ;  /* 0x00000064a404723c */ /* 0x040ff00000041850 */
[C---:B------:R-:W-:Y:S08]  /*3800*/  HMMA.16816.F32.BF16 R24, R164.reuse, R42, R48 ;  /* 0x0000002aa418723c */ /* 0x040ff00000041830 */
[C---:B------:R-:W-:Y:S08]  /*3810*/  HMMA.16816.F32.BF16 R12, R164.reuse, R92, R68 ;  /* 0x0000005ca40c723c */ /* 0x040ff00000041844 */
[C---:B------:R-:W-:Y:S01]  /*3820*/  HMMA.16816.F32.BF16 R8, R164.reuse, R94, R76 ;  /* 0x0000005ea408723c */ /* 0x040fe2000004184c */
[----:B------:R-:W-:Y:S07]  /*3830*/  LDSM.16.M88.4 R92, [R189+0x5800] ;  /* 0x00580000bd5c783b */ /* 0x000fee0000000200 */
[C---:B------:R-:W-:Y:S01]  /*3840*/  HMMA.16816.F32.BF16 R80, R164.reuse, R102, R84 ;  /* 0x00000066a450723c */ /* 0x040fe20000041854 */
[----:B------:R-:W2:Y:S07]  /*3850*/  LDSM.16.M88.4 R84, [R189+0x5000] ;  /* 0x00500000bd54783b */ /* 0x000eae0000000200 */
[C---:B------:R-:W-:Y:S08]  /*3860*/  HMMA.16816.F32.BF16 R20, R164.reuse, R72, R56 ;  /* 0x00000048a414723c */ /* 0x040ff00000041838 */
[C---:B------:R-:W-:Y:S08]  /*3870*/  HMMA.16816.F32.BF16 R16, R164.reuse, R74, R60 ;  /* 0x0000004aa410723c */ /* 0x040ff0000004183c */
[C---:B------:R-:W-:Y:S08]  /*3880*/  HMMA.16816.F32.BF16 R76, R164.reuse, R128, R64 ;  /* 0x00000080a44c723c */ /* 0x040ff00000041840 */
[C---:B------:R-:W-:Y:S01]  /*3890*/  HMMA.16816.F32.BF16 R72, R164.reuse, R130, R52 ;  /* 0x00000082a448723c */ /* 0x040fe20000041834 */
[----:B------:R-:W-:Y:S07]  /*38a0*/  LDSM.16.M88.4 R128, [R196] ;  /* 0x00000000c480783b */ /* 0x000fee0000000200 */
[C---:B-1----:R-:W-:Y:S08]  /*38b0*/  HMMA.16816.F32.BF16 R68, R164.reuse, R36, R44 ;  /* 0x00000024a444723c */ /* 0x042ff0000004182c */
[----:B------:R-:W-:Y:S01]  /*38c0*/  HMMA.16816.F32.BF16 R64, R164, R38, R32 ;  /* 0x00000026a440723c */ /* 0x000fe20000041820 */
[----:B------:R-:W1:Y:S04]  /*38d0*/  LDSM.16.M88.4 R36, [R198] ;  /* 0x00000000c624783b */ /* 0x000e680000000200 */
[----:B------:R-:W3:Y:S03]  /*38e0*/  LDSM.16.M88.4 R32, [R197] ;  /* 0x00000000c520783b */ /* 0x000ee60000000200 */
[C---:B------:R-:W-:Y:S08]  /*38f0*/  HMMA.16816.F32.BF16 R60, R168.reuse, R88, R28 ;  /* 0x00000058a83c723c */ /* 0x040ff0000004181c */
[C---:B------:R-:W-:Y:S08]  /*3900*/  HMMA.16816.F32.BF16 R56, R168.reuse, R90, R24 ;  /* 0x0000005aa838723c */ /* 0x040ff00000041818 */
[C---:B------:R-:W-:Y:S08]  /*3910*/  HMMA.16816.F32.BF16 R44, R168.reuse, R108, R12 ;  /* 0x0000006ca82c723c */ /* 0x040ff0000004180c */
[C---:B------:R-:W-:Y:S08]  /*3920*/  HMMA.16816.F32.BF16 R40, R168.reuse, R110, R8 ;  /* 0x0000006ea828723c */ /* 0x040ff00000041808 */
[C---:B------:R-:W-:Y:S08]  /*3930*/  HMMA.16816.F32.BF16 R52, R168.reuse, R96, R20 ;  /* 0x00000060a834723c */ /* 0x040ff00000041814 */
[C---:B------:R-:W-:Y:S08]  /*3940*/  HMMA.16816.F32.BF16 R48, R168.reuse, R98, R16 ;  /* 0x00000062a830723c */ /* 0x040ff00000041810 */
[C---:B------:R-:W-:Y:S08]  /*3950*/  HMMA.16816.F32.BF16 R28, R168.reuse, R116, R4 ;  /* 0x00000074a81c723c */ /* 0x040ff00000041804 */
[C---:B------:R-:W-:Y:S01]  /*3960*/  HMMA.16816.F32.BF16 R24, R168.reuse, R118, R80 ;  /* 0x00000076a818723c */ /* 0x040fe20000041850 */
[----:B------:R-:W4:Y:S04]  /*3970*/  LDSM.16.M88.4 R80, [R193+0x3800] ;  /* 0x00380000c150783b */ /* 0x000f280000000200 */
[----:B------:R-:W5:Y:S03]  /*3980*/  LDSM.16.M88.4 R116, [R193+0x4000] ;  /* 0x00400000c174783b */ /* 0x000f660000000200 */
[C---:B--2---:R-:W-:Y:S08]  /*3990*/  HMMA.16816.F32.BF16 R20, R168.reuse, R84, R76 ;  /* 0x00000054a814723c */ /* 0x044ff0000004184c */
[C---:B------:R-:W-:Y:S01]  /*39a0*/  HMMA.16816.F32.BF16 R16, R168.reuse, R86, R72 ;  /* 0x00000056a810723c */ /* 0x040fe20000041848 */
[----:B------:R-:W-:Y:S07]  /*39b0*/  LDSM.16.M88.4 R84, [R190+0x3000] ;  /* 0x00300000be54783b */ /* 0x000fee0000000200 */
[C---:B------:R-:W-:Y:S08]  /*39c0*/  HMMA.16816.F32.BF16 R12, R168.reuse, R92, R68 ;  /* 0x0000005ca80c723c */ /* 0x040ff00000041844 */
[----:B------:R-:W-:Y:S08]  /*39d0*/  HMMA.16816.F32.BF16 R8, R168, R94, R64 ;  /* 0x0000005ea808723c */ /* 0x000ff00000041840 */
[C---:B------:R-:W-:Y:S01]  /*39e0*/  HMMA.16816.F32.BF16 R4, R172.reuse, R112, R60 ;  /* 0x00000070ac04723c */ /* 0x040fe2000004183c */
[----:B------:R-:W-:Y:S07]  /*39f0*/  LDSM.16.M88.4 R60, [R190+0x3800] ;  /* 0x00380000be3c783b */ /* 0x000fee0000000200 */
[C---:B------:R-:W-:Y:S01]  /*3a00*/  HMMA.16816.F32.BF16 R112, R172.reuse, R114, R56 ;  /* 0x00000072ac70723c */ /* 0x040fe20000041838 */
[----:B------:R-:W-:Y:S07]  /*3a10*/  LDSM.16.M88.4 R56, [R190+0x4000] ;  /* 0x00400000be38783b */ /* 0x000fee0000000200 */
[C---:B------:R-:W-:Y:S08]  /*3a20*/  HMMA.16816.F32.BF16 R100, R172.reuse, R140, R44 ;  /* 0x0000008cac64723c */ /* 0x040ff0000004182c */
[C---:B------:R-:W-:Y:S01]  /*3a30*/  HMMA.16816.F32.BF16 R96, R172.reuse, R142, R40 ;  /* 0x0000008eac60723c */ /* 0x040fe20000041828 */
[----:B------:R-:W2:Y:S07]  /*3a40*/  LDSM.16.M88.4 R140, [R193+0x5800] ;  /* 0x00580000c18c783b */ /* 0x000eae0000000200 */
[C---:B------:R-:W-:Y:S01]  /*3a50*/  HMMA.16816.F32.BF16 R108, R172.reuse, R104, R52 ;  /* 0x00000068ac6c723c */ /* 0x040fe20000041834 */
[----:B------:R-:W2:Y:S07]  /*3a60*/  LDSM.16.M88.4 R52, [R190+0x4800] ;  /* 0x00480000be34783b */ /* 0x000eae0000000200 */
[C---:B------:R-:W-:Y:S08]  /*3a70*/  HMMA.16816.F32.BF16 R104, R172.reuse, R106, R48 ;  /* 0x0000006aac68723c */ /* 0x040ff00000041830 */
[C---:B-1----:R-:W-:Y:S08]  /*3a80*/  HMMA.16816.F32.BF16 R92, R172.reuse, R36, R28 ;  /* 0x00000024ac5c723c */ /* 0x042ff0000004181c */
[C---:B------:R-:W-:Y:S08]  /*3a90*/  HMMA.16816.F32.BF16 R88, R172.reuse, R38, R24 ;  /* 0x00000026ac58723c */ /* 0x040ff00000041818 */
[C---:B---3--:R-:W-:Y:S08]  /*3aa0*/  HMMA.16816.F32.BF16 R76, R172.reuse, R32, R20 ;  /* 0x00000020ac4c723c */ /* 0x048ff00000041814 */
[C---:B------:R-:W-:Y:S08]  /*3ab0*/  HMMA.16816.F32.BF16 R72, R172.reuse, R34, R16 ;  /* 0x00000022ac48723c */ /* 0x040ff00000041810 */
[C---:B------:R-:W-:Y:S08]  /*3ac0*/  HMMA.16816.F32.BF16 R68, R172.reuse, R128, R12 ;  /* 0x00000080ac44723c */ /* 0x040ff0000004180c */
[----:B------:R-:W-:Y:S01]  /*3ad0*/  HMMA.16816.F32.BF16 R64, R172, R130, R8 ;  /* 0x00000082ac40723c */ /* 0x000fe20000041808 */
[----:B------:R-:W1:Y:S07]  /*3ae0*/  LDSM.16.M88.4 R128, [R190+0x5000] ;  /* 0x00500000be80783b */ /* 0x000e6e0000000200 */
[----:B------:R-:W-:Y:S01]  /*3af0*/  HMMA.16816.F32.BF16 R44, R176, R146, R112 ;  /* 0x00000092b02c723c */ /* 0x000fe20000041870 */
[----:B------:R-:W3:Y:S01]  /*3b00*/  LDSM.16.M88.4 R112, [R190+0x5800] ;  /* 0x00580000be70783b */ /* 0x000ee20000000200 */
[----:B------:R-:W-:-:S06]  /*3b10*/  DEPBAR.LE SB0, 0x0 ;  /* 0x000080000000791a */ /* 0x000fcc0000000000 */
[C---:B------:R-:W-:Y:S08]  /*3b20*/  HMMA.16816.F32.BF16 R48, R176.reuse, R144, R4 ;  /* 0x00000090b030723c */ /* 0x040ff00000041804 */
[C---:B----4-:R-:W-:Y:S08]  /*3b30*/  HMMA.16816.F32.BF16 R40, R176.reuse, R80, R108 ;  /* 0x00000050b028723c */ /* 0x050ff0000004186c */
[C---:B------:R-:W-:Y:S08]  /*3b40*/  HMMA.16816.F32.BF16 R36, R176.reuse, R82, R104 ;  /* 0x00000052b024723c */ /* 0x040ff00000041868 */
[C---:B-----5:R-:W-:Y:S08]  /*3b50*/  HMMA.16816.F32.BF16 R32, R176.reuse, R116, R100 ;  /* 0x00000074b020723c */ /* 0x060ff00000041864 */
[C---:B------:R-:W-:Y:S08]  /*3b60*/  HMMA.16816.F32.BF16 R24, R176.reuse, R132, R92 ;  /* 0x00000084b018723c */ /* 0x040ff0000004185c */
[C---:B------:R-:W-:Y:S08]  /*3b70*/  HMMA.16816.F32.BF16 R28, R176.reuse, R118, R96 ;  /* 0x00000076b01c723c */ /* 0x040ff00000041860 */
[C---:B------:R-:W-:Y:S08]  /*3b80*/  HMMA.16816.F32.BF16 R20, R176.reuse, R134, R88 ;  /* 0x00000086b014723c */ /* 0x040ff00000041858 */
[C---:B------:R-:W-:Y:S08]  /*3b90*/  HMMA.16816.F32.BF16 R16, R176.reuse, R136, R76 ;  /* 0x00000088b010723c */ /* 0x040ff0000004184c */
[C---:B------:R-:W-:Y:S08]  /*3ba0*/  HMMA.16816.F32.BF16 R12, R176.reuse, R138, R72 ;  /* 0x0000008ab00c723c */ /* 0x040ff00000041848 */
[C---:B--2---:R-:W-:Y:S08]  /*3bb0*/  HMMA.16816.F32.BF16 R8, R176.reuse, R140, R68 ;  /* 0x0000008cb008723c */ /* 0x044ff00000041844 */
        /* <DEDUP_REMOVED lines=11> */
[C---:B---3--:R-:W-:Y:S08]  /*3c70*/  HMMA.16816.F32.BF16 R72, R180.reuse, R112, R8 ;  /* 0x00000070b448723c */ /* 0x048ff00000041808 */
[----:B------:R-:W-:Y:S01]  /*3c80*/  HMMA.16816.F32.BF16 R60, R180, R114, R4 ;  /* 0x00000072b43c723c */ /* 0x000fe20000041804 */
[----:B------:R-:W-:Y:S06]  /*3c90*/  BAR.SYNC.DEFER_BLOCKING 0x0 ;  /* 0x0000000000007b1d */ /* 0x000fec0000010000 */
[----:B------:R-:W-:Y:S01]  /*3ca0*/  @!UPT UIADD3 URZ, URZ, URZ, URZ ;  /* 0x0000003f3f3ff290 */ /* 0x000fe2000fffe03f */
[----:B------:R-:W-:Y:S11]  /*3cb0*/  @!P0 BRA `(.L_x_548) ;  /* 0x000001c000008947 */ /* 0x000ff60003800000 */
[----:B------:R-:W-:Y:S01]  /*3cc0*/  IADD3 R2, R212, -0x2, RZ ;  /* 0xfffffffed4027810 */ /* 0x000fe20007ffe0ff */
[----:B------:R-:W-:Y:S01]  /*3cd0*/  ULDC.64 UR4, c[0x0][0x1e0] ;  /* 0x0000780000047ab9 */ /* 0x000fe20000000a00 */
[----:B------:R-:W-:Y:S01]  /*3ce0*/  ISETP.GE.AND P0, PT, R246, c[0x0][0x1d4], PT ;  /* 0x00007500f6007a0c */ /* 0x000fe20003f06270 */
[----:B------:R-:W-:Y:S01]  /*3cf0*/  USHF.L.U32 UR7, UR4, 0x6, URZ ;  /* 0x0000000604077899 */ /* 0x000fe2000800063f */
[----:B------:R-:W-:Y:S01]  /*3d00*/  SHF.R.S32.HI R3, RZ, 0x1f, R2 ;  /* 0x0000001fff037819 */ /* 0x000fe20000011402 */
[----:B------:R-:W-:Y:S01]  /*3d10*/  IMAD.WIDE.U32 R6, R2, c[0x0][0x1e0], RZ ;  /* 0x0000780002067a25 */ /* 0x000fe200078e00ff */
[----:B------:R-:W-:-:S03]  /*3d20*/  USHF.L.U64.HI UR5, UR4, UR6, UR5 ;  /* 0x0000000604057299 */ /* 0x000fc60008010205 */
[----:B------:R-:W-:-:S04]  /*3d30*/  IMAD R3, R3, c[0x0][0x1e0], RZ ;  /* 0x0000780003037a24 */ /* 0x000fc800078e02ff */
[----:B------:R-:W-:-:S04]  /*3d40*/  IMAD R2, R2, c[0x0][0x1e4], R3 ;  /* 0x0000790002027a24 */ /* 0x000fc800078e0203 */
[----:B------:R-:W-:Y:S02]  /*3d50*/  IMAD.IADD R2, R7, 0x1, R2 ;  /* 0x0000000107027824 */ /* 0x000fe400078e0202 */
[----:B------:R-:W-:-:S04]  /*3d60*/  IMAD.WIDE.U32 R6, R6, 0x60, R148 ;  /* 0x0000006006067825 */ /* 0x000fc800078e0094 */
[----:B------:R-:W-:Y:S01]  /*3d70*/  IMAD R2, R2, 0x60, RZ ;  /* 0x0000006002027824 */ /* 0x000fe200078e02ff */
[----:B------:R-:W-:-:S03]  /*3d80*/  LEA R4, P4, R6, c[0x0][0x1c8], 0x1 ;  /* 0x0000720006047a11 */ /* 0x000fc600078808ff */
[----:B------:R-:W-:Y:S01]  /*3d90*/  IMAD.IADD R3, R7, 0x1, R2 ;  /* 0x0000000107037824 */ /* 0x000fe200078e0202 */
[----:B------:R-:W-:-:S04]  /*3da0*/  IADD3 R2, P5, R4, UR7, RZ ;  /* 0x0000000704027c10 */ /* 0x000fc8000ffbe0ff */
[----:B------:R-:W-:Y:S02]  /*3db0*/  LEA.HI.X R5, R6, c[0x0][0x1cc], R3, 0x1, P4 ;  /* 0x0000730006057a11 */ /* 0x000fe400020f0c03 */
[----:B------:R-:W-:Y:S02]  /*3dc0*/  IADD3 R6, P4, R2, UR7, RZ ;  /* 0x0000000702067c10 */ /* 0x000fe4000ff9e0ff */
[----:B------:R-:W-:Y:S01]  /*3dd0*/  IADD3.X R3, R5, UR5, RZ, P5, !PT ;  /* 0x0000000505037c10 */ /* 0x000fe2000affe4ff */
[----:B------:R-:W-:Y:S01]  /*3de0*/  @!PT LDS RZ, [RZ] ;  /* 0x00000000fffff984 */ /* 0x000fe20000000800 */
[----:B------:R-:W-:Y:S01]  /*3df0*/  @!PT LDS RZ, [RZ] ;  /* 0x00000000fffff984 */ /* 0x000fe20000000800 */
[----:B------:R-:W-:Y:S01]  /*3e00*/  @!PT LDS RZ, [RZ] ;  /* 0x00000000fffff984 */ /* 0x000fe20000000800 */
[----:B------:R1:W-:Y:S03]  /*3e10*/  LDGSTS.E.BYPASS.LTC128B.128 [R213+0x8100], [R4.64], !P0 ;  /* 0x0810000004d57fae */ /* 0x0003e6000c101d48 */
[----:B------:R-:W-:Y:S01]  /*3e20*/  IADD3.X R7, R3, UR5, RZ, P4, !PT ;  /* 0x0000000503077c10 */ /* 0x000fe2000a7fe4ff */
[----:B------:R1:W-:Y:S04]  /*3e30*/  LDGSTS.E.BYPASS.LTC128B.128 [R213+0xb100], [R4.64+0x80], !P3 ;  /* 0x0b10008004d57fae */ /* 0x0003e8000d901d48 */
[----:B------:R1:W-:Y:S04]  /*3e40*/  LDGSTS.E.BYPASS.LTC128B.128 [R213+0x9100], [R2.64], !P0 ;  /* 0x0910000002d57fae */ /* 0x0003e8000c101d48 */
[----:B------:R1:W-:Y:S04]  /*3e50*/  LDGSTS.E.BYPASS.LTC128B.128 [R213+0xc100], [R2.64+0x80], !P3 ;  /* 0x0c10008002d57fae */ /* 0x0003e8000d901d48 */
[----:B------:R1:W-:Y:S04]  /*3e60*/  LDGSTS.E.BYPASS.LTC128B.128 [R213+0xa100], [R6.64], !P0 ;  /* 0x0a10000006d57fae */ /* 0x0003e8000c101d48 */
[----:B------:R1:W-:Y:S02]  /*3e70*/  LDGSTS.E.BYPASS.LTC128B.128 [R213+0xd100], [R6.64+0x80], !P3 ;  /* 0x0d10008006d57fae */ /* 0x0003e4000d901d48 */
.L_x_548:
[----:B------:R-:W-:Y:S05]  /*3e80*/  BSYNC B0 ;  /* 0x0000000000007941 */ /* 0x000fea0003800000 */
.L_x_547:
[----:B-1----:R-:W2:Y:S04]  /*3e90*/  LDL R2, [R1+0x1c] ;  /* 0x00001c0001027983 */ /* 0x002ea80000100800 */
[----:B------:R-:W3:Y:S01]  /*3ea0*/  LDL R9, [R1+0x10] ;  /* 0x0000100001097983 */ /* 0x000ee20000100800 */
[----:B------:R-:W-:-:S02]  /*3eb0*/  ULDC UR4, c[0x0][0x324] ;  /* 0x0000c90000047ab9 */ /* 0x000fc40000000800 */
[----:B------:R-:W-:Y:S01]  /*3ec0*/  ULOP3.LUT UR4, URZ, UR4, URZ, 0x33, !UPT ;  /* 0x000000043f047292 */ /* 0x000fe2000f8e333f */
[----:B------:R-:W0:Y:S01]  /*3ed0*/  LDGDEPBAR ;  /* 0x00000000000079af */ /* 0x000e220000000000 */
[----:B--2---:R-:W-:-:S04]  /*3ee0*/  IMAD.IADD R2, R2, 0x1, R244 ;  /* 0x0000000102027824 */ /* 0x004fc800078e02f4 */
[----:B------:R-:W-:-:S04]  /*3ef0*/  @P2 IMAD.HI.U32 R3, R2, c[0x0][0x2c8], RZ ;  /* 0x0000b20002032a27 */ /* 0x000fc800078e00ff */
[----:B------:R-:W-:Y:S01]  /*3f00*/  IMAD.MOV.U32 R5, RZ, RZ, R2 ;  /* 0x000000ffff057224 */ /* 0x000fe200078e0002 */
[----:B------:R-:W-:Y:S02]  /*3f10*/  @P2 SHF.R.U32.HI R5, RZ, c[0x0][0x2cc], R3 ;  /* 0x0000b300ff052a19 */ /* 0x000fe40000011603 */
[----:B------:R-:W-:-:S03]  /*3f20*/  IADD3 R2, R158, R0, RZ ;  /* 0x000000009e027210 */ /* 0x000fc60007ffe0ff */
[----:B------:R-:W1:Y:S01]  /*3f30*/  SHFL.IDX PT, R4, R5, RZ, 0x1c1f ;  /* 0x001c1fff05047589 */ /* 0x000e6200000e0000 */
[----:B---3--:R-:W-:Y:S01]  /*3f40*/  IADD3 R3, -R9, 0x1, R2 ;  /* 0x0000000109037810 */ /* 0x008fe20007ffe102 */
[--C-:B------:R-:W-:Y:S02]  /*3f50*/  IMAD.IADD R8, R2, 0x1, -R9.reuse ;  /* 0x0000000102087824 */ /* 0x100fe400078e0a09 */
[----:B------:R-:W-:Y:S02]  /*3f60*/  IMAD.IADD R9, R0, 0x1, -R9 ;  /* 0x0000000100097824 */ /* 0x000fe400078e0a09 */
[----:B------:R-:W-:-:S05]  /*3f70*/  IMAD.IADD R3, R3, 0x1, -R157 ;  /* 0x0000000103037824 */ /* 0x000fca00078e0a9d */
[C---:B------:R-:W-:Y:S02]  /*3f80*/  IADD3 R6, R3.reuse, c[0x0][0x328], RZ ;  /* 0x0000ca0003067a10 */ /* 0x040fe40007ffe0ff */
[----:B------:R-:W-:Y:S02]  /*3f90*/  IADD3 R7, R3, UR4, RZ ;  /* 0x0000000403077c10 */ /* 0x000fe4000fffe0ff */
[-C--:B-1----:R-:W-:Y:S02]  /*3fa0*/  IADD3 R3, R6, R4.reuse, RZ ;  /* 0x0000000406037210 */ /* 0x082fe40007ffe0ff */
[----:B------:R-:W-:Y:S02]  /*3fb0*/  IADD3 R2, R7, R4, RZ ;  /* 0x0000000407027210 */ /* 0x000fe40007ffe0ff */
[----:B------:R-:W-:Y:S01]  /*3fc0*/  IMNMX R3, R8, R3, PT ;  /* 0x0000000308037217 */ /* 0x000fe20003800200 */
[----:B------:R-:W-:Y:S05]  /*3fd0*/  @!P1 BRA `(.L_x_549) ;  /* 0x0000012000009947 */ /* 0x000fea0003800000 */
[----:B------:R-:W-:Y:S01]  /*3fe0*/  IADD3 R4, -R157, R158, R4 ;  /* 0x0000009e9d047210 */ /* 0x000fe20007ffe104 */
[----:B------:R-:W-:Y:S03]  /*3ff0*/  BSSY B0, `(.L_x_550) ;  /* 0x000000c000007945 */ /* 0x000fe60003800000 */
[----:B------:R-:W-:-:S13]  /*4000*/  ISETP.GT.AND P0, PT, R4, -0x1, PT ;  /* 0xffffffff0400780c */ /* 0x000fda0003f04270 */
[----:B------:R-:W-:Y:S05]  /*4010*/  @P0 BRA `(.L_x_551) ;  /* 0x0000006000000947 */ /* 0x000fea0003800000 */
[----:B------:R-:W-:Y:S02]  /*4020*/  ISETP.NE.AND P0, PT, R243, 0x1, PT ;  /* 0x00000001f300780c */ /* 0x000fe40003f05270 */
[----:B------:R-:W-:-:S11]  /*4030*/  LOP3.LUT R4, RZ, R4, RZ, 0x33, !PT ;  /* 0x00000004ff047212 */ /* 0x000fd600078e33ff */
[----:B------:R-:W-:-:S05]  /*4040*/  @P0 IMAD.HI.U32 R10, R4, c[0x0][0x330], RZ ;  /* 0x0000cc00040a0a27 */ /* 0x000fca00078e00ff */
[----:B------:R-:W-:-:S04]  /*4050*/  @P0 SHF.R.U32.HI R4, RZ, c[0x0][0x334], R10 ;  /* 0x0000cd00ff040a19 */ /* 0x000fc8000001160a */
[----:B------:R-:W-:Y:S01]  /*4060*/  LOP3.LUT R4, RZ, R4, RZ, 0x33, !PT ;  /* 0x00000004ff047212 */ /* 0x000fe200078e33ff */
[----:B------:R-:W-:Y:S05]  /*4070*/  BRA `(.L_x_552) ;  /* 0x0000003000007947 */ /* 0x000fea0003800000 */
.L_x_551:
[----:B------:R-:W-:-:S13]  /*4080*/  ISETP.NE.AND P0, PT, R243, 0x1, PT ;  /* 0x00000001f300780c */ /* 0x000fda0003f05270 */
[----:B------:R-:W-:-:S05]  /*4090*/  @P0 IMAD.HI.U32 R10, R4, c[0x0][0x330], RZ ;  /* 0x0000cc00040a0a27 */ /* 0x000fca00078e00ff */
[----:B------:R-:W-:Y:S02]  /*40a0*/  @P0 SHF.R.U32.HI R4, RZ, c[0x0][0x334], R10 ;  /* 0x0000cd00ff040a19 */ /* 0x000fe4000001160a */
.L_x_552:
[----:B------:R-:W-:Y:S05]  /*40b0*/  BSYNC B0 ;  /* 0x0000000000007941 */ /* 0x000fea0003800000 */
.L_x_550:
[----:B------:R-:W-:-:S05]  /*40c0*/  IMAD R4, R4, c[0x0][0x32c], R9 ;  /* 0x0000cb0004047a24 */ /* 0x000fca00078e0209 */
[----:B------:R-:W-:Y:S02]  /*40d0*/  IADD3 R10, R4, c[0x0][0x32c], RZ ;  /* 0x0000cb00040a7a10 */ /* 0x000fe40007ffe0ff */
[----:B------:R-:W-:Y:S02]  /*40e0*/  IMNMX R2, R2, R4, !PT ;  /* 0x0000000402027217 */ /* 0x000fe40007800200 */
[----:B------:R-:W-:Y:S02]  /*40f0*/  IMNMX R3, R3, R10, PT ;  /* 0x0000000a03037217 */ /* 0x000fe40003800200 */
.L_x_549:
[C---:B------:R-:W-:Y:S02]  /*4100*/  ISETP.GE.AND P0, PT, R0.reuse, 0x9, PT ;  /* 0x000000090000780c */ /* 0x040fe40003f06270 */
[----:B------:R-:W-:Y:S02]  /*4110*/  ISETP.GE.AND P4, PT, R0, 0x2, PT ;  /* 0x000000020000780c */ /* 0x000fe40003f86270 */
[----:B------:R-:W-:Y:S02]  /*4120*/  P2R R29, PR, RZ, 0x1 ;  /* 0x00000001ff1d7803 */ /* 0x000fe40000000000 */
[----:B------:R-:W-:-:S02]  /*4130*/  ISETP.GT.AND P0, PT, R2, 0x8, !P0 ;  /* 0x000000080200780c */ /* 0x000fc40004704270 */
[----:B------:R-:W-:Y:S02]  /*4140*/  P2R R30, PR, RZ, 0x10 ;  /* 0x00000010ff1e7803 */ /* 0x000fe40000000000 */
[C---:B------:R-:W-:Y:S02]  /*4150*/  ISETP.LT.OR P0, PT, R3.reuse, 0x9, P0 ;  /* 0x000000090300780c */ /* 0x040fe40000701670 */
[----:B------:R-:W-:Y:S02]  /*4160*/  ISETP.GT.AND P4, PT, R2, 0x1, !P4 ;  /* 0x000000010200780c */ /* 0x000fe40006784270 */
[----:B------:R-:W-:Y:S02]  /*4170*/  ISETP.GE.AND P5, PT, R0, 0xa, PT ;  /* 0x0000000a0000780c */ /* 0x000fe40003fa6270 */
[----:B------:R-:W-:Y:S02]  /*4180*/  FSEL R32, R84, -INF , !P0 ;  /* 0xff80000054207808 */ /* 0x000fe40004000000 */
[----:B------:R-:W-:-:S02]  /*4190*/  ISETP.LT.OR P4, PT, R3, 0x2, P4 ;  /* 0x000000020300780c */ /* 0x000fc40002781670 */
[----:B------:R-:W-:Y:S02]  /*41a0*/  ISETP.GT.AND P0, PT, R2, 0x9, !P5 ;  /* 0x000000090200780c */ /* 0x000fe40006f04270 */
[----:B------:R-:W-:Y:S02]  /*41b0*/  FSEL R28, R81, -INF , !P4 ;  /* 0xff800000511c7808 */ /* 0x000fe40006000000 */
        /* <DEDUP_REMOVED lines=84> */
[----:B------:R-:W-:Y:S02]  /*4700*/  ISETP.GE.AND P6, PT, R0, 0x52, PT ;  /* 0x000000520000780c */ /* 0x000fe40003fc6270 */
[----:B------:R-:W-:Y:S02]  /*4710*/  ISETP.LT.OR P0, PT, R3, 0x51, P0 ;  /* 0x000000510300780c */ /* 0x000fe40000701670 */
[----:B------:R-:W-:Y:S02]  /*4720*/  P2R R27, PR, RZ, 0x20 ;  /* 0x00000020ff1b7803 */ /* 0x000fe40000000000 */
[----:B------:R-:W-:-:S02]  /*4730*/  FSEL R161, R72, -INF , !P0 ;  /* 0xff80000048a17808 */ /* 0x000fc40004000000 */
[----:B------:R-:W-:Y:S02]  /*4740*/  ISETP.GT.AND P0, PT, R2, 0x51, !P6 ;  /* 0x000000510200780c */ /* 0x000fe40007704270 */
[----:B------:R-:W-:Y:S02]  /*4750*/  ISETP.GE.AND P5, PT, R0, 0x59, PT ;  /* 0x000000590000780c */ /* 0x000fe40003fa6270 */
[----:B------:R-:W-:Y:S02]  /*4760*/  ISETP.LT.OR P0, PT, R3, 0x52, P0 ;  /* 0x000000520300780c */ /* 0x000fe40000701670 */
[----:B------:R-:W-:Y:S02]  /*4770*/  P2R R33, PR, RZ, 0x10 ;  /* 0x00000010ff217803 */ /* 0x000fe40000000000 */
[----:B------:R-:W-:Y:S02]  /*4780*/  FSEL R162, R73, -INF , !P0 ;  /* 0xff80000049a27808 */ /* 0x000fe40004000000 */
[----:B------:R-:W-:-:S02]  /*4790*/  ISETP.GT.AND P0, PT, R2, 0x58, !P5 ;  /* 0x000000580200780c */ /* 0x000fc40006f04270 */
[----:B------:R-:W-:Y:S02]  /*47a0*/  ISETP.GE.AND P4, PT, R0, 0x1, PT ;  /* 0x000000010000780c */ /* 0x000fe40003f86270 */
[----:B------:R-:W-:Y:S02]  /*47b0*/  ISETP.LT.OR P0, PT, R3, 0x59, P0 ;  /* 0x000000590300780c */ /* 0x000fe40000701670 */
[----:B------:R-:W-:Y:S02]  /*47c0*/  P2R R31, PR, RZ, 0x10 ;  /* 0x00000010ff1f7803 */ /* 0x000fe40000000000 */
[----:B------:R-:W-:Y:S02]  /*47d0*/  FSEL R163, R60, -INF , !P0 ;  /* 0xff8000003ca37808 */ /* 0x000fe40004000000 */
[----:B------:R-:W-:Y:S02]  /*47e0*/  ISETP.GT.AND P0, PT, R2, RZ, !P4 ;  /* 0x000000ff0200720c */ /* 0x000fe40006704270 */
[----:B------:R-:W-:-:S02]  /*47f0*/  ISETP.GE.AND P4, PT, R0, 0x5a, PT ;  /* 0x0000005a0000780c */ /* 0x000fc40003f86270 */
[----:B------:R-:W-:-:S04]  /*4800*/  ISETP.LT.OR P0, PT, R3, 0x1, P0 ;  /* 0x000000010300780c */ /* 0x000fc80000701670 */
[----:B------:R-:W-:Y:S02]  /*4810*/  FSEL R26, R80, -INF , !P0 ;  /* 0xff800000501a7808 */ /* 0x000fe40004000000 */
[----:B------:R-:W-:-:S04]  /*4820*/  ISETP.GT.AND P0, PT, R2, 0x59, !P4 ;  /* 0x000000590200780c */ /* 0x000fc80006704270 */
[----:B------:R-:W-:Y:S02]  /*4830*/  ISETP.LT.OR P0, PT, R3, 0x5a, P0 ;  /* 0x0000005a0300780c */ /* 0x000fe40000701670 */
[----:B------:R-:W1:Y:S02]  /*4840*/  SHFL.IDX PT, R3, R5, 0x1, 0x1c1f ;  /* 0x003c1f0005037f89 */ /* 0x000e6400000e0000 */
[----:B------:R-:W-:Y:S01]  /*4850*/  FSEL R184, R61, -INF , !P0 ;  /* 0xff8000003db87808 */ /* 0x000fe20004000000 */
[--C-:B-1----:R-:W-:Y:S02]  /*4860*/  IMAD.IADD R2, R6, 0x1, R3.reuse ;  /* 0x0000000106027824 */ /* 0x102fe400078e0203 */
[----:B------:R-:W-:-:S03]  /*4870*/  IMAD.IADD R0, R7, 0x1, R3 ;  /* 0x0000000107007824 */ /* 0x000fc600078e0203 */
        /* <DEDUP_REMOVED lines=12> */
.L_x_555:
[----:B------:R-:W-:-:S13]  /*4940*/  ISETP.NE.AND P0, PT, R243, 0x1, PT ;  /* 0x00000001f300780c */ /* 0x000fda0003f05270 */
[----:B------:R-:W-:-:S05]  /*4950*/  @P0 IMAD.HI.U32 R4, R3, c[0x0][0x330], RZ ;  /* 0x0000cc0003040a27 */ /* 0x000fca00078e00ff */
[----:B------:R-:W-:Y:S02]  /*4960*/  @P0 SHF.R.U32.HI R3, RZ, c[0x0][0x334], R4 ;  /* 0x0000cd00ff030a19 */ /* 0x000fe40000011604 */
.L_x_556:
[----:B------:R-:W-:Y:S05]  /*4970*/  BSYNC B0 ;  /* 0x0000000000007941 */ /* 0x000fea0003800000 */
.L_x_554:
[----:B------:R-:W-:-:S05]  /*4980*/  IMAD R3, R3, c[0x0][0x32c], R9 ;  /* 0x0000cb0003037a24 */ /* 0x000fca00078e0209 */
[----:B------:R-:W-:Y:S02]  /*4990*/  IADD3 R4, R3, c[0x0][0x32c], RZ ;  /* 0x0000cb0003047a10 */ /* 0x000fe40007ffe0ff */
[----:B------:R-:W-:Y:S02]  /*49a0*/  IMNMX R0, R0, R3, !PT ;  /* 0x0000000300007217 */ /* 0x000fe40007800200 */
[----:B------:R-:W-:Y:S02]  /*49b0*/  IMNMX R2, R2, R4, PT ;  /* 0x0000000402027217 */ /* 0x000fe40003800200 */
.L_x_553:
[----:B------:R-:W-:Y:S02]  /*49c0*/  ISETP.NE.AND P0, PT, R29, RZ, PT ;  /* 0x000000ff1d00720c */ /* 0x000fe40003f05270 */
[----:B------:R-:W-:Y:S02]  /*49d0*/  FMNMX.FTZ R3, R26, R28, !PT ;  /* 0x0000001c1a037209 */ /* 0x000fe40007810000 */
[----:B------:R-:W-:Y:S02]  /*49e0*/  ISETP.GT.AND P0, PT, R0, 0x8, !P0 ;  /* 0x000000080000780c */ /* 0x000fe40004704270 */
[----:B------:R-:W-:-:S02]  /*49f0*/  FMNMX.FTZ R3, R32, R3, !PT ;  /* 0x0000000320037209 */ /* 0x000fc40007810000 */
[----:B------:R-:W-:Y:S02]  /*4a00*/  ISETP.LT.OR P0, PT, R2, 0x9, P0 ;  /* 0x000000090200780c */ /* 0x000fe40000701670 */
[----:B------:R-:W-:Y:S02]  /*4a10*/  FMNMX.FTZ R3, R34, R3, !PT ;  /* 0x0000000322037209 */ /* 0x000fe40007810000 */
[----:B------:R-:W-:Y:S02]  /*4a20*/  FSEL R8, R86, -INF , !P0 ;  /* 0xff80000056087808 */ /* 0x000fe40004000000 */
[----:B------:R-:W-:Y:S02]  /*4a30*/  ISETP.NE.AND P0, PT, R27, RZ, PT ;  /* 0x000000ff1b00720c */ /* 0x000fe40003f05270 */
[----:B------:R-:W-:Y:S02]  /*4a40*/  FMNMX.FTZ R3, R35, R3, !PT ;  /* 0x0000000323037209 */ /* 0x000fe40007810000 */
[----:B------:R-:W-:-:S02]  /*4a50*/  ISETP.GT.AND P0, PT, R0, 0x9, !P0 ;  /* 0x000000090000780c */ /* 0x000fc40004704270 */
[----:B------:R-:W-:Y:S02]  /*4a60*/  FMNMX.FTZ R3, R64, R3, !PT ;  /* 0x0000000340037209 */ /* 0x000fe40007810000 */
[----:B------:R-:W-:Y:S02]  /*4a70*/  ISETP.LT.OR P0, PT, R2, 0xa, P0 ;  /* 0x0000000a0200780c */ /* 0x000fe40000701670 */
[----:B------:R-:W-:Y:S02]  /*4a80*/  FMNMX.FTZ R3, R65, R3, !PT ;  /* 0x0000000341037209 */ /* 0x000fe40007810000 */
[----:B------:R-:W-:Y:S02]  /*4a90*/  FSEL R9, R87, -INF , !P0 ;  /* 0xff80000057097808 */ /* 0x000fe40004000000 */
[----:B------:R-:W-:Y:S02]  /*4aa0*/  ISETP.NE.AND P0, PT, R25, RZ, PT ;  /* 0x000000ff1900720c */ /* 0x000fe40003f05270 */
[----:B------:R-:W-:-:S02]  /*4ab0*/  FMNMX.FTZ R3, R68, R3, !PT ;  /* 0x0000000344037209 */ /* 0x000fc40007810000 */
[----:B------:R-:W-:Y:S02]  /*4ac0*/  ISETP.GT.AND P0, PT, R0, 0x10, !P0 ;  /* 0x000000100000780c */ /* 0x000fe40004704270 */
[----:B------:R-:W-:Y:S02]  /*4ad0*/  FMNMX.FTZ R3, R109, R3, !PT ;  /* 0x000000036d037209 */ /* 0x000fe40007810000 */
[----:B------:R-:W-:Y:S02]  /*4ae0*/  ISETP.LT.OR P0, PT, R2, 0x11, P0 ;  /* 0x000000110200780c */ /* 0x000fe40000701670 */
[----:B------:R-:W-:Y:S02]  /*4af0*/  FMNMX.FTZ R3, R110, R3, !PT ;  /* 0x000000036e037209 */ /* 0x000fe40007810000 */
[----:B------:R-:W-:Y:S02]  /*4b00*/  FSEL R40, R42, -INF , !P0 ;  /* 0xff8000002a287808 */ /* 0x000fe40004000000 */
[----:B------:R-:W-:-:S02]  /*4b10*/  ISETP.NE.AND P0, PT, R24, RZ, PT ;  /* 0x000000ff1800720c */ /* 0x000fc40003f05270 */
[----:B------:R-:W-:Y:S02]  /*4b20*/  FMNMX.FTZ R3, R111, R3, !PT ;  /* 0x000000036f037209 */ /* 0x000fe40007810000 */
[----:B------:R-:W-:Y:S02]  /*4b30*/  ISETP.GT.AND P0, PT, R0, 0x11, !P0 ;  /* 0x000000110000780c */ /* 0x000fe40004704270 */
[----:B------:R-:W-:Y:S02]  /*4b40*/  FMNMX.FTZ R3, R136, R3, !PT ;  /* 0x0000000388037209 */ /* 0x000fe40007810000 */
[----:B------:R-:W-:Y:S02]  /*4b50*/  ISETP.LT.OR P0, PT, R2, 0x12, P0 ;  /* 0x000000120200780c */ /* 0x000fe40000701670 */
[----:B------:R-:W-:Y:S02]  /*4b60*/  FMNMX.FTZ R3, R141, R3, !PT ;  /* 0x000000038d037209 */ /* 0x000fe40007810000 */
[----:B------:R-:W-:-:S02]  /*4b70*/  FSEL R42, R43, -INF , !P0 ;  /* 0xff8000002b2a7808 */ /* 0x000fc40004000000 */
[----:B------:R-:W-:Y:S02]  /*4b80*/  ISETP.NE.AND P0, PT, R23, RZ, PT ;  /* 0x000000ff1700720c */ /* 0x000fe40003f05270 */
[----:B------:R-:W-:Y:S02]  /*4b90*/  FMNMX.FTZ R3, R142, R3, !PT ;  /* 0x000000038e037209 */ /* 0x000fe40007810000 */
[----:B------:R-:W-:Y:S02]  /*4ba0*/  ISETP.GT.AND P0, PT, R0, 0x18, !P0 ;  /* 0x000000180000780c */ /* 0x000fe40004704270 */
[----:B------:R-:W-:Y:S02]  /*4bb0*/  FMNMX.FTZ R3, R143, R3, !PT ;  /* 0x000000038f037209 */ /* 0x000fe40007810000 */
[----:B------:R-:W-:Y:S02]  /*4bc0*/  ISETP.LT.OR P0, PT, R2, 0x19, P0 ;  /* 0x000000190200780c */ /* 0x000fe40000701670 */
[----:B------:R-:W-:-:S02]  /*4bd0*/  FMNMX.FTZ R3, R144, R3, !PT ;  /* 0x0000000390037209 */ /* 0x000fc40007810000 */
[----:B------:R-:W-:Y:S02]  /*4be0*/  FSEL R41, R70, -INF , !P0 ;  /* 0xff80000046297808 */ /* 0x000fe40004000000 */
[----:B------:R-:W-:Y:S02]  /*4bf0*/  ISETP.NE.AND P0, PT, R22, RZ, PT ;  /* 0x000000ff1600720c */ /* 0x000fe40003f05270 */
        /* <DEDUP_REMOVED lines=14> */
[----:B------:R-:W-:Y:S01]  /*4ce0*/  FMNMX.FTZ R3, R163, R3, !PT ;  /* 0x00000003a3037209 */ /* 0x000fe20007810000 */
[----:B------:R-:W-:Y:S01]  /*4cf0*/  LDSM.16.MT88.4 R20, [R188] ;  /* 0x00000000bc14783b */ /* 0x000fe20000004200 */
[----:B------:R-:W-:-:S02]  /*4d00*/  ISETP.GT.AND P0, PT, R0, 0x21, !P0 ;  /* 0x000000210000780c */ /* 0x000fc40004704270 */
[----:B------:R-:W-:Y:S02]  /*4d10*/  FMNMX.FTZ R3, R184, R3, !PT ;  /* 0x00000003b8037209 */ /* 0x000fe40007810000 */
[----:B------:R-:W-:Y:S02]  /*4d20*/  ISETP.LT.OR P0, PT, R2, 0x22, P0 ;  /* 0x000000220200780c */ /* 0x000fe40000701670 */
[C---:B------:R-:W-:Y:S01]  /*4d30*/  ISETP.GT.AND P6, PT, R0.reuse, 0x51, !P6 ;  /* 0x000000510000780c */ /* 0x040fe200077c4270 */
[----:B------:R-:W1:Y:S01]  /*4d40*/  SHFL.BFLY PT, R5, R3, 0x2, 0x1f ;  /* 0x0c401f0003057f89 */ /* 0x000e6200000e0000 */
[----:B------:R-:W-:Y:S02]  /*4d50*/  FSEL R106, R79, -INF , !P0 ;  /* 0xff8000004f6a7808 */ /* 0x000fe40004000000 */
[----:B------:R-:W-:Y:S02]  /*4d60*/  ISETP.NE.AND P0, PT, R19, RZ, PT ;  /* 0x000000ff1300720c */ /* 0x000fe40003f05270 */
[----:B------:R-:W-:-:S02]  /*4d70*/  ISETP.GT.AND P5, PT, R0, 0x58, !P5 ;  /* 0x000000580000780c */ /* 0x000fc40006fa4270 */
[----:B------:R-:W-:Y:S02]  /*4d80*/  ISETP.GT.AND P0, PT, R0, 0x28, !P0 ;  /* 0x000000280000780c */ /* 0x000fe40004704270 */
[C---:B------:R-:W-:Y:S02]  /*4d90*/  ISETP.LT.OR P6, PT, R2.reuse, 0x52, P6 ;  /* 0x000000520200780c */ /* 0x040fe400037c1670 */
[----:B------:R-:W-:Y:S02]  /*4da0*/  ISETP.LT.OR P0, PT, R2, 0x29, P0 ;  /* 0x000000290200780c */ /* 0x000fe40000701670 */
[----:B------:R-:W-:Y:S02]  /*4db0*/  ISETP.GT.AND P4, PT, R0, 0x59, !P4 ;  /* 0x000000590000780c */ /* 0x000fe40006784270 */
[----:B------:R-:W-:Y:S02]  /*4dc0*/  FSEL R105, R58, -INF , !P0 ;  /* 0xff8000003a697808 */ /* 0x000fe40004000000 */
[----:B------:R-:W-:-:S02]  /*4dd0*/  ISETP.NE.AND P0, PT, R18, RZ, PT ;  /* 0x000000ff1200720c */ /* 0x000fc40003f05270 */
[----:B------:R-:W-:Y:S02]  /*4de0*/  FSEL R157, R75, -INF , !P6 ;  /* 0xff8000004b9d7808 */ /* 0x000fe40007000000 */
[----:B------:R-:W-:Y:S02]  /*4df0*/  ISETP.GT.AND P0, PT, R0, 0x29, !P0 ;  /* 0x000000290000780c */ /* 0x000fe40004704270 */
[C---:B------:R-:W-:Y:S02]  /*4e00*/  ISETP.LT.OR P5, PT, R2.reuse, 0x59, P5 ;  /* 0x000000590200780c */ /* 0x040fe40002fa1670 */
[C---:B------:R-:W-:Y:S02]  /*4e10*/  ISETP.LT.OR P0, PT, R2.reuse, 0x2a, P0 ;  /* 0x0000002a0200780c */ /* 0x040fe40000701670 */
[----:B------:R-:W-:Y:S02]  /*4e20*/  ISETP.LT.OR P4, PT, R2, 0x5a, P4 ;  /* 0x0000005a0200780c */ /* 0x000fe40002781670 */
[----:B------:R-:W-:-:S02]  /*4e30*/  FSEL R107, R59, -INF , !P0 ;  /* 0xff8000003b6b7808 */ /* 0x000fc40004000000 */
[----:B------:R-:W-:Y:S02]  /*4e40*/  ISETP.NE.AND P0, PT, R17, RZ, PT ;  /* 0x000000ff1100720c */ /* 0x000fe40003f05270 */
[----:B------:R-:W-:Y:S02]  /*4e50*/  FSEL R160, R62, -INF , !P5 ;  /* 0xff8000003ea07808 */ /* 0x000fe40006800000 */
[----:B------:R-:W-:Y:S02]  /*4e60*/  ISETP.GT.AND P0, PT, R0, 0x30, !P0 ;  /* 0x000000300000780c */ /* 0x000fe40004704270 */
[----:B------:R-:W-:Y:S02]  /*4e70*/  FSEL R159, R63, -INF , !P4 ;  /* 0xff8000003f9f7808 */ /* 0x000fe40006000000 */
[----:B------:R-:W-:Y:S02]  /*4e80*/  ISETP.LT.OR P0, PT, R2, 0x31, P0 ;  /* 0x000000310200780c */ /* 0x000fe40000701670 */
[----:B------:R-:W-:-:S02]  /*4e90*/  IADD3 R212, R212, -0x2, RZ ;  /* 0xfffffffed4d47810 */ /* 0x000fc40007ffe0ff */
[----:B------:R-:W-:Y:S02]  /*4ea0*/  FSEL R137, R50, -INF , !P0 ;  /* 0xff80000032897808 */ /* 0x000fe40004000000 */
[----:B------:R-:W-:Y:S02]  /*4eb0*/  ISETP.NE.AND P0, PT, R16, RZ, PT ;  /* 0x000000ff1000720c */ /* 0x000fe40003f05270 */
[----:B------:R-:W-:Y:S02]  /*4ec0*/  LDSM.16.MT88.4 R16, [R192] ;  /* 0x00000000c010783b */ /* 0x000fe40000004200 */
        /* <DEDUP_REMOVED lines=33> */
[----:B------:R-:W-:-:S04]  /*50e0*/  ISETP.GT.AND P0, PT, R0, RZ, !P0 ;  /* 0x000000ff0000720c */ /* 0x000fc80004704270 */
[----:B------:R-:W-:-:S04]  /*50f0*/  ISETP.LT.OR P0, PT, R2, 0x1, P0 ;  /* 0x000000010200780c */ /* 0x000fc80000701670 */
        /* <DEDUP_REMOVED lines=25> */
[----:B------:R-:W-:Y:S02]  /*5290*/  FMNMX.FTZ R2, R157, R0, !PT ;  /* 0x000000009d027209 */ /* 0x000fe40007810000 */
[----:B-1----:R-:W-:Y:S02]  /*52a0*/  FMNMX.FTZ R0, R3, R5, !PT ;  /* 0x0000000503007209 */ /* 0x002fe40007810000 */
[----:B------:R-:W-:-:S03]  /*52b0*/  FMNMX.FTZ R2, R160, R2, !PT ;  /* 0x00000002a0027209 */ /* 0x000fc60007810000 */
[----:B------:R-:W1:Y:S01]  /*52c0*/  SHFL.BFLY PT, R4, R0, 0x1, 0x1f ;  /* 0x0c201f0000047f89 */ /* 0x000e6200000e0000 */
[----:B------:R-:W-:-:S05]  /*52d0*/  FMNMX.FTZ R2, R159, R2, !PT ;  /* 0x000000029f027209 */ /* 0x000fca0007810000 */
[----:B------:R-:W2:Y:S01]  /*52e0*/  SHFL.BFLY PT, R3, R2, 0x2, 0x1f ;  /* 0x0c401f0002037f89 */ /* 0x000ea200000e0000 */
[----:B-1----:R-:W-:-:S04]  /*52f0*/  FMNMX.FTZ R108, R0, R4, !PT ;  /* 0x00000004006c7209 */ /* 0x002fc80007810000 */
[----:B------:R-:W-:Y:S02]  /*5300*/  FSETP.NEU.FTZ.AND P0, PT, R108, -INF , PT ;  /* 0xff8000006c00780b */ /* 0x000fe40003f1d000 */
[----:B--2---:R-:W-:Y:S01]  /*5310*/  FMNMX.FTZ R3, R2, R3, !PT ;  /* 0x0000000302037209 */ /* 0x004fe20007810000 */
[----:B------:R-:W-:-:S04]  /*5320*/  FMUL.FTZ R2, R108, c[0x0][0x2d0] ;  /* 0x0000b4006c027a20 */ /* 0x000fc80000410000 */
[----:B------:R-:W1:Y:S01]  /*5330*/  SHFL.BFLY PT, R4, R3, 0x1, 0x1f ;  /* 0x0c201f0003047f89 */ /* 0x000e6200000e0000 */
[----:B------:R-:W-:-:S05]  /*5340*/  FSEL R2, R2, RZ, P0 ;  /* 0x000000ff02027208 */ /* 0x000fca0000000000 */
[--C-:B------:R-:W-:Y:S02]  /*5350*/  FFMA.FTZ R0, R26, c[0x0][0x2d0], -R2.reuse ;  /* 0x0000b4001a007a23 */ /* 0x100fe40000010802 */
[----:B------:R-:W-:Y:S02]  /*5360*/  LDSM.16.MT88.4 R24, [R207] ;  /* 0x00000000cf18783b */ /* 0x000fe40000004200 */
[----:B------:R2:W-:Y:S01]  /*5370*/  MUFU.EX2 R242, R0 ;  /* 0x0000000000f27308 */ /* 0x0005e20000000800 */
[----:B-1----:R-:W-:Y:S01]  /*5380*/  FMNMX.FTZ R4, R3, R4, !PT ;  /* 0x0000000403047209 */ /* 0x002fe20007810000 */
[--C-:B------:R-:W-:Y:S02]  /*5390*/  FFMA.FTZ R3, R34, c[0x0][0x2d0], -R2.reuse ;  /* 0x0000b40022037a23 */ /* 0x100fe40000010802 */
[----:B--2---:R-:W-:Y:S01]  /*53a0*/  FFMA.FTZ R0, R28, c[0x0][0x2d0], -R2 ;  /* 0x0000b4001c007a23 */ /* 0x004fe20000010802 */
[----:B------:R-:W-:-:S03]  /*53b0*/  FSETP.NEU.FTZ.AND P0, PT, R4, -INF , PT ;  /* 0xff8000000400780b */ /* 0x000fc60003f1d000 */
[----:B------:R-:W-:Y:S01]  /*53c0*/  MUFU.EX2 R239, R3 ;  /* 0x0000000300ef7308 */ /* 0x000fe20000000800 */
[----:B------:R-:W1:Y:S07]  /*53d0*/  LDSM.16.MT88.4 R28, [R188+0x3000] ;  /* 0x00300000bc1c783b */ /* 0x000e6e0000004200 */
[----:B------:R2:W-:Y:S02]  /*53e0*/  MUFU.EX2 R238, R0 ;  /* 0x0000000000ee7308 */ /* 0x0005e40000000800 */
[----:B--2---:R-:W-:-:S06]  /*53f0*/  FFMA.FTZ R0, R32, c[0x0][0x2d0], -R2 ;  /* 0x0000b40020007a23 */ /* 0x004fcc0000010802 */
[----:B------:R2:W3:Y:S02]  /*5400*/  MUFU.EX2 R241, R0 ;  /* 0x0000000000f17308 */ /* 0x0004e40000000800 */
[----:B--2---:R-:W-:Y:S01]  /*5410*/  FMUL.FTZ R0, R4, c[0x0][0x2d0] ;  /* 0x0000b40004007a20 */ /* 0x004fe20000410000 */
[----:B---3--:R-:W-:-:S04]  /*5420*/  F2FP.BF16.PACK_AB R10, R239, R241 ;  /* 0x000000f1ef0a723e */ /* 0x008fc800000010ff */
[----:B------:R-:W-:-:S05]  /*5430*/  FSEL R0, R0, RZ, P0 ;  /* 0x000000ff00007208 */ /* 0x000fca0000000000 */
[----:B------:R-:W-:-:S04]  /*5440*/  FFMA.FTZ R3, R6, c[0x0][0x2d0], -R0 ;  /* 0x0000b40006037a23 */ /* 0x000fc80000010800 */
[----:B------:R2:W-:Y:S02]  /*5450*/  MUFU.EX2 R235, R3 ;  /* 0x0000000300eb7308 */ /* 0x0005e40000000800 */
[----:B--2---:R-:W-:-:S06]  /*5460*/  FFMA.FTZ R3, R7, c[0x0][0x2d0], -R0 ;  /* 0x0000b40007037a23 */ /* 0x004fcc0000010800 */
[----:B------:R2:W3:Y:S02]  /*5470*/  MUFU.EX2 R7, R3 ;  /* 0x0000000300077308 */ /* 0x0004e40000000800 */
[----:B--2---:R-:W-:Y:S01]  /*5480*/  FFMA.FTZ R3, R8, c[0x0][0x2d0], -R0 ;  /* 0x0000b40008037a23 */ /* 0x004fe20000010800 */
[----:B------:R-:W-:-:S05]  /*5490*/  F2FP.BF16.PACK_AB R8, R238, R242 ;  /* 0x000000f2ee08723e */ /* 0x000fca00000010ff */
[----:B------:R2:W4:Y:S02]  /*54a0*/  MUFU.EX2 R237, R3 ;  /* 0x0000000300ed7308 */ /* 0x0005240000000800 */
[----:B--2---:R-:W-:Y:S01]  /*54b0*/  FFMA.FTZ R3, R9, c[0x0][0x2d0], -R0 ;  /* 0x0000b40009037a23 */ /* 0x004fe20000010800 */
[----:B---3--:R-:W-:Y:S01]  /*54c0*/  F2FP.BF16.PACK_AB R9, R7, R235 ;  /* 0x000000eb0709723e */ /* 0x008fe200000010ff */
[----:B------:R-:W-:-:S04]  /*54d0*/  FADD.FTZ R7, R235, R7 ;  /* 0x00000007eb077221 */ /* 0x000fc80000010000 */
[----:B------:R-:W2:Y:S01]  /*54e0*/  MUFU.EX2 R236, R3 ;  /* 0x0000000300ec7308 */ /* 0x000ea20000000800 */
[----:B----4-:R-:W-:Y:S01]  /*54f0*/  FADD.FTZ R7, R237, R7 ;  /* 0x00000007ed077221 */ /* 0x010fe20000010000 */
[C---:B--2---:R-:W-:Y:S01]  /*5500*/  F2FP.BF16.PACK_AB R11, R236.reuse, R237 ;  /* 0x000000edec0b723e */ /* 0x044fe200000010ff */
[----:B------:R-:W-:Y:S02]  /*5510*/  FFMA.FTZ R3, R35, c[0x0][0x2d0], -R2 ;  /* 0x0000b40023037a23 */ /* 0x000fe40000010802 */
[----:B------:R-:W-:-:S03]  /*5520*/  FADD.FTZ R7, R236, R7 ;  /* 0x00000007ec077221 */ /* 0x000fc60000010000 */
[----:B------:R2:W-:Y:S01]  /*5530*/  MUFU.EX2 R6, R3 ;  /* 0x0000000300067308 */ /* 0x0005e20000000800 */
[C---:B------:R-:W-:Y:S08]  /*5540*/  HMMA.16816.F32.BF16 R44, R8.reuse, R12, RZ ;  /* 0x0000000c082c723c */ /* 0x040ff000000418ff */
[----:B------:R-:W-:Y:S01]  /*5550*/  HMMA.16816.F32.BF16 R36, R8, R14, RZ ;  /* 0x0000000e0824723c */ /* 0x000fe200000418ff */
[----:B------:R-:W3:Y:S01]  /*5560*/  LDSM.16.MT88.4 R12, [R191+0x3000] ;  /* 0x00300000bf0c783b */ /* 0x000ee20000004200 */
[----:B--2---:R-:W-:-:S06]  /*5570*/  FFMA.FTZ R3, R64, c[0x0][0x2d0], -R2 ;  /* 0x0000b40040037a23 */ /* 0x004fcc0000010802 */
[C---:B------:R-:W-:Y:S01]  /*5580*/  HMMA.16816.F32.BF16 R52, R8.reuse, R20, RZ ;  /* 0x000000140834723c */ /* 0x040fe200000418ff */
[----:B------:R2:W4:Y:S07]  /*5590*/  MUFU.EX2 R233, R3 ;  /* 0x0000000300e97308 */ /* 0x00052e0000000800 */
[C---:B------:R-:W-:Y:S01]  /*55a0*/  HMMA.16816.F32.BF16 R60, R8.reuse, R22, RZ ;  /* 0x00000016083c723c */ /* 0x040fe200000418ff */
[----:B------:R-:W5:Y:S07]  /*55b0*/  LDSM.16.MT88.4 R20, [R192+0x3000] ;  /* 0x00300000c014783b */ /* 0x000f6e0000004200 */
[----:B------:R-:W-:Y:S01]  /*55c0*/  HMMA.16816.F32.BF16 R48, R8, R16, RZ ;  /* 0x000000100830723c */ /* 0x000fe200000418ff */
[----:B--2---:R-:W-:-:S04]  /*55d0*/  FFMA.FTZ R3, R65, c[0x0][0x2d0], -R2 ;  /* 0x0000b40041037a23 */ /* 0x004fc80000010802 */
[----:B------:R2:W-:Y:S03]  /*55e0*/  MUFU.EX2 R234, R3 ;  /* 0x0000000300ea7308 */ /* 0x0005e60000000800 */
[C---:B------:R-:W-:Y:S01]  /*55f0*/  HMMA.16816.F32.BF16 R56, R8.reuse, R18, RZ ;  /* 0x000000120838723c */ /* 0x040fe200000418ff */
[----:B------:R-:W4:Y:S07]  /*5600*/  LDSM.16.MT88.4 R16, [R194+0x3000] ;  /* 0x00300000c210783b */ /* 0x000f2e0000004200 */
[----:B-1----:R-:W-:Y:S01]  /*5610*/  HMMA.16816.F32.BF16 R76, R8, R30, RZ ;  /* 0x0000001e084c723c */ /* 0x002fe200000418ff */
[----:B--2---:R-:W-:-:S07]  /*5620*/  FFMA.FTZ R3, R68, c[0x0][0x2d0], -R2 ;  /* 0x0000b40044037a23 */ /* 0x004fce0000010802 */
[C---:B------:R-:W-:Y:S01]  /*5630*/  HMMA.16816.F32.BF16 R68, R8.reuse, R28, RZ ;  /* 0x0000001c0844723c */ /* 0x040fe200000418ff */
[----:B------:R-:W1:Y:S01]  /*5640*/  LDSM.16.MT88.4 R28, [R188+0x800] ;  /* 0x00080000bc1c783b */ /* 0x000e620000004200 */
[----:B------:R2:W1:Y:S06]  /*5650*/  MUFU.EX2 R232, R3 ;  /* 0x0000000300e87308 */ /* 0x00046c0000000800 */
[C---:B---3--:R-:W-:Y:S08]  /*5660*/  HMMA.16816.F32.BF16 R88, R8.reuse, R12, RZ ;  /* 0x0000000c0858723c */ /* 0x048ff000000418ff */
[----:B------:R-:W-:Y:S01]  /*5670*/  HMMA.16816.F32.BF16 R92, R8, R14, RZ ;  /* 0x0000000e085c723c */ /* 0x000fe200000418ff */
[----:B------:R-:W3:Y:S01]  /*5680*/  LDSM.16.MT88.4 R12, [R191+0x800] ;  /* 0x00080000bf0c783b */ /* 0x000ee20000004200 */
[----:B--2---:R-:W-:-:S04]  /*5690*/  FFMA.FTZ R3, R40, c[0x0][0x2d0], -R0 ;  /* 0x0000b40028037a23 */ /* 0x004fc80000010800 */
[----:B------:R2:W-:Y:S02]  /*56a0*/  MUFU.EX2 R231, R3 ;  /* 0x0000000300e77308 */ /* 0x0005e40000000800 */
[C---:B------:R-:W-:Y:S08]  /*56b0*/  HMMA.16816.F32.BF16 R32, R8.reuse, R24, RZ ;  /* 0x000000180820723c */ /* 0x040ff000000418ff */
[----:B------:R-:W-:Y:S01]  /*56c0*/  HMMA.16816.F32.BF16 R64, R8, R26, RZ ;  /* 0x0000001a0840723c */ /* 0x000fe200000418ff */
[----:B------:R-:W1:Y:S01]  /*56d0*/  LDSM.16.MT88.4 R24, [R192+0x800] ;  /* 0x00080000c018783b */ /* 0x000e620000004200 */
[----:B--2---:R-:W-:-:S06]  /*56e0*/  FFMA.FTZ R3, R42, c[0x0][0x2d0], -R0 ;  /* 0x0000b4002a037a23 */ /* 0x004fcc0000010800 */
[C---:B-----5:R-:W-:Y:S01]  /*56f0*/  HMMA.16816.F32.BF16 R80, R8.reuse, R20, RZ ;  /* 0x000000140850723c */ /* 0x060fe200000418ff */
[----:B------:R2:W5:Y:S07]  /*5700*/  MUFU.EX2 R222, R3 ;  /* 0x0000000300de7308 */ /* 0x00056e0000000800 */
[C---:B------:R-:W-:Y:S01]  /*5710*/  HMMA.16816.F32.BF16 R84, R8.reuse, R22, RZ ;  /* 0x000000160854723c */ /* 0x040fe200000418ff */
[----:B------:R-:W3:Y:S07]  /*5720*/  LDSM.16.MT88.4 R20, [R194+0x800] ;  /* 0x00080000c214783b */ /* 0x000eee0000004200 */
[----:B----4-:R-:W-:Y:S01]  /*5730*/  HMMA.16816.F32.BF16 R96, R8, R16, RZ ;  /* 0x000000100860723c */ /* 0x010fe200000418ff */
[----:B--2---:R-:W-:-:S04]  /*5740*/  FFMA.FTZ R3, R41, c[0x0][0x2d0], -R0 ;  /* 0x0000b40029037a23 */ /* 0x004fc80000010800 */
[----:B------:R2:W-:Y:S03]  /*5750*/  MUFU.EX2 R230, R3 ;  /* 0x0000000300e67308 */ /* 0x0005e60000000800 */
[----:B------:R-:W-:Y:S01]  /*5760*/  HMMA.16816.F32.BF16 R100, R8, R18, RZ ;  /* 0x000000120864723c */ /* 0x000fe200000418ff */
[----:B------:R-:W-:Y:S06]  /*5770*/  LDSM.16.MT88.4 R16, [R188+0x3800] ;  /* 0x00380000bc10783b */ /* 0x000fec0000004200 */
[----:B------:R-:W-:-:S02]  /*5780*/  F2FP.BF16.PACK_AB R8, R233, R6 ;  /* 0x00000006e908723e */ /* 0x000fc400000010ff */
[----:B-1----:R-:W-:Y:S02]  /*5790*/  F2FP.BF16.PACK_AB R10, R232, R234 ;  /* 0x000000eae80a723e */ /* 0x002fe400000010ff */
[----:B-----5:R-:W-:Y:S01]  /*57a0*/  F2FP.BF16.PACK_AB R9, R222, R231 ;  /* 0x000000e7de09723e */ /* 0x020fe200000010ff */
[----:B--2---:R-:W-:-:S04]  /*57b0*/  FFMA.FTZ R3, R43, c[0x0][0x2d0], -R0 ;  /* 0x0000b4002b037a23 */ /* 0x004fc80000010800 */
[----:B------:R-:W1:Y:S02]  /*57c0*/  MUFU.EX2 R221, R3 ;  /* 0x0000000300dd7308 */ /* 0x000e640000000800 */
[----:B-1----:R-:W-:Y:S01]  /*57d0*/  F2FP.BF16.PACK_AB R11, R221, R230 ;  /* 0x000000e6dd0b723e */ /* 0x002fe200000010ff */
[----:B------:R-:W-:-:S05]  /*57e0*/  FFMA.FTZ R3, R109, c[0x0][0x2d0], -R2 ;  /* 0x0000b4006d037a23 */ /* 0x000fca0000010802 */
[----:B------:R1:W-:Y:S01]  /*57f0*/  MUFU.EX2 R220, R3 ;  /* 0x0000000300dc7308 */ /* 0x0003e20000000800 */
[C---:B------:R-:W-:Y:S08]  /*5800*/  HMMA.16816.F32.BF16 R112, R8.reuse, R28, R52 ;  /* 0x0000001c0870723c */ /* 0x040ff00000041834 */
[----:B------:R-:W-:Y:S01]  /*5810*/  HMMA.16816.F32.BF16 R132, R8, R30, R60 ;  /* 0x0000001e0884723c */ /* 0x000fe2000004183c */
[----:B------:R-:W2:Y:S01]  /*5820*/  LDSM.16.MT88.4 R28, [R192+0x3800] ;  /* 0x00380000c01c783b */ /* 0x000ea20000004200 */
[----:B-1----:R-:W-:-:S06]  /*5830*/  FFMA.FTZ R3, R110, c[0x0][0x2d0], -R2 ;  /* 0x0000b4006e037a23 */ /* 0x002fcc0000010802 */
[C---:B---3--:R-:W-:Y:S01]  /*5840*/  HMMA.16816.F32.BF16 R72, R8.reuse, R12, R44 ;  /* 0x0000000c0848723c */ /* 0x048fe2000004182c */
[----:B------:R1:W3:Y:S07]  /*5850*/  MUFU.EX2 R219, R3 ;  /* 0x0000000300db7308 */ /* 0x0002ee0000000800 */
[C---:B------:R-:W-:Y:S01]  /*5860*/  HMMA.16816.F32.BF16 R52, R8.reuse, R14, R36 ;  /* 0x0000000e0834723c */ /* 0x040fe20000041824 */
[----:B------:R-:W4:Y:S07]  /*5870*/  LDSM.16.MT88.4 R12, [R194+0x3800] ;  /* 0x00380000c20c783b */ /* 0x000f2e0000004200 */
[----:B------:R-:W-:Y:S01]  /*5880*/  HMMA.16816.F32.BF16 R116, R8, R24, R48 ;  /* 0x000000180874723c */ /* 0x000fe20000041830 */
[----:B-1----:R-:W-:-:S04]  /*5890*/  FFMA.FTZ R3, R111, c[0x0][0x2d0], -R2 ;  /* 0x0000b4006f037a23 */ /* 0x002fc80000010802 */
[----:B------:R1:W-:Y:S03]  /*58a0*/  MUFU.EX2 R218, R3 ;  /* 0x0000000300da7308 */ /* 0x0003e60000000800 */
[C---:B------:R-:W-:Y:S01]  /*58b0*/  HMMA.16816.F32.BF16 R128, R8.reuse, R26, R56 ;  /* 0x0000001a0880723c */ /* 0x040fe20000041838 */
[----:B------:R-:W5:Y:S07]  /*58c0*/  LDSM.16.MT88.4 R24, [R191+0x3800] ;  /* 0x00380000bf18783b */ /* 0x000f6e0000004200 */
[----:B------:R-:W-:Y:S01]  /*58d0*/  HMMA.16816.F32.BF16 R40, R8, R20, R32 ;  /* 0x000000140828723c */ /* 0x000fe20000041820 */
[----:B------:R-:W-:Y:S01]  /*58e0*/  LDSM.16.MT88.4 R32, [R188+0x1000] ;  /* 0x00100000bc20783b */ /* 0x000fe20000004200 */
[----:B-1----:R-:W-:-:S06]  /*58f0*/  FFMA.FTZ R3, R136, c[0x0][0x2d0], -R2 ;  /* 0x0000b40088037a23 */ /* 0x002fcc0000010802 */
[C---:B------:R-:W-:Y:S01]  /*5900*/  HMMA.16816.F32.BF16 R44, R8.reuse, R22, R64 ;  /* 0x00000016082c723c */ /* 0x040fe20000041840 */
[----:B------:R-:W1:Y:S01]  /*5910*/  LDSM.16.MT88.4 R20, [R191+0x1000] ;  /* 0x00100000bf14783b */ /* 0x000e620000004200 */
[----:B------:R3:W1:Y:S06]  /*5920*/  MUFU.EX2 R217, R3 ;  /* 0x0000000300d97308 */ /* 0x00066c0000000800 */
[C---:B--2---:R-:W-:Y:S08]  /*5930*/  HMMA.16816.F32.BF16 R56, R8.reuse, R28, R80 ;  /* 0x0000001c0838723c */ /* 0x044ff00000041850 */
[----:B------:R-:W-:Y:S01]  /*5940*/  HMMA.16816.F32.BF16 R60, R8, R30, R84 ;  /* 0x0000001e083c723c */ /* 0x000fe20000041854 */
[----:B------:R-:W-:Y:S01]  /*5950*/  LDSM.16.MT88.4 R28, [R192+0x1000] ;  /* 0x00100000c01c783b */ /* 0x000fe20000004200 */
[----:B---3--:R-:W-:-:S04]  /*5960*/  FFMA.FTZ R3, R104, c[0x0][0x2d0], -R0 ;  /* 0x0000b40068037a23 */ /* 0x008fc80000010800 */
[----:B------:R2:W-:Y:S02]  /*5970*/  MUFU.EX2 R216, R3 ;  /* 0x0000000300d87308 */ /* 0x0005e40000000800 */
[C---:B----4-:R-:W-:Y:S08]  /*5980*/  HMMA.16816.F32.BF16 R80, R8.reuse, R12, R96 ;  /* 0x0000000c0850723c */ /* 0x050ff00000041860 */
[----:B------:R-:W-:Y:S01]  /*5990*/  HMMA.16816.F32.BF16 R84, R8, R14, R100 ;  /* 0x0000000e0854723c */ /* 0x000fe20000041864 */
[----:B------:R-:W3:Y:S01]  /*59a0*/  LDSM.16.MT88.4 R12, [R194+0x1000] ;  /* 0x00100000c20c783b */ /* 0x000ee20000004200 */
[----:B--2---:R-:W-:-:S06]  /*59b0*/  FFMA.FTZ R3, R106, c[0x0][0x2d0], -R0 ;  /* 0x0000b4006a037a23 */ /* 0x004fcc0000010800 */
[C---:B------:R-:W-:Y:S01]  /*59c0*/  HMMA.16816.F32.BF16 R48, R8.reuse, R18, R76 ;  /* 0x000000120830723c */ /* 0x040fe2000004184c */
[----:B------:R2:W4:Y:S07]  /*59d0*/  MUFU.EX2 R215, R3 ;  /* 0x0000000300d77308 */ /* 0x00052e0000000800 */
[C---:B------:R-:W-:Y:S01]  /*59e0*/  HMMA.16816.F32.BF16 R36, R8.reuse, R16, R68 ;  /* 0x000000100824723c */ /* 0x040fe20000041844 */
[----:B------:R-:W3:Y:S07]  /*59f0*/  LDSM.16.MT88.4 R16, [R188+0x4000] ;  /* 0x00400000bc10783b */ /* 0x000eee0000004200 */
[----:B-----5:R-:W-:Y:S01]  /*5a00*/  HMMA.16816.F32.BF16 R64, R8, R24, R88 ;  /* 0x000000180840723c */ /* 0x020fe20000041858 */
[----:B--2---:R-:W-:-:S04]  /*5a10*/  FFMA.FTZ R3, R105, c[0x0][0x2d0], -R0 ;  /* 0x0000b40069037a23 */ /* 0x004fc80000010800 */
[----:B------:R2:W-:Y:S03]  /*5a20*/  MUFU.EX2 R214, R3 ;  /* 0x0000000300d67308 */ /* 0x0005e60000000800 */
[----:B------:R-:W-:Y:S01]  /*5a30*/  HMMA.16816.F32.BF16 R76, R8, R26, R92 ;  /* 0x0000001a084c723c */ /* 0x000fe2000004185c */
[----:B------:R-:W5:Y:S06]  /*5a40*/  LDSM.16.MT88.4 R24, [R192+0x4000] ;  /* 0x00400000c018783b */ /* 0x000f6c0000004200 */
[----:B------:R-:W-:-:S02]  /*5a50*/  F2FP.BF16.PACK_AB R8, R219, R220 ;  /* 0x000000dcdb08723e */ /* 0x000fc400000010ff */
[----:B-1----:R-:W-:Y:S02]  /*5a60*/  F2FP.BF16.PACK_AB R10, R217, R218 ;  /* 0x000000dad90a723e */ /* 0x002fe400000010ff */
[----:B----4-:R-:W-:Y:S01]  /*5a70*/  F2FP.BF16.PACK_AB R9, R215, R216 ;  /* 0x000000d8d709723e */ /* 0x010fe200000010ff */
        /* <DEDUP_REMOVED lines=16> */
[C---:B------:R-:W-:Y:S08]  /*5b80*/  HMMA.16816.F32.BF16 R100, R8.reuse, R34, R132 ;  /* 0x000000220864723c */ /* 0x040ff00000041884 */
[----:B------:R-:W-:Y:S01]  /*5b90*/  HMMA.16816.F32.BF16 R40, R8, R18, R48 ;  /* 0x000000120828723c */ /* 0x000fe20000041830 */
[----:B-1----:R-:W-:-:S07]  /*5ba0*/  FFMA.FTZ R3, R144, c[0x0][0x2d0], -R2 ;  /* 0x0000b40090037a23 */ /* 0x002fce0000010802 */
[C---:B-----5:R-:W-:Y:S01]  /*5bb0*/  HMMA.16816.F32.BF16 R32, R8.reuse, R24, R56 ;  /* 0x000000180820723c */ /* 0x060fe20000041838 */
[----:B------:R1:W5:Y:S07]  /*5bc0*/  MUFU.EX2 R142, R3 ;  /* 0x00000003008e7308 */ /* 0x00036e0000000800 */
[C---:B------:R-:W-:Y:S01]  /*5bd0*/  HMMA.16816.F32.BF16 R44, R8.reuse, R26, R60 ;  /* 0x0000001a082c723c */ /* 0x040fe2000004183c */
[----:B------:R-:W3:Y:S07]  /*5be0*/  LDSM.16.MT88.4 R24, [R192+0x1800] ;  /* 0x00180000c018783b */ /* 0x000eee0000004200 */
[----:B--2---:R-:W-:Y:S01]  /*5bf0*/  HMMA.16816.F32.BF16 R48, R8, R20, R64 ;  /* 0x000000140830723c */ /* 0x004fe20000041840 */
[----:B-1----:R-:W-:-:S04]  /*5c00*/  FFMA.FTZ R3, R137, c[0x0][0x2d0], -R0 ;  /* 0x0000b40089037a23 */ /* 0x002fc80000010800 */
[----:B------:R1:W-:Y:S03]  /*5c10*/  MUFU.EX2 R141, R3 ;  /* 0x00000003008d7308 */ /* 0x0003e60000000800 */
[C---:B------:R-:W-:Y:S01]  /*5c20*/  HMMA.16816.F32.BF16 R56, R8.reuse, R22, R76 ;  /* 0x000000160838723c */ /* 0x040fe2000004184c */
[----:B------:R-:W2:Y:S07]  /*5c30*/  LDSM.16.MT88.4 R20, [R191+0x1800] ;  /* 0x00180000bf14783b */ /* 0x000eae0000004200 */
[----:B------:R-:W-:Y:S01]  /*5c40*/  HMMA.16816.F32.BF16 R96, R8, R28, R116 ;  /* 0x0000001c0860723c */ /* 0x000fe20000041874 */
[----:B------:R-:W-:Y:S01]  /*5c50*/  LDSM.16.MT88.4 R116, [R188+0x2800] ;  /* 0x00280000bc74783b */ /* 0x000fe20000004200 */
[----:B-1----:R-:W-:-:S06]  /*5c60*/  FFMA.FTZ R3, R139, c[0x0][0x2d0], -R0 ;  /* 0x0000b4008b037a23 */ /* 0x002fcc0000010800 */
[C---:B------:R-:W-:Y:S01]  /*5c70*/  HMMA.16816.F32.BF16 R104, R8.reuse, R30, R128 ;  /* 0x0000001e0868723c */ /* 0x040fe20000041880 */
[----:B------:R-:W1:Y:S01]  /*5c80*/  LDSM.16.MT88.4 R28, [R188+0x1800] ;  /* 0x00180000bc1c783b */ /* 0x000e620000004200 */
[----:B------:R3:W2:Y:S06]  /*5c90*/  MUFU.EX2 R139, R3 ;  /* 0x00000003008b7308 */ /* 0x0006ac0000000800 */
[C---:B----4-:R-:W-:Y:S08]  /*5ca0*/  HMMA.16816.F32.BF16 R52, R8.reuse, R12, R80 ;  /* 0x0000000c0834723c */ /* 0x050ff00000041850 */
[----:B------:R-:W-:Y:S01]  /*5cb0*/  HMMA.16816.F32.BF16 R60, R8, R14, R84 ;  /* 0x0000000e083c723c */ /* 0x000fe20000041854 */
[----:B------:R-:W4:Y:S01]  /*5cc0*/  LDSM.16.MT88.4 R12, [R194+0x1800] ;  /* 0x00180000c20c783b */ /* 0x000f220000004200 */
[----:B---3--:R-:W-:-:S04]  /*5cd0*/  FFMA.FTZ R3, R138, c[0x0][0x2d0], -R0 ;  /* 0x0000b4008a037a23 */ /* 0x008fc80000010800 */
[----:B------:R3:W-:Y:S02]  /*5ce0*/  MUFU.EX2 R137, R3 ;  /* 0x0000000300897308 */ /* 0x0007e40000000800 */
[----:B------:R-:W-:Y:S01]  /*5cf0*/  HMMA.16816.F32.BF16 R36, R8, R16, R36 ;  /* 0x000000100824723c */ /* 0x000fe20000041824 */
[----:B------:R-:W1:Y:S06]  /*5d00*/  LDSM.16.MT88.4 R16, [R188+0x4800] ;  /* 0x00480000bc10783b */ /* 0x000e6c0000004200 */
[----:B------:R-:W-:Y:S02]  /*5d10*/  F2FP.BF16.PACK_AB R8, R185, R186 ;  /* 0x000000bab908723e */ /* 0x000fe400000010ff */
[----:B-----5:R-:W-:-:S02]  /*5d20*/  F2FP.BF16.PACK_AB R10, R142, R143 ;  /* 0x0000008f8e0a723e */ /* 0x020fc400000010ff */
[----:B--2---:R-:W-:Y:S01]  /*5d30*/  F2FP.BF16.PACK_AB R9, R139, R141 ;  /* 0x0000008d8b09723e */ /* 0x004fe200000010ff */
[----:B---3--:R-:W-:-:S04]  /*5d40*/  FFMA.FTZ R3, R140, c[0x0][0x2d0], -R0 ;  /* 0x0000b4008c037a23 */ /* 0x008fc80000010800 */
[----:B------:R2:W3:Y:S02]  /*5d50*/  MUFU.EX2 R136, R3 ;  /* 0x0000000300887308 */ /* 0x0004e40000000800 */
[----:B--2---:R-:W-:Y:S01]  /*5d60*/  FFMA.FTZ R3, R149, c[0x0][0x2d0], -R2 ;  /* 0x0000b40095037a23 */ /* 0x004fe20000010802 */
[----:B---3--:R-:W-:-:S05]  /*5d70*/  F2FP.BF16.PACK_AB R11, R136, R137 ;  /* 0x00000089880b723e */ /* 0x008fca00000010ff */
[----:B------:R2:W-:Y:S02]  /*5d80*/  MUFU.EX2 R135, R3 ;  /* 0x0000000300877308 */ /* 0x0005e40000000800 */
[C---:B------:R-:W-:Y:S08]  /*5d90*/  HMMA.16816.F32.BF16 R76, R8.reuse, R24, R96 ;  /* 0x00000018084c723c */ /* 0x040ff00000041860 */
[----:B------:R-:W-:Y:S01]  /*5da0*/  HMMA.16816.F32.BF16 R96, R8, R20, R92 ;  /* 0x000000140860723c */ /* 0x000fe2000004185c */
[----:B--2---:R-:W-:-:S04]  /*5db0*/  FFMA.FTZ R3, R150, c[0x0][0x2d0], -R2 ;  /* 0x0000b40096037a23 */ /* 0x004fc80000010802 */
[----:B------:R2:W3:Y:S03]  /*5dc0*/  MUFU.EX2 R134, R3 ;  /* 0x0000000300867308 */ /* 0x0004e60000000800 */
[C---:B-1----:R-:W-:Y:S08]  /*5dd0*/  HMMA.16816.F32.BF16 R112, R8.reuse, R28, R112 ;  /* 0x0000001c0870723c */ /* 0x042ff00000041870 */
[----:B------:R-:W-:Y:S01]  /*5de0*/  HMMA.16816.F32.BF16 R100, R8, R30, R100 ;  /* 0x0000001e0864723c */ /* 0x000fe20000041864 */
[----:B------:R-:W1:Y:S01]  /*5df0*/  LDSM.16.MT88.4 R28, [R192+0x4800] ;  /* 0x00480000c01c783b */ /* 0x000e620000004200 */
[----:B--2---:R-:W-:-:S06]  /*5e00*/  FFMA.FTZ R3, R151, c[0x0][0x2d0], -R2 ;  /* 0x0000b40097037a23 */ /* 0x004fcc0000010802 */
[C---:B------:R-:W-:Y:S01]  /*5e10*/  HMMA.16816.F32.BF16 R92, R8.reuse, R22, R88 ;  /* 0x00000016085c723c */ /* 0x040fe20000041858 */
[----:B------:R-:W2:Y:S01]  /*5e20*/  LDSM.16.MT88.4 R20, [R191+0x4800] ;  /* 0x00480000bf14783b */ /* 0x000ea20000004200 */
[----:B------:R5:W-:Y:S06]  /*5e30*/  MUFU.EX2 R133, R3 ;  /* 0x0000000300857308 */ /* 0x000bec0000000800 */
[C---:B----4-:R-:W-:Y:S08]  /*5e40*/  HMMA.16816.F32.BF16 R84, R8.reuse, R12, R72 ;  /* 0x0000000c0854723c */ /* 0x050ff00000041848 */
[----:B------:R-:W-:Y:S01]  /*5e50*/  HMMA.16816.F32.BF16 R88, R8, R14, R68 ;  /* 0x0000000e0858723c */ /* 0x000fe20000041844 */
[----:B------:R-:W4:Y:S01]  /*5e60*/  LDSM.16.MT88.4 R12, [R194+0x4800] ;  /* 0x00480000c20c783b */ /* 0x000f220000004200 */
[----:B-----5:R-:W-:-:S04]  /*5e70*/  FFMA.FTZ R3, R156, c[0x0][0x2d0], -R2 ;  /* 0x0000b4009c037a23 */ /* 0x020fc80000010802 */
[----:B------:R5:W1:Y:S02]  /*5e80*/  MUFU.EX2 R132, R3 ;  /* 0x0000000300847308 */ /* 0x000a640000000800 */
[C---:B------:R-:W-:Y:S08]  /*5e90*/  HMMA.16816.F32.BF16 R80, R8.reuse, R16, R36 ;  /* 0x000000100850723c */ /* 0x040ff00000041824 */
[----:B------:R-:W-:Y:S01]  /*5ea0*/  HMMA.16816.F32.BF16 R72, R8, R18, R40 ;  /* 0x000000120848723c */ /* 0x000fe20000041828 */
[----:B------:R-:W3:Y:S01]  /*5eb0*/  LDSM.16.MT88.4 R16, [R188+0x2000] ;  /* 0x00200000bc10783b */ /* 0x000ee20000004200 */
[----:B-----5:R-:W-:-:S06]  /*5ec0*/  FFMA.FTZ R3, R145, c[0x0][0x2d0], -R0 ;  /* 0x0000b40091037a23 */ /* 0x020fcc0000010800 */
[C---:B-1----:R-:W-:Y:S01]  /*5ed0*/  HMMA.16816.F32.BF16 R36, R8.reuse, R30, R44 ;  /* 0x0000001e0824723c */ /* 0x042fe2000004182c */
[----:B------:R1:W-:Y:S07]  /*5ee0*/  MUFU.EX2 R131, R3 ;  /* 0x0000000300837308 */ /* 0x0003ee0000000800 */
[C---:B--2---:R-:W-:Y:S08]  /*5ef0*/  HMMA.16816.F32.BF16 R40, R8.reuse, R20, R48 ;  /* 0x000000140828723c */ /* 0x044ff00000041830 */
[----:B------:R-:W-:Y:S01]  /*5f00*/  HMMA.16816.F32.BF16 R104, R8, R26, R104 ;  /* 0x0000001a0868723c */ /* 0x000fe20000041868 */
[----:B------:R-:W-:Y:S01]  /*5f10*/  LDSM.16.MT88.4 R24, [R191+0x2000] ;  /* 0x00200000bf18783b */ /* 0x000fe20000004200 */
[----:B-1----:R-:W-:-:S04]  /*5f20*/  FFMA.FTZ R3, R147, c[0x0][0x2d0], -R0 ;  /* 0x0000b40093037a23 */ /* 0x002fc80000010800 */
[----:B------:R1:W2:Y:S02]  /*5f30*/  MUFU.EX2 R130, R3 ;  /* 0x0000000300827308 */ /* 0x0002a40000000800 */
[C---:B------:R-:W-:Y:S01]  /*5f40*/  HMMA.16816.F32.BF16 R32, R8.reuse, R28, R32 ;  /* 0x0000001c0820723c */ /* 0x040fe20000041820 */
[----:B------:R-:W5:Y:S07]  /*5f50*/  LDSM.16.MT88.4 R28, [R192+0x2000] ;  /* 0x00200000c01c783b */ /* 0x000f6e0000004200 */
[----:B------:R-:W-:Y:S01]  /*5f60*/  HMMA.16816.F32.BF16 R64, R8, R22, R56 ;  /* 0x000000160840723c */ /* 0x000fe20000041838 */
[----:B------:R-:W-:Y:S01]  /*5f70*/  LDSM.16.MT88.4 R20, [R194+0x2000] ;  /* 0x00200000c214783b */ /* 0x000fe20000004200 */
[----:B-1----:R-:W-:-:S06]  /*5f80*/  FFMA.FTZ R3, R146, c[0x0][0x2d0], -R0 ;  /* 0x0000b40092037a23 */ /* 0x002fcc0000010800 */
[C---:B----4-:R-:W-:Y:S01]  /*5f90*/  HMMA.16816.F32.BF16 R48, R8.reuse, R12, R52 ;  /* 0x0000000c0830723c */ /* 0x050fe20000041834 */
[----:B------:R1:W-:Y:S07]  /*5fa0*/  MUFU.EX2 R129, R3 ;  /* 0x0000000300817308 */ /* 0x0003ee0000000800 */
[----:B------:R-:W-:Y:S01]  /*5fb0*/  HMMA.16816.F32.BF16 R44, R8, R14, R60 ;  /* 0x0000000e082c723c */ /* 0x000fe2000004183c */
[----:B------:R-:W4:Y:S06]  /*5fc0*/  LDSM.16.MT88.4 R12, [R188+0x5000] ;  /* 0x00500000bc0c783b */ /* 0x000f2c0000004200 */
[----:B---3--:R-:W-:-:S02]  /*5fd0*/  F2FP.BF16.PACK_AB R8, R134, R135 ;  /* 0x000000878608723e */ /* 0x008fc400000010ff */
[----:B------:R-:W-:Y:S01]  /*5fe0*/  F2FP.BF16.PACK_AB R10, R132, R133 ;  /* 0x00000085840a723e */ /* 0x000fe200000010ff */
[----:B-1----:R-:W-:Y:S01]  /*5ff0*/  FFMA.FTZ R3, R148, c[0x0][0x2d0], -R0 ;  /* 0x0000b40094037a23 */ /* 0x002fe20000010800 */
[----:B--2---:R-:W-:-:S03]  /*6000*/  F2FP.BF16.PACK_AB R9, R130, R131 ;  /* 0x000000838209723e */ /* 0x004fc600000010ff */
        /* <DEDUP_REMOVED lines=8> */
[C---:B-----5:R-:W-:Y:S01]  /*6090*/  HMMA.16816.F32.BF16 R68, R8.reuse, R28, R76 ;  /* 0x0000001c0844723c */ /* 0x060fe2000004184c */
[----:B------:R1:W3:Y:S07]  /*60a0*/  MUFU.EX2 R110, R3 ;  /* 0x00000003006e7308 */ /* 0x0002ee0000000800 */
[C---:B------:R-:W-:Y:S01]  /*60b0*/  HMMA.16816.F32.BF16 R76, R8.reuse, R24, R96 ;  /* 0x00000018084c723c */ /* 0x040fe20000041860 */
[----:B------:R-:W-:Y:S07]  /*60c0*/  LDSM.16.MT88.4 R96, [R188+0x5800] ;  /* 0x00580000bc60783b */ /* 0x000fee0000004200 */
[----:B------:R-:W-:Y:S01]  /*60d0*/  HMMA.16816.F32.BF16 R56, R8, R26, R92 ;  /* 0x0000001a0838723c */ /* 0x000fe2000004185c */
[----:B------:R-:W5:Y:S01]  /*60e0*/  LDSM.16.MT88.4 R24, [R191+0x5000] ;  /* 0x00500000bf18783b */ /* 0x000f620000004200 */
[----:B-1----:R-:W-:-:S02]  /*60f0*/  FFMA.FTZ R3, R163, c[0x0][0x2d0], -R2 ;  /* 0x0000b400a3037a23 */ /* 0x002fc40000010802 */
[----:B------:R-:W-:Y:S02]  /*6100*/  FFMA.FTZ R2, R184, c[0x0][0x2d0], -R2 ;  /* 0x0000b400b8027a23 */ /* 0x000fe40000010802 */
[----:B------:R-:W-:Y:S02]  /*6110*/  MUFU.EX2 R109, R3 ;  /* 0x00000003006d7308 */ /* 0x000fe40000000800 */
[C---:B----4-:R-:W-:Y:S01]  /*6120*/  HMMA.16816.F32.BF16 R92, R8.reuse, R12, R80 ;  /* 0x0000000c085c723c */ /* 0x050fe20000041850 */
[----:B------:R-:W-:Y:S07]  /*6130*/  LDSM.16.MT88.4 R80, [R191+0x2800] ;  /* 0x00280000bf50783b */ /* 0x000fee0000004200 */
[C---:B------:R-:W-:Y:S01]  /*6140*/  HMMA.16816.F32.BF16 R60, R8.reuse, R14, R72 ;  /* 0x0000000e083c723c */ /* 0x040fe20000041848 */
[----:B------:R-:W1:Y:S04]  /*6150*/  LDSM.16.MT88.4 R12, [R194+0x5000] ;  /* 0x00500000c20c783b */ /* 0x000e680000004200 */
[----:B------:R-:W-:Y:S03]  /*6160*/  LDSM.16.MT88.4 R72, [R192+0x2800] ;  /* 0x00280000c048783b */ /* 0x000fe60000004200 */
[C---:B--2---:R-:W-:Y:S01]  /*6170*/  HMMA.16816.F32.BF16 R32, R8.reuse, R16, R32 ;  /* 0x000000100820723c */ /* 0x044fe20000041820 */
[----:B------:R2:W4:Y:S07]  /*6180*/  MUFU.EX2 R17, R2 ;  /* 0x0000000200117308 */ /* 0x00052e0000000800 */
[C---:B------:R-:W-:Y:S08]  /*6190*/  HMMA.16816.F32.BF16 R84, R8.reuse, R20, R84 ;  /* 0x000000140854723c */ /* 0x040ff00000041854 */
[C---:B------:R-:W-:Y:S01]  /*61a0*/  HMMA.16816.F32.BF16 R28, R8.reuse, R30, R104 ;  /* 0x0000001e081c723c */ /* 0x040fe20000041868 */
[--C-:B--2---:R-:W-:Y:S01]  /*61b0*/  FFMA.FTZ R2, R158, c[0x0][0x2d0], -R0.reuse ;  /* 0x0000b4009e027a23 */ /* 0x104fe20000010800 */
[----:B------:R-:W-:Y:S03]  /*61c0*/  LDSM.16.MT88.4 R104, [R192+0x5800] ;  /* 0x00580000c068783b */ /* 0x000fe60000004200 */
[----:B------:R2:W-:Y:S03]  /*61d0*/  MUFU.EX2 R16, R2 ;  /* 0x0000000200107308 */ /* 0x0005e60000000800 */
[C---:B-----5:R-:W-:Y:S08]  /*61e0*/  HMMA.16816.F32.BF16 R40, R8.reuse, R24, R40 ;  /* 0x000000180828723c */ /* 0x060ff00000041828 */
[----:B------:R-:W-:Y:S01]  /*61f0*/  HMMA.16816.F32.BF16 R20, R8, R22, R88 ;  /* 0x000000160814723c */ /* 0x000fe20000041858 */
[----:B------:R-:W-:Y:S01]  /*6200*/  LDSM.16.MT88.4 R88, [R194+0x2800] ;  /* 0x00280000c258783b */ /* 0x000fe20000004200 */
[----:B--2---:R-:W-:-:S06]  /*6210*/  FFMA.FTZ R2, R157, c[0x0][0x2d0], -R0 ;  /* 0x0000b4009d027a23 */ /* 0x004fcc0000010800 */
[C---:B------:R-:W-:Y:S01]  /*6220*/  HMMA.16816.F32.BF16 R36, R8.reuse, R18, R36 ;  /* 0x000000120824723c */ /* 0x040fe20000041824 */
[----:B------:R2:W5:Y:S07]  /*6230*/  MUFU.EX2 R5, R2 ;  /* 0x0000000200057308 */ /* 0x00056e0000000800 */
[C---:B------:R-:W-:Y:S07]  /*6240*/  HMMA.16816.F32.BF16 R24, R8.reuse, R26, R64 ;  /* 0x0000001a0818723c */ /* 0x040fee0000041840 */
[----:B---3--:R-:W-:Y:S01]  /*6250*/  F2FP.BF16.PACK_AB R64, R110, R111 ;  /* 0x0000006f6e40723e */ /* 0x008fe200000010ff */
[C---:B-1----:R-:W-:Y:S01]  /*6260*/  HMMA.16816.F32.BF16 R48, R8.reuse, R12, R48 ;  /* 0x0000000c0830723c */ /* 0x042fe20000041830 */
[--C-:B--2---:R-:W-:Y:S01]  /*6270*/  FFMA.FTZ R2, R160, c[0x0][0x2d0], -R0.reuse ;  /* 0x0000b400a0027a23 */ /* 0x104fe20000010800 */
[----:B----4-:R-:W-:Y:S01]  /*6280*/  F2FP.BF16.PACK_AB R66, R17, R109 ;  /* 0x0000006d1142723e */ /* 0x010fe200000010ff */
[----:B------:R-:W-:Y:S01]  /*6290*/  FFMA.FTZ R0, R159, c[0x0][0x2d0], -R0 ;  /* 0x0000b4009f007a23 */ /* 0x000fe20000010800 */
[----:B-----5:R-:W-:Y:S01]  /*62a0*/  F2FP.BF16.PACK_AB R65, R5, R16 ;  /* 0x000000100541723e */ /* 0x020fe200000010ff */
[----:B------:R-:W-:Y:S03]  /*62b0*/  MUFU.EX2 R3, R2 ;  /* 0x0000000200037308 */ /* 0x000fe60000000800 */
[----:B------:R-:W-:Y:S01]  /*62c0*/  HMMA.16816.F32.BF16 R44, R8, R14, R44 ;  /* 0x0000000e082c723c */ /* 0x000fe2000004182c */
[----:B------:R-:W1:Y:S04]  /*62d0*/  LDSM.16.MT88.4 R8, [R194+0x5800] ;  /* 0x00580000c208783b */ /* 0x000e680000004200 */
[----:B------:R2:W3:Y:S02]  /*62e0*/  MUFU.EX2 R2, R0 ;  /* 0x0000000000027308 */ /* 0x0004e40000000800 */
[----:B--2---:R-:W-:Y:S01]  /*62f0*/  FADD.FTZ R0, R242, R238 ;  /* 0x000000eef2007221 */ /* 0x004fe20000010000 */
[----:B---3--:R-:W-:-:S03]  /*6300*/  F2FP.BF16.PACK_AB R67, R2, R3 ;  /* 0x000000030243723e */ /* 0x008fc600000010ff */
[----:B------:R-:W-:-:S04]  /*6310*/  FADD.FTZ R0, R241, R0 ;  /* 0x00000000f1007221 */ /* 0x000fc80000010000 */
[----:B------:R-:W-:Y:S01]  /*6320*/  FADD.FTZ R0, R239, R0 ;  /* 0x00000000ef007221 */ /* 0x000fe20000010000 */
[C---:B------:R-:W-:Y:S03]  /*6330*/  HMMA.16816.F32.BF16 R76, R64.reuse, R80, R76 ;  /* 0x00000050404c723c */ /* 0x040fe6000004184c */
        /* <DEDUP_REMOVED lines=19> */
[----:B-1----:R-:W-:Y:S01]  /*6470*/  HMMA.16816.F32.BF16 R60, R64, R8, R48 ;  /* 0x00000008403c723c */ /* 0x002fe20000041830 */
        /* <DEDUP_REMOVED lines=29> */
[C---:B--2---:R-:W-:Y:S01]  /*6650*/  HMMA.16816.F32.BF16 R52, R64.reuse, R56, R40 ;  /* 0x000000384034723c */ /* 0x044fe20000041828 */
[----:B------:R-:W-:Y:S02]  /*6660*/  FADD.FTZ R2, R2, R3 ;  /* 0x0000000302027221 */ /* 0x000fe40000010000 */
[----:B------:R-:W-:Y:S01]  /*6670*/  @P2 IMAD.HI.U32 R8, R244, c[0x0][0x2c8], RZ ;  /* 0x0000b200f4082a27 */ /* 0x000fe200078e00ff */
[----:B------:R1:W-:Y:S03]  /*6680*/  STL [R1], R5 ;  /* 0x0000000501007387 */ /* 0x0003e60000100800 */
[----:B------:R-:W-:Y:S01]  /*6690*/  IMAD.MOV.U32 R0, RZ, RZ, R244 ;  /* 0x000000ffff007224 */ /* 0x000fe200078e00f4 */
[----:B------:R1:W-:Y:S01]  /*66a0*/  STL [R1+0x4], R2 ;  /* 0x0000040201007387 */ /* 0x0003e20000100800 */
[----:B------:R-:W-:Y:S01]  /*66b0*/  @P2 SHF.R.U32.HI R0, RZ, c[0x0][0x2cc], R8 ;  /* 0x0000b300ff002a19 */ /* 0x000fe20000011608 */
[----:B------:R-:W-:Y:S04]  /*66c0*/  HMMA.16816.F32.BF16 R72, R64, R74, R28 ;  /* 0x0000004a4048723c */ /* 0x000fe8000004181c */
[----:B------:R-:W-:-:S04]  /*66d0*/  IMAD.IADD R0, R240, 0x1, R0 ;  /* 0x00000001f0007824 */ /* 0x000fc800078e0200 */
[----:B------:R-:W-:Y:S01]  /*66e0*/  HMMA.16816.F32.BF16 R88, R64, R90, R20 ;  /* 0x0000005a4058723c */ /* 0x000fe20000041814 */
[----:B------:R-:W-:-:S07]  /*66f0*/  IADD3 R3, R0, c[0x0][0x328], RZ ;  /* 0x0000ca0000037a10 */ /* 0x000fce0007ffe0ff */
[C---:B------:R-:W-:Y:S08]  /*6700*/  HMMA.16816.F32.BF16 R104, R64.reuse, R106, R36 ;  /* 0x0000006a4068723c */ /* 0x040ff00000041824 */
[C---:B------:R-:W-:Y:S08]  /*6710*/  HMMA.16816.F32.BF16 R56, R64.reuse, R58, R24 ;  /* 0x0000003a4038723c */ /* 0x040ff00000041818 */
[----:B------:R-:W-:Y:S01]  /*6720*/  HMMA.16816.F32.BF16 R64, R64, R10, R44 ;  /* 0x0000000a4040723c */ /* 0x000fe2000004182c */
[----:B------:R-:W-:Y:S07]  /*6730*/  @!P1 BRA `(.L_x_557) ;  /* 0x0000010000009947 */ /* 0x000fee0003800000 */
[C---:B-1----:R-:W-:Y:S01]  /*6740*/  ISETP.GT.AND P0, PT, R0.reuse, RZ, PT ;  /* 0x000000ff0000720c */ /* 0x042fe20003f04270 */
        /* <DEDUP_REMOVED lines=9> */
.L_x_559:
[----:B------:R-:W-:-:S13]  /*67e0*/  ISETP.NE.AND P0, PT, R243, 0x1, PT ;  /* 0x00000001f300780c */ /* 0x000fda0003f05270 */
[----:B------:R-:W-:-:S05]  /*67f0*/  @P0 IMAD.HI.U32 R0, R2, c[0x0][0x330], RZ ;  /* 0x0000cc0002000a27 */ /* 0x000fca00078e00ff */
[----:B------:R-:W-:Y:S02]  /*6800*/  @P0 SHF.R.U32.HI R2, RZ, c[0x0][0x334], R0 ;  /* 0x0000cd00ff020a19 */ /* 0x000fe40000011600 */
.L_x_560:
[----:B------:R-:W-:Y:S05]  /*6810*/  BSYNC B0 ;  /* 0x0000000000007941 */ /* 0x000fea0003800000 */
.L_x_558:
[----:B------:R-:W-:-:S05]  /*6820*/  IMAD R2, R2, R243, c[0x0][0x32c] ;  /* 0x0000cb0002027624 */ /* 0x000fca00078e02f3 */
[----:B------:R-:W-:-:S05]  /*6830*/  IMNMX R3, R3, R2, PT ;  /* 0x0000000203037217 */ /* 0x000fca0003800200 */
.L_x_557:
[----:B-1----:R-:W-:-:S05]  /*6840*/  IMAD.HI R3, R3, 0x2aaaaaab, RZ ;  /* 0x2aaaaaab03037827 */ /* 0x002fca00078e02ff */
[----:B------:R-:W-:-:S04]  /*6850*/  SHF.R.U32.HI R0, RZ, 0x1f, R3 ;  /* 0x0000001fff007819 */ /* 0x000fc80000011603 */
[----:B------:R-:W-:-:S04]  /*6860*/  LEA.HI.SX32 R3, R3, R0, 0x1c ;  /* 0x0000000003037211 */ /* 0x000fc800078fe2ff */
[----:B------:R-:W-:-:S04]  /*6870*/  IMNMX R2, R223, R3, !PT ;  /* 0x00000003df027217 */ /* 0x000fc80007800200 */
[----:B------:R-:W-:Y:S01]  /*6880*/  ISETP.GE.AND P0, PT, R212, R2, PT ;  /* 0x00000002d400720c */ /* 0x000fe20003f06270 */
[----:B------:R1:W-:-:S12]  /*6890*/  STL [R1+0x14], R2 ;  /* 0x0000140201007387 */ /* 0x0003d80000100800 */
[----:B------:R-:W-:Y:S05]  /*68a0*/  @!P0 BRA `(.L_x_561) ;  /* 0x00003f1000008947 */ /* 0x000fea0003800000 */
[----:B------:R-:W-:Y:S02]  /*68b0*/  MOV R110, R4 ;  /* 0x00000004006e7202 */ /* 0x000fe40000000f00 */
[----:B------:R-:W-:Y:S02]  /*68c0*/  MOV R109, R108 ;  /* 0x0000006c006d7202 */ /* 0x000fe40000000f00 */
[----:B------:R-:W-:Y:S02]  /*68d0*/  MOV R186, R212 ;  /* 0x000000d400ba7202 */ /* 0x000fe40000000f00 */
.L_x_570:
[----:B------:R-:W-:Y:S04]  /*68e0*/  DEPBAR.LE SB0, 0x0 ;  /* 0x000080000000791a */ /* 0x000fe80000000000 */
[----:B------:R-:W-:Y:S01]  /*68f0*/  WARPSYNC 0xffffffff ;  /* 0xffffffff00007948 */ /* 0x000fe20003800000 */
[----:B------:R-:W-:Y:S01]  /*6900*/  BAR.SYNC.DEFER_BLOCKING 0x0 ;  /* 0x0000000000007b1d */ /* 0x000fe20000010000 */
[----:B------:R-:W-:Y:S11]  /*6910*/  ISETP.GT.AND P6, PT, R223, R186, PT ;  /* 0x000000badf00720c */ /* 0x000ff60003fc4270 */
[----:B------:R-:W-:Y:S02]  /*6920*/  @!UPT UIADD3 URZ, URZ, URZ, URZ ;  /* 0x0000003f3f3ff290 */ /* 0x000fe4000fffe03f */
[----:B------:R-:W-:Y:S01]  /*6930*/  @!P6 SHF.R.S32.HI R0, RZ, 0x1f, R186 ;  /* 0x0000001fff00e819 */ /* 0x000fe200000114ba */
[----:B-1----:R-:W-:Y:S02]  /*6940*/  @!P6 IMAD.MOV.U32 R2, RZ, RZ, c[0x0][0x208] ;  /* 0x00008200ff02e624 */ /* 0x002fe400078e00ff */
[----:B------:R-:W-:Y:S02]  /*6950*/  @!P6 IMAD.MOV.U32 R3, RZ, RZ, 0x5 ;  /* 0x00000005ff03e424 */ /* 0x000fe400078e00ff */
[----:B------:R-:W-:Y:S02]  /*6960*/  @!P6 IMAD R0, R0, c[0x0][0x208], RZ ;  /* 0x000082000000ea24 */ /* 0x000fe400078e02ff */
[----:B------:R-:W-:Y:S01]  /*6970*/  @!P6 IMAD.WIDE.U32 R30, R186, c[0x0][0x208], RZ ;  /* 0x00008200ba1eea25 */ /* 0x000fe200078e00ff */
[----:B------:R-:W-:Y:S01]  /*6980*/  @!P6 SHF.L.U64.HI R29, R2, R3, c[0x0][0x20c] ;  /* 0x00008300021de619 */ /* 0x000fe20000010203 */
[----:B------:R-:W1:Y:S02]  /*6990*/  LDSM.16.M88.4 R8, [R189] ;  /* 0x00000000bd08783b */ /* 0x000e640000000200 */
[----:B------:R-:W-:Y:S01]  /*69a0*/  @!P6 IMAD R0, R186, c[0x0][0x20c], R0 ;  /* 0x00008300ba00ea24 */ /* 0x000fe200078e0200 */
[----:B------:R-:W-:Y:S01]  /*69b0*/  ULDC UR4, c[0x0][0x324] ;  /* 0x0000c90000047ab9 */ /* 0x000fe20000000800 */
[----:B------:R-:W-:Y:S01]  /*69c0*/  @!P6 IMAD.SHL.U32 R28, R2, 0x20, RZ ;  /* 0x00000020021ce824 */ /* 0x000fe200078e00ff */
[----:B------:R-:W-:Y:S01]  /*69d0*/  ULOP3.LUT UR4, URZ, UR4, URZ, 0x33, !UPT ;  /* 0x000000043f047292 */ /* 0x000fe2000f8e333f */
[----:B------:R-:W2:Y:S01]  /*69e0*/  LDSM.16.M88.4 R16, [R189+0x800] ;  /* 0x00080000bd10783b */ /* 0x000ea20000000200 */
[----:B------:R-:W-:Y:S02]  /*69f0*/  @!P6 IMAD.IADD R0, R31, 0x1, R0 ;  /* 0x000000011f00e824 */ /* 0x000fe400078e0200 */
[----:B------:R-:W-:Y:S02]  /*6a00*/  @!P6 IMAD.WIDE.U32 R2, R30, 0x60, R28 ;  /* 0x000000601e02e825 */ /* 0x000fe400078e001c */
[----:B------:R-:W3:Y:S02]  /*6a10*/  LDSM.16.M88.4 R24, [R189+0x1000] ;  /* 0x00100000bd18783b */ /* 0x000ee40000000200 */
[----:B------:R-:W-:Y:S01]  /*6a20*/  @!P6 IMAD R46, R0, 0x60, RZ ;  /* 0x00000060002ee824 */ /* 0x000fe200078e02ff */
[-C--:B------:R-:W-:Y:S01]  /*6a30*/  @!P6 IADD3 R31, P4, R224, R2.reuse, RZ ;  /* 0x00000002e01fe210 */ /* 0x080fe20007f9e0ff */
[----:B------:R-:W-:Y:S01]  /*6a40*/  @!P6 IMAD.MOV.U32 R36, RZ, RZ, R224 ;  /* 0x000000ffff24e224 */ /* 0x000fe200078e00e0 */
[----:B------:R-:W4:Y:S01]  /*6a50*/  LDL R214, [R1+0x18] ;  /* 0x0000180001d67983 */ /* 0x000f220000100800 */
[----:B------:R-:W-:Y:S01]  /*6a60*/  @!P6 IMAD.IADD R0, R46, 0x1, R3 ;  /* 0x000000012e00e824 */ /* 0x000fe200078e0203 */
[C---:B------:R-:W-:Y:S01]  /*6a70*/  @!P6 LEA R184, P0, R31.reuse, c[0x0][0x1f8], 0x1 ;  /* 0x00007e001fb8ea11 */ /* 0x040fe200078008ff */
[--C-:B------:R-:W-:Y:S02]  /*6a80*/  @!P6 IMAD.MOV.U32 R37, RZ, RZ, R228.reuse ;  /* 0x000000ffff25e224 */ /* 0x100fe400078e00e4 */
[----:B------:R-:W5:Y:S01]  /*6a90*/  LDSM.16.M88.4 R32, [R189+0x1800] ;  /* 0x00180000bd20783b */ /* 0x000f620000000200 */
[----:B------:R-:W-:Y:S02]  /*6aa0*/  @!P6 IMAD.X R3, R0, 0x1, R228, P4 ;  /* 0x000000010003e824 */ /* 0x000fe400020e06e4 */
[----:B------:R-:W-:Y:S02]  /*6ab0*/  @!P6 IMAD.WIDE.U32 R36, R30, 0x60, R36 ;  /* 0x000000601e24e825 */ /* 0x000fe400078e0024 */
[----:B------:R-:W4:Y:S01]  /*6ac0*/  LDL R212, [R1+0x1c] ;  /* 0x00001c0001d47983 */ /* 0x000f220000100800 */
[----:B------:R-:W-:Y:S01]  /*6ad0*/  @!P6 LEA.HI.X R185, R31, c[0x0][0x1fc], R3, 0x1, P0 ;  /* 0x00007f001fb9ea11 */ /* 0x000fe200000f0c03 */
[----:B------:R-:W-:Y:S01]  /*6ae0*/  @!P6 IMAD.IADD R37, R37, 0x1, R46 ;  /* 0x000000012525e824 */ /* 0x000fe200078e022e */
[-C--:B------:R-:W-:Y:S01]  /*6af0*/  @!P6 IADD3 R39, P0, R28, R2.reuse, RZ ;  /* 0x000000021c27e210 */ /* 0x080fe20007f1e0ff */
[----:B------:R-:W-:Y:S01]  /*6b00*/  @!P6 IMAD.SHL.U32 R47, R36, 0x2, RZ ;  /* 0x00000002242fe824 */ /* 0x000fe200078e00ff */
[----:B------:R-:W3:Y:S01]  /*6b10*/  LDSM.16.M88.4 R40, [R189+0x2000] ;  /* 0x00200000bd28783b */ /* 0x000ee20000000200 */
[----:B------:R-:W-:Y:S04]  /*6b20*/  @!P6 IADD3 R3, P4, R224, 0x40, RZ ;  /* 0x00000040e003e810 */ /* 0x000fe80007f9e0ff */
[----:B------:R-:W4:Y:S01]  /*6b30*/  LDL R187, [R1+0x10] ;  /* 0x0000100001bb7983 */ /* 0x000f220000100800 */
[----:B------:R-:W-:Y:S01]  /*6b40*/  @!P6 IADD3 R45, P5, R3, R2, RZ ;  /* 0x00000002032de210 */ /* 0x000fe20007fbe0ff */
[C---:B------:R-:W-:Y:S02]  /*6b50*/  @!P6 IMAD.X R2, R0.reuse, 0x1, R29, P0 ;  /* 0x000000010002e824 */ /* 0x040fe400000e061d */
[----:B------:R-:W-:Y:S01]  /*6b60*/  @!P6 IMAD.X R38, RZ, RZ, R228, P4 ;  /* 0x000000ffff26e224 */ /* 0x000fe200020e06e4 */
[C---:B-1----:R-:W-:Y:S01]  /*6b70*/  HMMA.16816.F32.BF16 R4, R120.reuse, R8, RZ ;  /* 0x000000087804723c */ /* 0x042fe200000418ff */
[----:B------:R-:W1:Y:S02]  /*6b80*/  LDSM.16.M88.4 R48, [R189+0x2800] ;  /* 0x00280000bd30783b */ /* 0x000e640000000200 */
[C---:B------:R-:W-:Y:S02]  /*6b90*/  @!P6 IADD3 R44, P4, R39.reuse, R3, RZ ;  /* 0x00000003272ce210 */ /* 0x040fe40007f9e0ff */
[----:B------:R-:W-:Y:S01]  /*6ba0*/  @!P6 IADD3 R3, P0, R39, R224, RZ ;  /* 0x000000e02703e210 */ /* 0x000fe20007f1e0ff */
[----:B------:R-:W1:Y:S01]  /*6bb0*/  LDSM.16.M88.4 R128, [R195] ;  /* 0x00000000c380783b */ /* 0x000e620000000200 */
[--C-:B------:R-:W-:Y:S01]  /*6bc0*/  @!P6 IMAD.X R39, R0, 0x1, R38.reuse, P5 ;  /* 0x000000010027e824 */ /* 0x100fe200028e0626 */
[C---:B------:R-:W-:Y:S01]  /*6bd0*/  HMMA.16816.F32.BF16 R8, R120.reuse, R10, RZ ;  /* 0x0000000a7808723c */ /* 0x040fe200000418ff */
[C---:B------:R-:W-:Y:S02]  /*6be0*/  @!P6 LEA R160, P5, R45.reuse, c[0x0][0x1f8], 0x1 ;  /* 0x00007e002da0ea11 */ /* 0x040fe400078a08ff */
[----:B------:R-:W1:Y:S01]  /*6bf0*/  LDSM.16.M88.4 R132, [R206] ;  /* 0x00000000ce84783b */ /* 0x000e620000000200 */
[C---:B------:R-:W-:Y:S01]  /*6c00*/  @!P6 IMAD.X R38, R2.reuse, 0x1, R38, P4 ;  /* 0x000000010226e824 */ /* 0x040fe200020e0626 */
[----:B------:R-:W-:Y:S01]  /*6c10*/  @!P6 LEA.HI.X R161, R45, c[0x0][0x1fc], R39, 0x1, P5 ;  /* 0x00007f002da1ea11 */ /* 0x000fe200028f0c27 */
[----:B------:R-:W-:Y:S01]  /*6c20*/  @!P6 IMAD.X R2, R2, 0x1, R228, P0 ;  /* 0x000000010202e824 */ /* 0x000fe200000e06e4 */
[C---:B------:R-:W-:Y:S01]  /*6c30*/  @!P6 LEA R158, P0, R44.reuse, c[0x0][0x1f8], 0x1 ;  /* 0x00007e002c9eea11 */ /* 0x040fe200078008ff */
[C---:B--2---:R-:W-:Y:S01]  /*6c40*/  HMMA.16816.F32.BF16 R12, R120.reuse, R16, RZ ;  /* 0x00000010780c723c */ /* 0x044fe200000418ff */
[----:B------:R-:W2:Y:S03]  /*6c50*/  LDSM.16.M88.4 R136, [R205] ;  /* 0x00000000cd88783b */ /* 0x000ea60000000200 */
[----:B------:R-:W-:Y:S02]  /*6c60*/  @!P6 LEA.HI.X R159, R44, c[0x0][0x1fc], R38, 0x1, P0 ;  /* 0x00007f002c9fea11 */ /* 0x000fe400000f0c26 */
[----:B------:R-:W1:Y:S01]  /*6c70*/  LDSM.16.M88.4 R140, [R204] ;  /* 0x00000000cc8c783b */ /* 0x000e620000000200 */
[C---:B------:R-:W-:Y:S01]  /*6c80*/  @!P6 LEA R162, P4, R3.reuse, c[0x0][0x1f8], 0x1 ;  /* 0x00007e0003a2ea11 */ /* 0x040fe200078808ff */
[C---:B------:R-:W-:Y:S01]  /*6c90*/  HMMA.16816.F32.BF16 R16, R120.reuse, R18, RZ ;  /* 0x000000127810723c */ /* 0x040fe200000418ff */
[----:B------:R-:W-:Y:S02]  /*6ca0*/  @!P6 ISETP.GE.AND P0, PT, R246, c[0x0][0x1d4], PT ;  /* 0x00007500f600ea0c */ /* 0x000fe40003f06270 */
[----:B------:R-:W1:Y:S01]  /*6cb0*/  LDSM.16.M88.4 R144, [R203] ;  /* 0x00000000cb90783b */ /* 0x000e620000000200 */
[----:B------:R-:W-:Y:S02]  /*6cc0*/  @!P6 LEA.HI.X R163, R3, c[0x0][0x1fc], R2, 0x1, P4 ;  /* 0x00007f0003a3ea11 */ /* 0x000fe400020f0c02 */
[C---:B------:R-:W-:Y:S02]  /*6cd0*/  @!P6 IADD3 R2, P4, R47.reuse, c[0x0][0x1f8], RZ ;  /* 0x00007e002f02ea10 */ /* 0x040fe40007f9e0ff */
[C---:B---3--:R-:W-:Y:S01]  /*6ce0*/  HMMA.16816.F32.BF16 R20, R120.reuse, R24, RZ ;  /* 0x000000187814723c */ /* 0x048fe200000418ff */
[----:B------:R-:W3:Y:S03]  /*6cf0*/  LDSM.16.M88.4 R148, [R202] ;  /* 0x00000000ca94783b */ /* 0x000ee60000000200 */
[----:B------:R-:W-:Y:S04]  /*6d00*/  @!P6 SHF.L.U64.HI R0, R36, 0x1, R37 ;  /* 0x000000012400e819 */ /* 0x000fe80000010225 */
[C---:B------:R-:W-:Y:S01]  /*6d10*/  HMMA.16816.F32.BF16 R24, R120.reuse, R26, RZ ;  /* 0x0000001a7818723c */ /* 0x040fe200000418ff */
[----:B------:R-:W-:Y:S05]  /*6d20*/  @!P6 IADD3.X R3, R0, c[0x0][0x1fc], RZ, P4, !PT ;  /* 0x00007f000003ea10 */ /* 0x000fea00027fe4ff */
[----:B------:R-:W-:Y:S01]  /*6d30*/  @!PT LDS RZ, [RZ] ;  /* 0x00000000fffff984 */ /* 0x000fe20000000800 */
[----:B------:R-:W-:Y:S01]  /*6d40*/  @!PT LDS RZ, [RZ] ;  /* 0x00000000fffff984 */ /* 0x000fe20000000800 */
[----:B------:R-:W-:Y:S01]  /*6d50*/  @!PT LDS RZ, [RZ] ;  /* 0x00000000fffff984 */ /* 0x000fe20000000800 */
[----:B------:R1:W-:Y:S02]  /*6d60*/  @!P6 LDGSTS.E.BYPASS.LTC128B.128 [R213+0x100], [R2.64], !P0 ;  /* 0x0010000002d5efae */ /* 0x0003e4000c101d48 */
[C---:B-----5:R-:W-:Y:S08]  /*6d70*/  HMMA.16816.F32.BF16 R28, R120.reuse, R32, RZ ;  /* 0x00000020781c723c */ /* 0x060ff000000418ff */
[C---:B------:R-:W-:Y:S08]  /*6d80*/  HMMA.16816.F32.BF16 R32, R120.reuse, R34, RZ ;  /* 0x000000227820723c */ /* 0x040ff000000418ff */
[C---:B------:R-:W-:Y:S07]  /*6d90*/  HMMA.16816.F32.BF16 R36, R120.reuse, R40, RZ ;  /* 0x000000287824723c */ /* 0x040fee00000418ff */
[----:B------:R-:W-:Y:S05]  /*6da0*/  @!P6 IADD3 R40, P5, R47, 0x80, RZ ;  /* 0x000000802f28e810 */ /* 0x000fea0007fbe0ff */
[----:B------:R-:W-:Y:S02]  /*6db0*/  @!P6 IADD3 R156, P4, R40, c[0x0][0x1f8], RZ ;  /* 0x00007e00289cea10 */ /* 0x000fe40007f9e0ff */
[C---:B------:R-:W-:Y:S02]  /*6dc0*/  HMMA.16816.F32.BF16 R40, R120.reuse, R42, RZ ;  /* 0x0000002a7828723c */ /* 0x040fe400000418ff */
[----:B------:R-:W-:Y:S05]  /*6dd0*/  @!P6 IADD3.X R157, RZ, c[0x0][0x1fc], R0, P4, P5 ;  /* 0x00007f00ff9dea10 */ /* 0x000fea00027ea400 */
[----:B------:R5:W-:Y:S01]  /*6de0*/  @!P6 LDGSTS.E.BYPASS.LTC128B.128 [R213+0x3100], [R156.64], !P3 ;  /* 0x031000009cd5efae */ /* 0x000be2000d901d48 */
[C---:B-1----:R-:W-:Y:S04]  /*6df0*/  HMMA.16816.F32.BF16 R44, R120.reuse, R48, RZ ;  /* 0x00000030782c723c */ /* 0x042fe800000418ff */
[----:B------:R1:W-:Y:S04]  /*6e00*/  @!P6 LDGSTS.E.BYPASS.LTC128B.128 [R213+0x1100], [R184.64], !P0 ;  /* 0x01100000b8d5efae */ /* 0x0003e8000c101d48 */
[----:B------:R-:W-:Y:S01]  /*6e10*/  HMMA.16816.F32.BF16 R48, R120, R50, RZ ;  /* 0x000000327830723c */ /* 0x000fe200000418ff */
[----:B------:R1:W-:Y:S05]  /*6e20*/  @!P6 LDGSTS.E.BYPASS.LTC128B.128 [R213+0x4100], [R160.64], !P3 ;  /* 0x04100000a0d5efae */ /* 0x0003ea000d901d48 */
[----:B------:R1:W-:Y:S02]  /*6e30*/  @!P6 LDGSTS.E.BYPASS.LTC128B.128 [R213+0x2100], [R162.64], !P0 ;  /* 0x02100000a2d5efae */ /* 0x0003e4000c101d48 */
[C---:B------:R-:W-:Y:S03]  /*6e40*/  HMMA.16816.F32.BF16 R4, R124.reuse, R128, R4 ;  /* 0x000000807c04723c */ /* 0x040fe60000041804 */
[----:B------:R5:W-:Y:S02]  /*6e50*/  @!P6 LDGSTS.E.BYPASS.LTC128B.128 [R213+0x5100], [R158.64], !P3 ;  /* 0x051000009ed5efae */ /* 0x000be4000d901d48 */
[C---:B------:R-:W-:Y:S03]  /*6e60*/  ISETP.GT.AND P6, PT, R186.reuse, R223, PT ;  /* 0x000000dfba00720c */ /* 0x040fe60003fc4270 */
[C---:B------:R-:W-:Y:S01]  /*6e70*/  HMMA.16816.F32.BF16 R8, R124.reuse, R130, R8 ;  /* 0x000000827c08723c */ /* 0x040fe20000041808 */
[----:B------:R-:W-:Y:S05]  /*6e80*/  LDSM.16.M88.4 R128, [R193+0x1000] ;  /* 0x00100000c180783b */ /* 0x000fea0000000200 */
[----:B------:R-:W0:Y:S02]  /*6e90*/  LDGDEPBAR ;  /* 0x00000000000079af */ /* 0x000e240000000000 */
[C---:B------:R-:W-:Y:S04]  /*6ea0*/  HMMA.16816.F32.BF16 R12, R124.reuse, R132, R12 ;  /* 0x000000847c0c723c */ /* 0x040fe8000004180c */
[----:B------:R-:W-:Y:S01]  /*6eb0*/  @P6 IADD3 R0, R186, -0x1, RZ ;  /* 0xffffffffba006810 */ /* 0x000fe20007ffe0ff */
[----:B------:R-:W-:Y:S02]  /*6ec0*/  @P6 IMAD.MOV.U32 R3, RZ, RZ, c[0x0][0x1e0] ;  /* 0x00007800ff036624 */ /* 0x000fe400078e00ff */
[----:B------:R-:W-:Y:S01]  /*6ed0*/  @P6 IMAD.MOV.U32 R108, RZ, RZ, 0x5 ;  /* 0x00000005ff6c6424 */ /* 0x000fe200078e00ff */
[C---:B------:R-:W-:Y:S01]  /*6ee0*/  HMMA.16816.F32.BF16 R16, R124.reuse, R134, R16 ;  /* 0x000000867c10723c */ /* 0x040fe20000041810 */
[----:B-1----:R-:W-:Y:S03]  /*6ef0*/  LDSM.16.M88.4 R160, [R193+0x800] ;  /* 0x00080000c1a0783b */ /* 0x002fe60000000200 */
[----:B------:R-:W-:Y:S02]  /*6f00*/  @P6 SHF.R.S32.HI R2, RZ, 0x1f, R0 ;  /* 0x0000001fff026819 */ /* 0x000fe40000011400 */
[----:B-----5:R-:W1:Y:S02]  /*6f10*/  LDSM.16.M88.4 R156, [R193] ;  /* 0x00000000c19c783b */ /* 0x020e640000000200 */
[C---:B--2---:R-:W-:Y:S03]  /*6f20*/  HMMA.16816.F32.BF16 R20, R124.reuse, R136, R20 ;  /* 0x000000887c14723c */ /* 0x044fe60000041814 */
[----:B------:R-:W2:Y:S01]  /*6f30*/  LDSM.16.M88.4 R132, [R193+0x1800] ;  /* 0x00180000c184783b */ /* 0x000ea20000000200 */
[----:B------:R-:W-:Y:S04]  /*6f40*/  @P6 IMAD R2, R2, c[0x0][0x1e0], RZ ;  /* 0x0000780002026a24 */ /* 0x000fe800078e02ff */
[C---:B------:R-:W-:Y:S01]  /*6f50*/  HMMA.16816.F32.BF16 R24, R124.reuse, R138, R24 ;  /* 0x0000008a7c18723c */ /* 0x040fe20000041818 */
[----:B------:R-:W5:Y:S03]  /*6f60*/  LDSM.16.M88.4 R136, [R193+0x2000] ;  /* 0x00200000c188783b */ /* 0x000f660000000200 */
[C---:B------:R-:W-:Y:S04]  /*6f70*/  @P6 IMAD R2, R0.reuse, c[0x0][0x1e4], R2 ;  /* 0x0000790000026a24 */ /* 0x040fe800078e0202 */
[C---:B------:R-:W-:Y:S08]  /*6f80*/  HMMA.16816.F32.BF16 R28, R124.reuse, R140, R28 ;  /* 0x0000008c7c1c723c */ /* 0x040ff0000004181c */
[C---:B------:R-:W-:Y:S01]  /*6f90*/  HMMA.16816.F32.BF16 R32, R124.reuse, R142, R32 ;  /* 0x0000008e7c20723c */ /* 0x040fe20000041820 */
[----:B------:R-:W2:Y:S07]  /*6fa0*/  LDSM.16.M88.4 R140, [R193+0x2800] ;  /* 0x00280000c18c783b */ /* 0x000eae0000000200 */
[C---:B------:R-:W-:Y:S08]  /*6fb0*/  HMMA.16816.F32.BF16 R36, R124.reuse, R144, R36 ;  /* 0x000000907c24723c */ /* 0x040ff00000041824 */
[C---:B------:R-:W-:Y:S01]  /*6fc0*/  HMMA.16816.F32.BF16 R40, R124.reuse, R146, R40 ;  /* 0x000000927c28723c */ /* 0x040fe20000041828 */
[----:B------:R-:W2:Y:S07]  /*6fd0*/  LDSM.16.M88.4 R144, [R190] ;  /* 0x00000000be90783b */ /* 0x000eae0000000200 */
[C---:B---3--:R-:W-:Y:S08]  /*6fe0*/  HMMA.16816.F32.BF16 R44, R124.reuse, R148, R44 ;  /* 0x000000947c2c723c */ /* 0x048ff0000004182c */
[----:B------:R-:W-:Y:S01]  /*6ff0*/  HMMA.16816.F32.BF16 R48, R124, R150, R48 ;  /* 0x000000967c30723c */ /* 0x000fe20000041830 */
[----:B------:R-:W-:Y:S07]  /*7000*/  LDSM.16.M88.4 R148, [R190+0x1000] ;  /* 0x00100000be94783b */ /* 0x000fee0000000200 */
        /* <DEDUP_REMOVED lines=8> */
[----:B------:R-:W1:Y:S07]  /*7090*/  LDSM.16.M88.4 R128, [R190+0x800] ;  /* 0x00080000be80783b */ /* 0x000e6e0000000200 */
[C---:B--2---:R-:W-:Y:S08]  /*70a0*/  HMMA.16816.F32.BF16 R28, R152.reuse, R132, R28 ;  /* 0x00000084981c723c */ /* 0x044ff0000004181c */
[C---:B------:R-:W-:Y:S01]  /*70b0*/  HMMA.16816.F32.BF16 R32, R152.reuse, R134, R32 ;  /* 0x000000869820723c */ /* 0x040fe20000041820 */
[----:B------:R-:W2:Y:S07]  /*70c0*/  LDSM.16.M88.4 R132, [R190+0x1800] ;  /* 0x00180000be84783b */ /* 0x000eae0000000200 */
[C---:B-----5:R-:W-:Y:S08]  /*70d0*/  HMMA.16816.F32.BF16 R36, R152.reuse, R136, R36 ;  /* 0x000000889824723c */ /* 0x060ff00000041824 */
[C---:B------:R-:W-:Y:S01]  /*70e0*/  HMMA.16816.F32.BF16 R40, R152.reuse, R138, R40 ;  /* 0x0000008a9828723c */ /* 0x040fe20000041828 */
[----:B------:R-:W3:Y:S07]  /*70f0*/  LDSM.16.M88.4 R136, [R190+0x2000] ;  /* 0x00200000be88783b */ /* 0x000eee0000000200 */
[C---:B------:R-:W-:Y:S08]  /*7100*/  HMMA.16816.F32.BF16 R44, R152.reuse, R140, R44 ;  /* 0x0000008c982c723c */ /* 0x040ff0000004182c */
[----:B------:R-:W-:Y:S01]  /*7110*/  HMMA.16816.F32.BF16 R48, R152, R142, R48 ;  /* 0x0000008e9830723c */ /* 0x000fe20000041830 */
[----:B------:R-:W5:Y:S07]  /*7120*/  LDSM.16.M88.4 R140, [R189+0x3800] ;  /* 0x00380000bd8c783b */ /* 0x000f6e0000000200 */
[C---:B------:R-:W-:Y:S08]  /*7130*/  HMMA.16816.F32.BF16 R4, R164.reuse, R144, R4 ;  /* 0x00000090a404723c */ /* 0x040ff00000041804 */
[C---:B------:R-:W-:Y:S01]  /*7140*/  HMMA.16816.F32.BF16 R8, R164.reuse, R146, R8 ;  /* 0x00000092a408723c */ /* 0x040fe20000041808 */
[----:B------:R-:W-:Y:S07]  /*7150*/  LDSM.16.M88.4 R144, [R189+0x4800] ;  /* 0x00480000bd90783b */ /* 0x000fee0000000200 */
[C---:B-1----:R-:W-:Y:S08]  /*7160*/  HMMA.16816.F32.BF16 R12, R164.reuse, R128, R12 ;  /* 0x00000080a40c723c */ /* 0x042ff0000004180c */
[C---:B------:R-:W-:Y:S01]  /*7170*/  HMMA.16816.F32.BF16 R16, R164.reuse, R130, R16 ;  /* 0x00000082a410723c */ /* 0x040fe20000041810 */
[----:B------:R-:W1:Y:S07]  /*7180*/  LDSM.16.M88.4 R128, [R189+0x4000] ;  /* 0x00400000bd80783b */ /* 0x000e6e0000000200 */
[C---:B------:R-:W-:Y:S08]  /*7190*/  HMMA.16816.F32.BF16 R20, R164.reuse, R148, R20 ;  /* 0x00000094a414723c */ /* 0x040ff00000041814 */
[C---:B------:R-:W-:Y:S01]  /*71a0*/  HMMA.16816.F32.BF16 R24, R164.reuse, R150, R24 ;  /* 0x00000096a418723c */ /* 0x040fe20000041818 */
[----:B------:R-:W1:Y:S07]  /*71b0*/  LDSM.16.M88.4 R148, [R189+0x5000] ;  /* 0x00500000bd94783b */ /* 0x000e6e0000000200 */
[C---:B--2---:R-:W-:Y:S08]  /*71c0*/  HMMA.16816.F32.BF16 R28, R164.reuse, R132, R28 ;  /* 0x00000084a41c723c */ /* 0x044ff0000004181c */
[C---:B------:R-:W-:Y:S01]  /*71d0*/  HMMA.16816.F32.BF16 R32, R164.reuse, R134, R32 ;  /* 0x00000086a420723c */ /* 0x040fe20000041820 */
[----:B------:R-:W2:Y:S07]  /*71e0*/  LDSM.16.M88.4 R132, [R189+0x5800] ;  /* 0x00580000bd84783b */ /* 0x000eae0000000200 */
[C---:B---3--:R-:W-:Y:S08]  /*71f0*/  HMMA.16816.F32.BF16 R36, R164.reuse, R136, R36 ;  /* 0x00000088a424723c */ /* 0x048ff00000041824 */
[C---:B------:R-:W-:Y:S01]  /*7200*/  HMMA.16816.F32.BF16 R40, R164.reuse, R138, R40 ;  /* 0x0000008aa428723c */ /* 0x040fe20000041828 */
[----:B------:R-:W3:Y:S07]  /*7210*/  LDSM.16.M88.4 R136, [R201] ;  /* 0x00000000c988783b */ /* 0x000eee0000000200 */
[C---:B------:R-:W-:Y:S08]  /*7220*/  HMMA.16816.F32.BF16 R44, R164.reuse, R156, R44 ;  /* 0x0000009ca42c723c */ /* 0x040ff0000004182c */
[----:B------:R-:W-:Y:S01]  /*7230*/  HMMA.16816.F32.BF16 R48, R164, R158, R48 ;  /* 0x0000009ea430723c */ /* 0x000fe20000041830 */
[----:B------:R-:W2:Y:S07]  /*7240*/  LDSM.16.M88.4 R156, [R200] ;  /* 0x00000000c89c783b */ /* 0x000eae0000000200 */
[C---:B------:R-:W-:Y:S08]  /*7250*/  HMMA.16816.F32.BF16 R4, R168.reuse, R160, R4 ;  /* 0x000000a0a804723c */ /* 0x040ff00000041804 */
[C---:B------:R-:W-:Y:S01]  /*7260*/  HMMA.16816.F32.BF16 R8, R168.reuse, R162, R8 ;  /* 0x000000a2a808723c */ /* 0x040fe20000041808 */
[----:B------:R-:W-:Y:S07]  /*7270*/  LDSM.16.M88.4 R160, [R193+0x5800] ;  /* 0x00580000c1a0783b */ /* 0x000fee0000000200 */
[C---:B-----5:R-:W-:Y:S08]  /*7280*/  HMMA.16816.F32.BF16 R12, R168.reuse, R140, R12 ;  /* 0x0000008ca80c723c */ /* 0x060ff0000004180c */
[C---:B------:R-:W-:Y:S01]  /*7290*/  HMMA.16816.F32.BF16 R16, R168.reuse, R142, R16 ;  /* 0x0000008ea810723c */ /* 0x040fe20000041810 */
[----:B------:R-:W5:Y:S07]  /*72a0*/  LDSM.16.M88.4 R140, [R199] ;  /* 0x00000000c78c783b */ /* 0x000f6e0000000200 */
[C---:B-1----:R-:W-:Y:S08]  /*72b0*/  HMMA.16816.F32.BF16 R20, R168.reuse, R128, R20 ;  /* 0x00000080a814723c */ /* 0x042ff00000041814 */
[C---:B------:R-:W-:Y:S01]  /*72c0*/  HMMA.16816.F32.BF16 R24, R168.reuse, R130, R24 ;  /* 0x00000082a818723c */ /* 0x040fe20000041818 */
[----:B------:R-:W1:Y:S07]  /*72d0*/  LDSM.16.M88.4 R128, [R198] ;  /* 0x00000000c680783b */ /* 0x000e6e0000000200 */
[C---:B------:R-:W-:Y:S08]  /*72e0*/  HMMA.16816.F32.BF16 R28, R168.reuse, R144, R28 ;  /* 0x00000090a81c723c */ /* 0x040ff0000004181c */
[C---:B------:R-:W-:Y:S01]  /*72f0*/  HMMA.16816.F32.BF16 R32, R168.reuse, R146, R32 ;  /* 0x00000092a820723c */ /* 0x040fe20000041820 */
[----:B------:R-:W1:Y:S07]  /*7300*/  LDSM.16.M88.4 R144, [R197] ;  /* 0x00000000c590783b */ /* 0x000e6e0000000200 */
[C---:B------:R-:W-:Y:S08]  /*7310*/  HMMA.16816.F32.BF16 R36, R168.reuse, R148, R36 ;  /* 0x00000094a824723c */ /* 0x040ff00000041824 */
[C---:B------:R-:W-:Y:S01]  /*7320*/  HMMA.16816.F32.BF16 R40, R168.reuse, R150, R40 ;  /* 0x00000096a828723c */ /* 0x040fe20000041828 */
[----:B------:R-:W-:Y:S07]  /*7330*/  LDSM.16.M88.4 R148, [R193+0x3800] ;  /* 0x00380000c194783b */ /* 0x000fee0000000200 */
[C---:B--2---:R-:W-:Y:S08]  /*7340*/  HMMA.16816.F32.BF16 R44, R168.reuse, R132, R44 ;  /* 0x00000084a82c723c */ /* 0x044ff0000004182c */
[----:B------:R-:W-:Y:S01]  /*7350*/  HMMA.16816.F32.BF16 R48, R168, R134, R48 ;  /* 0x00000086a830723c */ /* 0x000fe20000041830 */
[----:B------:R-:W2:Y:S07]  /*7360*/  LDSM.16.M88.4 R132, [R196] ;  /* 0x00000000c484783b */ /* 0x000eae0000000200 */
[C---:B---3--:R-:W-:Y:S08]  /*7370*/  HMMA.16816.F32.BF16 R4, R172.reuse, R136, R4 ;  /* 0x00000088ac04723c */ /* 0x048ff00000041804 */
[C---:B------:R-:W-:Y:S01]  /*7380*/  HMMA.16816.F32.BF16 R8, R172.reuse, R138, R8 ;  /* 0x0000008aac08723c */ /* 0x040fe20000041808 */
[----:B------:R-:W3:Y:S07]  /*7390*/  LDSM.16.M88.4 R136, [R193+0x3000] ;  /* 0x00300000c188783b */ /* 0x000eee0000000200 */
        /* <DEDUP_REMOVED lines=17> */
[----:B------:R-:W-:Y:S07]  /*74b0*/  LDSM.16.M88.4 R136, [R190+0x4800] ;  /* 0x00480000be88783b */ /* 0x000fee0000000200 */
[C---:B------:R-:W-:Y:S08]  /*74c0*/  HMMA.16816.F32.BF16 R12, R176.reuse, R148, R12 ;  /* 0x00000094b00c723c */ /* 0x040ff0000004180c */
[C---:B------:R-:W-:Y:S08]  /*74d0*/  HMMA.16816.F32.BF16 R16, R176.reuse, R150, R16 ;  /* 0x00000096b010723c */ /* 0x040ff00000041810 */
[C---:B-----5:R-:W-:Y:S07]  /*74e0*/  HMMA.16816.F32.BF16 R20, R176.reuse, R140, R20 ;  /* 0x0000008cb014723c */ /* 0x060fee0000041814 */
[C---:B------:R-:W-:Y:S01]  /*74f0*/  @P6 SHF.L.U64.HI R141, R3.reuse, R108, c[0x0][0x1e4] ;  /* 0x00007900038d6619 */ /* 0x040fe2000001026c */
[C---:B------:R-:W-:Y:S04]  /*7500*/  HMMA.16816.F32.BF16 R24, R176.reuse, R142, R24 ;  /* 0x0000008eb018723c */ /* 0x040fe80000041818 */
[----:B------:R-:W-:Y:S03]  /*7510*/  @P6 IMAD.SHL.U32 R140, R3, 0x20, RZ ;  /* 0x00000020038c6824 */ /* 0x000fe600078e00ff */
[----:B------:R-:W-:Y:S01]  /*7520*/  @P6 IMAD.WIDE.U32 R142, R0, c[0x0][0x1e0], RZ ;  /* 0x00007800008e6a25 */ /* 0x000fe200078e00ff */
[C---:B-1----:R-:W-:Y:S04]  /*7530*/  HMMA.16816.F32.BF16 R28, R176.reuse, R128, R28 ;  /* 0x00000080b01c723c */ /* 0x042fe8000004181c */
[----:B------:R-:W-:Y:S02]  /*7540*/  @P6 IMAD.IADD R0, R143, 0x1, R2 ;  /* 0x000000018f006824 */ /* 0x000fe400078e0202 */
[----:B------:R-:W-:Y:S02]  /*7550*/  @P6 IMAD.WIDE.U32 R2, R142, 0x60, R140 ;  /* 0x000000608e026825 */ /* 0x000fe400078e008c */
[C---:B------:R-:W-:Y:S01]  /*7560*/  HMMA.16816.F32.BF16 R32, R176.reuse, R130, R32 ;  /* 0x00000082b020723c */ /* 0x040fe20000041820 */
[----:B------:R-:W1:Y:S03]  /*7570*/  LDSM.16.M88.4 R128, [R190+0x4000] ;  /* 0x00400000be80783b */ /* 0x000e660000000200 */
[----:B------:R-:W-:Y:S01]  /*7580*/  @P6 IMAD R111, R0, 0x60, RZ ;  /* 0x00000060006f6824 */ /* 0x000fe200078e02ff */
[-C--:B------:R-:W-:Y:S03]  /*7590*/  @P6 IADD3 R108, P4, R226, R2.reuse, RZ ;  /* 0x00000002e26c6210 */ /* 0x080fe60007f9e0ff */
[C---:B------:R-:W-:Y:S04]  /*75a0*/  HMMA.16816.F32.BF16 R36, R176.reuse, R156, R36 ;  /* 0x0000009cb024723c */ /* 0x040fe80000041824 */
[----:B------:R-:W-:Y:S04]  /*75b0*/  @P6 IMAD.IADD R0, R111, 0x1, R3 ;  /* 0x000000016f006824 */ /* 0x000fe800078e0203 */
[C---:B------:R-:W-:Y:S01]  /*75c0*/  HMMA.16816.F32.BF16 R40, R176.reuse, R158, R40 ;  /* 0x0000009eb028723c */ /* 0x040fe20000041828 */
[----:B------:R-:W3:Y:S07]  /*75d0*/  LDL R159, [R1+0x8] ;  /* 0x00000800019f7983 */ /* 0x000eee0000100800 */
[C---:B------:R-:W-:Y:S08]  /*75e0*/  HMMA.16816.F32.BF16 R44, R176.reuse, R160, R44 ;  /* 0x000000a0b02c723c */ /* 0x040ff0000004182c */
[----:B------:R-:W-:Y:S01]  /*75f0*/  HMMA.16816.F32.BF16 R48, R176, R162, R48 ;  /* 0x000000a2b030723c */ /* 0x000fe20000041830 */
[----:B------:R-:W3:Y:S07]  /*7600*/  LDL R162, [R1+0xc] ;  /* 0x00000c0001a27983 */ /* 0x000eee0000100800 */
[C---:B------:R-:W-:Y:S08]  /*7610*/  HMMA.16816.F32.BF16 R4, R180.reuse, R144, R4 ;  /* 0x00000090b404723c */ /* 0x040ff00000041804 */
[C---:B------:R-:W-:Y:S07]  /*7620*/  HMMA.16816.F32.BF16 R8, R180.reuse, R146, R8 ;  /* 0x00000092b408723c */ /* 0x040fee0000041808 */
[----:B------:R-:W-:Y:S01]  /*7630*/  @P6 LEA R146, P0, R108, c[0x0][0x1c8], 0x1 ;  /* 0x000072006c926a11 */ /* 0x000fe200078008ff */
[C---:B--2---:R-:W-:Y:S08]  /*7640*/  HMMA.16816.F32.BF16 R12, R180.reuse, R132, R12 ;  /* 0x00000084b40c723c */ /* 0x044ff0000004180c */
[C---:B------:R-:W-:Y:S01]  /*7650*/  HMMA.16816.F32.BF16 R16, R180.reuse, R134, R16 ;  /* 0x00000086b410723c */ /* 0x040fe20000041810 */
[----:B------:R-:W2:Y:S07]  /*7660*/  LDSM.16.M88.4 R132, [R190+0x5000] ;  /* 0x00500000be84783b */ /* 0x000eae0000000200 */
[C---:B-1----:R-:W-:Y:S07]  /*7670*/  HMMA.16816.F32.BF16 R20, R180.reuse, R128, R20 ;  /* 0x00000080b414723c */ /* 0x042fee0000041814 */
[----:B------:R-:W-:Y:S01]  /*7680*/  @P6 IMAD.MOV.U32 R128, RZ, RZ, R226 ;  /* 0x000000ffff806224 */ /* 0x000fe200078e00e2 */
[C---:B------:R-:W-:Y:S04]  /*7690*/  HMMA.16816.F32.BF16 R24, R180.reuse, R130, R24 ;  /* 0x00000082b418723c */ /* 0x040fe80000041818 */
[--C-:B------:R-:W-:Y:S03]  /*76a0*/  @P6 IMAD.MOV.U32 R129, RZ, RZ, R229.reuse ;  /* 0x000000ffff816224 */ /* 0x100fe600078e00e5 */
[----:B------:R-:W-:Y:S01]  /*76b0*/  @P6 IMAD.X R130, R0, 0x1, R229, P4 ;  /* 0x0000000100826824 */ /* 0x000fe200020e06e5 */
[C---:B------:R-:W-:Y:S04]  /*76c0*/  HMMA.16816.F32.BF16 R28, R180.reuse, R136, R28 ;  /* 0x00000088b41c723c */ /* 0x040fe8000004181c */
[----:B------:R-:W-:Y:S01]  /*76d0*/  @P6 IMAD.WIDE.U32 R128, R142, 0x60, R128 ;  /* 0x000000608e806825 */ /* 0x000fe200078e0080 */
[----:B------:R-:W-:Y:S02]  /*76e0*/  @P6 LEA.HI.X R147, R108, c[0x0][0x1cc], R130, 0x1, P0 ;  /* 0x000073006c936a11 */ /* 0x000fe400000f0c82 */
[----:B------:R-:W-:Y:S01]  /*76f0*/  @P6 IADD3 R3, P4, R226, 0x40, RZ ;  /* 0x00000040e2036810 */ /* 0x000fe20007f9e0ff */
[----:B------:R-:W-:Y:S01]  /*7700*/  @P6 IMAD.IADD R108, R129, 0x1, R111 ;  /* 0x00000001816c6824 */ /* 0x000fe200078e026f */
[-C--:B------:R-:W-:Y:S01]  /*7710*/  @P6 IADD3 R137, P0, R140, R2.reuse, RZ ;  /* 0x000000028c896210 */ /* 0x080fe20007f1e0ff */
[C---:B------:R-:W-:Y:S03]  /*7720*/  HMMA.16816.F32.BF16 R32, R180.reuse, R138, R32 ;  /* 0x0000008ab420723c */ /* 0x040fe60000041820 */
[C---:B------:R-:W-:Y:S01]  /*7730*/  @P6 SHF.L.U64.HI R145, R128.reuse, 0x1, R108 ;  /* 0x0000000180916819 */ /* 0x040fe2000001026c */
[----:B------:R-:W-:Y:S01]  /*7740*/  @P6 IMAD.SHL.U32 R144, R128, 0x2, RZ ;  /* 0x0000000280906824 */ /* 0x000fe200078e00ff */
[----:B------:R-:W-:Y:S01]  /*7750*/  @P6 IADD3 R111, P5, R3, R2, RZ ;  /* 0x00000002036f6210 */ /* 0x000fe20007fbe0ff */
[----:B------:R-:W1:Y:S01]  /*7760*/  LDSM.16.M88.4 R128, [R190+0x5800] ;  /* 0x00580000be80783b */ /* 0x000e620000000200 */
[----:B------:R-:W-:Y:S01]  /*7770*/  @P6 IMAD.X R108, RZ, RZ, R229, P4 ;  /* 0x000000ffff6c6224 */ /* 0x000fe200020e06e5 */
[----:B------:R-:W-:Y:S04]  /*7780*/  DEPBAR.LE SB0, 0x0 ;  /* 0x000080000000791a */ /* 0x000fe80000000000 */
[----:B------:R-:W-:Y:S01]  /*7790*/  BAR.SYNC.DEFER_BLOCKING 0x0 ;  /* 0x0000000000007b1d */ /* 0x000fe20000010000 */
[C---:B------:R-:W-:Y:S01]  /*77a0*/  @P6 IADD3 R136, P4, R137.reuse, R3, RZ ;  /* 0x0000000389886210 */ /* 0x040fe20007f9e0ff */
[C---:B------:R-:W-:Y:S01]  /*77b0*/  @P6 IMAD.X R2, R0.reuse, 0x1, R141, P0 ;  /* 0x0000000100026824 */ /* 0x040fe200000e068d */
[----:B------:R-:W-:Y:S01]  /*77c0*/  @P6 IADD3 R3, P0, R137, R226, RZ ;  /* 0x000000e289036210 */ /* 0x000fe20007f1e0ff */
[--C-:B------:R-:W-:Y:S01]  /*77d0*/  @P6 IMAD.X R0, R0, 0x1, R108.reuse, P5 ;  /* 0x0000000100006824 */ /* 0x100fe200028e066c */
[C---:B--2---:R-:W-:Y:S05]  /*77e0*/  HMMA.16816.F32.BF16 R36, R180.reuse, R132, R36 ;  /* 0x00000084b424723c */ /* 0x044fea0000041824 */
[C---:B------:R-:W-:Y:S01]  /*77f0*/  @P6 IMAD.X R108, R2.reuse, 0x1, R108, P4 ;  /* 0x00000001026c6824 */ /* 0x040fe200020e066c */
[----:B------:R-:W-:Y:S01]  /*7800*/  @P6 LEA R140, P4, R3, c[0x0][0x1c8], 0x1 ;  /* 0x00007200038c6a11 */ /* 0x000fe200078808ff */
[----:B------:R-:W-:Y:S01]  /*7810*/  @P6 IMAD.X R2, R2, 0x1, R229, P0 ;  /* 0x0000000102026824 */ /* 0x000fe200000e06e5 */
[C---:B------:R-:W-:Y:S01]  /*7820*/  @P6 LEA R138, P0, R136.reuse, c[0x0][0x1c8], 0x1 ;  /* 0x00007200888a6a11 */ /* 0x040fe200078008ff */
[C---:B------:R-:W-:Y:S03]  /*7830*/  HMMA.16816.F32.BF16 R40, R180.reuse, R134, R40 ;  /* 0x00000086b428723c */ /* 0x040fe60000041828 */
[----:B------:R-:W-:Y:S02]  /*7840*/  @P6 LEA.HI.X R139, R136, c[0x0][0x1cc], R108, 0x1, P0 ;  /* 0x00007300888b6a11 */ /* 0x000fe400000f0c6c */
[----:B------:R-:W-:Y:S02]  /*7850*/  @P6 ISETP.GE.AND P0, PT, R246, c[0x0][0x1d4], PT ;  /* 0x00007500f6006a0c */ /* 0x000fe40003f06270 */
[----:B------:R-:W-:Y:S02]  /*7860*/  @P6 LEA R142, P5, R111, c[0x0][0x1c8], 0x1 ;  /* 0x000072006f8e6a11 */ /* 0x000fe400078a08ff */
[----:B------:R-:W-:Y:S03]  /*7870*/  @P6 LEA.HI.X R141, R3, c[0x0][0x1cc], R2, 0x1, P4 ;  /* 0x00007300038d6a11 */ /* 0x000fe600020f0c02 */
[----:B------:R-:W-:Y:S02]  /*7880*/  @P6 IADD3 R132, P4, R144, c[0x0][0x1c8], RZ ;  /* 0x0000720090846a10 */ /* 0x000fe40007f9e0ff */
[----:B------:R-:W-:Y:S01]  /*7890*/  @P6 LEA.HI.X R143, R111, c[0x0][0x1cc], R0, 0x1, P5 ;  /* 0x000073006f8f6a11 */ /* 0x000fe200028f0c00 */
[----:B----4-:R-:W-:Y:S01]  /*78a0*/  IMAD.IADD R111, R212, 0x1, R214 ;  /* 0x00000001d46f7824 */ /* 0x010fe200078e02d6 */
[----:B------:R-:W-:Y:S02]  /*78b0*/  @P6 IADD3 R2, P5, R144, 0x80, RZ ;  /* 0x0000008090026810 */ /* 0x000fe40007fbe0ff */
[----:B------:R-:W-:Y:S01]  /*78c0*/  @P6 IADD3.X R133, R145, c[0x0][0x1cc], RZ, P4, !PT ;  /* 0x0000730091856a10 */ /* 0x000fe200027fe4ff */
[----:B------:R-:W-:Y:S01]  /*78d0*/  @P2 IMAD.HI.U32 R0, R111, c[0x0][0x2c8], RZ ;  /* 0x0000b2006f002a27 */ /* 0x000fe200078e00ff */
[----:B------:R-:W-:Y:S01]  /*78e0*/  @P6 IADD3 R2, P4, R2, c[0x0][0x1c8], RZ ;  /* 0x0000720002026a10 */ /* 0x000fe20007f9e0ff */
[C---:B-1----:R-:W-:Y:S02]  /*78f0*/  HMMA.16816.F32.BF16 R44, R180.reuse, R128, R44 ;  /* 0x00000080b42c723c */ /* 0x042fe4000004182c */
[----:B------:R-:W-:Y:S01]  /*7900*/  @!PT LDS RZ, [RZ] ;  /* 0x00000000fffff984 */ /* 0x000fe20000000800 */
[----:B------:R-:W-:Y:S01]  /*7910*/  @!PT LDS RZ, [RZ] ;  /* 0x00000000fffff984 */ /* 0x000fe20000000800 */
[----:B------:R-:W-:Y:S01]  /*7920*/  @!PT LDS RZ, [RZ] ;  /* 0x00000000fffff984 */ /* 0x000fe20000000800 */
[----:B------:R1:W-:Y:S01]  /*7930*/  @P6 LDGSTS.E.BYPASS.LTC128B.128 [R213+0x8100], [R132.64], !P0 ;  /* 0x0810000084d56fae */ /* 0x0003e2000c101d48 */
[----:B------:R-:W-:Y:S02]  /*7940*/  @P6 IADD3.X R3, RZ, c[0x0][0x1cc], R145, P4, P5 ;  /* 0x00007300ff036a10 */ /* 0x000fe400027ea491 */
[----:B------:R-:W-:Y:S03]  /*7950*/  @P2 SHF.R.U32.HI R111, RZ, c[0x0][0x2cc], R0 ;  /* 0x0000b300ff6f2a19 */ /* 0x000fe60000011600 */
[----:B------:R2:W-:Y:S01]  /*7960*/  @P6 LDGSTS.E.BYPASS.LTC128B.128 [R213+0xb100], [R2.64], !P3 ;  /* 0x0b10000002d56fae */ /* 0x0005e2000d901d48 */
[----:B------:R-:W-:Y:S04]  /*7970*/  HMMA.16816.F32.BF16 R48, R180, R130, R48 ;  /* 0x00000082b430723c */ /* 0x000fe80000041830 */
[----:B------:R1:W-:Y:S05]  /*7980*/  @P6 LDGSTS.E.BYPASS.LTC128B.128 [R213+0x9100], [R146.64], !P0 ;  /* 0x0910000092d56fae */ /* 0x0003ea000c101d48 */
[----:B------:R1:W-:Y:S05]  /*7990*/  @P6 LDGSTS.E.BYPASS.LTC128B.128 [R213+0xc100], [R142.64], !P3 ;  /* 0x0c1000008ed56fae */ /* 0x0003ea000d901d48 */
[----:B------:R1:W-:Y:S05]  /*79a0*/  @P6 LDGSTS.E.BYPASS.LTC128B.128 [R213+0xa100], [R140.64], !P0 ;  /* 0x0a1000008cd56fae */ /* 0x0003ea000c101d48 */
[----:B------:R1:W-:Y:S05]  /*79b0*/  @P6 LDGSTS.E.BYPASS.LTC128B.128 [R213+0xd100], [R138.64], !P3 ;  /* 0x0d1000008ad56fae */ /* 0x0003ea000d901d48 */
[----:B------:R-:W4:Y:S01]  /*79c0*/  SHFL.IDX PT, R108, R111, RZ, 0x1c1f ;  /* 0x001c1fff6f6c7589 */ /* 0x000f2200000e0000 */
[----:B--2---:R-:W-:Y:S04]  /*79d0*/  IMAD R3, R186, -0x60, RZ ;  /* 0xffffffa0ba037824 */ /* 0x004fe800078e02ff */
[----:B------:R-:W0:Y:S01]  /*79e0*/  LDGDEPBAR ;  /* 0x00000000000079af */ /* 0x000e220000000000 */
[----:B------:R-:W-:Y:S04]  /*79f0*/  IADD3 R0, -R187, 0x1, R3 ;  /* 0x00000001bb007810 */ /* 0x000fe80007ffe103 */
[----:B---3--:R-:W-:Y:S04]  /*7a00*/  IADD3 R0, -R159, R0, R162 ;  /* 0x000000009f007210 */ /* 0x008fe80007ffe1a2 */
[C---:B------:R-:W-:Y:S02]  /*7a10*/  IADD3 R129, R0.reuse, c[0x0][0x328], RZ ;  /* 0x0000ca0000817a10 */ /* 0x040fe40007ffe0ff */
[----:B------:R-:W-:Y:S03]  /*7a20*/  IADD3 R128, R0, UR4, RZ ;  /* 0x0000000400807c10 */ /* 0x000fe6000fffe0ff */
[----:B----4-:R-:W-:Y:S02]  /*7a30*/  IMAD.IADD R2, R129, 0x1, R108 ;  /* 0x0000000181027824 */ /* 0x010fe400078e026c */
[----:B------:R-:W-:Y:S01]  /*7a40*/  IMAD.IADD R0, R108, 0x1, R128 ;  /* 0x000000016c007824 */ /* 0x000fe200078e0280 */
[----:B------:R-:W-:-:S05]  /*7a50*/  @!P1 BRA `(.L_x_562) ;  /* 0x0000018000009947 */ /* 0x000fca0003800000 */
[----:B-1----:R-:W-:Y:S01]  /*7a60*/  IADD3 R108, -R159, R162, R108 ;  /* 0x000000a29f6c7210 */ /* 0x002fe20007ffe16c */
[----:B------:R-:W-:Y:S03]  /*7a70*/  BSSY B0, `(.L_x_563) ;  /* 0x0000011000007945 */ /* 0x000fe60003800000 */
        /* <DEDUP_REMOVED lines=11> */
.L_x_564:
[----:B------:R-:W-:Y:S04]  /*7b30*/  MOV R130, c[0x0][0x32c] ;  /* 0x0000cb0000827a02 */ /* 0x000fe80000000f00 */
[----:B------:R-:W-:Y:S11]  /*7b40*/  ISETP.NE.AND P0, PT, R130, 0x1, PT ;  /* 0x000000018200780c */ /* 0x000ff60003f05270 */
[----:B------:R-:W-:Y:S02]  /*7b50*/  @!UPT UIADD3 URZ, URZ, URZ, URZ ;  /* 0x0000003f3f3ff290 */ /* 0x000fe4000fffe03f */
[----:B------:R-:W-:Y:S05]  /*7b60*/  @P0 IMAD.HI.U32 R130, R108, c[0x0][0x330], RZ ;  /* 0x0000cc006c820a27 */ /* 0x000fea00078e00ff */
[----:B------:R-:W-:Y:S02]  /*7b70*/  @P0 SHF.R.U32.HI R108, RZ, c[0x0][0x334], R130 ;  /* 0x0000cd00ff6c0a19 */ /* 0x000fe40000011682 */
.L_x_565:
[----:B------:R-:W-:Y:S05]  /*7b80*/  BSYNC B0 ;  /* 0x0000000000007941 */ /* 0x000fea0003800000 */
.L_x_563:
[----:B------:R-:W-:Y:S04]  /*7b90*/  IMAD.IADD R130, R3, 0x1, -R187 ;  /* 0x0000000103827824 */ /* 0x000fe800078e0abb */
[----:B------:R-:W-:Y:S05]  /*7ba0*/  IMAD R108, R108, c[0x0][0x32c], R130 ;  /* 0x0000cb006c6c7a24 */ /* 0x000fea00078e0282 */
[----:B------:R-:W-:Y:S02]  /*7bb0*/  IADD3 R130, R108, c[0x0][0x32c], RZ ;  /* 0x0000cb006c827a10 */ /* 0x000fe40007ffe0ff */
[----:B------:R-:W-:Y:S02]  /*7bc0*/  IMNMX R0, R0, R108, !PT ;  /* 0x0000006c00007217 */ /* 0x000fe40007800200 */
[----:B------:R-:W-:Y:S02]  /*7bd0*/  IMNMX R2, R2, R130, PT ;  /* 0x0000008202027217 */ /* 0x000fe40003800200 */
.L_x_562:
[C---:B-1----:R-:W-:Y:S02]  /*7be0*/  ISETP.GE.AND P0, PT, R3.reuse, 0x2, PT ;  /* 0x000000020300780c */ /* 0x042fe40003f06270 */
[C---:B------:R-:W-:Y:S02]  /*7bf0*/  ISETP.GE.AND P4, PT, R3.reuse, 0x1, PT ;  /* 0x000000010300780c */ /* 0x040fe40003f86270 */
[----:B------:R-:W-:Y:S02]  /*7c00*/  P2R R144, PR, RZ, 0x1 ;  /* 0x00000001ff907803 */ /* 0x000fe40000000000 */
[C---:B------:R-:W-:Y:S02]  /*7c10*/  ISETP.GT.AND P0, PT, R0.reuse, 0x1, !P0 ;  /* 0x000000010000780c */ /* 0x040fe40004704270 */
[----:B------:R-:W-:Y:S02]  /*7c20*/  P2R R143, PR, RZ, 0x10 ;  /* 0x00000010ff8f7803 */ /* 0x000fe40000000000 */
[----:B------:R-:W-:Y:S02]  /*7c30*/  ISETP.GT.AND P4, PT, R0, RZ, !P4 ;  /* 0x000000ff0000720c */ /* 0x000fe40006784270 */
[C---:B------:R-:W-:Y:S02]  /*7c40*/  ISETP.LT.OR P0, PT, R2.reuse, 0x2, P0 ;  /* 0x000000020200780c */ /* 0x040fe40000701670 */
[----:B------:R-:W-:Y:S02]  /*7c50*/  ISETP.GE.AND P5, PT, R3, 0x9, PT ;  /* 0x000000090300780c */ /* 0x000fe40003fa6270 */
[----:B------:R-:W-:Y:S02]  /*7c60*/  ISETP.LT.OR P4, PT, R2, 0x1, P4 ;  /* 0x000000010200780c */ /* 0x000fe40002781670 */
[----:B------:R-:W-:Y:S02]  /*7c70*/  FSEL R133, R5, -INF , !P0 ;  /* 0xff80000005857808 */ /* 0x000fe40004000000 */
[----:B------:R-:W-:Y:S02]  /*7c80*/  ISETP.GT.AND P0, PT, R0, 0x8, !P5 ;  /* 0x000000080000780c */ /* 0x000fe40006f04270 */
[----:B------:R-:W-:Y:S02]  /*7c90*/  FSEL R130, R4, -INF , !P4 ;  /* 0xff80000004827808 */ /* 0x000fe40006000000 */
[----:B------:R-:W-:Y:S01]  /*7ca0*/  ISETP.LT.OR P0, PT, R2, 0x9, P0 ;  /* 0x000000090200780c */ /* 0x000fe20000701670 */
[----:B------:R-:W1:Y:S01]  /*7cb0*/  SHFL.IDX PT, R4, R111, 0x1, 0x1c1f ;  /* 0x003c1f006f047f89 */ /* 0x000e6200000e0000 */
[C---:B------:R-:W-:Y:S02]  /*7cc0*/  ISETP.GE.AND P4, PT, R3.reuse, 0xa, PT ;  /* 0x0000000a0300780c */ /* 0x040fe40003f86270 */
        /* <DEDUP_REMOVED lines=98> */
[----:B------:R-:W-:Y:S04]  /*82f0*/  ISETP.LT.OR P0, PT, R2, 0x59, P0 ;  /* 0x000000590200780c */ /* 0x000fe80000701670 */
[----:B------:R-:W-:Y:S02]  /*8300*/  FSEL R221, R48, -INF , !P0 ;  /* 0xff80000030dd7808 */ /* 0x000fe40004000000 */
[----:B------:R-:W-:Y:S01]  /*8310*/  ISETP.GT.AND P0, PT, R0, 0x59, !P4 ;  /* 0x000000590000780c */ /* 0x000fe20006704270 */
[--C-:B-1----:R-:W-:Y:S03]  /*8320*/  IMAD.IADD R0, R128, 0x1, R4.reuse ;  /* 0x0000000180007824 */ /* 0x102fe600078e0204 */
[----:B------:R-:W-:Y:S01]  /*8330*/  ISETP.LT.OR P0, PT, R2, 0x5a, P0 ;  /* 0x0000005a0200780c */ /* 0x000fe20000701670 */
[----:B------:R-:W-:Y:S03]  /*8340*/  IMAD.IADD R2, R129, 0x1, R4 ;  /* 0x0000000181027824 */ /* 0x000fe600078e0204 */
[----:B------:R-:W-:Y:S01]  /*8350*/  FSEL R222, R49, -INF , !P0 ;  /* 0xff80000031de7808 */ /* 0x000fe20004000000 */
[----:B------:R-:W-:-:S05]  /*8360*/  @!P1 BRA `(.L_x_566) ;  /* 0x0000018000009947 */ /* 0x000fca0003800000 */
[----:B------:R-:W-:Y:S01]  /*8370*/  IADD3 R4, -R159, R162, R4 ;  /* 0x000000a29f047210 */ /* 0x000fe20007ffe104 */
        /* <DEDUP_REMOVED lines=12> */
.L_x_568:
[----:B------:R-:W-:Y:S04]  /*8440*/  MOV R5, c[0x0][0x32c] ;  /* 0x0000cb0000057a02 */ /* 0x000fe80000000f00 */
[----:B------:R-:W-:Y:S11]  /*8450*/  ISETP.NE.AND P0, PT, R5, 0x1, PT ;  /* 0x000000010500780c */ /* 0x000ff60003f05270 */
[----:B------:R-:W-:Y:S02]  /*8460*/  @!UPT UIADD3 URZ, URZ, URZ, URZ ;  /* 0x0000003f3f3ff290 */ /* 0x000fe4000fffe03f */
[----:B------:R-:W-:Y:S05]  /*8470*/  @P0 IMAD.HI.U32 R5, R4, c[0x0][0x330], RZ ;  /* 0x0000cc0004050a27 */ /* 0x000fea00078e00ff */
[----:B------:R-:W-:Y:S02]  /*8480*/  @P0 SHF.R.U32.HI R4, RZ, c[0x0][0x334], R5 ;  /* 0x0000cd00ff040a19 */ /* 0x000fe40000011605 */
.L_x_569:
[----:B------:R-:W-:Y:S05]  /*8490*/  BSYNC B0 ;  /* 0x0000000000007941 */ /* 0x000fea0003800000 */
.L_x_567:
[----:B------:R-:W-:Y:S04]  /*84a0*/  IMAD.IADD R3, R3, 0x1, -R187 ;  /* 0x0000000103037824 */ /* 0x000fe800078e0abb */
[----:B------:R-:W-:Y:S05]  /*84b0*/  IMAD R3, R4, c[0x0][0x32c], R3 ;  /* 0x0000cb0004037a24 */ /* 0x000fea00078e0203 */
[----:B------:R-:W-:Y:S02]  /*84c0*/  IADD3 R4, R3, c[0x0][0x32c], RZ ;  /* 0x0000cb0003047a10 */ /* 0x000fe40007ffe0ff */
[----:B------:R-:W-:Y:S02]  /*84d0*/  IMNMX R0, R0, R3, !PT ;  /* 0x0000000300007217 */ /* 0x000fe40007800200 */
[----:B------:R-:W-:Y:S02]  /*84e0*/  IMNMX R2, R2, R4, PT ;  /* 0x0000000402027217 */ /* 0x000fe40003800200 */
.L_x_566:
        /* <DEDUP_REMOVED lines=82> */
[----:B------:R-:W-:Y:S01]  /*8a10*/  ISETP.GT.AND P6, PT, R0, 0x51, !P6 ;  /* 0x000000510000780c */ /* 0x000fe200077c4270 */
[----:B------:R-:W1:Y:S01]  /*8a20*/  SHFL.BFLY PT, R5, R3, 0x2, 0x1f ;  /* 0x0c401f0003057f89 */ /* 0x000e6200000e0000 */
[----:B------:R-:W-:Y:S02]  /*8a30*/  FSEL R141, R27, -INF , !P0 ;  /* 0xff8000001b8d7808 */ /* 0x000fe40004000000 */
[----:B------:R-:W-:Y:S02]  /*8a40*/  ISETP.NE.AND P0, PT, R108, RZ, PT ;  /* 0x000000ff6c00720c */ /* 0x000fe40003f05270 */
[----:B------:R-:W-:Y:S02]  /*8a50*/  FMNMX.FTZ R4, R141, R4, !PT ;  /* 0x000000048d047209 */ /* 0x000fe40007810000 */
[----:B------:R-:W-:Y:S02]  /*8a60*/  ISETP.GT.AND P0, PT, R0, 0x30, !P0 ;  /* 0x000000300000780c */ /* 0x000fe40004704270 */
[C---:B------:R-:W-:Y:S02]  /*8a70*/  ISETP.LT.OR P6, PT, R2.reuse, 0x52, P6 ;  /* 0x000000520200780c */ /* 0x040fe400037c1670 */
[----:B------:R-:W-:Y:S02]  /*8a80*/  ISETP.LT.OR P0, PT, R2, 0x31, P0 ;  /* 0x000000310200780c */ /* 0x000fe40000701670 */
[----:B------:R-:W-:Y:S02]  /*8a90*/  ISETP.GT.AND P5, PT, R0, 0x58, !P5 ;  /* 0x000000580000780c */ /* 0x000fe40006fa4270 */
[----:B------:R-:W-:Y:S02]  /*8aa0*/  FSEL R142, R30, -INF , !P0 ;  /* 0xff8000001e8e7808 */ /* 0x000fe40004000000 */
[----:B------:R-:W-:Y:S02]  /*8ab0*/  ISETP.NE.AND P0, PT, R25, RZ, PT ;  /* 0x000000ff1900720c */ /* 0x000fe40003f05270 */
[----:B------:R-:W-:Y:S02]  /*8ac0*/  FMNMX.FTZ R4, R142, R4, !PT ;  /* 0x000000048e047209 */ /* 0x000fe40007810000 */
[----:B------:R-:W-:Y:S02]  /*8ad0*/  ISETP.GT.AND P0, PT, R0, 0x31, !P0 ;  /* 0x000000310000780c */ /* 0x000fe40004704270 */
[----:B------:R-:W-:Y:S02]  /*8ae0*/  FSEL R217, R47, -INF , !P6 ;  /* 0xff8000002fd97808 */ /* 0x000fe40007000000 */
[----:B------:R-:W-:Y:S02]  /*8af0*/  ISETP.LT.OR P0, PT, R2, 0x32, P0 ;  /* 0x000000320200780c */ /* 0x000fe40000701670 */
[----:B-1----:R-:W-:Y:S02]  /*8b00*/  FMNMX.FTZ R3, R3, R5, !PT ;  /* 0x0000000503037209 */ /* 0x002fe40007810000 */
        /* <DEDUP_REMOVED lines=12> */
[C---:B------:R-:W-:Y:S02]  /*8bd0*/  ISETP.LT.OR P0, PT, R2.reuse, 0x3a, P0 ;  /* 0x0000003a0200780c */ /* 0x040fe40000701670 */
[----:B------:R-:W-:Y:S02]  /*8be0*/  ISETP.LT.OR P4, PT, R2, 0x5a, P4 ;  /* 0x0000005a0200780c */ /* 0x000fe40002781670 */
[----:B------:R-:W-:Y:S02]  /*8bf0*/  FSEL R159, R35, -INF , !P0 ;  /* 0xff800000239f7808 */ /* 0x000fe40004000000 */
[----:B------:R-:W-:Y:S02]  /*8c00*/  ISETP.NE.AND P0, PT, R20, RZ, PT ;  /* 0x000000ff1400720c */ /* 0x000fe40003f05270 */
[----:B------:R-:W-:Y:S01]  /*8c10*/  FMNMX.FTZ R4, R159, R4, !PT ;  /* 0x000000049f047209 */ /* 0x000fe20007810000 */
[----:B------:R-:W-:Y:S01]  /*8c20*/  LDSM.16.MT88.4 R20, [R192] ;  /* 0x00000000c014783b */ /* 0x000fe20000004200 */
[----:B------:R-:W-:Y:S02]  /*8c30*/  ISETP.GT.AND P0, PT, R0, 0x40, !P0 ;  /* 0x000000400000780c */ /* 0x000fe40004704270 */
[----:B------:R-:W-:Y:S02]  /*8c40*/  FSEL R111, R51, -INF , !P4 ;  /* 0xff800000336f7808 */ /* 0x000fe40006000000 */
[----:B------:R-:W-:Y:S04]  /*8c50*/  ISETP.LT.OR P0, PT, R2, 0x41, P0 ;  /* 0x000000410200780c */ /* 0x000fe80000701670 */
[----:B------:R-:W-:Y:S02]  /*8c60*/  FSEL R162, R38, -INF , !P0 ;  /* 0xff80000026a27808 */ /* 0x000fe40004000000 */
[----:B------:R-:W-:Y:S02]  /*8c70*/  ISETP.NE.AND P0, PT, R17, RZ, PT ;  /* 0x000000ff1100720c */ /* 0x000fe40003f05270 */
[----:B------:R-:W-:Y:S02]  /*8c80*/  FMNMX.FTZ R4, R162, R4, !PT ;  /* 0x00000004a2047209 */ /* 0x000fe40007810000 */
[----:B------:R-:W-:Y:S04]  /*8c90*/  ISETP.GT.AND P0, PT, R0, 0x41, !P0 ;  /* 0x000000410000780c */ /* 0x000fe80004704270 */
[----:B------:R-:W-:Y:S04]  /*8ca0*/  ISETP.LT.OR P0, PT, R2, 0x42, P0 ;  /* 0x000000420200780c */ /* 0x000fe80000701670 */
[----:B------:R-:W-:Y:S02]  /*8cb0*/  FSEL R163, R39, -INF , !P0 ;  /* 0xff80000027a37808 */ /* 0x000fe40004000000 */
[----:B------:R-:W-:Y:S01]  /*8cc0*/  ISETP.NE.AND P0, PT, R16, RZ, PT ;  /* 0x000000ff1000720c */ /* 0x000fe20003f05270 */
[----:B------:R-:W-:Y:S01]  /*8cd0*/  LDSM.16.MT88.4 R36, [R207] ;  /* 0x00000000cf24783b */ /* 0x000fe20000004200 */
[----:B------:R-:W-:Y:S02]  /*8ce0*/  FMNMX.FTZ R4, R163, R4, !PT ;  /* 0x00000004a3047209 */ /* 0x000fe40007810000 */
[----:B------:R-:W-:Y:S04]  /*8cf0*/  ISETP.GT.AND P0, PT, R0, 0x48, !P0 ;  /* 0x000000480000780c */ /* 0x000fe80004704270 */
[----:B------:R-:W-:Y:S04]  /*8d00*/  ISETP.LT.OR P0, PT, R2, 0x49, P0 ;  /* 0x000000490200780c */ /* 0x000fe80000701670 */
[----:B------:R-:W-:Y:S02]  /*8d10*/  FSEL R184, R42, -INF , !P0 ;  /* 0xff8000002ab87808 */ /* 0x000fe40004000000 */
[----:B------:R-:W-:Y:S02]  /*8d20*/  ISETP.NE.AND P0, PT, R13, RZ, PT ;  /* 0x000000ff0d00720c */ /* 0x000fe40003f05270 */
[----:B------:R-:W-:Y:S02]  /*8d30*/  FMNMX.FTZ R4, R184, R4, !PT ;  /* 0x00000004b8047209 */ /* 0x000fe40007810000 */
[----:B------:R-:W-:Y:S04]  /*8d40*/  ISETP.GT.AND P0, PT, R0, 0x49, !P0 ;  /* 0x000000490000780c */ /* 0x000fe80004704270 */
[----:B------:R-:W-:Y:S04]  /*8d50*/  ISETP.LT.OR P0, PT, R2, 0x4a, P0 ;  /* 0x0000004a0200780c */ /* 0x000fe80000701670 */
[----:B------:R-:W-:Y:S02]  /*8d60*/  FSEL R187, R43, -INF , !P0 ;  /* 0xff8000002bbb7808 */ /* 0x000fe40004000000 */
[----:B------:R-:W-:Y:S02]  /*8d70*/  ISETP.NE.AND P0, PT, R12, RZ, PT ;  /* 0x000000ff0c00720c */ /* 0x000fe40003f05270 */
[----:B------:R-:W-:Y:S01]  /*8d80*/  FMNMX.FTZ R4, R187, R4, !PT ;  /* 0x00000004bb047209 */ /* 0x000fe20007810000 */
[----:B------:R-:W-:Y:S01]  /*8d90*/  LDSM.16.MT88.4 R12, [R188] ;  /* 0x00000000bc0c783b */ /* 0x000fe20000004200 */
[----:B------:R-:W-:Y:S04]  /*8da0*/  ISETP.GT.AND P0, PT, R0, 0x50, !P0 ;  /* 0x000000500000780c */ /* 0x000fe80004704270 */
[----:B------:R-:W-:Y:S04]  /*8db0*/  ISETP.LT.OR P0, PT, R2, 0x51, P0 ;  /* 0x000000510200780c */ /* 0x000fe80000701670 */
[----:B------:R-:W-:Y:S02]  /*8dc0*/  FSEL R216, R46, -INF , !P0 ;  /* 0xff8000002ed87808 */ /* 0x000fe40004000000 */
[----:B------:R-:W-:Y:S02]  /*8dd0*/  LDSM.16.MT88.4 R44, [R188+0x3000] ;  /* 0x00300000bc2c783b */ /* 0x000fe40000004200 */
[----:B------:R-:W-:Y:S04]  /*8de0*/  FMNMX.FTZ R0, R216, R4, !PT ;  /* 0x00000004d8007209 */ /* 0x000fe80007810000 */
[----:B------:R-:W-:Y:S02]  /*8df0*/  FMNMX.FTZ R0, R217, R0, !PT ;  /* 0x00000000d9007209 */ /* 0x000fe40007810000 */
[----:B------:R-:W1:Y:S02]  /*8e00*/  SHFL.BFLY PT, R4, R3, 0x1, 0x1f ;  /* 0x0c201f0003047f89 */ /* 0x000e6400000e0000 */
[----:B------:R-:W-:Y:S04]  /*8e10*/  FMNMX.FTZ R0, R218, R0, !PT ;  /* 0x00000000da007209 */ /* 0x000fe80007810000 */
[----:B------:R-:W-:Y:S05]  /*8e20*/  FMNMX.FTZ R0, R111, R0, !PT ;  /* 0x000000006f007209 */ /* 0x000fea0007810000 */
[----:B------:R-:W2:Y:S01]  /*8e30*/  SHFL.BFLY PT, R2, R0, 0x2, 0x1f ;  /* 0x0c401f0000027f89 */ /* 0x000ea200000e0000 */
[----:B-1----:R-:W-:Y:S04]  /*8e40*/  FMNMX.FTZ R108, R3, R4, !PT ;  /* 0x00000004036c7209 */ /* 0x002fe80007810000 */
[C---:B------:R-:W-:Y:S01]  /*8e50*/  FSETP.NEU.FTZ.AND P0, PT, R108.reuse, -INF , PT ;  /* 0xff8000006c00780b */ /* 0x040fe20003f1d000 */
[----:B------:R-:W-:Y:S05]  /*8e60*/  FMUL.FTZ R3, R108, c[0x0][0x2d0] ;  /* 0x0000b4006c037a20 */ /* 0x000fea0000410000 */
[----:B------:R-:W-:Y:S02]  /*8e70*/  FSEL R132, R3, RZ, P0 ;  /* 0x000000ff03847208 */ /* 0x000fe40000000000 */
[----:B--2---:R-:W-:Y:S03]  /*8e80*/  FMNMX.FTZ R2, R0, R2, !PT ;  /* 0x0000000200027209 */ /* 0x004fe60007810000 */
[--C-:B------:R-:W-:Y:S02]  /*8e90*/  FFMA.FTZ R0, R130, c[0x0][0x2d0], -R132.reuse ;  /* 0x0000b40082007a23 */ /* 0x100fe40000010884 */
[----:B------:R-:W1:Y:S01]  /*8ea0*/  SHFL.BFLY PT, R3, R2, 0x1, 0x1f ;  /* 0x0c201f0002037f89 */ /* 0x000e6200000e0000 */
[--C-:B------:R-:W-:Y:S01]  /*8eb0*/  FFMA.FTZ R4, R9, c[0x0][0x2d0], -R132.reuse ;  /* 0x0000b40009047a23 */ /* 0x100fe20000010884 */
[----:B------:R2:W-:Y:S01]  /*8ec0*/  MUFU.EX2 R252, R0 ;  /* 0x0000000000fc7308 */ /* 0x0005e20000000800 */
[--C-:B------:R-:W-:Y:S02]  /*8ed0*/  FFMA.FTZ R40, R146, c[0x0][0x2d0], -R132.reuse ;  /* 0x0000b40092287a23 */ /* 0x100fe40000010884 */
[--C-:B------:R-:W-:Y:S07]  /*8ee0*/  FFMA.FTZ R48, R148, c[0x0][0x2d0], -R132.reuse ;  /* 0x0000b40094307a23 */ /* 0x100fee0000010884 */
[----:B------:R3:W-:Y:S10]  /*8ef0*/  MUFU.EX2 R28, R4 ;  /* 0x00000004001c7308 */ /* 0x0007f40000000800 */
[----:B------:R-:W-:Y:S01]  /*8f00*/  MUFU.EX2 R244, R40 ;  /* 0x0000002800f47308 */ /* 0x000fe20000000800 */
[----:B-1----:R-:W-:Y:S01]  /*8f10*/  FMNMX.FTZ R3, R2, R3, !PT ;  /* 0x0000000302037209 */ /* 0x002fe20007810000 */
[--C-:B--2---:R-:W-:Y:S08]  /*8f20*/  FFMA.FTZ R0, R133, c[0x0][0x2d0], -R132.reuse ;  /* 0x0000b40085007a23 */ /* 0x104ff00000010884 */
[----:B------:R1:W2:Y:S01]  /*8f30*/  MUFU.EX2 R133, R0 ;  /* 0x0000000000857308 */ /* 0x0002a20000000800 */
[----:B---3--:R-:W-:Y:S09]  /*8f40*/  FMUL.FTZ R4, R3, c[0x0][0x2d0] ;  /* 0x0000b40003047a20 */ /* 0x008ff20000410000 */
[----:B------:R-:W-:Y:S01]  /*8f50*/  MUFU.EX2 R242, R48 ;  /* 0x0000003000f27308 */ /* 0x000fe20000000800 */
[----:B-1----:R-:W-:Y:S01]  /*8f60*/  FFMA.FTZ R0, R131, c[0x0][0x2d0], -R132 ;  /* 0x0000b40083007a23 */ /* 0x002fe20000010884 */
[----:B--2---:R-:W-:Y:S08]  /*8f70*/  F2FP.BF16.PACK_AB R128, R133, R252 ;  /* 0x000000fc8580723e */ /* 0x004ff000000010ff */
[----:B------:R1:W-:Y:S02]  /*8f80*/  MUFU.EX2 R29, R0 ;  /* 0x00000000001d7308 */ /* 0x0003e40000000800 */
[----:B-1----:R-:W-:Y:S02]  /*8f90*/  FSEL R0, R108, RZ, P0 ;  /* 0x000000ff6c007208 */ /* 0x002fe40000000000 */
[----:B------:R-:W-:Y:S03]  /*8fa0*/  FSETP.NEU.FTZ.AND P0, PT, R3, -INF , PT ;  /* 0xff8000000300780b */ /* 0x000fe60003f1d000 */
[----:B------:R-:W-:Y:S01]  /*8fb0*/  FADD.FTZ R0, -R0, R109 ;  /* 0x0000006d00007221 */ /* 0x000fe20000010100 */
[----:B------:R-:W-:Y:S03]  /*8fc0*/  FSEL R109, R4, RZ, P0 ;  /* 0x000000ff046d7208 */ /* 0x000fe60000000000 */
[----:B------:R-:W-:Y:S02]  /*8fd0*/  FMUL.FTZ R0, R0, c[0x0][0x2d0] ;  /* 0x0000b40000007a20 */ /* 0x000fe40000410000 */
[--C-:B------:R-:W-:Y:S02]  /*8fe0*/  FFMA.FTZ R4, R6, c[0x0][0x2d0], -R109.reuse ;  /* 0x0000b40006047a23 */ /* 0x100fe4000001086d */
[----:B------:R1:W2:Y:S10]  /*8ff0*/  MUFU.EX2 R2, R0 ;  /* 0x0000000000027308 */ /* 0x0002b40000000800 */
[----:B------:R3:W-:Y:S01]  /*9000*/  MUFU.EX2 R251, R4 ;  /* 0x0000000400fb7308 */ /* 0x0007e20000000800 */
[--C-:B-1----:R-:W-:Y:S02]  /*9010*/  FFMA.FTZ R0, R8, c[0x0][0x2d0], -R109.reuse ;  /* 0x0000b40008007a23 */ /* 0x102fe4000001086d */
[C---:B--2---:R-:W-:Y:S07]  /*9020*/  FMUL.FTZ R5, R2.reuse, R113 ;  /* 0x0000007102057220 */ /* 0x044fee0000410000 */
[----:B------:R1:W2:Y:S01]  /*9030*/  MUFU.EX2 R250, R0 ;  /* 0x0000000000fa7308 */ /* 0x0002a20000000800 */
[C---:B------:R-:W-:Y:S02]  /*9040*/  FMUL.FTZ R8, R2.reuse, R116 ;  /* 0x0000007402087220 */ /* 0x040fe40000410000 */
[C---:B------:R-:W-:Y:S02]  /*9050*/  FMUL.FTZ R9, R2.reuse, R117 ;  /* 0x0000007502097220 */ /* 0x040fe40000410000 */
[C---:B------:R-:W-:Y:S02]  /*9060*/  FMUL.FTZ R16, R2.reuse, R72 ;  /* 0x0000004802107220 */ /* 0x040fe40000410000 */
[--C-:B---3--:R-:W-:Y:S02]  /*9070*/  FFMA.FTZ R4, R11, c[0x0][0x2d0], -R109.reuse ;  /* 0x0000b4000b047a23 */ /* 0x108fe4000001086d */
[C---:B------:R-:W-:Y:S02]  /*9080*/  FMUL.FTZ R17, R2.reuse, R73 ;  /* 0x0000004902117220 */ /* 0x040fe40000410000 */
[----:B------:R3:W-:Y:S01]  /*9090*/  MUFU.EX2 R248, R4 ;  /* 0x0000000400f87308 */ /* 0x0007e20000000800 */
[C---:B------:R-:W-:Y:S02]  /*90a0*/  FMUL.FTZ R24, R2.reuse, R80 ;  /* 0x0000005002187220 */ /* 0x040fe40000410000 */
[C---:B------:R-:W-:Y:S02]  /*90b0*/  FMUL.FTZ R25, R2.reuse, R81 ;  /* 0x0000005102197220 */ /* 0x040fe40000410000 */
[C---:B------:R-:W-:Y:S02]  /*90c0*/  FMUL.FTZ R32, R2.reuse, R88 ;  /* 0x0000005802207220 */ /* 0x040fe40000410000 */
[C---:B------:R-:W-:Y:S02]  /*90d0*/  FMUL.FTZ R33, R2.reuse, R89 ;  /* 0x0000005902217220 */ /* 0x040fe40000410000 */
[C---:B------:R-:W-:Y:S02]  /*90e0*/  FMUL.FTZ R40, R2.reuse, R96 ;  /* 0x0000006002287220 */ /* 0x040fe40000410000 */
[----:B------:R-:W-:Y:S02]  /*90f0*/  FMUL.FTZ R41, R2, R97 ;  /* 0x0000006102297220 */ /* 0x000fe40000410000 */
[----:B-1----:R-:W-:Y:S01]  /*9100*/  FFMA.FTZ R0, R7, c[0x0][0x2d0], -R109 ;  /* 0x0000b40007007a23 */ /* 0x002fe2000001086d */
[----:B--2---:R-:W-:Y:S01]  /*9110*/  F2FP.BF16.PACK_AB R129, R250, R251 ;  /* 0x000000fbfa81723e */ /* 0x004fe200000010ff */
[C---:B------:R-:W-:Y:S02]  /*9120*/  FMUL.FTZ R48, R2.reuse, R104 ;  /* 0x0000006802307220 */ /* 0x040fe40000410000 */
[----:B------:R1:W2:Y:S01]  /*9130*/  MUFU.EX2 R249, R0 ;  /* 0x0000000000f97308 */ /* 0x0002a20000000800 */
[C---:B------:R-:W-:Y:S01]  /*9140*/  FMUL.FTZ R49, R2.reuse, R105 ;  /* 0x0000006902317220 */ /* 0x040fe20000410000 */
[----:B------:R-:W4:Y:S01]  /*9150*/  LDL.LU R104, [R1] ;  /* 0x0000000001687983 */ /* 0x000f220000300800 */
[C---:B------:R-:W-:Y:S02]  /*9160*/  FMUL.FTZ R52, R2.reuse, R52 ;  /* 0x0000003402347220 */ /* 0x040fe40000410000 */
[C---:B------:R-:W-:Y:S02]  /*9170*/  FMUL.FTZ R53, R2.reuse, R53 ;  /* 0x0000003502357220 */ /* 0x040fe40000410000 */
[C---:B---3--:R-:W-:Y:S02]  /*9180*/  FMUL.FTZ R4, R2.reuse, R112 ;  /* 0x0000007002047220 */ /* 0x048fe40000410000 */
[----:B------:R-:W-:Y:S02]  /*9190*/  IMAD.MOV.U32 R112, RZ, RZ, R28 ;  /* 0x000000ffff707224 */ /* 0x000fe400078e001c */
[C---:B------:R-:W-:Y:S02]  /*91a0*/  FMUL.FTZ R56, R2.reuse, R56 ;  /* 0x0000003802387220 */ /* 0x040fe40000410000 */
[C---:B------:R-:W-:Y:S02]  /*91b0*/  FMUL.FTZ R57, R2.reuse, R57 ;  /* 0x0000003902397220 */ /* 0x040fe40000410000 */
[C---:B------:R-:W-:Y:S02]  /*91c0*/  FMUL.FTZ R60, R2.reuse, R60 ;  /* 0x0000003c023c7220 */ /* 0x040fe40000410000 */
[C---:B------:R-:W-:Y:S02]  /*91d0*/  FMUL.FTZ R61, R2.reuse, R61 ;  /* 0x0000003d023d7220 */ /* 0x040fe40000410000 */
[C---:B------:R-:W-:Y:S02]  /*91e0*/  FMUL.FTZ R64, R2.reuse, R64 ;  /* 0x0000004002407220 */ /* 0x040fe40000410000 */
[----:B------:R-:W-:Y:S01]  /*91f0*/  FMUL.FTZ R65, R2, R65 ;  /* 0x0000004102417220 */ /* 0x000fe20000410000 */
[----:B-1----:R-:W-:Y:S02]  /*9200*/  FSEL R0, R3, RZ, P0 ;  /* 0x000000ff03007208 */ /* 0x002fe40000000000 */
[----:B--2---:R-:W-:Y:S03]  /*9210*/  F2FP.BF16.PACK_AB R131, R248, R249 ;  /* 0x000000f9f883723e */ /* 0x004fe600000010ff */
[----:B------:R-:W-:Y:S02]  /*9220*/  FADD.FTZ R0, -R0, R110 ;  /* 0x0000006e00007221 */ /* 0x000fe40000010100 */
[----:B------:R-:W-:Y:S02]  /*9230*/  IMAD.MOV.U32 R110, RZ, RZ, R29 ;  /* 0x000000ffff6e7224 */ /* 0x000fe400078e001d */
[----:B------:R-:W-:Y:S03]  /*9240*/  FMUL.FTZ R0, R0, c[0x0][0x2d0] ;  /* 0x0000b40000007a20 */ /* 0x000fe60000410000 */
[----:B------:R-:W-:Y:S02]  /*9250*/  F2FP.BF16.PACK_AB R130, R28, R110 ;  /* 0x0000006e1c82723e */ /* 0x000fe400000010ff */
[----:B------:R-:W1:Y:S01]  /*9260*/  LDSM.16.MT88.4 R28, [R191] ;  /* 0x00000000bf1c783b */ /* 0x000e620000004200 */
[----:B------:R-:W2:Y:S02]  /*9270*/  MUFU.EX2 R0, R0 ;  /* 0x0000000000007308 */ /* 0x000ea40000000800 */
[C---:B--2---:R-:W-:Y:S02]  /*9280*/  FMUL.FTZ R6, R0.reuse, R114 ;  /* 0x0000007200067220 */ /* 0x044fe40000410000 */
[C---:B------:R-:W-:Y:S02]  /*9290*/  FMUL.FTZ R7, R0.reuse, R115 ;  /* 0x0000007300077220 */ /* 0x040fe40000410000 */
[C---:B------:R-:W-:Y:S02]  /*92a0*/  FMUL.FTZ R10, R0.reuse, R118 ;  /* 0x00000076000a7220 */ /* 0x040fe40000410000 */
[C---:B------:R-:W-:Y:S02]  /*92b0*/  FMUL.FTZ R11, R0.reuse, R119 ;  /* 0x00000077000b7220 */ /* 0x040fe40000410000 */
[----:B------:R-:W-:Y:S01]  /*92c0*/  LDSM.16.MT88.4 R116, [R188+0x2800] ;  /* 0x00280000bc74783b */ /* 0x000fe20000004200 */
[C---:B------:R-:W-:Y:S05]  /*92d0*/  HMMA.16816.F32.BF16 R4, R128.reuse, R12, R4 ;  /* 0x0000000c8004723c */ /* 0x040fea0000041804 */
[----:B------:R-:W-:Y:S02]  /*92e0*/  FMUL.FTZ R18, R0, R74 ;  /* 0x0000004a00127220 */ /* 0x000fe40000410000 */
[C---:B------:R-:W-:Y:S01]  /*92f0*/  FMUL.FTZ R12, R2.reuse, R68 ;  /* 0x00000044020c7220 */ /* 0x040fe20000410000 */
[C---:B------:R-:W-:Y:S04]  /*9300*/  HMMA.16816.F32.BF16 R8, R128.reuse, R14, R8 ;  /* 0x0000000e8008723c */ /* 0x040fe80000041808 */
[----:B------:R-:W-:Y:S02]  /*9310*/  FMUL.FTZ R13, R2, R69 ;  /* 0x00000045020d7220 */ /* 0x000fe40000410000 */
[C---:B------:R-:W-:Y:S02]  /*9320*/  FMUL.FTZ R19, R0.reuse, R75 ;  /* 0x0000004b00137220 */ /* 0x040fe40000410000 */
[C---:B------:R-:W-:Y:S01]  /*9330*/  FMUL.FTZ R14, R0.reuse, R70 ;  /* 0x00000046000e7220 */ /* 0x040fe20000410000 */
[----:B------:R-:W-:Y:S03]  /*9340*/  LDSM.16.MT88.4 R72, [R191+0x3000] ;  /* 0x00300000bf48783b */ /* 0x000fe60000004200 */
[C---:B------:R-:W-:Y:S02]  /*9350*/  FMUL.FTZ R15, R0.reuse, R71 ;  /* 0x00000047000f7220 */ /* 0x040fe40000410000 */
[C---:B------:R-:W-:Y:S02]  /*9360*/  FMUL.FTZ R26, R0.reuse, R82 ;  /* 0x00000052001a7220 */ /* 0x040fe40000410000 */
[C---:B------:R-:W-:Y:S01]  /*9370*/  FMUL.FTZ R27, R0.reuse, R83 ;  /* 0x00000053001b7220 */ /* 0x040fe20000410000 */
[----:B------:R-:W2:Y:S01]  /*9380*/  LDSM.16.MT88.4 R68, [R192+0x3000] ;  /* 0x00300000c044783b */ /* 0x000ea20000004200 */
[C---:B------:R-:W-:Y:S01]  /*9390*/  FMUL.FTZ R34, R0.reuse, R90 ;  /* 0x0000005a00227220 */ /* 0x040fe20000410000 */
[C---:B------:R-:W-:Y:S03]  /*93a0*/  HMMA.16816.F32.BF16 R12, R128.reuse, R20, R12 ;  /* 0x00000014800c723c */ /* 0x040fe6000004180c */
[C---:B------:R-:W-:Y:S02]  /*93b0*/  FMUL.FTZ R35, R0.reuse, R91 ;  /* 0x0000005b00237220 */ /* 0x040fe40000410000 */
[----:B------:R-:W-:Y:S01]  /*93c0*/  FMUL.FTZ R42, R0, R98 ;  /* 0x00000062002a7220 */ /* 0x000fe20000410000 */
[----:B------:R-:W-:Y:S01]  /*93d0*/  LDSM.16.MT88.4 R80, [R188+0x800] ;  /* 0x00080000bc50783b */ /* 0x000fe20000004200 */
[C---:B------:R-:W-:Y:S01]  /*93e0*/  FMUL.FTZ R20, R2.reuse, R76 ;  /* 0x0000004c02147220 */ /* 0x040fe20000410000 */
[C---:B------:R-:W-:Y:S04]  /*93f0*/  HMMA.16816.F32.BF16 R16, R128.reuse, R22, R16 ;  /* 0x000000168010723c */ /* 0x040fe80000041810 */
[----:B------:R-:W-:Y:S02]  /*9400*/  FMUL.FTZ R21, R2, R77 ;  /* 0x0000004d02157220 */ /* 0x000fe40000410000 */
[C---:B------:R-:W-:Y:S01]  /*9410*/  FMUL.FTZ R43, R0.reuse, R99 ;  /* 0x00000063002b7220 */ /* 0x040fe20000410000 */
[----:B------:R-:W-:Y:S01]  /*9420*/  LDSM.16.MT88.4 R88, [R194+0x800] ;  /* 0x00080000c258783b */ /* 0x000fe20000004200 */
[C---:B------:R-:W-:Y:S04]  /*9430*/  FMUL.FTZ R22, R0.reuse, R78 ;  /* 0x0000004e00167220 */ /* 0x040fe80000410000 */
[C---:B------:R-:W-:Y:S02]  /*9440*/  FMUL.FTZ R23, R0.reuse, R79 ;  /* 0x0000004f00177220 */ /* 0x040fe40000410000 */
[C---:B------:R-:W-:Y:S01]  /*9450*/  FMUL.FTZ R50, R0.reuse, R106 ;  /* 0x0000006a00327220 */ /* 0x040fe20000410000 */
[----:B------:R-:W3:Y:S01]  /*9460*/  LDSM.16.MT88.4 R76, [R194+0x3000] ;  /* 0x00300000c24c783b */ /* 0x000ee20000004200 */
[C---:B------:R-:W-:Y:S02]  /*9470*/  FMUL.FTZ R51, R0.reuse, R107 ;  /* 0x0000006b00337220 */ /* 0x040fe40000410000 */
[C---:B------:R-:W-:Y:S01]  /*9480*/  FMUL.FTZ R54, R0.reuse, R54 ;  /* 0x0000003600367220 */ /* 0x040fe20000410000 */
[C---:B-1----:R-:W-:Y:S03]  /*9490*/  HMMA.16816.F32.BF16 R20, R128.reuse, R28, R20 ;  /* 0x0000001c8014723c */ /* 0x042fe60000041814 */
[C---:B------:R-:W-:Y:S01]  /*94a0*/  FMUL.FTZ R55, R0.reuse, R55 ;  /* 0x0000003700377220 */ /* 0x040fe20000410000 */
[----:B------:R-:W-:Y:S01]  /*94b0*/  LDSM.16.MT88.4 R96, [R194+0x2800] ;  /* 0x00280000c260783b */ /* 0x000fe20000004200 */
[----:B------:R-:W-:Y:S02]  /*94c0*/  FMUL.FTZ R58, R0, R58 ;  /* 0x0000003a003a7220 */ /* 0x000fe40000410000 */
[C---:B------:R-:W-:Y:S01]  /*94d0*/  FMUL.FTZ R28, R2.reuse, R84 ;  /* 0x00000054021c7220 */ /* 0x040fe20000410000 */
[C---:B------:R-:W-:Y:S04]  /*94e0*/  HMMA.16816.F32.BF16 R24, R128.reuse, R30, R24 ;  /* 0x0000001e8018723c */ /* 0x040fe80000041818 */
[----:B------:R-:W-:Y:S02]  /*94f0*/  FMUL.FTZ R29, R2, R85 ;  /* 0x00000055021d7220 */ /* 0x000fe40000410000 */
[C---:B------:R-:W-:Y:S02]  /*9500*/  FMUL.FTZ R59, R0.reuse, R59 ;  /* 0x0000003b003b7220 */ /* 0x040fe40000410000 */
[C---:B------:R-:W-:Y:S04]  /*9510*/  FMUL.FTZ R30, R0.reuse, R86 ;  /* 0x00000056001e7220 */ /* 0x040fe80000410000 */
[C---:B------:R-:W-:Y:S02]  /*9520*/  FMUL.FTZ R31, R0.reuse, R87 ;  /* 0x00000057001f7220 */ /* 0x040fe40000410000 */
[----:B------:R-:W-:Y:S01]  /*9530*/  LDSM.16.MT88.4 R84, [R191+0x800] ;  /* 0x00080000bf54783b */ /* 0x000fe20000004200 */
[C---:B------:R-:W-:Y:S02]  /*9540*/  FMUL.FTZ R62, R0.reuse, R62 ;  /* 0x0000003e003e7220 */ /* 0x040fe40000410000 */
[C---:B------:R-:W-:Y:S02]  /*9550*/  FMUL.FTZ R63, R0.reuse, R63 ;  /* 0x0000003f003f7220 */ /* 0x040fe40000410000 */
[C---:B------:R-:W-:Y:S03]  /*9560*/  HMMA.16816.F32.BF16 R28, R128.reuse, R36, R28 ;  /* 0x00000024801c723c */ /* 0x040fe6000004181c */
[C---:B------:R-:W-:Y:S02]  /*9570*/  FMUL.FTZ R66, R0.reuse, R66 ;  /* 0x0000004200427220 */ /* 0x040fe40000410000 */
[----:B------:R-:W-:Y:S02]  /*9580*/  FMUL.FTZ R67, R0, R67 ;  /* 0x0000004300437220 */ /* 0x000fe40000410000 */
[--C-:B------:R-:W-:Y:S01]  /*9590*/  FFMA.FTZ R36, R145, c[0x0][0x2d0], -R132.reuse ;  /* 0x0000b40091247a23 */ /* 0x100fe20000010884 */
[C---:B------:R-:W-:Y:S03]  /*95a0*/  HMMA.16816.F32.BF16 R32, R128.reuse, R38, R32 ;  /* 0x000000268020723c */ /* 0x040fe60000041820 */
[----:B------:R1:W-:Y:S01]  /*95b0*/  MUFU.EX2 R245, R36 ;  /* 0x0000002400f57308 */ /* 0x0003e20000000800 */
[----:B------:R-:W-:Y:S03]  /*95c0*/  FMUL.FTZ R37, R2, R93 ;  /* 0x0000005d02257220 */ /* 0x000fe60000410000 */
[C---:B------:R-:W-:Y:S02]  /*95d0*/  FMUL.FTZ R38, R0.reuse, R94 ;  /* 0x0000005e00267220 */ /* 0x040fe40000410000 */
[----:B------:R-:W-:Y:S03]  /*95e0*/  FMUL.FTZ R39, R0, R95 ;  /* 0x0000005f00277220 */ /* 0x000fe60000410000 */
[C---:B-1----:R-:W-:Y:S02]  /*95f0*/  FMUL.FTZ R36, R2.reuse, R92 ;  /* 0x0000005c02247220 */ /* 0x042fe40000410000 */
[----:B------:R-:W-:Y:S05]  /*9600*/  LDSM.16.MT88.4 R92, [R194+0x4800] ;  /* 0x00480000c25c783b */ /* 0x000fea0000004200 */
[C---:B------:R-:W-:Y:S07]  /*9610*/  HMMA.16816.F32.BF16 R36, R128.reuse, R44, R36 ;  /* 0x0000002c8024723c */ /* 0x040fee0000041824 */
[--C-:B------:R-:W-:Y:S01]  /*9620*/  FFMA.FTZ R44, R147, c[0x0][0x2d0], -R132.reuse ;  /* 0x0000b400932c7a23 */ /* 0x100fe20000010884 */
[C---:B------:R-:W-:Y:S03]  /*9630*/  HMMA.16816.F32.BF16 R40, R128.reuse, R46, R40 ;  /* 0x0000002e8028723c */ /* 0x040fe60000041828 */
[----:B------:R1:W5:Y:S01]  /*9640*/  MUFU.EX2 R243, R44 ;  /* 0x0000002c00f37308 */ /* 0x0003620000000800 */
[----:B------:R-:W-:Y:S03]  /*9650*/  FMUL.FTZ R45, R2, R101 ;  /* 0x00000065022d7220 */ /* 0x000fe60000410000 */
[C---:B------:R-:W-:Y:S02]  /*9660*/  FMUL.FTZ R46, R0.reuse, R102 ;  /* 0x00000066002e7220 */ /* 0x040fe40000410000 */
[----:B------:R-:W-:Y:S03]  /*9670*/  FMUL.FTZ R47, R0, R103 ;  /* 0x00000067002f7220 */ /* 0x000fe60000410000 */
[----:B-1----:R-:W-:Y:S02]  /*9680*/  FMUL.FTZ R44, R2, R100 ;  /* 0x00000064022c7220 */ /* 0x002fe40000410000 */
[----:B------:R-:W-:Y:S05]  /*9690*/  LDSM.16.MT88.4 R100, [R188+0x5800] ;  /* 0x00580000bc64783b */ /* 0x000fea0000004200 */
[C---:B--2---:R-:W-:Y:S07]  /*96a0*/  HMMA.16816.F32.BF16 R44, R128.reuse, R68, R44 ;  /* 0x00000044802c723c */ /* 0x044fee000004182c */
[--C-:B------:R-:W-:Y:S01]  /*96b0*/  FFMA.FTZ R68, R140, c[0x0][0x2d0], -R109.reuse ;  /* 0x0000b4008c447a23 */ /* 0x100fe2000001086d */
[C---:B------:R-:W-:Y:S03]  /*96c0*/  HMMA.16816.F32.BF16 R48, R128.reuse, R70, R48 ;  /* 0x000000468030723c */ /* 0x040fe60000041830 */
[----:B------:R1:W-:Y:S04]  /*96d0*/  MUFU.EX2 R241, R68 ;  /* 0x0000004400f17308 */ /* 0x0003e80000000800 */
[----:B-----5:R-:W-:Y:S01]  /*96e0*/  F2FP.BF16.PACK_AB R70, R242, R243 ;  /* 0x000000f3f246723e */ /* 0x020fe200000010ff */
[C---:B------:R-:W-:Y:S08]  /*96f0*/  HMMA.16816.F32.BF16 R52, R128.reuse, R72, R52 ;  /* 0x000000488034723c */ /* 0x040ff00000041834 */
[C---:B------:R-:W-:Y:S01]  /*9700*/  HMMA.16816.F32.BF16 R56, R128.reuse, R74, R56 ;  /* 0x0000004a8038723c */ /* 0x040fe20000041838 */
[----:B------:R-:W2:Y:S07]  /*9710*/  LDSM.16.MT88.4 R72, [R192+0x800] ;  /* 0x00080000c048783b */ /* 0x000eae0000004200 */
[C---:B---3--:R-:W-:Y:S04]  /*9720*/  HMMA.16816.F32.BF16 R60, R128.reuse, R76, R60 ;  /* 0x0000004c803c723c */ /* 0x048fe8000004183c */
[--C-:B-1----:R-:W-:Y:S04]  /*9730*/  FFMA.FTZ R68, R139, c[0x0][0x2d0], -R109.reuse ;  /* 0x0000b4008b447a23 */ /* 0x102fe8000001086d */
[----:B------:R-:W-:Y:S01]  /*9740*/  HMMA.16816.F32.BF16 R64, R128, R78, R64 ;  /* 0x0000004e8040723c */ /* 0x000fe20000041840 */
[----:B------:R1:W3:Y:S01]  /*9750*/  MUFU.EX2 R240, R68 ;  /* 0x0000004400f07308 */ /* 0x0002e20000000800 */
[----:B------:R-:W5:Y:S02]  /*9760*/  LDSM.16.MT88.4 R76, [R188+0x3800] ;  /* 0x00380000bc4c783b */ /* 0x000f640000004200 */
[--C-:B-1----:R-:W-:Y:S01]  /*9770*/  FFMA.FTZ R68, R138, c[0x0][0x2d0], -R109.reuse ;  /* 0x0000b4008a447a23 */ /* 0x102fe2000001086d */
[----:B---3--:R-:W-:Y:S06]  /*9780*/  F2FP.BF16.PACK_AB R69, R240, R241 ;  /* 0x000000f1f045723e */ /* 0x008fec00000010ff */
[----:B------:R1:W-:Y:S02]  /*9790*/  MUFU.EX2 R239, R68 ;  /* 0x0000004400ef7308 */ /* 0x0003e40000000800 */
[--C-:B-1----:R-:W-:Y:S08]  /*97a0*/  FFMA.FTZ R68, R137, c[0x0][0x2d0], -R109.reuse ;  /* 0x0000b40089447a23 */ /* 0x102ff0000001086d */
[----:B------:R1:W3:Y:S02]  /*97b0*/  MUFU.EX2 R238, R68 ;  /* 0x0000004400ee7308 */ /* 0x0002e40000000800 */
[----:B-1----:R-:W-:Y:S02]  /*97c0*/  F2FP.BF16.PACK_AB R68, R244, R245 ;  /* 0x000000f5f444723e */ /* 0x002fe400000010ff */
[----:B---3--:R-:W-:Y:S07]  /*97d0*/  F2FP.BF16.PACK_AB R71, R238, R239 ;  /* 0x000000efee47723e */ /* 0x008fee00000010ff */
[C---:B------:R-:W-:Y:S07]  /*97e0*/  HMMA.16816.F32.BF16 R4, R68.reuse, R80, R4 ;  /* 0x000000504404723c */ /* 0x040fee0000041804 */
[--C-:B------:R-:W-:Y:S01]  /*97f0*/  FFMA.FTZ R80, R149, c[0x0][0x2d0], -R132.reuse ;  /* 0x0000b40095507a23 */ /* 0x100fe20000010884 */
[C---:B------:R-:W-:Y:S03]  /*9800*/  HMMA.16816.F32.BF16 R8, R68.reuse, R82, R8 ;  /* 0x000000524408723c */ /* 0x040fe60000041808 */
[----:B------:R1:W-:Y:S05]  /*9810*/  MUFU.EX2 R236, R80 ;  /* 0x0000005000ec7308 */ /* 0x0003ea0000000800 */
[C---:B--2---:R-:W-:Y:S08]  /*9820*/  HMMA.16816.F32.BF16 R12, R68.reuse, R72, R12 ;  /* 0x00000048440c723c */ /* 0x044ff0000004180c */
[C---:B------:R-:W-:Y:S01]  /*9830*/  HMMA.16816.F32.BF16 R16, R68.reuse, R74, R16 ;  /* 0x0000004a4410723c */ /* 0x040fe20000041810 */
[----:B------:R-:W2:Y:S07]  /*9840*/  LDSM.16.MT88.4 R72, [R192+0x3800] ;  /* 0x00380000c048783b */ /* 0x000eae0000004200 */
[C---:B------:R-:W-:Y:S04]  /*9850*/  HMMA.16816.F32.BF16 R20, R68.reuse, R84, R20 ;  /* 0x000000544414723c */ /* 0x040fe80000041814 */
[--C-:B-1----:R-:W-:Y:S03]  /*9860*/  FFMA.FTZ R80, R150, c[0x0][0x2d0], -R132.reuse ;  /* 0x0000b40096507a23 */ /* 0x102fe60000010884 */
[--C-:B------:R-:W-:Y:S01]  /*9870*/  FFMA.FTZ R84, R151, c[0x0][0x2d0], -R132.reuse ;  /* 0x0000b40097547a23 */ /* 0x100fe20000010884 */
[C---:B------:R-:W-:Y:S01]  /*9880*/  HMMA.16816.F32.BF16 R24, R68.reuse, R86, R24 ;  /* 0x000000564418723c */ /* 0x040fe20000041818 */
[----:B------:R1:W3:Y:S07]  /*9890*/  MUFU.EX2 R237, R80 ;  /* 0x0000005000ed7308 */ /* 0x0002ee0000000800 */
[C---:B------:R-:W-:Y:S03]  /*98a0*/  HMMA.16816.F32.BF16 R28, R68.reuse, R88, R28 ;  /* 0x00000058441c723c */ /* 0x040fe6000004181c */
[----:B------:R2:W-:Y:S04]  /*98b0*/  MUFU.EX2 R235, R84 ;  /* 0x0000005400eb7308 */ /* 0x0005e80000000800 */
[--C-:B------:R-:W-:Y:S01]  /*98c0*/  FFMA.FTZ R88, R157, c[0x0][0x2d0], -R132.reuse ;  /* 0x0000b4009d587a23 */ /* 0x100fe20000010884 */
[C---:B------:R-:W-:Y:S05]  /*98d0*/  HMMA.16816.F32.BF16 R32, R68.reuse, R90, R32 ;  /* 0x0000005a4420723c */ /* 0x040fea0000041820 */
[----:B------:R3:W-:Y:S03]  /*98e0*/  MUFU.EX2 R157, R88 ;  /* 0x00000058009d7308 */ /* 0x0007e60000000800 */
[C---:B-----5:R-:W-:Y:S01]  /*98f0*/  HMMA.16816.F32.BF16 R36, R68.reuse, R76, R36 ;  /* 0x0000004c4424723c */ /* 0x060fe20000041824 */
[----:B-1----:R-:W1:Y:S06]  /*9900*/  LDSM.16.MT88.4 R80, [R191+0x3800] ;  /* 0x00380000bf50783b */ /* 0x002e6c0000004200 */
[--C-:B------:R-:W-:Y:S01]  /*9910*/  FFMA.FTZ R76, R136, c[0x0][0x2d0], -R109.reuse ;  /* 0x0000b400884c7a23 */ /* 0x100fe2000001086d */
[C---:B------:R-:W-:Y:S03]  /*9920*/  HMMA.16816.F32.BF16 R40, R68.reuse, R78, R40 ;  /* 0x0000004e4428723c */ /* 0x040fe60000041828 */
[----:B------:R5:W-:Y:S01]  /*9930*/  MUFU.EX2 R233, R76 ;  /* 0x0000004c00e97308 */ /* 0x000be20000000800 */
[--C-:B--2---:R-:W-:Y:S04]  /*9940*/  FFMA.FTZ R84, R156, c[0x0][0x2d0], -R132.reuse ;  /* 0x0000b4009c547a23 */ /* 0x104fe80000010884 */
[C---:B------:R-:W-:Y:S05]  /*9950*/  HMMA.16816.F32.BF16 R44, R68.reuse, R72, R44 ;  /* 0x00000048442c723c */ /* 0x040fea000004182c */
[----:B------:R2:W2:Y:S01]  /*9960*/  MUFU.EX2 R234, R84 ;  /* 0x0000005400ea7308 */ /* 0x0004a20000000800 */
[----:B---3--:R-:W-:Y:S01]  /*9970*/  LDSM.16.MT88.4 R88, [R194+0x4000] ;  /* 0x00400000c258783b */ /* 0x008fe20000004200 */
[--C-:B------:R-:W-:Y:S01]  /*9980*/  FFMA.FTZ R72, R134, c[0x0][0x2d0], -R109.reuse ;  /* 0x0000b40086487a23 */ /* 0x100fe2000001086d */
[C---:B------:R-:W-:Y:S07]  /*9990*/  HMMA.16816.F32.BF16 R48, R68.reuse, R74, R48 ;  /* 0x0000004a4430723c */ /* 0x040fee0000041830 */
[----:B------:R3:W-:Y:S01]  /*99a0*/  MUFU.EX2 R231, R72 ;  /* 0x0000004800e77308 */ /* 0x0007e20000000800 */
[--C-:B-----5:R-:W-:Y:S01]  /*99b0*/  FFMA.FTZ R76, R135, c[0x0][0x2d0], -R109.reuse ;  /* 0x0000b400874c7a23 */ /* 0x120fe2000001086d */
[C---:B-1----:R-:W-:Y:S08]  /*99c0*/  HMMA.16816.F32.BF16 R52, R68.reuse, R80, R52 ;  /* 0x000000504434723c */ /* 0x042ff00000041834 */
[----:B------:R1:W5:Y:S01]  /*99d0*/  MUFU.EX2 R232, R76 ;  /* 0x0000004c00e87308 */ /* 0x0003620000000800 */
[----:B--2---:R-:W2:Y:S01]  /*99e0*/  LDSM.16.MT88.4 R84, [R194+0x3800] ;  /* 0x00380000c254783b */ /* 0x004ea20000004200 */
[C---:B------:R-:W-:Y:S07]  /*99f0*/  HMMA.16816.F32.BF16 R56, R68.reuse, R82, R56 ;  /* 0x000000524438723c */ /* 0x040fee0000041838 */
[----:B------:R-:W-:Y:S08]  /*9a00*/  LDSM.16.MT88.4 R80, [R191+0x1000] ;  /* 0x00100000bf50783b */ /* 0x000ff00000004200 */
[----:B---3--:R-:W3:Y:S01]  /*9a10*/  LDSM.16.MT88.4 R72, [R188+0x1000] ;  /* 0x00100000bc48783b */ /* 0x008ee20000004200 */
[--C-:B-1----:R-:W-:Y:S04]  /*9a20*/  FFMA.FTZ R76, R141, c[0x0][0x2d0], -R109.reuse ;  /* 0x0000b4008d4c7a23 */ /* 0x102fe8000001086d */
[----:B------:R1:W1:Y:S01]  /*9a30*/  MUFU.EX2 R230, R76 ;  /* 0x0000004c00e67308 */ /* 0x0002620000000800 */
[C---:B--2---:R-:W-:Y:S08]  /*9a40*/  HMMA.16816.F32.BF16 R60, R68.reuse, R84, R60 ;  /* 0x00000054443c723c */ /* 0x044ff0000004183c */
[----:B------:R-:W-:Y:S01]  /*9a50*/  HMMA.16816.F32.BF16 R64, R68, R86, R64 ;  /* 0x000000564440723c */ /* 0x000fe20000041840 */
[----:B-1----:R-:W1:Y:S06]  /*9a60*/  LDSM.16.MT88.4 R76, [R192+0x1000] ;  /* 0x00100000c04c783b */ /* 0x002e6c0000004200 */
[----:B------:R-:W-:Y:S02]  /*9a70*/  F2FP.BF16.PACK_AB R68, R237, R236 ;  /* 0x000000eced44723e */ /* 0x000fe400000010ff */
[----:B------:R-:W-:Y:S01]  /*9a80*/  F2FP.BF16.PACK_AB R70, R234, R235 ;  /* 0x000000ebea46723e */ /* 0x000fe200000010ff */
[----:B------:R-:W2:Y:S02]  /*9a90*/  LDSM.16.MT88.4 R84, [R194+0x1000] ;  /* 0x00100000c254783b */ /* 0x000ea40000004200 */
[----:B-----5:R-:W-:Y:S02]  /*9aa0*/  F2FP.BF16.PACK_AB R69, R232, R233 ;  /* 0x000000e9e845723e */ /* 0x020fe400000010ff */
[----:B------:R-:W-:Y:S07]  /*9ab0*/  F2FP.BF16.PACK_AB R71, R230, R231 ;  /* 0x000000e7e647723e */ /* 0x000fee00000010ff */
[C---:B---3--:R-:W-:Y:S07]  /*9ac0*/  HMMA.16816.F32.BF16 R4, R68.reuse, R72, R4 ;  /* 0x000000484404723c */ /* 0x048fee0000041804 */
[----:B------:R-:W-:Y:S01]  /*9ad0*/  FFMA.FTZ R72, R158, c[0x0][0x2d0], -R132 ;  /* 0x0000b4009e487a23 */ /* 0x000fe20000010884 */
[C---:B------:R-:W-:Y:S03]  /*9ae0*/  HMMA.16816.F32.BF16 R8, R68.reuse, R74, R8 ;  /* 0x0000004a4408723c */ /* 0x040fe60000041808 */
[----:B------:R3:W5:Y:S01]  /*9af0*/  MUFU.EX2 R156, R72 ;  /* 0x00000048009c7308 */ /* 0x0007620000000800 */
[----:B------:R-:W-:Y:S04]  /*9b00*/  IMAD.MOV.U32 R158, RZ, RZ, R112 ;  /* 0x000000ffff9e7224 */ /* 0x000fe800078e0070 */
[C---:B-1----:R-:W-:Y:S07]  /*9b10*/  HMMA.16816.F32.BF16 R12, R68.reuse, R76, R12 ;  /* 0x0000004c440c723c */ /* 0x042fee000004180c */
[----:B------:R-:W-:Y:S01]  /*9b20*/  FFMA.FTZ R76, R160, c[0x0][0x2d0], -R132 ;  /* 0x0000b400a04c7a23 */ /* 0x000fe20000010884 */
[C---:B------:R-:W-:Y:S03]  /*9b30*/  HMMA.16816.F32.BF16 R16, R68.reuse, R78, R16 ;  /* 0x0000004e4410723c */ /* 0x040fe60000041810 */
[----:B------:R1:W-:Y:S01]  /*9b40*/  MUFU.EX2 R151, R76 ;  /* 0x0000004c00977308 */ /* 0x0003e20000000800 */
[----:B------:R-:W-:Y:S01]  /*9b50*/  IMAD.MOV.U32 R160, RZ, RZ, R110 ;  /* 0x000000ffffa07224 */ /* 0x000fe200078e006e */
[----:B---3--:R-:W3:Y:S03]  /*9b60*/  LDSM.16.MT88.4 R72, [R188+0x4000] ;  /* 0x00400000bc48783b */ /* 0x008ee60000004200 */
[C---:B------:R-:W-:Y:S07]  /*9b70*/  HMMA.16816.F32.BF16 R20, R68.reuse, R80, R20 ;  /* 0x000000504414723c */ /* 0x040fee0000041814 */
[----:B------:R-:W-:Y:S01]  /*9b80*/  FFMA.FTZ R80, R142, c[0x0][0x2d0], -R109 ;  /* 0x0000b4008e507a23 */ /* 0x000fe2000001086d */
[C---:B------:R-:W-:Y:S03]  /*9b90*/  HMMA.16816.F32.BF16 R24, R68.reuse, R82, R24 ;  /* 0x000000524418723c */ /* 0x040fe60000041818 */
[----:B------:R4:W-:Y:S05]  /*9ba0*/  MUFU.EX2 R149, R80 ;  /* 0x0000005000957308 */ /* 0x0009ea0000000800 */
[C---:B--2---:R-:W-:Y:S04]  /*9bb0*/  HMMA.16816.F32.BF16 R28, R68.reuse, R84, R28 ;  /* 0x00000054441c723c */ /* 0x044fe8000004181c */
[--C-:B-1----:R-:W-:Y:S02]  /*9bc0*/  FFMA.FTZ R76, R161, c[0x0][0x2d0], -R132.reuse ;  /* 0x0000b400a14c7a23 */ /* 0x102fe40000010884 */
[----:B------:R-:W-:Y:S02]  /*9bd0*/  IMAD.MOV.U32 R161, RZ, RZ, R133 ;  /* 0x000000ffffa17224 */ /* 0x000fe400078e0085 */
[C---:B------:R-:W-:Y:S01]  /*9be0*/  HMMA.16816.F32.BF16 R32, R68.reuse, R86, R32 ;  /* 0x000000564420723c */ /* 0x040fe20000041820 */
[----:B------:R1:W2:Y:S03]  /*9bf0*/  MUFU.EX2 R150, R76 ;  /* 0x0000004c00967308 */ /* 0x0002a60000000800 */
[--C-:B------:R-:W-:Y:S07]  /*9c00*/  FFMA.FTZ R84, R143, c[0x0][0x2d0], -R109.reuse ;  /* 0x0000b4008f547a23 */ /* 0x100fee000001086d */
[----:B------:R2:W2:Y:S01]  /*9c10*/  MUFU.EX2 R148, R84 ;  /* 0x0000005400947308 */ /* 0x0004a20000000800 */
[----:B----4-:R-:W-:Y:S01]  /*9c20*/  LDSM.16.MT88.4 R80, [R191+0x4000] ;  /* 0x00400000bf50783b */ /* 0x010fe20000004200 */
[C---:B---3--:R-:W-:Y:S07]  /*9c30*/  HMMA.16816.F32.BF16 R36, R68.reuse, R72, R36 ;  /* 0x000000484424723c */ /* 0x048fee0000041824 */
[--C-:B------:R-:W-:Y:S01]  /*9c40*/  FFMA.FTZ R72, R159, c[0x0][0x2d0], -R109.reuse ;  /* 0x0000b4009f487a23 */ /* 0x100fe2000001086d */
[C---:B------:R-:W-:Y:S01]  /*9c50*/  HMMA.16816.F32.BF16 R40, R68.reuse, R74, R40 ;  /* 0x0000004a4428723c */ /* 0x040fe20000041828 */
[----:B------:R-:W3:Y:S02]  /*9c60*/  LDL.LU R159, [R1+0x4] ;  /* 0x00000400019f7983 */ /* 0x000ee40000300800 */
[----:B------:R4:W-:Y:S02]  /*9c70*/  MUFU.EX2 R146, R72 ;  /* 0x0000004800927308 */ /* 0x0009e40000000800 */
[----:B-1----:R-:W1:Y:S01]  /*9c80*/  LDSM.16.MT88.4 R76, [R192+0x4000] ;  /* 0x00400000c04c783b */ /* 0x002e620000004200 */
[--C-:B--2---:R-:W-:Y:S07]  /*9c90*/  FFMA.FTZ R84, R144, c[0x0][0x2d0], -R109.reuse ;  /* 0x0000b40090547a23 */ /* 0x104fee000001086d */
[----:B------:R2:W1:Y:S01]  /*9ca0*/  MUFU.EX2 R147, R84 ;  /* 0x0000005400937308 */ /* 0x0004620000000800 */
[----:B----4-:R-:W-:Y:S08]  /*9cb0*/  LDSM.16.MT88.4 R72, [R192+0x1800] ;  /* 0x00180000c048783b */ /* 0x010ff00000004200 */
[----:B--2---:R-:W2:Y:S01]  /*9cc0*/  LDSM.16.MT88.4 R84, [R188+0x1800] ;  /* 0x00180000bc54783b */ /* 0x004ea20000004200 */
[C---:B-1----:R-:W-:Y:S08]  /*9cd0*/  HMMA.16816.F32.BF16 R44, R68.reuse, R76, R44 ;  /* 0x0000004c442c723c */ /* 0x042ff0000004182c */
[C---:B------:R-:W-:Y:S01]  /*9ce0*/  HMMA.16816.F32.BF16 R48, R68.reuse, R78, R48 ;  /* 0x0000004e4430723c */ /* 0x040fe20000041830 */
[----:B------:R-:W1:Y:S07]  /*9cf0*/  LDSM.16.MT88.4 R76, [R191+0x1800] ;  /* 0x00180000bf4c783b */ /* 0x000e6e0000004200 */
[C---:B------:R-:W-:Y:S07]  /*9d00*/  HMMA.16816.F32.BF16 R52, R68.reuse, R80, R52 ;  /* 0x000000504434723c */ /* 0x040fee0000041834 */
[--C-:B------:R-:W-:Y:S01]  /*9d10*/  FFMA.FTZ R80, R185, c[0x0][0x2d0], -R132.reuse ;  /* 0x0000b400b9507a23 */ /* 0x100fe20000010884 */
[C---:B------:R-:W-:Y:S03]  /*9d20*/  HMMA.16816.F32.BF16 R56, R68.reuse, R82, R56 ;  /* 0x000000524438723c */ /* 0x040fe60000041838 */
[----:B------:R4:W-:Y:S05]  /*9d30*/  MUFU.EX2 R145, R80 ;  /* 0x0000005000917308 */ /* 0x0009ea0000000800 */
[C---:B------:R-:W-:Y:S08]  /*9d40*/  HMMA.16816.F32.BF16 R60, R68.reuse, R88, R60 ;  /* 0x00000058443c723c */ /* 0x040ff0000004183c */
[----:B------:R-:W-:Y:S01]  /*9d50*/  HMMA.16816.F32.BF16 R64, R68, R90, R64 ;  /* 0x0000005a4440723c */ /* 0x000fe20000041840 */
[----:B------:R-:W-:Y:S06]  /*9d60*/  LDSM.16.MT88.4 R88, [R191+0x4800] ;  /* 0x00480000bf58783b */ /* 0x000fec0000004200 */
[----:B-----5:R-:W-:Y:S02]  /*9d70*/  F2FP.BF16.PACK_AB R68, R156, R157 ;  /* 0x0000009d9c44723e */ /* 0x020fe400000010ff */
[----:B------:R-:W-:Y:S01]  /*9d80*/  F2FP.BF16.PACK_AB R70, R150, R151 ;  /* 0x000000979646723e */ /* 0x000fe200000010ff */
[----:B----4-:R-:W4:Y:S02]  /*9d90*/  LDSM.16.MT88.4 R80, [R194+0x1800] ;  /* 0x00180000c250783b */ /* 0x010f240000004200 */
[----:B------:R-:W-:Y:S02]  /*9da0*/  F2FP.BF16.PACK_AB R69, R148, R149 ;  /* 0x000000959445723e */ /* 0x000fe400000010ff */
[----:B------:R-:W-:Y:S07]  /*9db0*/  F2FP.BF16.PACK_AB R71, R146, R147 ;  /* 0x000000939247723e */ /* 0x000fee00000010ff */
[C---:B--2---:R-:W-:Y:S07]  /*9dc0*/  HMMA.16816.F32.BF16 R4, R68.reuse, R84, R4 ;  /* 0x000000544404723c */ /* 0x044fee0000041804 */
[--C-:B------:R-:W-:Y:S01]  /*9dd0*/  FFMA.FTZ R84, R212, c[0x0][0x2d0], -R132.reuse ;  /* 0x0000b400d4547a23 */ /* 0x100fe20000010884 */
[C---:B------:R-:W-:Y:S03]  /*9de0*/  HMMA.16816.F32.BF16 R8, R68.reuse, R86, R8 ;  /* 0x000000564408723c */ /* 0x040fe60000041808 */
[----:B------:R2:W5:Y:S01]  /*9df0*/  MUFU.EX2 R144, R84 ;  /* 0x0000005400907308 */ /* 0x0005620000000800 */
[----:B------:R-:W-:Y:S04]  /*9e00*/  IADD3 R212, R186, -0x1, RZ ;  /* 0xffffffffbad47810 */ /* 0x000fe80007ffe0ff */
[C---:B------:R-:W-:Y:S07]  /*9e10*/  HMMA.16816.F32.BF16 R12, R68.reuse, R72, R12 ;  /* 0x00000048440c723c */ /* 0x040fee000004180c */
[--C-:B------:R-:W-:Y:S01]  /*9e20*/  FFMA.FTZ R72, R214, c[0x0][0x2d0], -R132.reuse ;  /* 0x0000b400d6487a23 */ /* 0x100fe20000010884 */
[C---:B------:R-:W-:Y:S03]  /*9e30*/  HMMA.16816.F32.BF16 R16, R68.reuse, R74, R16 ;  /* 0x0000004a4410723c */ /* 0x040fe60000041810 */
[----:B------:R5:W-:Y:S05]  /*9e40*/  MUFU.EX2 R143, R72 ;  /* 0x00000048008f7308 */ /* 0x000bea0000000800 */
[C---:B-1----:R-:W-:Y:S01]  /*9e50*/  HMMA.16816.F32.BF16 R20, R68.reuse, R76, R20 ;  /* 0x0000004c4414723c */ /* 0x042fe20000041814 */
[----:B--2---:R-:W1:Y:S06]  /*9e60*/  LDSM.16.MT88.4 R84, [R188+0x4800] ;  /* 0x00480000bc54783b */ /* 0x004e6c0000004200 */
[--C-:B------:R-:W-:Y:S01]  /*9e70*/  FFMA.FTZ R76, R162, c[0x0][0x2d0], -R109.reuse ;  /* 0x0000b400a24c7a23 */ /* 0x100fe2000001086d */
[C---:B------:R-:W-:Y:S03]  /*9e80*/  HMMA.16816.F32.BF16 R24, R68.reuse, R78, R24 ;  /* 0x0000004e4418723c */ /* 0x040fe60000041818 */
[----:B------:R2:W-:Y:S05]  /*9e90*/  MUFU.EX2 R141, R76 ;  /* 0x0000004c008d7308 */ /* 0x0005ea0000000800 */
[C---:B----4-:R-:W-:Y:S04]  /*9ea0*/  HMMA.16816.F32.BF16 R28, R68.reuse, R80, R28 ;  /* 0x00000050441c723c */ /* 0x050fe8000004181c */
[--C-:B-----5:R-:W-:Y:S03]  /*9eb0*/  FFMA.FTZ R72, R215, c[0x0][0x2d0], -R132.reuse ;  /* 0x0000b400d7487a23 */ /* 0x120fe60000010884 */
[--C-:B------:R-:W-:Y:S01]  /*9ec0*/  FFMA.FTZ R80, R187, c[0x0][0x2d0], -R109.reuse ;  /* 0x0000b400bb507a23 */ /* 0x100fe2000001086d */
[C---:B------:R-:W-:Y:S01]  /*9ed0*/  HMMA.16816.F32.BF16 R32, R68.reuse, R82, R32 ;  /* 0x000000524420723c */ /* 0x040fe20000041820 */
[----:B------:R4:W5:Y:S10]  /*9ee0*/  MUFU.EX2 R142, R72 ;  /* 0x00000048008e7308 */ /* 0x0009740000000800 */
[----:B------:R5:W-:Y:S01]  /*9ef0*/  MUFU.EX2 R138, R80 ;  /* 0x00000050008a7308 */ /* 0x000be20000000800 */
[--C-:B--2---:R-:W-:Y:S01]  /*9f00*/  FFMA.FTZ R76, R163, c[0x0][0x2d0], -R109.reuse ;  /* 0x0000b400a34c7a23 */ /* 0x104fe2000001086d */
[C---:B-1----:R-:W-:Y:S08]  /*9f10*/  HMMA.16816.F32.BF16 R36, R68.reuse, R84, R36 ;  /* 0x000000544424723c */ /* 0x042ff00000041824 */
[----:B------:R1:W2:Y:S01]  /*9f20*/  MUFU.EX2 R140, R76 ;  /* 0x0000004c008c7308 */ /* 0x0002a20000000800 */
[----:B----4-:R-:W4:Y:S01]  /*9f30*/  LDSM.16.MT88.4 R72, [R192+0x4800] ;  /* 0x00480000c048783b */ /* 0x010f220000004200 */
[C---:B------:R-:W-:Y:S07]  /*9f40*/  HMMA.16816.F32.BF16 R40, R68.reuse, R86, R40 ;  /* 0x000000564428723c */ /* 0x040fee0000041828 */
[----:B------:R-:W-:Y:S08]  /*9f50*/  LDSM.16.MT88.4 R84, [R194+0x2000] ;  /* 0x00200000c254783b */ /* 0x000ff00000004200 */
[----:B-----5:R-:W-:Y:S01]  /*9f60*/  LDSM.16.MT88.4 R80, [R192+0x2000] ;  /* 0x00200000c050783b */ /* 0x020fe20000004200 */
[--C-:B-1----:R-:W-:Y:S04]  /*9f70*/  FFMA.FTZ R76, R184, c[0x0][0x2d0], -R109.reuse ;  /* 0x0000b400b84c7a23 */ /* 0x102fe8000001086d */
[----:B------:R1:W5:Y:S01]  /*9f80*/  MUFU.EX2 R139, R76 ;  /* 0x0000004c008b7308 */ /* 0x0003620000000800 */
[C---:B----4-:R-:W-:Y:S08]  /*9f90*/  HMMA.16816.F32.BF16 R44, R68.reuse, R72, R44 ;  /* 0x00000048442c723c */ /* 0x050ff0000004182c */
[C---:B------:R-:W-:Y:S01]  /*9fa0*/  HMMA.16816.F32.BF16 R48, R68.reuse, R74, R48 ;  /* 0x0000004a4430723c */ /* 0x040fe20000041830 */
[----:B-1----:R-:W1:Y:S07]  /*9fb0*/  LDSM.16.MT88.4 R76, [R188+0x2000] ;  /* 0x00200000bc4c783b */ /* 0x002e6e0000004200 */
[C---:B------:R-:W-:Y:S01]  /*9fc0*/  HMMA.16816.F32.BF16 R52, R68.reuse, R88, R52 ;  /* 0x000000584434723c */ /* 0x040fe20000041834 */
[----:B------:R-:W4:Y:S07]  /*9fd0*/  LDSM.16.MT88.4 R72, [R191+0x2000] ;  /* 0x00200000bf48783b */ /* 0x000f2e0000004200 */
[C---:B------:R-:W-:Y:S01]  /*9fe0*/  HMMA.16816.F32.BF16 R56, R68.reuse, R90, R56 ;  /* 0x0000005a4438723c */ /* 0x040fe20000041838 */
[----:B------:R-:W-:Y:S07]  /*9ff0*/  LDSM.16.MT88.4 R88, [R191+0x5000] ;  /* 0x00500000bf58783b */ /* 0x000fee0000004200 */
[C---:B------:R-:W-:Y:S07]  /*a000*/  HMMA.16816.F32.BF16 R60, R68.reuse, R92, R60 ;  /* 0x0000005c443c723c */ /* 0x040fee000004183c */
[--C-:B------:R-:W-:Y:S01]  /*a010*/  FFMA.FTZ R92, R217, c[0x0][0x2d0], -R109.reuse ;  /* 0x0000b400d95c7a23 */ /* 0x100fe2000001086d */
[----:B------:R-:W-:Y:S07]  /*a020*/  HMMA.16816.F32.BF16 R64, R68, R94, R64 ;  /* 0x0000005e4440723c */ /* 0x000fee0000041840 */
[----:B------:R-:W-:Y:S02]  /*a030*/  F2FP.BF16.PACK_AB R68, R144, R145 ;  /* 0x000000919044723e */ /* 0x000fe400000010ff */
[----:B------:R-:W-:Y:S03]  /*a040*/  F2FP.BF16.PACK_AB R70, R142, R143 ;  /* 0x0000008f8e46723e */ /* 0x000fe600000010ff */
[----:B--2---:R-:W-:Y:S02]  /*a050*/  F2FP.BF16.PACK_AB R69, R140, R141 ;  /* 0x0000008d8c45723e */ /* 0x004fe400000010ff */
[----:B-----5:R-:W-:Y:S07]  /*a060*/  F2FP.BF16.PACK_AB R71, R138, R139 ;  /* 0x0000008b8a47723e */ /* 0x020fee00000010ff */
[C---:B-1----:R-:W-:Y:S07]  /*a070*/  HMMA.16816.F32.BF16 R4, R68.reuse, R76, R4 ;  /* 0x0000004c4404723c */ /* 0x042fee0000041804 */
[--C-:B------:R-:W-:Y:S01]  /*a080*/  FFMA.FTZ R76, R219, c[0x0][0x2d0], -R132.reuse ;  /* 0x0000b400db4c7a23 */ /* 0x100fe20000010884 */
[C---:B------:R-:W-:Y:S03]  /*a090*/  HMMA.16816.F32.BF16 R8, R68.reuse, R78, R8 ;  /* 0x0000004e4408723c */ /* 0x040fe60000041808 */
[----:B------:R1:W-:Y:S05]  /*a0a0*/  MUFU.EX2 R137, R76 ;  /* 0x0000004c00897308 */ /* 0x0003ea0000000800 */
[C---:B------:R-:W-:Y:S07]  /*a0b0*/  HMMA.16816.F32.BF16 R12, R68.reuse, R80, R12 ;  /* 0x00000050440c723c */ /* 0x040fee000004180c */
[--C-:B------:R-:W-:Y:S01]  /*a0c0*/  FFMA.FTZ R80, R221, c[0x0][0x2d0], -R132.reuse ;  /* 0x0000b400dd507a23 */ /* 0x100fe20000010884 */
[C---:B------:R-:W-:Y:S03]  /*a0d0*/  HMMA.16816.F32.BF16 R16, R68.reuse, R82, R16 ;  /* 0x000000524410723c */ /* 0x040fe60000041810 */
[----:B------:R2:W-:Y:S05]  /*a0e0*/  MUFU.EX2 R135, R80 ;  /* 0x0000005000877308 */ /* 0x0005ea0000000800 */
[C---:B----4-:R-:W-:Y:S04]  /*a0f0*/  HMMA.16816.F32.BF16 R20, R68.reuse, R72, R20 ;  /* 0x000000484414723c */ /* 0x050fe80000041814 */
[--C-:B-1----:R-:W-:Y:S02]  /*a100*/  FFMA.FTZ R76, R220, c[0x0][0x2d0], -R132.reuse ;  /* 0x0000b400dc4c7a23 */ /* 0x102fe40000010884 */
[----:B------:R-:W-:Y:S02]  /*a110*/  FFMA.FTZ R132, R222, c[0x0][0x2d0], -R132 ;  /* 0x0000b400de847a23 */ /* 0x000fe40000010884 */
[C---:B------:R-:W-:Y:S01]  /*a120*/  HMMA.16816.F32.BF16 R24, R68.reuse, R74, R24 ;  /* 0x0000004a4418723c */ /* 0x040fe20000041818 */
[----:B------:R1:W4:Y:S03]  /*a130*/  MUFU.EX2 R136, R76 ;  /* 0x0000004c00887308 */ /* 0x0003260000000800 */
[--C-:B------:R-:W-:Y:S04]  /*a140*/  FFMA.FTZ R72, R216, c[0x0][0x2d0], -R109.reuse ;  /* 0x0000b400d8487a23 */ /* 0x100fe8000001086d */
[C---:B------:R-:W-:Y:S01]  /*a150*/  HMMA.16816.F32.BF16 R28, R68.reuse, R84, R28 ;  /* 0x00000054441c723c */ /* 0x040fe2000004181c */
[----:B--2---:R-:W-:Y:S02]  /*a160*/  LDSM.16.MT88.4 R80, [R192+0x5000] ;  /* 0x00500000c050783b */ /* 0x004fe40000004200 */
[----:B------:R2:W-:Y:S04]  /*a170*/  MUFU.EX2 R133, R72 ;  /* 0x0000004800857308 */ /* 0x0005e80000000800 */
[--C-:B------:R-:W-:Y:S01]  /*a180*/  FFMA.FTZ R84, R218, c[0x0][0x2d0], -R109.reuse ;  /* 0x0000b400da547a23 */ /* 0x100fe2000001086d */
[C---:B------:R-:W-:Y:S04]  /*a190*/  HMMA.16816.F32.BF16 R32, R68.reuse, R86, R32 ;  /* 0x000000564420723c */ /* 0x040fe80000041820 */
[----:B------:R-:W-:Y:S01]  /*a1a0*/  FFMA.FTZ R109, R111, c[0x0][0x2d0], -R109 ;  /* 0x0000b4006f6d7a23 */ /* 0x000fe2000001086d */
[----:B------:R5:W-:Y:S01]  /*a1b0*/  MUFU.EX2 R110, R84 ;  /* 0x00000054006e7308 */ /* 0x000be20000000800 */
[----:B-1----:R-:W1:Y:S01]  /*a1c0*/  LDSM.16.MT88.4 R76, [R188+0x5000] ;  /* 0x00500000bc4c783b */ /* 0x002e620000004200 */
[----:B----4-:R-:W-:Y:S08]  /*a1d0*/  F2FP.BF16.PACK_AB R128, R136, R137 ;  /* 0x000000898880723e */ /* 0x010ff000000010ff */
[----:B------:R-:W4:Y:S01]  /*a1e0*/  MUFU.EX2 R134, R132 ;  /* 0x0000008400867308 */ /* 0x000f220000000800 */
[----:B--2---:R-:W2:Y:S09]  /*a1f0*/  LDSM.16.MT88.4 R72, [R194+0x5000] ;  /* 0x00500000c248783b */ /* 0x004eb20000004200 */
[----:B------:R3:W3:Y:S01]  /*a200*/  MUFU.EX2 R132, R92 ;  /* 0x0000005c00847308 */ /* 0x0006e20000000800 */
[----:B-----5:R-:W5:Y:S09]  /*a210*/  LDSM.16.MT88.4 R84, [R192+0x2800] ;  /* 0x00280000c054783b */ /* 0x020f720000004200 */
[----:B------:R-:W2:Y:S01]  /*a220*/  MUFU.EX2 R109, R109 ;  /* 0x0000006d006d7308 */ /* 0x000ea20000000800 */
[----:B----4-:R-:W-:Y:S01]  /*a230*/  F2FP.BF16.PACK_AB R130, R134, R135 ;  /* 0x000000878682723e */ /* 0x010fe200000010ff */
[C---:B-1----:R-:W-:Y:S01]  /*a240*/  HMMA.16816.F32.BF16 R36, R68.reuse, R76, R36 ;  /* 0x0000004c4424723c */ /* 0x042fe20000041824 */
[----:B---3--:R-:W1:Y:S02]  /*a250*/  LDSM.16.MT88.4 R92, [R191+0x2800] ;  /* 0x00280000bf5c783b */ /* 0x008e640000004200 */
[----:B------:R-:W-:Y:S05]  /*a260*/  F2FP.BF16.PACK_AB R129, R132, R133 ;  /* 0x000000858481723e */ /* 0x000fea00000010ff */
[C---:B------:R-:W-:Y:S04]  /*a270*/  HMMA.16816.F32.BF16 R40, R68.reuse, R78, R40 ;  /* 0x0000004e4428723c */ /* 0x040fe80000041828 */
[----:B--2---:R-:W-:Y:S04]  /*a280*/  F2FP.BF16.PACK_AB R131, R109, R110 ;  /* 0x0000006e6d83723e */ /* 0x004fe800000010ff */
[C---:B------:R-:W-:Y:S08]  /*a290*/  HMMA.16816.F32.BF16 R44, R68.reuse, R80, R44 ;  /* 0x00000050442c723c */ /* 0x040ff0000004182c */
[C---:B------:R-:W-:Y:S08]  /*a2a0*/  HMMA.16816.F32.BF16 R48, R68.reuse, R82, R48 ;  /* 0x000000524430723c */ /* 0x040ff00000041830 */
[C---:B------:R-:W-:Y:S08]  /*a2b0*/  HMMA.16816.F32.BF16 R52, R68.reuse, R88, R52 ;  /* 0x000000584434723c */ /* 0x040ff00000041834 */
[C---:B------:R-:W-:Y:S08]  /*a2c0*/  HMMA.16816.F32.BF16 R56, R68.reuse, R90, R56 ;  /* 0x0000005a4438723c */ /* 0x040ff00000041838 */
[C---:B------:R-:W-:Y:S08]  /*a2d0*/  HMMA.16816.F32.BF16 R60, R68.reuse, R72, R60 ;  /* 0x00000048443c723c */ /* 0x040ff0000004183c */
[----:B------:R-:W-:Y:S08]  /*a2e0*/  HMMA.16816.F32.BF16 R64, R68, R74, R64 ;  /* 0x0000004a4440723c */ /* 0x000ff00000041840 */
[C---:B------:R-:W-:Y:S07]  /*a2f0*/  HMMA.16816.F32.BF16 R112, R128.reuse, R116, R4 ;  /* 0x000000748070723c */ /* 0x040fee0000041804 */
[----:B------:R-:W-:Y:S01]  /*a300*/  FFMA.FTZ R4, R2, R104, R252 ;  /* 0x0000006802047223 */ /* 0x000fe200000100fc */
[C---:B------:R-:W-:Y:S01]  /*a310*/  HMMA.16816.F32.BF16 R116, R128.reuse, R118, R8 ;  /* 0x000000768074723c */ /* 0x040fe20000041808 */
[----:B------:R-:W2:Y:S03]  /*a320*/  LDSM.16.MT88.4 R104, [R192+0x5800] ;  /* 0x00580000c068783b */ /* 0x000ea60000004200 */
[----:B------:R-:W-:Y:S02]  /*a330*/  FFMA.FTZ R2, R0, R159, R251 ;  /* 0x0000009f00027223 */ /* 0x000fe400000100fb */
[----:B------:R-:W-:Y:S02]  /*a340*/  FADD.FTZ R0, R161, R4 ;  /* 0x00000004a1007221 */ /* 0x000fe40000010000 */
[C---:B-----5:R-:W-:Y:S01]  /*a350*/  HMMA.16816.F32.BF16 R68, R128.reuse, R84, R12 ;  /* 0x000000548044723c */ /* 0x060fe2000004180c */
[----:B------:R-:W3:Y:S03]  /*a360*/  LDL R12, [R1+0x14] ;  /* 0x00001400010c7983 */ /* 0x000ee60000100800 */
[----:B------:R-:W-:Y:S01]  /*a370*/  FADD.FTZ R2, R250, R2 ;  /* 0x00000002fa027221 */ /* 0x000fe20000010000 */
[----:B------:R-:W4:Y:S01]  /*a380*/  LDSM.16.MT88.4 R4, [R191+0x5800] ;  /* 0x00580000bf04783b */ /* 0x000f220000004200 */
[----:B------:R-:W-:Y:S02]  /*a390*/  FADD.FTZ R0, R160, R0 ;  /* 0x00000000a0007221 */ /* 0x000fe40000010000 */
[C---:B------:R-:W-:Y:S04]  /*a3a0*/  HMMA.16816.F32.BF16 R72, R128.reuse, R86, R16 ;  /* 0x000000568048723c */ /* 0x040fe80000041810 */
[----:B------:R-:W-:Y:S01]  /*a3b0*/  FADD.FTZ R2, R249, R2 ;  /* 0x00000002f9027221 */ /* 0x000fe20000010000 */
[----:B------:R-:W5:Y:S01]  /*a3c0*/  LDSM.16.MT88.4 R8, [R194+0x5800] ;  /* 0x00580000c208783b */ /* 0x000f620000004200 */
[----:B------:R-:W-:Y:S02]  /*a3d0*/  FADD.FTZ R0, R158, R0 ;  /* 0x000000009e007221 */ /* 0x000fe40000010000 */
[C---:B-1----:R-:W-:Y:S04]  /*a3e0*/  HMMA.16816.F32.BF16 R76, R128.reuse, R92, R20 ;  /* 0x0000005c804c723c */ /* 0x042fe80000041814 */
[----:B------:R-:W-:Y:S02]  /*a3f0*/  FADD.FTZ R2, R248, R2 ;  /* 0x00000002f8027221 */ /* 0x000fe40000010000 */
[----:B------:R-:W-:Y:S02]  /*a400*/  FADD.FTZ R0, R245, R0 ;  /* 0x00000000f5007221 */ /* 0x000fe40000010000 */
[C---:B------:R-:W-:Y:S04]  /*a410*/  HMMA.16816.F32.BF16 R80, R128.reuse, R94, R24 ;  /* 0x0000005e8050723c */ /* 0x040fe80000041818 */
[----:B------:R-:W-:Y:S02]  /*a420*/  FADD.FTZ R2, R241, R2 ;  /* 0x00000002f1027221 */ /* 0x000fe40000010000 */
[----:B------:R-:W-:Y:S02]  /*a430*/  FADD.FTZ R0, R244, R0 ;  /* 0x00000000f4007221 */ /* 0x000fe40000010000 */
[----:B------:R-:W-:Y:S01]  /*a440*/  FADD.FTZ R2, R240, R2 ;  /* 0x00000002f0027221 */ /* 0x000fe20000010000 */
[C---:B------:R-:W-:Y:S03]  /*a450*/  HMMA.16816.F32.BF16 R84, R128.reuse, R96, R28 ;  /* 0x000000608054723c */ /* 0x040fe6000004181c */
[----:B------:R-:W-:Y:S02]  /*a460*/  FADD.FTZ R0, R243, R0 ;  /* 0x00000000f3007221 */ /* 0x000fe40000010000 */
[----:B------:R-:W-:Y:S02]  /*a470*/  FADD.FTZ R2, R239, R2 ;  /* 0x00000002ef027221 */ /* 0x000fe40000010000 */
[----:B------:R-:W-:Y:S01]  /*a480*/  FADD.FTZ R0, R242, R0 ;  /* 0x00000000f2007221 */ /* 0x000fe20000010000 */
        /* <DEDUP_REMOVED lines=12> */
[C---:B--2---:R-:W-:Y:S03]  /*a550*/  HMMA.16816.F32.BF16 R100, R128.reuse, R104, R44 ;  /* 0x000000688064723c */ /* 0x044fe6000004182c */
[----:B------:R-:W-:Y:S02]  /*a560*/  FADD.FTZ R0, R157, R0 ;  /* 0x000000009d007221 */ /* 0x000fe40000010000 */
[----:B------:R-:W-:Y:S02]  /*a570*/  FADD.FTZ R2, R149, R2 ;  /* 0x0000000295027221 */ /* 0x000fe40000010000 */
[----:B------:R-:W-:Y:S01]  /*a580*/  FADD.FTZ R0, R156, R0 ;  /* 0x000000009c007221 */ /* 0x000fe20000010000 */
[C---:B------:R-:W-:Y:S04]  /*a590*/  HMMA.16816.F32.BF16 R104, R128.reuse, R106, R48 ;  /* 0x0000006a8068723c */ /* 0x040fe80000041830 */
[----:B------:R-:W-:Y:S02]  /*a5a0*/  FADD.FTZ R2, R148, R2 ;  /* 0x0000000294027221 */ /* 0x000fe40000010000 */
[----:B------:R-:W-:Y:S02]  /*a5b0*/  FADD.FTZ R0, R151, R0 ;  /* 0x0000000097007221 */ /* 0x000fe40000010000 */
[----:B------:R-:W-:Y:S01]  /*a5c0*/  FADD.FTZ R2, R147, R2 ;  /* 0x0000000293027221 */ /* 0x000fe20000010000 */
[C---:B----4-:R-:W-:Y:S03]  /*a5d0*/  HMMA.16816.F32.BF16 R52, R128.reuse, R4, R52 ;  /* 0x000000048034723c */ /* 0x050fe60000041834 */
[----:B------:R-:W-:Y:S02]  /*a5e0*/  FADD.FTZ R0, R150, R0 ;  /* 0x0000000096007221 */ /* 0x000fe40000010000 */
[----:B------:R-:W-:Y:S02]  /*a5f0*/  FADD.FTZ R2, R146, R2 ;  /* 0x0000000292027221 */ /* 0x000fe40000010000 */
[----:B------:R-:W-:Y:S01]  /*a600*/  FADD.FTZ R0, R145, R0 ;  /* 0x0000000091007221 */ /* 0x000fe20000010000 */
[C---:B------:R-:W-:Y:S04]  /*a610*/  HMMA.16816.F32.BF16 R56, R128.reuse, R6, R56 ;  /* 0x000000068038723c */ /* 0x040fe80000041838 */
[----:B------:R-:W-:Y:S02]  /*a620*/  FADD.FTZ R2, R141, R2 ;  /* 0x000000028d027221 */ /* 0x000fe40000010000 */
[----:B------:R-:W-:Y:S02]  /*a630*/  FADD.FTZ R0, R144, R0 ;  /* 0x0000000090007221 */ /* 0x000fe40000010000 */
[----:B------:R-:W-:Y:S01]  /*a640*/  FADD.FTZ R2, R140, R2 ;  /* 0x000000028c027221 */ /* 0x000fe20000010000 */
[C---:B-----5:R-:W-:Y:S03]  /*a650*/  HMMA.16816.F32.BF16 R60, R128.reuse, R8, R60 ;  /* 0x00000008803c723c */ /* 0x060fe6000004183c */
        /* <DEDUP_REMOVED lines=13> */
[--C-:B------:R-:W-:Y:S01]  /*a730*/  IMAD.MOV.U32 R4, RZ, RZ, R3.reuse ;  /* 0x000000ffff047224 */ /* 0x100fe200078e0003 */
[----:B------:R1:W-:Y:S01]  /*a740*/  STL [R1], R2 ;  /* 0x0000000201007387 */ /* 0x0003e20000100800 */
[----:B------:R-:W-:Y:S02]  /*a750*/  IMAD.MOV.U32 R109, RZ, RZ, R108 ;  /* 0x000000ffff6d7224 */ /* 0x000fe400078e006c */
[----:B------:R-:W-:Y:S01]  /*a760*/  IMAD.MOV.U32 R110, RZ, RZ, R3 ;  /* 0x000000ffff6e7224 */ /* 0x000fe200078e0003 */
[----:B------:R1:W-:Y:S01]  /*a770*/  STL [R1+0x4], R0 ;  /* 0x0000040001007387 */ /* 0x0003e20000100800 */
[----:B---3--:R-:W-:Y:S01]  /*a780*/  ISETP.GT.AND P0, PT, R186, R12, PT ;  /* 0x0000000cba00720c */ /* 0x008fe20003f04270 */
[----:B------:R-:W-:Y:S11]  /*a790*/  IMAD.MOV.U32 R186, RZ, RZ, R212 ;  /* 0x000000ffffba7224 */ /* 0x000ff600078e00d4 */
[----:B------:R-:W-:Y:S01]  /*a7a0*/  @!UPT UIADD3 URZ, URZ, URZ, URZ ;  /* 0x0000003f3f3ff290 */ /* 0x000fe2000fffe03f */
[----:B-1----:R-:W-:-:S05]  /*a7b0*/  @P0 BRA `(.L_x_570) ;  /* 0xffffc12000000947 */ /* 0x002fca000383ffff */
.L_x_561:
[----:B------:R-:W2:Y:S04]  /*a7c0*/  LDL R0, [R1+0x18] ;  /* 0x0000180001007983 */ /* 0x000ea80000100800 */
[----:B------:R-:W3:Y:S04]  /*a7d0*/  LDL R3, [R1+0x8] ;  /* 0x0000080001037983 */ /* 0x000ee80000100800 */
[----:B-1----:R-:W4:Y:S01]  /*a7e0*/  LDL R2, [R1+0xc] ;  /* 0x00000c0001027983 */ /* 0x002f220000100800 */
[----:B--2---:R-:W-:Y:S01]  /*a7f0*/  IADD3 R0, R0, 0x7f, RZ ;  /* 0x0000007f00007810 */ /* 0x004fe20007ffe0ff */
[----:B---3--:R-:W-:-:S04]  /*a800*/  IMAD.MOV.U32 R5, RZ, RZ, R3 ;  /* 0x000000ffff057224 */ /* 0x008fc800078e0003 */
[----:B------:R-:W-:Y:S01]  /*a810*/  @P2 IMAD.HI.U32 R3, R0, c[0x0][0x2c8], RZ ;  /* 0x0000b20000032a27 */ /* 0x000fe200078e00ff */
[----:B----4-:R-:W-:-:S04]  /*a820*/  IADD3 R2, R2, 0x1, -R5 ;  /* 0x0000000102027810 */ /* 0x010fc80007ffe805 */
[----:B------:R-:W-:-:S05]  /*a830*/  @P2 SHF.R.U32.HI R0, RZ, c[0x0][0x2cc], R3 ;  /* 0x0000b300ff002a19 */ /* 0x000fca0000011603 */
[----:B------:R-:W-:-:S05]  /*a840*/  IMAD.IADD R0, R2, 0x1, R0 ;  /* 0x0000000102007824 */ /* 0x000fca00078e0200 */
[----:B------:R-:W-:Y:S01]  /*a850*/  IADD3 R2, R0, -c[0x0][0x324], RZ ;  /* 0x8000c90000027a10 */ /* 0x000fe20007ffe0ff */
[----:B------:R-:W-:Y:S05]  /*a860*/  @!P1 BRA `(.L_x_571) ;  /* 0x0000011000009947 */ /* 0x000fea0003800000 */
[----:B------:R-:W-:Y:S01]  /*a870*/  ISETP.GT.AND P0, PT, R0, -0x1, PT ;  /* 0xffffffff0000780c */ /* 0x000fe20003f04270 */
[----:B------:R-:W-:-:S12]  /*a880*/  BSSY B0, `(.L_x_572) ;  /* 0x000000d000007945 */ /* 0x000fd80003800000 */
        /* <DEDUP_REMOVED lines=8> */
.L_x_573:
[----:B------:R-:W-:-:S04]  /*a910*/  MOV R3, c[0x0][0x32c] ;  /* 0x0000cb0000037a02 */ /* 0x000fc80000000f00 */
[----:B------:R-:W-:-:S13]  /*a920*/  ISETP.NE.AND P0, PT, R3, 0x1, PT ;  /* 0x000000010300780c */ /* 0x000fda0003f05270 */
[----:B------:R-:W-:-:S05]  /*a930*/  @P0 IMAD.HI.U32 R3, R0, c[0x0][0x330], RZ ;  /* 0x0000cc0000030a27 */ /* 0x000fca00078e00ff */
[----:B------:R-:W-:Y:S02]  /*a940*/  @P0 SHF.R.U32.HI R0, RZ, c[0x0][0x334], R3 ;  /* 0x0000cd00ff000a19 */ /* 0x000fe40000011603 */
.L_x_574:
[----:B------:R-:W-:Y:S05]  /*a950*/  BSYNC B0 ;  /* 0x0000000000007941 */ /* 0x000fea0003800000 */
.L_x_572:
[----:B------:R-:W-:-:S05]  /*a960*/  IMAD R0, R0, c[0x0][0x32c], RZ ;  /* 0x0000cb0000007a24 */ /* 0x000fca00078e02ff */
[----:B------:R-:W-:-:S04]  /*a970*/  IMNMX R2, R2, R0, !PT ;  /* 0x0000000002027217 */ /* 0x000fc80007800200 */
.L_x_571:
[----:B------:R-:W-:-:S05]  /*a980*/  IADD3 R2, R2, 0x5f, RZ ;  /* 0x0000005f02027810 */ /* 0x000fca0007ffe0ff */
[----:B------:R-:W-:-:S05]  /*a990*/  IMAD.HI R2, R2, 0x2aaaaaab, RZ ;  /* 0x2aaaaaab02027827 */ /* 0x000fca00078e02ff */
[----:B------:R-:W-:-:S04]  /*a9a0*/  SHF.R.U32.HI R0, RZ, 0x1f, R2 ;  /* 0x0000001fff007819 */ /* 0x000fc80000011602 */
[----:B------:R-:W-:-:S04]  /*a9b0*/  LEA.HI.SX32 R0, R2, R0, 0x1c ;  /* 0x0000000002007211 */ /* 0x000fc800078fe2ff */
[----:B------:R-:W-:-:S04]  /*a9c0*/  IMNMX R220, R223, R0, !PT ;  /* 0x00000000dfdc7217 */ /* 0x000fc80007800200 */
[----:B------:R-:W-:-:S13]  /*a9d0*/  ISETP.GE.AND P0, PT, R212, R220, PT ;  /* 0x000000dcd400720c */ /* 0x000fda0003f06270 */
[----:B------:R-:W-:Y:S05]  /*a9e0*/  @!P0 BRA `(.L_x_575) ;  /* 0x00002c6000008947 */ /* 0x000fea0003800000 */
[----:B------:R-:W-:Y:S02]  /*a9f0*/  MOV R110, R4 ;  /* 0x00000004006e7202 */ /* 0x000fe40000000f00 */
[----:B------:R-:W-:Y:S02]  /*aa00*/  MOV R109, R108 ;  /* 0x0000006c006d7202 */ /* 0x000fe40000000f00 */
[----:B------:R-:W-:Y:S02]  /*aa10*/  MOV R214, R212 ;  /* 0x000000d400d67202 */ /* 0x000fe40000000f00 */
.L_x_576:
[----:B------:R-:W-:Y:S04]  /*aa20*/  DEPBAR.LE SB0, 0x0 ;  /* 0x000080000000791a */ /* 0x000fe80000000000 */
[----:B------:R-:W-:Y:S01]  /*aa30*/  WARPSYNC 0xffffffff ;  /* 0xffffffff00007948 */ /* 0x000fe20003800000 */
[----:B------:R-:W-:Y:S01]  /*aa40*/  BAR.SYNC.DEFER_BLOCKING 0x0 ;  /* 0x0000000000007b1d */ /* 0x000fe20000010000 */
[----:B------:R-:W-:Y:S02]  /*aa50*/  ISETP.GT.AND P6, PT, R223, R214, PT ;  /* 0x000000d6df00720c */ /* 0x000fe40003fc4270 */
[C---:B------:R-:W-:Y:S11]  /*aa60*/  IADD3 R212, R214.reuse, -0x1, RZ ;  /* 0xffffffffd6d47810 */ /* 0x040ff60007ffe0ff */
[----:B-1----:R-:W-:Y:S01]  /*aa70*/  @!P6 SHF.R.S32.HI R0, RZ, 0x1f, R214 ;  /* 0x0000001fff00e819 */ /* 0x002fe200000114d6 */
[----:B------:R-:W-:Y:S01]  /*aa80*/  @!P6 IMAD.WIDE.U32 R20, R214, c[0x0][0x208], RZ ;  /* 0x00008200d614ea25 */ /* 0x000fe200078e00ff */
[----:B------:R-:W-:Y:S02]  /*aa90*/  @!P6 MOV R2, c[0x0][0x208] ;  /* 0x000082000002ea02 */ /* 0x000fe40000000f00 */
[----:B------:R-:W-:Y:S01]  /*aaa0*/  @!P6 MOV R3, 0x5 ;  /* 0x000000050003e802 */ /* 0x000fe20000000f00 */
[----:B------:R-:W-:Y:S01]  /*aab0*/  @!P6 IMAD R0, R0, c[0x0][0x208], RZ ;  /* 0x000082000000ea24 */ /* 0x000fe200078e02ff */
[C---:B------:R-:W-:Y:S02]  /*aac0*/  @!P6 SHF.L.U32 R28, R2.reuse, 0x5, RZ ;  /* 0x00000005021ce819 */ /* 0x040fe400000006ff */
[----:B------:R-:W-:Y:S01]  /*aad0*/  @!P6 SHF.L.U64.HI R29, R2, R3, c[0x0][0x20c] ;  /* 0x00008300021de619 */ /* 0x000fe20000010203 */
[----:B------:R-:W-:Y:S01]  /*aae0*/  @!P6 IMAD R0, R214, c[0x0][0x20c], R0 ;  /* 0x00008300d600ea24 */ /* 0x000fe200078e0200 */
[----:B------:R-:W1:Y:S01]  /*aaf0*/  LDSM.16.M88.4 R8, [R189] ;  /* 0x00000000bd08783b */ /* 0x000e620000000200 */
[----:B------:R-:W-:Y:S02]  /*ab00*/  @!P6 MOV R30, R224 ;  /* 0x000000e0001ee202 */ /* 0x000fe40000000f00 */
[----:B------:R-:W-:Y:S01]  /*ab10*/  @!P6 IMAD.WIDE.U32 R2, R20, 0x60, R28 ;  /* 0x000000601402e825 */ /* 0x000fe200078e001c */
[----:B------:R-:W-:Y:S02]  /*ab20*/  @!P6 IADD3 R0, R21, R0, RZ ;  /* 0x000000001500e210 */ /* 0x000fe40007ffe0ff */
[----:B------:R-:W-:Y:S02]  /*ab30*/  @!P6 MOV R31, R228 ;  /* 0x000000e4001fe202 */ /* 0x000fe40000000f00 */
[----:B------:R-:W2:Y:S01]  /*ab40*/  LDSM.16.M88.4 R16, [R189+0x800] ;  /* 0x00080000bd10783b */ /* 0x000ea20000000200 */
[----:B------:R-:W-:Y:S01]  /*ab50*/  @!P6 IMAD R22, R0, 0x60, RZ ;  /* 0x000000600016e824 */ /* 0x000fe200078e02ff */
[----:B------:R-:W-:Y:S01]  /*ab60*/  @!P6 IADD3 R21, P4, R224, R2, RZ ;  /* 0x00000002e015e210 */ /* 0x000fe20007f9e0ff */
[----:B------:R-:W-:Y:S03]  /*ab70*/  @!P6 IMAD.WIDE.U32 R30, R20, 0x60, R30 ;  /* 0x00000060141ee825 */ /* 0x000fe600078e001e */
[----:B------:R-:W-:Y:S02]  /*ab80*/  @!P6 IADD3 R0, R22, R3, RZ ;  /* 0x000000031600e210 */ /* 0x000fe40007ffe0ff */
[----:B------:R-:W3:Y:S01]  /*ab90*/  LDSM.16.M88.4 R24, [R189+0x1000] ;  /* 0x00100000bd18783b */ /* 0x000ee20000000200 */
[C---:B------:R-:W-:Y:S02]  /*aba0*/  @!P6 LEA R160, P0, R21.reuse, c[0x0][0x1f8], 0x1 ;  /* 0x00007e0015a0ea11 */ /* 0x040fe400078008ff */
[----:B------:R-:W-:Y:S02]  /*abb0*/  @!P6 IADD3.X R3, R0, R228, RZ, P4, !PT ;  /* 0x000000e40003e210 */ /* 0x000fe400027fe4ff */
[----:B------:R-:W-:Y:S02]  /*abc0*/  @!P6 IADD3 R28, P4, R28, R2, RZ ;  /* 0x000000021c1ce210 */ /* 0x000fe40007f9e0ff */
[----:B------:R-:W-:Y:S01]  /*abd0*/  @!P6 LEA.HI.X R161, R21, c[0x0][0x1fc], R3, 0x1, P0 ;  /* 0x00007f0015a1ea11 */ /* 0x000fe200000f0c03 */
[----:B------:R-:W4:Y:S01]  /*abe0*/  LDL.LU R222, [R1] ;  /* 0x0000000001de7983 */ /* 0x000f220000300800 */
[----:B------:R-:W-:Y:S02]  /*abf0*/  @!P6 IADD3 R36, P0, R224, 0x40, RZ ;  /* 0x00000040e024e810 */ /* 0x000fe40007f1e0ff */
[----:B------:R-:W-:Y:S01]  /*ac00*/  @!P6 IADD3 R3, R31, R22, RZ ;  /* 0x000000161f03e210 */ /* 0x000fe20007ffe0ff */
[----:B------:R-:W5:Y:S01]  /*ac10*/  LDSM.16.M88.4 R32, [R189+0x1800] ;  /* 0x00180000bd20783b */ /* 0x000f620000000200 */
[----:B------:R-:W-:Y:S02]  /*ac20*/  @!P6 IADD3 R37, P5, R36, R2, RZ ;  /* 0x000000022425e210 */ /* 0x000fe40007fbe0ff */
[----:B------:R-:W-:Y:S02]  /*ac30*/  @!P6 SHF.L.U64.HI R108, R30, 0x1, R3 ;  /* 0x000000011e6ce819 */ /* 0x000fe40000010203 */
[----:B------:R-:W-:Y:S02]  /*ac40*/  @!P6 IADD3.X R3, RZ, R228, RZ, P0, !PT ;  /* 0x000000e4ff03e210 */ /* 0x000fe400007fe4ff */
[----:B------:R-:W-:Y:S01]  /*ac50*/  @!P6 IADD3 R38, P0, R28, R36, RZ ;  /* 0x000000241c26e210 */ /* 0x000fe20007f1e0ff */
[----:B------:R-:W4:Y:S01]  /*ac60*/  LDL.LU R221, [R1+0x4] ;  /* 0x0000040001dd7983 */ /* 0x000f220000300800 */
[----:B------:R-:W-:Y:S02]  /*ac70*/  @!P6 IADD3.X R2, R0, R29, RZ, P4, !PT ;  /* 0x0000001d0002e210 */ /* 0x000fe400027fe4ff */
[----:B------:R-:W-:Y:S01]  /*ac80*/  @!P6 IADD3 R36, P4, R28, R224, RZ ;  /* 0x000000e01c24e210 */ /* 0x000fe20007f9e0ff */
[C---:B-1----:R-:W-:Y:S01]  /*ac90*/  HMMA.16816.F32.BF16 R4, R120.reuse, R8, RZ ;  /* 0x000000087804723c */ /* 0x042fe200000418ff */
[----:B------:R-:W1:Y:S02]  /*aca0*/  LDSM.16.M88.4 R40, [R189+0x2000] ;  /* 0x00200000bd28783b */ /* 0x000e640000000200 */
[-C--:B------:R-:W-:Y:S02]  /*acb0*/  @!P6 IADD3.X R0, R0, R3.reuse, RZ, P5, !PT ;  /* 0x000000030000e210 */ /* 0x080fe40002ffe4ff */
[----:B------:R-:W-:Y:S02]  /*acc0*/  @!P6 IADD3.X R3, R2, R3, RZ, P0, !PT ;  /* 0x000000030203e210 */ /* 0x000fe400007fe4ff */
[----:B------:R-:W-:Y:S01]  /*acd0*/  @!P6 LEA R46, P0, R36, c[0x0][0x1f8], 0x1 ;  /* 0x00007e00242eea11 */ /* 0x000fe200078008ff */
[C---:B------:R-:W-:Y:S01]  /*ace0*/  HMMA.16816.F32.BF16 R8, R120.reuse, R10, RZ ;  /* 0x0000000a7808723c */ /* 0x040fe200000418ff */
[----:B------:R-:W-:Y:S01]  /*acf0*/  @!P6 IADD3.X R2, R2, R228, RZ, P4, !PT ;  /* 0x000000e40202e210 */ /* 0x000fe200027fe4ff */
[----:B------:R-:W1:Y:S02]  /*ad00*/  LDSM.16.M88.4 R48, [R189+0x2800] ;  /* 0x00280000bd30783b */ /* 0x000e640000000200 */
[----:B------:R-:W-:Y:S02]  /*ad10*/  @!P6 LEA R156, P4, R38, c[0x0][0x1f8], 0x1 ;  /* 0x00007e00269cea11 */ /* 0x000fe400078808ff */
[----:B------:R-:W-:Y:S02]  /*ad20*/  @!P6 LEA.HI.X R47, R36, c[0x0][0x1fc], R2, 0x1, P0 ;  /* 0x00007f00242fea11 */ /* 0x000fe400000f0c02 */
[C---:B--2---:R-:W-:Y:S01]  /*ad30*/  HMMA.16816.F32.BF16 R12, R120.reuse, R16, RZ ;  /* 0x00000010780c723c */ /* 0x044fe200000418ff */
[----:B------:R-:W-:Y:S01]  /*ad40*/  @!P6 ISETP.GE.AND P0, PT, R246, c[0x0][0x1d4], PT ;  /* 0x00007500f600ea0c */ /* 0x000fe20003f06270 */
[----:B------:R-:W2:Y:S02]  /*ad50*/  LDSM.16.M88.4 R128, [R195] ;  /* 0x00000000c380783b */ /* 0x000ea40000000200 */
[----:B------:R-:W-:Y:S02]  /*ad60*/  @!P6 SHF.L.U32 R39, R30, 0x1, RZ ;  /* 0x000000011e27e819 */ /* 0x000fe400000006ff */
[----:B------:R-:W-:Y:S02]  /*ad70*/  @!P6 LEA R158, P5, R37, c[0x0][0x1f8], 0x1 ;  /* 0x00007e00259eea11 */ /* 0x000fe400078a08ff */
[C---:B------:R-:W-:Y:S01]  /*ad80*/  HMMA.16816.F32.BF16 R16, R120.reuse, R18, RZ ;  /* 0x000000127810723c */ /* 0x040fe200000418ff */
[----:B------:R-:W-:Y:S01]  /*ad90*/  @!P6 LEA.HI.X R157, R38, c[0x0][0x1fc], R3, 0x1, P4 ;  /* 0x00007f00269dea11 */ /* 0x000fe200020f0c03 */
[----:B------:R-:W2:Y:S02]  /*ada0*/  LDSM.16.M88.4 R132, [R206] ;  /* 0x00000000ce84783b */ /* 0x000ea40000000200 */
[----:B------:R-:W-:Y:S02]  /*adb0*/  @!P6 IADD3 R44, P4, R39, c[0x0][0x1f8], RZ ;  /* 0x00007e00272cea10 */ /* 0x000fe40007f9e0ff */
[----:B------:R-:W-:Y:S02]  /*adc0*/  @!P6 LEA.HI.X R159, R37, c[0x0][0x1fc], R0, 0x1, P5 ;  /* 0x00007f00259fea11 */ /* 0x000fe400028f0c00 */
[C---:B---3--:R-:W-:Y:S01]  /*add0*/  HMMA.16816.F32.BF16 R20, R120.reuse, R24, RZ ;  /* 0x000000187814723c */ /* 0x048fe200000418ff */
[----:B------:R-:W-:Y:S01]  /*ade0*/  @!P6 IADD3.X R45, R108, c[0x0][0x1fc], RZ, P4, !PT ;  /* 0x00007f006c2dea10 */ /* 0x000fe200027fe4ff */
[----:B------:R-:W3:Y:S02]  /*adf0*/  LDSM.16.M88.4 R136, [R205] ;  /* 0x00000000cd88783b */ /* 0x000ee40000000200 */
[----:B------:R-:W-:Y:S04]  /*ae00*/  @!P6 IADD3 R2, P5, R39, 0x80, RZ ;  /* 0x000000802702e810 */ /* 0x000fe80007fbe0ff */
[C---:B------:R-:W-:Y:S01]  /*ae10*/  HMMA.16816.F32.BF16 R24, R120.reuse, R26, RZ ;  /* 0x0000001a7818723c */ /* 0x040fe200000418ff */
[----:B------:R-:W-:Y:S01]  /*ae20*/  @!P6 IADD3 R2, P4, R2, c[0x0][0x1f8], RZ ;  /* 0x00007e000202ea10 */ /* 0x000fe20007f9e0ff */
[----:B------:R-:W2:Y:S03]  /*ae30*/  LDSM.16.M88.4 R140, [R204] ;  /* 0x00000000cc8c783b */ /* 0x000ea60000000200 */
[----:B------:R-:W-:Y:S03]  /*ae40*/  @!P6 IADD3.X R3, RZ, c[0x0][0x1fc], R108, P4, P5 ;  /* 0x00007f00ff03ea10 */ /* 0x000fe600027ea46c */
[C---:B-----5:R-:W-:Y:S02]  /*ae50*/  HMMA.16816.F32.BF16 R28, R120.reuse, R32, RZ ;  /* 0x00000020781c723c */ /* 0x060fe400000418ff */
[----:B------:R-:W5:Y:S06]  /*ae60*/  LDSM.16.M88.4 R144, [R203] ;  /* 0x00000000cb90783b */ /* 0x000f6c0000000200 */
[C---:B------:R-:W-:Y:S02]  /*ae70*/  HMMA.16816.F32.BF16 R32, R120.reuse, R34, RZ ;  /* 0x000000227820723c */ /* 0x040fe400000418ff */
[----:B------:R-:W2:Y:S06]  /*ae80*/  LDSM.16.M88.4 R148, [R202] ;  /* 0x00000000ca94783b */ /* 0x000eac0000000200 */
[C---:B-1----:R-:W-:Y:S02]  /*ae90*/  HMMA.16816.F32.BF16 R36, R120.reuse, R40, RZ ;  /* 0x000000287824723c */ /* 0x042fe400000418ff */
[----:B------:R-:W-:Y:S01]  /*aea0*/  @!PT LDS RZ, [RZ] ;  /* 0x00000000fffff984 */ /* 0x000fe20000000800 */
[----:B------:R-:W-:Y:S01]  /*aeb0*/  @!PT LDS RZ, [RZ] ;  /* 0x00000000fffff984 */ /* 0x000fe20000000800 */
[----:B------:R-:W-:Y:S01]  /*aec0*/  @!PT LDS RZ, [RZ] ;  /* 0x00000000fffff984 */ /* 0x000fe20000000800 */
[----:B------:R1:W-:Y:S06]  /*aed0*/  @!P6 LDGSTS.E.BYPASS.LTC128B.128 [R213+0x100], [R44.64], !P0 ;  /* 0x001000002cd5efae */ /* 0x0003ec000c101d48 */
[C---:B------:R-:W-:Y:S02]  /*aee0*/  HMMA.16816.F32.BF16 R40, R120.reuse, R42, RZ ;  /* 0x0000002a7828723c */ /* 0x040fe400000418ff */
[----:B------:R1:W-:Y:S08]  /*aef0*/  @!P6 LDGSTS.E.BYPASS.LTC128B.128 [R213+0x3100], [R2.64], !P3 ;  /* 0x0310000002d5efae */ /* 0x0003f0000d901d48 */
[----:B------:R1:W-:Y:S08]  /*af00*/  @!P6 LDGSTS.E.BYPASS.LTC128B.128 [R213+0x1100], [R160.64], !P0 ;  /* 0x01100000a0d5efae */ /* 0x0003f0000c101d48 */
[----:B------:R2:W-:Y:S08]  /*af10*/  @!P6 LDGSTS.E.BYPASS.LTC128B.128 [R213+0x4100], [R158.64], !P3 ;  /* 0x041000009ed5efae */ /* 0x0005f0000d901d48 */
[----:B------:R2:W-:Y:S08]  /*af20*/  @!P6 LDGSTS.E.BYPASS.LTC128B.128 [R213+0x2100], [R46.64], !P0 ;  /* 0x021000002ed5efae */ /* 0x0005f0000c101d48 */
[----:B------:R3:W-:Y:S01]  /*af30*/  @!P6 LDGSTS.E.BYPASS.LTC128B.128 [R213+0x5100], [R156.64], !P3 ;  /* 0x051000009cd5efae */ /* 0x0007e2000d901d48 */
[----:B------:R-:W-:Y:S07]  /*af40*/  ISETP.GT.AND P6, PT, R214, R223, PT ;  /* 0x000000dfd600720c */ /* 0x000fee0003fc4270 */
[----:B-1----:R-:W-:Y:S06]  /*af50*/  LDSM.16.M88.4 R160, [R193+0x800] ;  /* 0x00080000c1a0783b */ /* 0x002fec0000000200 */
[----:B------:R-:W-:Y:S02]  /*af60*/  @P6 SHF.R.S32.HI R111, RZ, 0x1f, R212 ;  /* 0x0000001fff6f6819 */ /* 0x000fe400000114d4 */
[----:B------:R-:W0:Y:S01]  /*af70*/  LDGDEPBAR ;  /* 0x00000000000079af */ /* 0x000e220000000000 */
[C---:B--2---:R-:W-:Y:S07]  /*af80*/  HMMA.16816.F32.BF16 R44, R120.reuse, R48, RZ ;  /* 0x00000030782c723c */ /* 0x044fee00000418ff */
[----:B------:R-:W-:Y:S01]  /*af90*/  LDSM.16.M88.4 R184, [R190+0x3000] ;  /* 0x00300000beb8783b */ /* 0x000fe20000000200 */
[----:B------:R-:W-:Y:S07]  /*afa0*/  HMMA.16816.F32.BF16 R48, R120, R50, RZ ;  /* 0x000000327830723c */ /* 0x000fee00000418ff */
[----:B---3--:R-:W1:Y:S01]  /*afb0*/  LDSM.16.M88.4 R156, [R193] ;  /* 0x00000000c19c783b */ /* 0x008e620000000200 */
[C---:B------:R-:W-:Y:S08]  /*afc0*/  HMMA.16816.F32.BF16 R4, R124.reuse, R128, R4 ;  /* 0x000000807c04723c */ /* 0x040ff00000041804 */
[C---:B------:R-:W-:Y:S01]  /*afd0*/  HMMA.16816.F32.BF16 R8, R124.reuse, R130, R8 ;  /* 0x000000827c08723c */ /* 0x040fe20000041808 */
[----:B------:R-:W2:Y:S07]  /*afe0*/  LDSM.16.M88.4 R128, [R193+0x1000] ;  /* 0x00100000c180783b */ /* 0x000eae0000000200 */
[C---:B------:R-:W-:Y:S08]  /*aff0*/  HMMA.16816.F32.BF16 R12, R124.reuse, R132, R12 ;  /* 0x000000847c0c723c */ /* 0x040ff0000004180c */
[C---:B------:R-:W-:Y:S01]  /*b000*/  HMMA.16816.F32.BF16 R16, R124.reuse, R134, R16 ;  /* 0x000000867c10723c */ /* 0x040fe20000041810 */
[----:B------:R-:W3:Y:S07]  /*b010*/  LDSM.16.M88.4 R132, [R193+0x1800] ;  /* 0x00180000c184783b */ /* 0x000eee0000000200 */
[C---:B------:R-:W-:Y:S08]  /*b020*/  HMMA.16816.F32.BF16 R20, R124.reuse, R136, R20 ;  /* 0x000000887c14723c */ /* 0x040ff00000041814 */
[C---:B------:R-:W-:Y:S01]  /*b030*/  HMMA.16816.F32.BF16 R24, R124.reuse, R138, R24 ;  /* 0x0000008a7c18723c */ /* 0x040fe20000041818 */
[----:B------:R-:W1:Y:S07]  /*b040*/  LDSM.16.M88.4 R136, [R193+0x2000] ;  /* 0x00200000c188783b */ /* 0x000e6e0000000200 */
[C---:B------:R-:W-:Y:S08]  /*b050*/  HMMA.16816.F32.BF16 R28, R124.reuse, R140, R28 ;  /* 0x0000008c7c1c723c */ /* 0x040ff0000004181c */
[C---:B------:R-:W-:Y:S01]  /*b060*/  HMMA.16816.F32.BF16 R32, R124.reuse, R142, R32 ;  /* 0x0000008e7c20723c */ /* 0x040fe20000041820 */
[----:B------:R-:W2:Y:S07]  /*b070*/  LDSM.16.M88.4 R140, [R193+0x2800] ;  /* 0x00280000c18c783b */ /* 0x000eae0000000200 */
[C---:B-----5:R-:W-:Y:S08]  /*b080*/  HMMA.16816.F32.BF16 R36, R124.reuse, R144, R36 ;  /* 0x000000907c24723c */ /* 0x060ff00000041824 */
[C---:B------:R-:W-:Y:S01]  /*b090*/  HMMA.16816.F32.BF16 R40, R124.reuse, R146, R40 ;  /* 0x000000927c28723c */ /* 0x040fe20000041828 */
[----:B------:R-:W5:Y:S07]  /*b0a0*/  LDSM.16.M88.4 R144, [R190] ;  /* 0x00000000be90783b */ /* 0x000f6e0000000200 */
[C---:B------:R-:W-:Y:S08]  /*b0b0*/  HMMA.16816.F32.BF16 R44, R124.reuse, R148, R44 ;  /* 0x000000947c2c723c */ /* 0x040ff0000004182c */
[----:B------:R-:W-:Y:S01]  /*b0c0*/  HMMA.16816.F32.BF16 R48, R124, R150, R48 ;  /* 0x000000967c30723c */ /* 0x000fe20000041830 */
[----:B------:R-:W3:Y:S07]  /*b0d0*/  LDSM.16.M88.4 R148, [R190+0x800] ;  /* 0x00080000be94783b */ /* 0x000eee0000000200 */
[C---:B-1----:R-:W-:Y:S08]  /*b0e0*/  HMMA.16816.F32.BF16 R4, R152.reuse, R156, R4 ;  /* 0x0000009c9804723c */ /* 0x042ff00000041804 */
[C---:B------:R-:W-:Y:S01]  /*b0f0*/  HMMA.16816.F32.BF16 R8, R152.reuse, R158, R8 ;  /* 0x0000009e9808723c */ /* 0x040fe20000041808 */
[----:B------:R-:W-:Y:S07]  /*b100*/  LDSM.16.M88.4 R156, [R190+0x2000] ;  /* 0x00200000be9c783b */ /* 0x000fee0000000200 */
[C---:B------:R-:W-:Y:S08]  /*b110*/  HMMA.16816.F32.BF16 R12, R152.reuse, R160, R12 ;  /* 0x000000a0980c723c */ /* 0x040ff0000004180c */
[C---:B------:R-:W-:Y:S01]  /*b120*/  HMMA.16816.F32.BF16 R16, R152.reuse, R162, R16 ;  /* 0x000000a29810723c */ /* 0x040fe20000041810 */
[----:B------:R-:W-:Y:S07]  /*b130*/  LDSM.16.M88.4 R160, [R190+0x2800] ;  /* 0x00280000bea0783b */ /* 0x000fee0000000200 */
[C---:B--2---:R-:W-:Y:S08]  /*b140*/  HMMA.16816.F32.BF16 R20, R152.reuse, R128, R20 ;  /* 0x000000809814723c */ /* 0x044ff00000041814 */
[C---:B------:R-:W-:Y:S01]  /*b150*/  HMMA.16816.F32.BF16 R24, R152.reuse, R130, R24 ;  /* 0x000000829818723c */ /* 0x040fe20000041818 */
[----:B------:R-:W1:Y:S07]  /*b160*/  LDSM.16.M88.4 R128, [R190+0x1000] ;  /* 0x00100000be80783b */ /* 0x000e6e0000000200 */
[C---:B---3--:R-:W-:Y:S08]  /*b170*/  HMMA.16816.F32.BF16 R28, R152.reuse, R132, R28 ;  /* 0x00000084981c723c */ /* 0x048ff0000004181c */
[C---:B------:R-:W-:Y:S01]  /*b180*/  HMMA.16816.F32.BF16 R32, R152.reuse, R134, R32 ;  /* 0x000000869820723c */ /* 0x040fe20000041820 */
[----:B------:R-:W2:Y:S07]  /*b190*/  LDSM.16.M88.4 R132, [R190+0x1800] ;  /* 0x00180000be84783b */ /* 0x000eae0000000200 */
[C---:B------:R-:W-:Y:S08]  /*b1a0*/  HMMA.16816.F32.BF16 R36, R152.reuse, R136, R36 ;  /* 0x000000889824723c */ /* 0x040ff00000041824 */
[C---:B------:R-:W-:Y:S01]  /*b1b0*/  HMMA.16816.F32.BF16 R40, R152.reuse, R138, R40 ;  /* 0x0000008a9828723c */ /* 0x040fe20000041828 */
[----:B------:R-:W3:Y:S07]  /*b1c0*/  LDSM.16.M88.4 R136, [R189+0x3000] ;  /* 0x00300000bd88783b */ /* 0x000eee0000000200 */
[C---:B------:R-:W-:Y:S08]  /*b1d0*/  HMMA.16816.F32.BF16 R44, R152.reuse, R140, R44 ;  /* 0x0000008c982c723c */ /* 0x040ff0000004182c */
[----:B------:R-:W-:Y:S01]  /*b1e0*/  HMMA.16816.F32.BF16 R48, R152, R142, R48 ;  /* 0x0000008e9830723c */ /* 0x000fe20000041830 */
[----:B------:R-:W2:Y:S07]  /*b1f0*/  LDSM.16.M88.4 R140, [R189+0x3800] ;  /* 0x00380000bd8c783b */ /* 0x000eae0000000200 */
[C---:B-----5:R-:W-:Y:S08]  /*b200*/  HMMA.16816.F32.BF16 R4, R164.reuse, R144, R4 ;  /* 0x00000090a404723c */ /* 0x060ff00000041804 */
[C---:B------:R-:W-:Y:S01]  /*b210*/  HMMA.16816.F32.BF16 R8, R164.reuse, R146, R8 ;  /* 0x00000092a408723c */ /* 0x040fe20000041808 */
[----:B------:R-:W5:Y:S07]  /*b220*/  LDSM.16.M88.4 R144, [R189+0x4000] ;  /* 0x00400000bd90783b */ /* 0x000f6e0000000200 */
        /* <DEDUP_REMOVED lines=11> */
[----:B------:R-:W1:Y:S07]  /*b2e0*/  LDSM.16.M88.4 R156, [R201] ;  /* 0x00000000c99c783b */ /* 0x000e6e0000000200 */
[C---:B------:R-:W-:Y:S08]  /*b2f0*/  HMMA.16816.F32.BF16 R44, R164.reuse, R160, R44 ;  /* 0x000000a0a42c723c */ /* 0x040ff0000004182c */
[----:B------:R-:W-:Y:S01]  /*b300*/  HMMA.16816.F32.BF16 R48, R164, R162, R48 ;  /* 0x000000a2a430723c */ /* 0x000fe20000041830 */
[----:B------:R-:W-:Y:S07]  /*b310*/  LDSM.16.M88.4 R160, [R193+0x5000] ;  /* 0x00500000c1a0783b */ /* 0x000fee0000000200 */
[C---:B---3--:R-:W-:Y:S08]  /*b320*/  HMMA.16816.F32.BF16 R4, R168.reuse, R136, R4 ;  /* 0x00000088a804723c */ /* 0x048ff00000041804 */
[C---:B------:R-:W-:Y:S01]  /*b330*/  HMMA.16816.F32.BF16 R8, R168.reuse, R138, R8 ;  /* 0x0000008aa808723c */ /* 0x040fe20000041808 */
[----:B------:R-:W3:Y:S07]  /*b340*/  LDSM.16.M88.4 R136, [R200] ;  /* 0x00000000c888783b */ /* 0x000eee0000000200 */
[C---:B------:R-:W-:Y:S08]  /*b350*/  HMMA.16816.F32.BF16 R12, R168.reuse, R140, R12 ;  /* 0x0000008ca80c723c */ /* 0x040ff0000004180c */
[C---:B------:R-:W-:Y:S01]  /*b360*/  HMMA.16816.F32.BF16 R16, R168.reuse, R142, R16 ;  /* 0x0000008ea810723c */ /* 0x040fe20000041810 */
[----:B------:R-:W2:Y:S07]  /*b370*/  LDSM.16.M88.4 R140, [R199] ;  /* 0x00000000c78c783b */ /* 0x000eae0000000200 */
[C---:B-----5:R-:W-:Y:S08]  /*b380*/  HMMA.16816.F32.BF16 R20, R168.reuse, R144, R20 ;  /* 0x00000090a814723c */ /* 0x060ff00000041814 */
[C---:B------:R-:W-:Y:S01]  /*b390*/  HMMA.16816.F32.BF16 R24, R168.reuse, R146, R24 ;  /* 0x00000092a818723c */ /* 0x040fe20000041818 */
[----:B------:R-:W5:Y:S07]  /*b3a0*/  LDSM.16.M88.4 R144, [R198] ;  /* 0x00000000c690783b */ /* 0x000f6e0000000200 */
[C---:B------:R-:W-:Y:S08]  /*b3b0*/  HMMA.16816.F32.BF16 R28, R168.reuse, R148, R28 ;  /* 0x00000094a81c723c */ /* 0x040ff0000004181c */
[C---:B------:R-:W-:Y:S01]  /*b3c0*/  HMMA.16816.F32.BF16 R32, R168.reuse, R150, R32 ;  /* 0x00000096a820723c */ /* 0x040fe20000041820 */
[----:B------:R-:W-:Y:S07]  /*b3d0*/  LDSM.16.M88.4 R148, [R193+0x3000] ;  /* 0x00300000c194783b */ /* 0x000fee0000000200 */
[C---:B-1----:R-:W-:Y:S08]  /*b3e0*/  HMMA.16816.F32.BF16 R36, R168.reuse, R128, R36 ;  /* 0x00000080a824723c */ /* 0x042ff00000041824 */
[C---:B------:R-:W-:Y:S01]  /*b3f0*/  HMMA.16816.F32.BF16 R40, R168.reuse, R130, R40 ;  /* 0x00000082a828723c */ /* 0x040fe20000041828 */
[----:B------:R-:W1:Y:S07]  /*b400*/  LDSM.16.M88.4 R128, [R197] ;  /* 0x00000000c580783b */ /* 0x000e6e0000000200 */
[C---:B--2---:R-:W-:Y:S08]  /*b410*/  HMMA.16816.F32.BF16 R44, R168.reuse, R132, R44 ;  /* 0x00000084a82c723c */ /* 0x044ff0000004182c */
[----:B------:R-:W-:Y:S01]  /*b420*/  HMMA.16816.F32.BF16 R48, R168, R134, R48 ;  /* 0x00000086a830723c */ /* 0x000fe20000041830 */
[----:B------:R-:W2:Y:S07]  /*b430*/  LDSM.16.M88.4 R132, [R196] ;  /* 0x00000000c484783b */ /* 0x000eae0000000200 */
[C---:B------:R-:W-:Y:S08]  /*b440*/  HMMA.16816.F32.BF16 R4, R172.reuse, R156, R4 ;  /* 0x0000009cac04723c */ /* 0x040ff00000041804 */
[C---:B------:R-:W-:Y:S01]  /*b450*/  HMMA.16816.F32.BF16 R8, R172.reuse, R158, R8 ;  /* 0x0000009eac08723c */ /* 0x040fe20000041808 */
[----:B------:R-:W-:Y:S07]  /*b460*/  LDSM.16.M88.4 R156, [R193+0x4800] ;  /* 0x00480000c19c783b */ /* 0x000fee0000000200 */
[C---:B---3--:R-:W-:Y:S08]  /*b470*/  HMMA.16816.F32.BF16 R12, R172.reuse, R136, R12 ;  /* 0x00000088ac0c723c */ /* 0x048ff0000004180c */
[C---:B------:R-:W-:Y:S01]  /*b480*/  HMMA.16816.F32.BF16 R16, R172.reuse, R138, R16 ;  /* 0x0000008aac10723c */ /* 0x040fe20000041810 */
[----:B------:R-:W3:Y:S07]  /*b490*/  LDSM.16.M88.4 R136, [R193+0x3800] ;  /* 0x00380000c188783b */ /* 0x000eee0000000200 */
[C---:B------:R-:W-:Y:S08]  /*b4a0*/  HMMA.16816.F32.BF16 R20, R172.reuse, R140, R20 ;  /* 0x0000008cac14723c */ /* 0x040ff00000041814 */
[C---:B------:R-:W-:Y:S01]  /*b4b0*/  HMMA.16816.F32.BF16 R24, R172.reuse, R142, R24 ;  /* 0x0000008eac18723c */ /* 0x040fe20000041818 */
[----:B------:R-:W3:Y:S07]  /*b4c0*/  LDSM.16.M88.4 R140, [R193+0x4000] ;  /* 0x00400000c18c783b */ /* 0x000eee0000000200 */
[C---:B-----5:R-:W-:Y:S08]  /*b4d0*/  HMMA.16816.F32.BF16 R28, R172.reuse, R144, R28 ;  /* 0x00000090ac1c723c */ /* 0x060ff0000004181c */
[C---:B------:R-:W-:Y:S01]  /*b4e0*/  HMMA.16816.F32.BF16 R32, R172.reuse, R146, R32 ;  /* 0x00000092ac20723c */ /* 0x040fe20000041820 */
[----:B------:R-:W5:Y:S07]  /*b4f0*/  LDSM.16.M88.4 R144, [R193+0x5800] ;  /* 0x00580000c190783b */ /* 0x000f6e0000000200 */
[C---:B-1----:R-:W-:Y:S08]  /*b500*/  HMMA.16816.F32.BF16 R36, R172.reuse, R128, R36 ;  /* 0x00000080ac24723c */ /* 0x042ff00000041824 */
[C---:B------:R-:W-:Y:S01]  /*b510*/  HMMA.16816.F32.BF16 R40, R172.reuse, R130, R40 ;  /* 0x00000082ac28723c */ /* 0x040fe20000041828 */
[----:B------:R-:W1:Y:S07]  /*b520*/  LDSM.16.M88.4 R128, [R190+0x3800] ;  /* 0x00380000be80783b */ /* 0x000e6e0000000200 */
[C---:B--2---:R-:W-:Y:S08]  /*b530*/  HMMA.16816.F32.BF16 R44, R172.reuse, R132, R44 ;  /* 0x00000084ac2c723c */ /* 0x044ff0000004182c */
[----:B------:R-:W-:Y:S01]  /*b540*/  HMMA.16816.F32.BF16 R48, R172, R134, R48 ;  /* 0x00000086ac30723c */ /* 0x000fe20000041830 */
[----:B------:R-:W2:Y:S07]  /*b550*/  LDSM.16.M88.4 R132, [R190+0x4000] ;  /* 0x00400000be84783b */ /* 0x000eae0000000200 */
[C---:B------:R-:W-:Y:S08]  /*b560*/  HMMA.16816.F32.BF16 R4, R176.reuse, R148, R4 ;  /* 0x00000094b004723c */ /* 0x040ff00000041804 */
[C---:B------:R-:W-:Y:S08]  /*b570*/  HMMA.16816.F32.BF16 R8, R176.reuse, R150, R8 ;  /* 0x00000096b008723c */ /* 0x040ff00000041808 */
[C---:B---3--:R-:W-:Y:S08]  /*b580*/  HMMA.16816.F32.BF16 R12, R176.reuse, R136, R12 ;  /* 0x00000088b00c723c */ /* 0x048ff0000004180c */
[C---:B------:R-:W-:Y:S01]  /*b590*/  HMMA.16816.F32.BF16 R16, R176.reuse, R138, R16 ;  /* 0x0000008ab010723c */ /* 0x040fe20000041810 */
[----:B------:R-:W3:Y:S07]  /*b5a0*/  LDSM.16.M88.4 R136, [R190+0x4800] ;  /* 0x00480000be88783b */ /* 0x000eee0000000200 */
[C---:B------:R-:W-:Y:S08]  /*b5b0*/  HMMA.16816.F32.BF16 R20, R176.reuse, R140, R20 ;  /* 0x0000008cb014723c */ /* 0x040ff00000041814 */
[C---:B------:R-:W-:Y:S08]  /*b5c0*/  HMMA.16816.F32.BF16 R24, R176.reuse, R142, R24 ;  /* 0x0000008eb018723c */ /* 0x040ff00000041818 */
[C---:B------:R-:W-:Y:S08]  /*b5d0*/  HMMA.16816.F32.BF16 R28, R176.reuse, R156, R28 ;  /* 0x0000009cb01c723c */ /* 0x040ff0000004181c */
[C---:B------:R-:W-:Y:S08]  /*b5e0*/  HMMA.16816.F32.BF16 R32, R176.reuse, R158, R32 ;  /* 0x0000009eb020723c */ /* 0x040ff00000041820 */
[C---:B------:R-:W-:Y:S08]  /*b5f0*/  HMMA.16816.F32.BF16 R36, R176.reuse, R160, R36 ;  /* 0x000000a0b024723c */ /* 0x040ff00000041824 */
[C---:B------:R-:W-:Y:S08]  /*b600*/  HMMA.16816.F32.BF16 R40, R176.reuse, R162, R40 ;  /* 0x000000a2b028723c */ /* 0x040ff00000041828 */
[C---:B-----5:R-:W-:Y:S08]  /*b610*/  HMMA.16816.F32.BF16 R44, R176.reuse, R144, R44 ;  /* 0x00000090b02c723c */ /* 0x060ff0000004182c */
[----:B------:R-:W-:Y:S08]  /*b620*/  HMMA.16816.F32.BF16 R48, R176, R146, R48 ;  /* 0x00000092b030723c */ /* 0x000ff00000041830 */
[C---:B------:R-:W-:Y:S08]  /*b630*/  HMMA.16816.F32.BF16 R4, R180.reuse, R184, R4 ;  /* 0x000000b8b404723c */ /* 0x040ff00000041804 */
[C---:B------:R-:W-:Y:S08]  /*b640*/  HMMA.16816.F32.BF16 R8, R180.reuse, R186, R8 ;  /* 0x000000bab408723c */ /* 0x040ff00000041808 */
[C---:B-1----:R-:W-:Y:S08]  /*b650*/  HMMA.16816.F32.BF16 R12, R180.reuse, R128, R12 ;  /* 0x00000080b40c723c */ /* 0x042ff0000004180c */
[C---:B------:R-:W-:Y:S01]  /*b660*/  HMMA.16816.F32.BF16 R16, R180.reuse, R130, R16 ;  /* 0x00000082b410723c */ /* 0x040fe20000041810 */
[----:B------:R-:W1:Y:S03]  /*b670*/  LDSM.16.M88.4 R128, [R190+0x5000] ;  /* 0x00500000be80783b */ /* 0x000e660000000200 */
        /* <DEDUP_REMOVED lines=9> */
[C---:B---3--:R-:W-:Y:S01]  /*b710*/  HMMA.16816.F32.BF16 R28, R180.reuse, R136, R28 ;  /* 0x00000088b41c723c */ /* 0x048fe2000004181c */
[----:B------:R-:W-:Y:S04]  /*b720*/  BAR.SYNC.DEFER_BLOCKING 0x0 ;  /* 0x0000000000007b1d */ /* 0x000fe80000010000 */
[----:B------:R-:W-:Y:S02]  /*b730*/  FMNMX.FTZ R0, R9, R0, !PT ;  /* 0x0000000009007209 */ /* 0x000fe40007810000 */
[----:B------:R-:W-:Y:S01]  /*b740*/  FMNMX.FTZ R2, R10, R2, !PT ;  /* 0x000000020a027209 */ /* 0x000fe20007810000 */
[C---:B------:R-:W-:Y:S04]  /*b750*/  HMMA.16816.F32.BF16 R32, R180.reuse, R138, R32 ;  /* 0x0000008ab420723c */ /* 0x040fe80000041820 */
[----:B------:R-:W-:Y:S01]  /*b760*/  FMNMX.FTZ R0, R12, R0, !PT ;  /* 0x000000000c007209 */ /* 0x000fe20007810000 */
[----:B------:R-:W-:Y:S01]  /*b770*/  @P6 IMAD.WIDE.U32 R136, R212, c[0x0][0x1e0], RZ ;  /* 0x00007800d4886a25 */ /* 0x000fe200078e00ff */
[----:B------:R-:W-:Y:S02]  /*b780*/  FMNMX.FTZ R2, R11, R2, !PT ;  /* 0x000000020b027209 */ /* 0x000fe40007810000 */
[----:B------:R-:W-:Y:S01]  /*b790*/  FMNMX.FTZ R0, R13, R0, !PT ;  /* 0x000000000d007209 */ /* 0x000fe20007810000 */
[C---:B-1----:R-:W-:Y:S03]  /*b7a0*/  HMMA.16816.F32.BF16 R36, R180.reuse, R128, R36 ;  /* 0x00000080b424723c */ /* 0x042fe60000041824 */
[----:B------:R-:W-:Y:S02]  /*b7b0*/  FMNMX.FTZ R2, R14, R2, !PT ;  /* 0x000000020e027209 */ /* 0x000fe40007810000 */
[----:B------:R-:W-:Y:S02]  /*b7c0*/  FMNMX.FTZ R0, R16, R0, !PT ;  /* 0x0000000010007209 */ /* 0x000fe40007810000 */
[----:B------:R-:W-:Y:S01]  /*b7d0*/  FMNMX.FTZ R2, R15, R2, !PT ;  /* 0x000000020f027209 */ /* 0x000fe20007810000 */
[C---:B------:R-:W-:Y:S01]  /*b7e0*/  HMMA.16816.F32.BF16 R40, R180.reuse, R130, R40 ;  /* 0x00000082b428723c */ /* 0x040fe20000041828 */
[----:B------:R-:W-:Y:S03]  /*b7f0*/  @P6 MOV R128, c[0x0][0x1e0] ;  /* 0x0000780000806a02 */ /* 0x000fe60000000f00 */
        /* <DEDUP_REMOVED lines=38> */
[----:B------:R-:W-:Y:S02]  /*ba60*/  FMNMX.FTZ R0, R51, R0, !PT ;  /* 0x0000000033007209 */ /* 0x000fe40007810000 */
[----:B------:R-:W-:Y:S05]  /*ba70*/  @P6 MOV R131, R229 ;  /* 0x000000e500836202 */ /* 0x000fea0000000f00 */
[----:B------:R-:W2:Y:S01]  /*ba80*/  SHFL.BFLY PT, R2, R0, 0x2, 0x1f ;  /* 0x0c401f0000027f89 */ /* 0x000ea200000e0000 */
[----:B------:R-:W-:Y:S01]  /*ba90*/  @P6 IMAD.WIDE.U32 R130, R136, 0x60, R130 ;  /* 0x0000006088826825 */ /* 0x000fe200078e0082 */
[----:B-1----:R-:W-:Y:S06]  /*baa0*/  FMNMX.FTZ R3, R3, R108, !PT ;  /* 0x0000006c03037209 */ /* 0x002fec0007810000 */
[----:B------:R-:W1:Y:S01]  /*bab0*/  SHFL.BFLY PT, R108, R3, 0x1, 0x1f ;  /* 0x0c201f00036c7f89 */ /* 0x000e6200000e0000 */
[----:B--2---:R-:W-:Y:S07]  /*bac0*/  FMNMX.FTZ R0, R0, R2, !PT ;  /* 0x0000000200007209 */ /* 0x004fee0007810000 */
[----:B------:R-:W2:Y:S01]  /*bad0*/  SHFL.BFLY PT, R2, R0, 0x1, 0x1f ;  /* 0x0c201f0000027f89 */ /* 0x000ea200000e0000 */
[----:B-1----:R-:W-:Y:S05]  /*bae0*/  FMNMX.FTZ R108, R3, R108, !PT ;  /* 0x0000006c036c7209 */ /* 0x002fea0007810000 */
[----:B------:R-:W-:Y:S01]  /*baf0*/  FMUL.FTZ R140, R108, c[0x0][0x2d0] ;  /* 0x0000b4006c8c7a20 */ /* 0x000fe20000410000 */
[----:B--2---:R-:W-:Y:S01]  /*bb00*/  FMNMX.FTZ R3, R0, R2, !PT ;  /* 0x0000000200037209 */ /* 0x004fe20007810000 */
[----:B------:R-:W-:Y:S01]  /*bb10*/  FADD.FTZ R0, -R108, R109 ;  /* 0x0000006d6c007221 */ /* 0x000fe20000010100 */
[----:B------:R-:W-:Y:S01]  /*bb20*/  @P6 MOV R2, 0x5 ;  /* 0x0000000500026802 */ /* 0x000fe20000000f00 */
[----:B------:R-:W-:Y:S02]  /*bb30*/  @P6 IMAD R109, R111, c[0x0][0x1e0], RZ ;  /* 0x000078006f6d6a24 */ /* 0x000fe400078e02ff */
[----:B------:R-:W-:Y:S01]  /*bb40*/  FMUL.FTZ R0, R0, c[0x0][0x2d0] ;  /* 0x0000b40000007a20 */ /* 0x000fe20000410000 */
[----:B------:R-:W-:Y:S01]  /*bb50*/  @P6 SHF.L.U64.HI R129, R128, R2, c[0x0][0x1e4] ;  /* 0x0000790080816619 */ /* 0x000fe20000010202 */
[----:B------:R-:W-:Y:S01]  /*bb60*/  @P6 IMAD R109, R212, c[0x0][0x1e4], R109 ;  /* 0x00007900d46d6a24 */ /* 0x000fe200078e026d */
[----:B------:R-:W-:Y:S01]  /*bb70*/  @P6 SHF.L.U32 R128, R128, 0x5, RZ ;  /* 0x0000000580806819 */ /* 0x000fe200000006ff */
[----:B------:R1:W2:Y:S01]  /*bb80*/  MUFU.EX2 R2, R0 ;  /* 0x0000000000027308 */ /* 0x0002a20000000800 */
[--C-:B------:R-:W-:Y:S02]  /*bb90*/  FFMA.FTZ R5, R5, c[0x0][0x2d0], -R140.reuse ;  /* 0x0000b40005057a23 */ /* 0x100fe4000001088c */
[----:B------:R-:W-:Y:S01]  /*bba0*/  @P6 IADD3 R109, R137, R109, RZ ;  /* 0x0000006d896d6210 */ /* 0x000fe20007ffe0ff */
[--C-:B------:R-:W-:Y:S02]  /*bbb0*/  FFMA.FTZ R9, R9, c[0x0][0x2d0], -R140.reuse ;  /* 0x0000b40009097a23 */ /* 0x100fe4000001088c */
[--C-:B------:R-:W-:Y:S02]  /*bbc0*/  FFMA.FTZ R12, R12, c[0x0][0x2d0], -R140.reuse ;  /* 0x0000b4000c0c7a23 */ /* 0x100fe4000001088c */
[----:B------:R-:W-:Y:S02]  /*bbd0*/  @P6 IMAD R133, R109, 0x60, RZ ;  /* 0x000000606d856824 */ /* 0x000fe400078e02ff */
[----:B------:R3:W-:Y:S01]  /*bbe0*/  MUFU.EX2 R218, R5 ;  /* 0x0000000500da7308 */ /* 0x0007e20000000800 */
[--C-:B------:R-:W-:Y:S02]  /*bbf0*/  FFMA.FTZ R13, R13, c[0x0][0x2d0], -R140.reuse ;  /* 0x0000b4000d0d7a23 */ /* 0x100fe4000001088c */
[--C-:B------:R-:W-:Y:S02]  /*bc00*/  FFMA.FTZ R21, R21, c[0x0][0x2d0], -R140.reuse ;  /* 0x0000b40015157a23 */ /* 0x100fe4000001088c */
[----:B------:R-:W-:Y:S05]  /*bc10*/  FFMA.FTZ R29, R29, c[0x0][0x2d0], -R140 ;  /* 0x0000b4001d1d7a23 */ /* 0x000fea000001088c */
[----:B------:R-:W-:Y:S01]  /*bc20*/  MUFU.EX2 R216, R9 ;  /* 0x0000000900d87308 */ /* 0x000fe20000000800 */
[----:B-1----:R-:W-:Y:S02]  /*bc30*/  FADD.FTZ R0, -R3, R110 ;  /* 0x0000006e03007221 */ /* 0x002fe40000010100 */
[----:B------:R-:W-:Y:S04]  /*bc40*/  @P6 IMAD.WIDE.U32 R110, R136, 0x60, R128 ;  /* 0x00000060886e6825 */ /* 0x000fe800078e0080 */
[----:B------:R-:W-:Y:S01]  /*bc50*/  FMUL.FTZ R0, R0, c[0x0][0x2d0] ;  /* 0x0000b40000007a20 */ /* 0x000fe20000410000 */
[----:B------:R-:W-:Y:S01]  /*bc60*/  @P6 IADD3 R109, R133, R111, RZ ;  /* 0x0000006f856d6210 */ /* 0x000fe20007ffe0ff */
[----:B------:R-:W-:Y:S01]  /*bc70*/  FFMA.FTZ R111, R4, c[0x0][0x2d0], -R140 ;  /* 0x0000b400046f7a23 */ /* 0x000fe2000001088c */
[----:B------:R-:W-:Y:S01]  /*bc80*/  @P6 IADD3 R132, P4, R226, R110, RZ ;  /* 0x0000006ee2846210 */ /* 0x000fe20007f9e0ff */
[----:B------:R1:W-:Y:S01]  /*bc90*/  MUFU.EX2 R215, R12 ;  /* 0x0000000c00d77308 */ /* 0x0003e20000000800 */
[----:B--2---:R-:W-:Y:S02]  /*bca0*/  FMUL.FTZ R68, R2, R68 ;  /* 0x0000004402447220 */ /* 0x004fe40000410000 */
[----:B------:R-:W-:Y:S01]  /*bcb0*/  @P6 LEA R134, P0, R132, c[0x0][0x1c8], 0x1 ;  /* 0x0000720084866a11 */ /* 0x000fe200078008ff */
[C---:B------:R-:W-:Y:S01]  /*bcc0*/  FMUL.FTZ R69, R2.reuse, R69 ;  /* 0x0000004502457220 */ /* 0x040fe20000410000 */
[----:B------:R-:W-:Y:S01]  /*bcd0*/  @P6 IADD3.X R4, R109, R229, RZ, P4, !PT ;  /* 0x000000e56d046210 */ /* 0x000fe200027fe4ff */
[----:B------:R-:W-:Y:S01]  /*bce0*/  FMUL.FTZ R72, R2, R72 ;  /* 0x0000004802487220 */ /* 0x000fe20000410000 */
[----:B------:R-:W-:Y:S01]  /*bcf0*/  @P6 IADD3 R128, P4, R128, R110, RZ ;  /* 0x0000006e80806210 */ /* 0x000fe20007f9e0ff */
[----:B------:R-:W-:Y:S01]  /*bd00*/  FMUL.FTZ R73, R2, R73 ;  /* 0x0000004902497220 */ /* 0x000fe20000410000 */
[----:B------:R-:W-:Y:S01]  /*bd10*/  @P6 LEA.HI.X R135, R132, c[0x0][0x1cc], R4, 0x1, P0 ;  /* 0x0000730084876a11 */ /* 0x000fe200000f0c04 */
[----:B------:R2:W-:Y:S01]  /*bd20*/  MUFU.EX2 R219, R111 ;  /* 0x0000006f00db7308 */ /* 0x0005e20000000800 */
[----:B------:R-:W-:Y:S01]  /*bd30*/  @P6 IADD3 R4, R131, R133, RZ ;  /* 0x0000008583046210 */ /* 0x000fe20007ffe0ff */
[C---:B------:R-:W-:Y:S01]  /*bd40*/  FMUL.FTZ R76, R2.reuse, R76 ;  /* 0x0000004c024c7220 */ /* 0x040fe20000410000 */
[----:B---3--:R-:W-:Y:S01]  /*bd50*/  @P6 IADD3.X R5, R109, R129, RZ, P4, !PT ;  /* 0x000000816d056210 */ /* 0x008fe200027fe4ff */
[----:B------:R-:W-:Y:S01]  /*bd60*/  FMUL.FTZ R77, R2, R77 ;  /* 0x0000004d024d7220 */ /* 0x000fe20000410000 */
[----:B------:R-:W-:Y:S01]  /*bd70*/  @P6 SHF.L.U64.HI R136, R130, 0x1, R4 ;  /* 0x0000000182886819 */ /* 0x000fe20000010204 */
[----:B------:R-:W-:Y:S01]  /*bd80*/  FMUL.FTZ R80, R2, R80 ;  /* 0x0000005002507220 */ /* 0x000fe20000410000 */
[----:B------:R-:W-:Y:S01]  /*bd90*/  @P6 SHF.L.U32 R133, R130, 0x1, RZ ;  /* 0x0000000182856819 */ /* 0x000fe200000006ff */
[C---:B------:R-:W-:Y:S02]  /*bda0*/  FMUL.FTZ R81, R2.reuse, R81 ;  /* 0x0000005102517220 */ /* 0x040fe40000410000 */
[----:B------:R-:W3:Y:S01]  /*bdb0*/  MUFU.EX2 R0, R0 ;  /* 0x0000000000007308 */ /* 0x000ee20000000800 */
[C---:B------:R-:W-:Y:S02]  /*bdc0*/  FMUL.FTZ R84, R2.reuse, R84 ;  /* 0x0000005402547220 */ /* 0x040fe40000410000 */
[----:B------:R-:W-:Y:S02]  /*bdd0*/  FMUL.FTZ R85, R2, R85 ;  /* 0x0000005502557220 */ /* 0x000fe40000410000 */
[--C-:B-1----:R-:W-:Y:S02]  /*bde0*/  FFMA.FTZ R12, R16, c[0x0][0x2d0], -R140.reuse ;  /* 0x0000b400100c7a23 */ /* 0x102fe4000001088c */
[C---:B------:R-:W-:Y:S02]  /*bdf0*/  FMUL.FTZ R88, R2.reuse, R88 ;  /* 0x0000005802587220 */ /* 0x040fe40000410000 */
[C---:B------:R-:W-:Y:S01]  /*be00*/  FMUL.FTZ R89, R2.reuse, R89 ;  /* 0x0000005902597220 */ /* 0x040fe20000410000 */
[----:B------:R-:W-:Y:S01]  /*be10*/  MUFU.EX2 R186, R12 ;  /* 0x0000000c00ba7308 */ /* 0x000fe20000000800 */
[C---:B------:R-:W-:Y:S02]  /*be20*/  FMUL.FTZ R92, R2.reuse, R92 ;  /* 0x0000005c025c7220 */ /* 0x040fe40000410000 */
[----:B------:R-:W-:Y:S01]  /*be30*/  FMUL.FTZ R93, R2, R93 ;  /* 0x0000005d025d7220 */ /* 0x000fe20000410000 */
[----:B--2---:R-:W-:Y:S01]  /*be40*/  @P6 IADD3 R111, P0, R226, 0x40, RZ ;  /* 0x00000040e26f6810 */ /* 0x004fe20007f1e0ff */
[C---:B------:R-:W-:Y:S02]  /*be50*/  FMUL.FTZ R96, R2.reuse, R96 ;  /* 0x0000006002607220 */ /* 0x040fe40000410000 */
[----:B------:R-:W-:Y:S01]  /*be60*/  FMUL.FTZ R97, R2, R97 ;  /* 0x0000006102617220 */ /* 0x000fe20000410000 */
[----:B------:R-:W-:Y:S01]  /*be70*/  @P6 IADD3 R131, P5, R111, R110, RZ ;  /* 0x0000006e6f836210 */ /* 0x000fe20007fbe0ff */
[----:B------:R-:W-:Y:S01]  /*be80*/  FFMA.FTZ R110, R8, c[0x0][0x2d0], -R140 ;  /* 0x0000b400086e7a23 */ /* 0x000fe2000001088c */
[----:B------:R-:W-:Y:S01]  /*be90*/  @P6 IADD3.X R4, RZ, R229, RZ, P0, !PT ;  /* 0x000000e5ff046210 */ /* 0x000fe200007fe4ff */
[----:B------:R-:W-:Y:S01]  /*bea0*/  FMUL.FTZ R100, R2, R100 ;  /* 0x0000006402647220 */ /* 0x000fe20000410000 */
[C---:B------:R-:W-:Y:S01]  /*beb0*/  @P6 IADD3 R132, P0, R128.reuse, R111, RZ ;  /* 0x0000006f80846210 */ /* 0x040fe20007f1e0ff */
[----:B------:R1:W2:Y:S01]  /*bec0*/  MUFU.EX2 R217, R110 ;  /* 0x0000006e00d97308 */ /* 0x0002a20000000800 */
[----:B------:R-:W-:Y:S01]  /*bed0*/  @P6 IADD3 R111, P4, R128, R226, RZ ;  /* 0x000000e2806f6210 */ /* 0x000fe20007f9e0ff */
[C---:B---3--:R-:W-:Y:S01]  /*bee0*/  FMUL.FTZ R70, R0.reuse, R70 ;  /* 0x0000004600467220 */ /* 0x048fe20000410000 */
[-C--:B------:R-:W-:Y:S01]  /*bef0*/  @P6 IADD3.X R8, R109, R4.reuse, RZ, P5, !PT ;  /* 0x000000046d086210 */ /* 0x080fe20002ffe4ff */
[----:B------:R-:W-:Y:S01]  /*bf00*/  FMUL.FTZ R109, R3, c[0x0][0x2d0] ;  /* 0x0000b400036d7a20 */ /* 0x000fe20000410000 */
[----:B------:R-:W-:Y:S01]  /*bf10*/  @P6 IADD3.X R4, R5, R4, RZ, P0, !PT ;  /* 0x0000000405046210 */ /* 0x000fe200007fe4ff */
[----:B------:R-:W-:Y:S01]  /*bf20*/  FMUL.FTZ R71, R0, R71 ;  /* 0x0000004700477220 */ /* 0x000fe20000410000 */
[----:B------:R-:W-:Y:S01]  /*bf30*/  @P6 LEA R128, P0, R111, c[0x0][0x1c8], 0x1 ;  /* 0x000072006f806a11 */ /* 0x000fe200078008ff */
[--C-:B------:R-:W-:Y:S01]  /*bf40*/  FFMA.FTZ R6, R6, c[0x0][0x2d0], -R109.reuse ;  /* 0x0000b40006067a23 */ /* 0x100fe2000001086d */
[----:B------:R-:W-:Y:S01]  /*bf50*/  @P6 IADD3.X R5, R5, R229, RZ, P4, !PT ;  /* 0x000000e505056210 */ /* 0x000fe200027fe4ff */
[----:B------:R-:W-:Y:S01]  /*bf60*/  FFMA.FTZ R7, R7, c[0x0][0x2d0], -R109 ;  /* 0x0000b40007077a23 */ /* 0x000fe2000001086d */
[----:B------:R-:W-:Y:S01]  /*bf70*/  @P6 LEA R130, P5, R131, c[0x0][0x1c8], 0x1 ;  /* 0x0000720083826a11 */ /* 0x000fe200078a08ff */
[----:B------:R3:W-:Y:S01]  /*bf80*/  MUFU.EX2 R147, R6 ;  /* 0x0000000600937308 */ /* 0x0007e20000000800 */
[----:B------:R-:W-:Y:S01]  /*bf90*/  @P6 LEA.HI.X R129, R111, c[0x0][0x1cc], R5, 0x1, P0 ;  /* 0x000073006f816a11 */ /* 0x000fe200000f0c05 */
[----:B------:R-:W-:Y:S01]  /*bfa0*/  FMUL.FTZ R74, R0, R74 ;  /* 0x0000004a004a7220 */ /* 0x000fe20000410000 */
[----:B------:R-:W-:Y:S01]  /*bfb0*/  @P6 ISETP.GE.AND P0, PT, R246, c[0x0][0x1d4], PT ;  /* 0x00007500f6006a0c */ /* 0x000fe20003f06270 */
[C---:B------:R-:W-:Y:S01]  /*bfc0*/  FMUL.FTZ R75, R0.reuse, R75 ;  /* 0x0000004b004b7220 */ /* 0x040fe20000410000 */
[----:B------:R-:W-:Y:S01]  /*bfd0*/  @P6 LEA.HI.X R131, R131, c[0x0][0x1cc], R8, 0x1, P5 ;  /* 0x0000730083836a11 */ /* 0x000fe200028f0c08 */
[C---:B------:R-:W-:Y:S02]  /*bfe0*/  FMUL.FTZ R78, R0.reuse, R78 ;  /* 0x0000004e004e7220 */ /* 0x040fe40000410000 */
[C---:B------:R-:W-:Y:S02]  /*bff0*/  FMUL.FTZ R79, R0.reuse, R79 ;  /* 0x0000004f004f7220 */ /* 0x040fe40000410000 */
[----:B------:R5:W4:Y:S01]  /*c000*/  MUFU.EX2 R148, R7 ;  /* 0x0000000700947308 */ /* 0x000b220000000800 */
[----:B------:R-:W-:Y:S01]  /*c010*/  FMUL.FTZ R82, R0, R82 ;  /* 0x0000005200527220 */ /* 0x000fe20000410000 */
[----:B-1----:R-:W-:Y:S01]  /*c020*/  @P6 LEA R110, P4, R132, c[0x0][0x1c8], 0x1 ;  /* 0x00007200846e6a11 */ /* 0x002fe200078808ff */
[----:B------:R-:W-:Y:S02]  /*c030*/  FMUL.FTZ R83, R0, R83 ;  /* 0x0000005300537220 */ /* 0x000fe40000410000 */
[----:B------:R-:W-:Y:S01]  /*c040*/  FFMA.FTZ R12, R17, c[0x0][0x2d0], -R140 ;  /* 0x0000b400110c7a23 */ /* 0x000fe2000001088c */
[----:B------:R-:W-:Y:S01]  /*c050*/  @P6 LEA.HI.X R111, R132, c[0x0][0x1cc], R4, 0x1, P4 ;  /* 0x00007300846f6a11 */ /* 0x000fe200020f0c04 */
[C---:B------:R-:W-:Y:S01]  /*c060*/  FMUL.FTZ R86, R0.reuse, R86 ;  /* 0x0000005600567220 */ /* 0x040fe20000410000 */
[C---:B------:R-:W-:Y:S01]  /*c070*/  @P6 IADD3 R8, P4, R133.reuse, c[0x0][0x1c8], RZ ;  /* 0x0000720085086a10 */ /* 0x040fe20007f9e0ff */
[----:B------:R-:W-:Y:S01]  /*c080*/  FMUL.FTZ R87, R0, R87 ;  /* 0x0000005700577220 */ /* 0x000fe20000410000 */
[----:B------:R-:W-:Y:S01]  /*c090*/  @P6 IADD3 R4, P5, R133, 0x80, RZ ;  /* 0x0000008085046810 */ /* 0x000fe20007fbe0ff */
[----:B------:R1:W1:Y:S01]  /*c0a0*/  MUFU.EX2 R185, R12 ;  /* 0x0000000c00b97308 */ /* 0x0002620000000800 */
[----:B------:R-:W-:Y:S01]  /*c0b0*/  @P6 IADD3.X R9, R136, c[0x0][0x1cc], RZ, P4, !PT ;  /* 0x0000730088096a10 */ /* 0x000fe200027fe4ff */
[----:B------:R-:W-:Y:S01]  /*c0c0*/  FMUL.FTZ R90, R0, R90 ;  /* 0x0000005a005a7220 */ /* 0x000fe20000410000 */
[----:B------:R-:W-:Y:S01]  /*c0d0*/  @P6 IADD3 R4, P4, R4, c[0x0][0x1c8], RZ ;  /* 0x0000720004046a10 */ /* 0x000fe20007f9e0ff */
[----:B---3--:R-:W-:Y:S01]  /*c0e0*/  FMUL.FTZ R6, R0, R114 ;  /* 0x0000007200067220 */ /* 0x008fe20000410000 */
[----:B--2---:R-:W-:Y:S01]  /*c0f0*/  F2FP.BF16.PACK_AB R114, R216, R217 ;  /* 0x000000d9d872723e */ /* 0x004fe200000010ff */
[----:B------:R2:W-:Y:S01]  /*c100*/  @P6 LDGSTS.E.BYPASS.LTC128B.128 [R213+0x8100], [R8.64], !P0 ;  /* 0x0810000008d56fae */ /* 0x0005e2000c101d48 */
[----:B------:R-:W-:Y:S01]  /*c110*/  @P6 IADD3.X R5, RZ, c[0x0][0x1cc], R136, P4, P5 ;  /* 0x00007300ff056a10 */ /* 0x000fe200027ea488 */
[C---:B------:R-:W-:Y:S02]  /*c120*/  FMUL.FTZ R91, R0.reuse, R91 ;  /* 0x0000005b005b7220 */ /* 0x040fe40000410000 */
[C---:B------:R-:W-:Y:S01]  /*c130*/  FMUL.FTZ R94, R0.reuse, R94 ;  /* 0x0000005e005e7220 */ /* 0x040fe20000410000 */
[----:B------:R-:W-:Y:S01]  /*c140*/  MUFU.EX2 R187, R13 ;  /* 0x0000000d00bb7308 */ /* 0x000fe20000000800 */
[C---:B------:R-:W-:Y:S02]  /*c150*/  FMUL.FTZ R95, R0.reuse, R95 ;  /* 0x0000005f005f7220 */ /* 0x040fe40000410000 */
[----:B------:R3:W-:Y:S01]  /*c160*/  @P6 LDGSTS.E.BYPASS.LTC128B.128 [R213+0xb100], [R4.64], !P3 ;  /* 0x0b10000004d56fae */ /* 0x0007e2000d901d48 */
[C---:B-----5:R-:W-:Y:S02]  /*c170*/  FMUL.FTZ R7, R0.reuse, R115 ;  /* 0x0000007300077220 */ /* 0x060fe40000410000 */
[C---:B------:R-:W-:Y:S02]  /*c180*/  FMUL.FTZ R98, R0.reuse, R98 ;  /* 0x0000006200627220 */ /* 0x040fe40000410000 */
[----:B------:R-:W-:Y:S02]  /*c190*/  FMUL.FTZ R99, R0, R99 ;  /* 0x0000006300637220 */ /* 0x000fe40000410000 */
[----:B------:R-:W-:Y:S01]  /*c1a0*/  FMUL.FTZ R101, R2, R101 ;  /* 0x0000006502657220 */ /* 0x000fe20000410000 */
[----:B------:R5:W-:Y:S01]  /*c1b0*/  @P6 LDGSTS.E.BYPASS.LTC128B.128 [R213+0x9100], [R134.64], !P0 ;  /* 0x0910000086d56fae */ /* 0x000be2000c101d48 */
[----:B------:R-:W-:Y:S01]  /*c1c0*/  FMUL.FTZ R102, R0, R102 ;  /* 0x0000006600667220 */ /* 0x000fe20000410000 */
[----:B------:R-:W-:Y:S01]  /*c1d0*/  MUFU.EX2 R184, R21 ;  /* 0x0000001500b87308 */ /* 0x000fe20000000800 */
[--C-:B-1----:R-:W-:Y:S02]  /*c1e0*/  FFMA.FTZ R12, R18, c[0x0][0x2d0], -R109.reuse ;  /* 0x0000b400120c7a23 */ /* 0x102fe4000001086d */
[----:B------:R-:W-:Y:S02]  /*c1f0*/  FMUL.FTZ R103, R0, R103 ;  /* 0x0000006700677220 */ /* 0x000fe40000410000 */
[C---:B------:R-:W-:Y:S01]  /*c200*/  FMUL.FTZ R104, R2.reuse, R104 ;  /* 0x0000006802687220 */ /* 0x040fe20000410000 */
[----:B------:R1:W-:Y:S01]  /*c210*/  @P6 LDGSTS.E.BYPASS.LTC128B.128 [R213+0xc100], [R130.64], !P3 ;  /* 0x0c10000082d56fae */ /* 0x0003e2000d901d48 */
[C---:B------:R-:W-:Y:S02]  /*c220*/  FMUL.FTZ R105, R2.reuse, R105 ;  /* 0x0000006902697220 */ /* 0x040fe40000410000 */
[C---:B--2---:R-:W-:Y:S01]  /*c230*/  FMUL.FTZ R8, R2.reuse, R116 ;  /* 0x0000007402087220 */ /* 0x044fe20000410000 */
[----:B------:R2:W-:Y:S01]  /*c240*/  MUFU.EX2 R142, R12 ;  /* 0x0000000c008e7308 */ /* 0x0005e20000000800 */
[----:B------:R-:W-:Y:S02]  /*c250*/  FMUL.FTZ R9, R2, R117 ;  /* 0x0000007502097220 */ /* 0x000fe40000410000 */
[C---:B------:R-:W-:Y:S01]  /*c260*/  FMUL.FTZ R106, R0.reuse, R106 ;  /* 0x0000006a006a7220 */ /* 0x040fe20000410000 */
[----:B------:R1:W-:Y:S01]  /*c270*/  @P6 LDGSTS.E.BYPASS.LTC128B.128 [R213+0xa100], [R128.64], !P0 ;  /* 0x0a10000080d56fae */ /* 0x0003e2000c101d48 */
[----:B------:R-:W-:Y:S01]  /*c280*/  FMUL.FTZ R107, R0, R107 ;  /* 0x0000006b006b7220 */ /* 0x000fe20000410000 */
[----:B------:R-:W-:Y:S01]  /*c290*/  ISETP.GT.AND P0, PT, R214, R220, PT ;  /* 0x000000dcd600720c */ /* 0x000fe20003f04270 */
[--C-:B---3--:R-:W-:Y:S01]  /*c2a0*/  FFMA.FTZ R4, R10, c[0x0][0x2d0], -R109.reuse ;  /* 0x0000b4000a047a23 */ /* 0x108fe2000001086d */
[----:B------:R-:W-:Y:S01]  /*c2b0*/  MOV R214, R212 ;  /* 0x000000d400d67202 */ /* 0x000fe20000000f00 */
[----:B------:R-:W-:Y:S01]  /*c2c0*/  FMUL.FTZ R5, R2, R113 ;  /* 0x0000007102057220 */ /* 0x000fe20000410000 */
[----:B----4-:R-:W-:Y:S01]  /*c2d0*/  F2FP.BF16.PACK_AB R113, R148, R147 ;  /* 0x000000939471723e */ /* 0x010fe200000010ff */
[----:B------:R3:W-:Y:S01]  /*c2e0*/  MUFU.EX2 R146, R4 ;  /* 0x0000000400927308 */ /* 0x0007e20000000800 */
[----:B------:R4:W-:Y:S01]  /*c2f0*/  @P6 LDGSTS.E.BYPASS.LTC128B.128 [R213+0xd100], [R110.64], !P3 ;  /* 0x0d1000006ed56fae */ /* 0x0009e2000d901d48 */
[----:B------:R-:W-:Y:S02]  /*c300*/  FMUL.FTZ R10, R0, R118 ;  /* 0x00000076000a7220 */ /* 0x000fe40000410000 */
[C---:B------:R-:W-:Y:S02]  /*c310*/  FMUL.FTZ R52, R2.reuse, R52 ;  /* 0x0000003402347220 */ /* 0x040fe40000410000 */
[----:B------:R-:W-:Y:S02]  /*c320*/  FMUL.FTZ R53, R2, R53 ;  /* 0x0000003502357220 */ /* 0x000fe40000410000 */
[C---:B------:R-:W-:Y:S01]  /*c330*/  FMUL.FTZ R54, R0.reuse, R54 ;  /* 0x0000003600367220 */ /* 0x040fe20000410000 */
[----:B-----5:R-:W-:Y:S01]  /*c340*/  LDSM.16.MT88.4 R132, [R192] ;  /* 0x00000000c084783b */ /* 0x020fe20000004200 */
[----:B------:R-:W-:Y:S01]  /*c350*/  FMUL.FTZ R55, R0, R55 ;  /* 0x0000003700377220 */ /* 0x000fe20000410000 */
[----:B------:R-:W-:Y:S01]  /*c360*/  MUFU.EX2 R159, R29 ;  /* 0x0000001d009f7308 */ /* 0x000fe20000000800 */
[--C-:B------:R-:W-:Y:S02]  /*c370*/  FFMA.FTZ R14, R14, c[0x0][0x2d0], -R109.reuse ;  /* 0x0000b4000e0e7a23 */ /* 0x100fe4000001086d */
[--C-:B--2---:R-:W-:Y:S02]  /*c380*/  FFMA.FTZ R12, R19, c[0x0][0x2d0], -R109.reuse ;  /* 0x0000b400130c7a23 */ /* 0x104fe4000001086d */
[--C-:B------:R-:W-:Y:S01]  /*c390*/  FFMA.FTZ R15, R15, c[0x0][0x2d0], -R109.reuse ;  /* 0x0000b4000f0f7a23 */ /* 0x100fe2000001086d */
[----:B------:R-:W-:Y:S01]  /*c3a0*/  LDSM.16.MT88.4 R136, [R191] ;  /* 0x00000000bf88783b */ /* 0x000fe20000004200 */
[C---:B------:R-:W-:Y:S02]  /*c3b0*/  FMUL.FTZ R56, R2.reuse, R56 ;  /* 0x0000003802387220 */ /* 0x040fe40000410000 */
[----:B------:R-:W-:Y:S01]  /*c3c0*/  FMUL.FTZ R57, R2, R57 ;  /* 0x0000003902397220 */ /* 0x000fe20000410000 */
[----:B------:R2:W-:Y:S01]  /*c3d0*/  MUFU.EX2 R144, R14 ;  /* 0x0000000e00907308 */ /* 0x0005e20000000800 */
[C---:B------:R-:W-:Y:S02]  /*c3e0*/  FMUL.FTZ R58, R0.reuse, R58 ;  /* 0x0000003a003a7220 */ /* 0x040fe40000410000 */
[--C-:B---3--:R-:W-:Y:S01]  /*c3f0*/  FFMA.FTZ R4, R11, c[0x0][0x2d0], -R109.reuse ;  /* 0x0000b4000b047a23 */ /* 0x108fe2000001086d */
[----:B-1----:R-:W1:Y:S01]  /*c400*/  LDSM.16.MT88.4 R128, [R188] ;  /* 0x00000000bc80783b */ /* 0x002e620000004200 */
[C---:B------:R-:W-:Y:S02]  /*c410*/  FMUL.FTZ R11, R0.reuse, R119 ;  /* 0x00000077000b7220 */ /* 0x040fe40000410000 */
[----:B------:R-:W-:Y:S02]  /*c420*/  FMUL.FTZ R59, R0, R59 ;  /* 0x0000003b003b7220 */ /* 0x000fe40000410000 */
[C---:B------:R-:W-:Y:S01]  /*c430*/  FMUL.FTZ R60, R2.reuse, R60 ;  /* 0x0000003c023c7220 */ /* 0x040fe20000410000 */
[----:B------:R-:W3:Y:S01]  /*c440*/  MUFU.EX2 R145, R4 ;  /* 0x0000000400917308 */ /* 0x000ee20000000800 */
[----:B------:R-:W-:Y:S01]  /*c450*/  FMUL.FTZ R61, R2, R61 ;  /* 0x0000003d023d7220 */ /* 0x000fe20000410000 */
[----:B------:R-:W5:Y:S01]  /*c460*/  LDSM.16.MT88.4 R116, [R207] ;  /* 0x00000000cf74783b */ /* 0x000f620000004200 */
[C---:B------:R-:W-:Y:S02]  /*c470*/  FMUL.FTZ R62, R0.reuse, R62 ;  /* 0x0000003e003e7220 */ /* 0x040fe40000410000 */
[----:B------:R-:W-:Y:S02]  /*c480*/  FMUL.FTZ R63, R0, R63 ;  /* 0x0000003f003f7220 */ /* 0x000fe40000410000 */
[C---:B------:R-:W-:Y:S02]  /*c490*/  FMUL.FTZ R64, R2.reuse, R64 ;  /* 0x0000004002407220 */ /* 0x040fe40000410000 */
[----:B------:R-:W-:Y:S01]  /*c4a0*/  FMUL.FTZ R65, R2, R65 ;  /* 0x0000004102417220 */ /* 0x000fe20000410000 */
[----:B------:R-:W1:Y:S01]  /*c4b0*/  MUFU.EX2 R143, R15 ;  /* 0x0000000f008f7308 */ /* 0x000e620000000800 */
[----:B------:R-:W-:Y:S01]  /*c4c0*/  LDSM.16.MT88.4 R16, [R192+0x800] ;  /* 0x00080000c010783b */ /* 0x000fe20000004200 */
[C---:B------:R-:W-:Y:S02]  /*c4d0*/  FMUL.FTZ R66, R0.reuse, R66 ;  /* 0x0000004200427220 */ /* 0x040fe40000410000 */
[----:B------:R-:W-:Y:S01]  /*c4e0*/  FMUL.FTZ R67, R0, R67 ;  /* 0x0000004300437220 */ /* 0x000fe20000410000 */
[----:B--2---:R-:W-:Y:S01]  /*c4f0*/  F2FP.BF16.PACK_AB R14, R185, R186 ;  /* 0x000000bab90e723e */ /* 0x004fe200000010ff */
[--C-:B------:R-:W-:Y:S02]  /*c500*/  FFMA.FTZ R22, R22, c[0x0][0x2d0], -R109.reuse ;  /* 0x0000b40016167a23 */ /* 0x100fe4000001086d */
[--C-:B------:R-:W-:Y:S01]  /*c510*/  FFMA.FTZ R23, R23, c[0x0][0x2d0], -R109.reuse ;  /* 0x0000b40017177a23 */ /* 0x100fe2000001086d */
[----:B------:R-:W0:Y:S01]  /*c520*/  LDGDEPBAR ;  /* 0x00000000000079af */ /* 0x000e220000000000 */
[----:B------:R2:W2:Y:S01]  /*c530*/  MUFU.EX2 R141, R12 ;  /* 0x0000000c008d7308 */ /* 0x0004a20000000800 */
[--C-:B------:R-:W-:Y:S02]  /*c540*/  FFMA.FTZ R31, R31, c[0x0][0x2d0], -R109.reuse ;  /* 0x0000b4001f1f7a23 */ /* 0x100fe4000001086d */
[----:B------:R-:W-:Y:S01]  /*c550*/  FFMA.FTZ R35, R35, c[0x0][0x2d0], -R109 ;  /* 0x0000b40023237a23 */ /* 0x000fe2000001086d */
[----:B---3--:R-:W-:Y:S01]  /*c560*/  F2FP.BF16.PACK_AB R115, R145, R146 ;  /* 0x000000929173723e */ /* 0x008fe200000010ff */
[----:B------:R-:W-:Y:S01]  /*c570*/  FMUL.FTZ R4, R2, R112 ;  /* 0x0000007002047220 */ /* 0x000fe20000410000 */
[----:B------:R-:W-:Y:S01]  /*c580*/  F2FP.BF16.PACK_AB R112, R218, R219 ;  /* 0x000000dbda70723e */ /* 0x000fe200000010ff */
[----:B------:R-:W-:Y:S02]  /*c590*/  FFMA.FTZ R2, R2, R222, R219 ;  /* 0x000000de02027223 */ /* 0x000fe400000100db */
[----:B------:R-:W-:Y:S02]  /*c5a0*/  FFMA.FTZ R0, R0, R221, R147 ;  /* 0x000000dd00007223 */ /* 0x000fe40000010093 */
[----:B------:R-:W-:Y:S02]  /*c5b0*/  FADD.FTZ R2, R218, R2 ;  /* 0x00000002da027221 */ /* 0x000fe40000010000 */
[----:B------:R-:W-:Y:S01]  /*c5c0*/  FADD.FTZ R0, R148, R0 ;  /* 0x0000000094007221 */ /* 0x000fe20000010000 */
[C---:B-1----:R-:W-:Y:S05]  /*c5d0*/  HMMA.16816.F32.BF16 R4, R112.reuse, R128, R4 ;  /* 0x000000807004723c */ /* 0x042fea0000041804 */
[----:B------:R-:W-:Y:S01]  /*c5e0*/  F2FP.BF16.PACK_AB R13, R143, R144 ;  /* 0x000000908f0d723e */ /* 0x000fe200000010ff */
[----:B------:R-:W-:Y:S02]  /*c5f0*/  FADD.FTZ R2, R217, R2 ;  /* 0x00000002d9027221 */ /* 0x000fe40000010000 */
[C---:B------:R-:W-:Y:S01]  /*c600*/  HMMA.16816.F32.BF16 R8, R112.reuse, R130, R8 ;  /* 0x000000827008723c */ /* 0x040fe20000041808 */
[----:B------:R-:W1:Y:S03]  /*c610*/  LDSM.16.MT88.4 R128, [R188+0x3000] ;  /* 0x00300000bc80783b */ /* 0x000e660000004200 */
[----:B--2---:R-:W-:Y:S01]  /*c620*/  F2FP.BF16.PACK_AB R12, R187, R215 ;  /* 0x000000d7bb0c723e */ /* 0x004fe200000010ff */
[----:B------:R-:W-:Y:S01]  /*c630*/  FADD.FTZ R2, R216, R2 ;  /* 0x00000002d8027221 */ /* 0x000fe20000010000 */
[----:B------:R-:W-:Y:S01]  /*c640*/  F2FP.BF16.PACK_AB R15, R141, R142 ;  /* 0x0000008e8d0f723e */ /* 0x000fe200000010ff */
[----:B------:R-:W-:Y:S01]  /*c650*/  FADD.FTZ R0, R146, R0 ;  /* 0x0000000092007221 */ /* 0x000fe20000010000 */
        /* <DEDUP_REMOVED lines=10> */
[C---:B------:R-:W-:Y:S01]  /*c700*/  HMMA.16816.F32.BF16 R80, R112.reuse, R138, R80 ;  /* 0x0000008a7050723c */ /* 0x040fe20000041850 */
[----:B------:R-:W3:Y:S03]  /*c710*/  MUFU.EX2 R138, R22 ;  /* 0x00000016008a7308 */ /* 0x000ee60000000800 */
[----:B------:R-:W-:Y:S02]  /*c720*/  FADD.FTZ R2, R185, R2 ;  /* 0x00000002b9027221 */ /* 0x000fe40000010000 */
[----:B------:R-:W-:Y:S02]  /*c730*/  FADD.FTZ R0, R142, R0 ;  /* 0x000000008e007221 */ /* 0x000fe40000010000 */
[C---:B-----5:R-:W-:Y:S03]  /*c740*/  HMMA.16816.F32.BF16 R84, R112.reuse, R116, R84 ;  /* 0x000000747054723c */ /* 0x060fe60000041854 */
[----:B------:R-:W5:Y:S01]  /*c750*/  MUFU.EX2 R139, R23 ;  /* 0x00000017008b7308 */ /* 0x000f620000000800 */
[----:B------:R-:W-:Y:S04]  /*c760*/  FADD.FTZ R0, R141, R0 ;  /* 0x000000008d007221 */ /* 0x000fe80000010000 */
[C---:B------:R-:W-:Y:S01]  /*c770*/  HMMA.16816.F32.BF16 R88, R112.reuse, R118, R88 ;  /* 0x000000767058723c */ /* 0x040fe20000041858 */
[----:B------:R-:W4:Y:S07]  /*c780*/  LDSM.16.MT88.4 R116, [R191+0x3000] ;  /* 0x00300000bf74783b */ /* 0x000f2e0000004200 */
[C---:B-1----:R-:W-:Y:S04]  /*c790*/  HMMA.16816.F32.BF16 R92, R112.reuse, R128, R92 ;  /* 0x00000080705c723c */ /* 0x042fe8000004185c */
[----:B---3--:R-:W-:Y:S04]  /*c7a0*/  FADD.FTZ R0, R138, R0 ;  /* 0x000000008a007221 */ /* 0x008fe80000010000 */
[C---:B------:R-:W-:Y:S01]  /*c7b0*/  HMMA.16816.F32.BF16 R96, R112.reuse, R130, R96 ;  /* 0x000000827060723c */ /* 0x040fe20000041860 */
[----:B------:R-:W1:Y:S03]  /*c7c0*/  LDSM.16.MT88.4 R128, [R194+0x3000] ;  /* 0x00300000c280783b */ /* 0x000e660000004200 */
[----:B-----5:R-:W-:Y:S04]  /*c7d0*/  FADD.FTZ R0, R139, R0 ;  /* 0x000000008b007221 */ /* 0x020fe80000010000 */
[C---:B--2---:R-:W-:Y:S08]  /*c7e0*/  HMMA.16816.F32.BF16 R100, R112.reuse, R132, R100 ;  /* 0x000000847064723c */ /* 0x044ff00000041864 */
[C---:B------:R-:W-:Y:S01]  /*c7f0*/  HMMA.16816.F32.BF16 R104, R112.reuse, R134, R104 ;  /* 0x000000867068723c */ /* 0x040fe20000041868 */
[----:B------:R-:W2:Y:S07]  /*c800*/  LDSM.16.MT88.4 R132, [R188+0x800] ;  /* 0x00080000bc84783b */ /* 0x000eae0000004200 */
[C---:B----4-:R-:W-:Y:S08]  /*c810*/  HMMA.16816.F32.BF16 R52, R112.reuse, R116, R52 ;  /* 0x000000747034723c */ /* 0x050ff00000041834 */
[C---:B------:R-:W-:Y:S01]  /*c820*/  HMMA.16816.F32.BF16 R56, R112.reuse, R118, R56 ;  /* 0x000000767038723c */ /* 0x040fe20000041838 */
[----:B------:R-:W3:Y:S07]  /*c830*/  LDSM.16.MT88.4 R116, [R191+0x800] ;  /* 0x00080000bf74783b */ /* 0x000eee0000004200 */
[C---:B-1----:R-:W-:Y:S08]  /*c840*/  HMMA.16816.F32.BF16 R60, R112.reuse, R128, R60 ;  /* 0x00000080703c723c */ /* 0x042ff0000004183c */
[----:B------:R-:W-:Y:S01]  /*c850*/  HMMA.16816.F32.BF16 R64, R112, R130, R64 ;  /* 0x000000827040723c */ /* 0x000fe20000041840 */
[----:B------:R-:W1:Y:S07]  /*c860*/  LDSM.16.MT88.4 R112, [R194+0x800] ;  /* 0x00080000c270783b */ /* 0x000e6e0000004200 */
[C---:B--2---:R-:W-:Y:S01]  /*c870*/  HMMA.16816.F32.BF16 R4, R12.reuse, R132, R4 ;  /* 0x000000840c04723c */ /* 0x044fe20000041804 */
[----:B------:R-:W2:Y:S01]  /*c880*/  LDSM.16.MT88.4 R128, [R188+0x3800] ;  /* 0x00380000bc80783b */ /* 0x000ea20000004200 */
[----:B------:R-:W-:Y:S06]  /*c890*/  MUFU.EX2 R132, R35 ;  /* 0x0000002300847308 */ /* 0x000fec0000000800 */
[C---:B------:R-:W-:Y:S04]  /*c8a0*/  HMMA.16816.F32.BF16 R8, R12.reuse, R134, R8 ;  /* 0x000000860c08723c */ /* 0x040fe80000041808 */
[----:B------:R-:W-:Y:S04]  /*c8b0*/  MUFU.EX2 R134, R31 ;  /* 0x0000001f00867308 */ /* 0x000fe80000000800 */
[C---:B------:R-:W-:Y:S07]  /*c8c0*/  HMMA.16816.F32.BF16 R68, R12.reuse, R16, R68 ;  /* 0x000000100c44723c */ /* 0x040fee0000041844 */
[--C-:B------:R-:W-:Y:S01]  /*c8d0*/  FFMA.FTZ R16, R20, c[0x0][0x2d0], -R140.reuse ;  /* 0x0000b40014107a23 */ /* 0x100fe2000001088c */
[C---:B------:R-:W-:Y:S03]  /*c8e0*/  HMMA.16816.F32.BF16 R72, R12.reuse, R18, R72 ;  /* 0x000000120c48723c */ /* 0x040fe60000041848 */
[----:B------:R4:W5:Y:S01]  /*c8f0*/  MUFU.EX2 R163, R16 ;  /* 0x0000001000a37308 */ /* 0x0009620000000800 */
[--C-:B------:R-:W-:Y:S02]  /*c900*/  FFMA.FTZ R20, R24, c[0x0][0x2d0], -R140.reuse ;  /* 0x0000b40018147a23 */ /* 0x100fe4000001088c */
[----:B------:R-:W-:Y:S02]  /*c910*/  FFMA.FTZ R24, R28, c[0x0][0x2d0], -R140 ;  /* 0x0000b4001c187a23 */ /* 0x000fe4000001088c */
[C---:B---3--:R-:W-:Y:S05]  /*c920*/  HMMA.16816.F32.BF16 R76, R12.reuse, R116, R76 ;  /* 0x000000740c4c723c */ /* 0x048fea000004184c */
[----:B------:R3:W2:Y:S03]  /*c930*/  MUFU.EX2 R162, R20 ;  /* 0x0000001400a27308 */ /* 0x0006a60000000800 */
[C---:B------:R-:W-:Y:S01]  /*c940*/  HMMA.16816.F32.BF16 R80, R12.reuse, R118, R80 ;  /* 0x000000760c50723c */ /* 0x040fe20000041850 */
[----:B------:R-:W-:Y:S06]  /*c950*/  LDSM.16.MT88.4 R116, [R191+0x3800] ;  /* 0x00380000bf74783b */ /* 0x000fec0000004200 */
[----:B------:R-:W-:Y:S01]  /*c960*/  MUFU.EX2 R160, R24 ;  /* 0x0000001800a07308 */ /* 0x000fe20000000800 */
[C---:B-1----:R-:W-:Y:S01]  /*c970*/  HMMA.16816.F32.BF16 R84, R12.reuse, R112, R84 ;  /* 0x000000700c54723c */ /* 0x042fe20000041854 */
[----:B----4-:R-:W1:Y:S03]  /*c980*/  LDSM.16.MT88.4 R16, [R192+0x3800] ;  /* 0x00380000c010783b */ /* 0x010e660000004200 */
[----:B-----5:R-:W-:Y:S04]  /*c990*/  FADD.FTZ R2, R163, R2 ;  /* 0x00000002a3027221 */ /* 0x020fe80000010000 */
[C---:B------:R-:W-:Y:S01]  /*c9a0*/  HMMA.16816.F32.BF16 R88, R12.reuse, R114, R88 ;  /* 0x000000720c58723c */ /* 0x040fe20000041858 */
[----:B------:R-:W4:Y:S03]  /*c9b0*/  LDSM.16.MT88.4 R112, [R194+0x3800] ;  /* 0x00380000c270783b */ /* 0x000f260000004200 */
[----:B------:R-:W-:Y:S02]  /*c9c0*/  FADD.FTZ R2, R184, R2 ;  /* 0x00000002b8027221 */ /* 0x000fe40000010000 */
[----:B---3--:R-:W-:Y:S02]  /*c9d0*/  FFMA.FTZ R20, R25, c[0x0][0x2d0], -R140 ;  /* 0x0000b40019147a23 */ /* 0x008fe4000001088c */
[C---:B--2---:R-:W-:Y:S02]  /*c9e0*/  HMMA.16816.F32.BF16 R92, R12.reuse, R128, R92 ;  /* 0x000000800c5c723c */ /* 0x044fe4000004185c */
[----:B------:R2:W3:Y:S02]  /*c9f0*/  MUFU.EX2 R161, R20 ;  /* 0x0000001400a17308 */ /* 0x0004e40000000800 */
[----:B------:R-:W-:Y:S04]  /*ca00*/  FADD.FTZ R2, R162, R2 ;  /* 0x00000002a2027221 */ /* 0x000fe80000010000 */
[C---:B------:R-:W-:Y:S01]  /*ca10*/  HMMA.16816.F32.BF16 R96, R12.reuse, R130, R96 ;  /* 0x000000820c60723c */ /* 0x040fe20000041860 */
[----:B------:R-:W-:Y:S03]  /*ca20*/  LDSM.16.MT88.4 R128, [R191+0x4000] ;  /* 0x00400000bf80783b */ /* 0x000fe60000004200 */
[--C-:B--2---:R-:W-:Y:S04]  /*ca30*/  FFMA.FTZ R20, R26, c[0x0][0x2d0], -R109.reuse ;  /* 0x0000b4001a147a23 */ /* 0x104fe8000001086d */
[C---:B-1----:R-:W-:Y:S01]  /*ca40*/  HMMA.16816.F32.BF16 R100, R12.reuse, R16, R100 ;  /* 0x000000100c64723c */ /* 0x042fe20000041864 */
[----:B------:R-:W1:Y:S03]  /*ca50*/  MUFU.EX2 R137, R20 ;  /* 0x0000001400897308 */ /* 0x000e660000000800 */
[----:B---3--:R-:W-:Y:S03]  /*ca60*/  FADD.FTZ R2, R161, R2 ;  /* 0x00000002a1027221 */ /* 0x008fe60000010000 */
[--C-:B------:R-:W-:Y:S01]  /*ca70*/  FFMA.FTZ R16, R27, c[0x0][0x2d0], -R109.reuse ;  /* 0x0000b4001b107a23 */ /* 0x100fe2000001086d */
[C---:B------:R-:W-:Y:S01]  /*ca80*/  HMMA.16816.F32.BF16 R104, R12.reuse, R18, R104 ;  /* 0x000000120c68723c */ /* 0x040fe20000041868 */
[----:B------:R-:W-:Y:S03]  /*ca90*/  LDSM.16.MT88.4 R24, [R191+0x1000] ;  /* 0x00100000bf18783b */ /* 0x000fe60000004200 */
[----:B------:R-:W-:Y:S01]  /*caa0*/  FADD.FTZ R2, R160, R2 ;  /* 0x00000002a0027221 */ /* 0x000fe20000010000 */
[----:B------:R-:W2:Y:S03]  /*cab0*/  MUFU.EX2 R136, R16 ;  /* 0x0000001000887308 */ /* 0x000ea60000000800 */
[C---:B------:R-:W-:Y:S04]  /*cac0*/  HMMA.16816.F32.BF16 R52, R12.reuse, R116, R52 ;  /* 0x000000740c34723c */ /* 0x040fe80000041834 */
[----:B------:R-:W-:Y:S04]  /*cad0*/  FADD.FTZ R2, R159, R2 ;  /* 0x000000029f027221 */ /* 0x000fe80000010000 */
[C---:B------:R-:W-:Y:S01]  /*cae0*/  HMMA.16816.F32.BF16 R56, R12.reuse, R118, R56 ;  /* 0x000000760c38723c */ /* 0x040fe20000041838 */
[----:B------:R-:W-:Y:S03]  /*caf0*/  LDSM.16.MT88.4 R116, [R192+0x4000] ;  /* 0x00400000c074783b */ /* 0x000fe60000004200 */
[----:B-1----:R-:W-:Y:S04]  /*cb00*/  FADD.FTZ R0, R137, R0 ;  /* 0x0000000089007221 */ /* 0x002fe80000010000 */
[C---:B----4-:R-:W-:Y:S01]  /*cb10*/  HMMA.16816.F32.BF16 R60, R12.reuse, R112, R60 ;  /* 0x000000700c3c723c */ /* 0x050fe2000004183c */
[----:B------:R-:W1:Y:S03]  /*cb20*/  LDSM.16.MT88.4 R20, [R188+0x1000] ;  /* 0x00100000bc14783b */ /* 0x000e660000004200 */
[----:B--2---:R-:W-:Y:S04]  /*cb30*/  FADD.FTZ R0, R136, R0 ;  /* 0x0000000088007221 */ /* 0x004fe80000010000 */
[----:B------:R-:W-:Y:S01]  /*cb40*/  HMMA.16816.F32.BF16 R64, R12, R114, R64 ;  /* 0x000000720c40723c */ /* 0x000fe20000041840 */
[----:B------:R-:W2:Y:S06]  /*cb50*/  LDSM.16.MT88.4 R16, [R192+0x1000] ;  /* 0x00100000c010783b */ /* 0x000eac0000004200 */
[----:B------:R-:W-:Y:S02]  /*cb60*/  F2FP.BF16.PACK_AB R12, R184, R163 ;  /* 0x000000a3b80c723e */ /* 0x000fe400000010ff */
[----:B------:R-:W-:Y:S01]  /*cb70*/  F2FP.BF16.PACK_AB R14, R161, R162 ;  /* 0x000000a2a10e723e */ /* 0x000fe200000010ff */
[----:B------:R-:W3:Y:S02]  /*cb80*/  LDSM.16.MT88.4 R112, [R194+0x1000] ;  /* 0x00100000c270783b */ /* 0x000ee40000004200 */
[----:B------:R-:W-:Y:S02]  /*cb90*/  F2FP.BF16.PACK_AB R13, R139, R138 ;  /* 0x0000008a8b0d723e */ /* 0x000fe400000010ff */
[----:B------:R-:W-:Y:S07]  /*cba0*/  F2FP.BF16.PACK_AB R15, R136, R137 ;  /* 0x00000089880f723e */ /* 0x000fee00000010ff */
[C---:B-1----:R-:W-:Y:S07]  /*cbb0*/  HMMA.16816.F32.BF16 R4, R12.reuse, R20, R4 ;  /* 0x000000140c04723c */ /* 0x042fee0000041804 */
[--C-:B------:R-:W-:Y:S01]  /*cbc0*/  FFMA.FTZ R20, R32, c[0x0][0x2d0], -R140.reuse ;  /* 0x0000b40020147a23 */ /* 0x100fe2000001088c */
[C---:B------:R-:W-:Y:S03]  /*cbd0*/  HMMA.16816.F32.BF16 R8, R12.reuse, R22, R8 ;  /* 0x000000160c08723c */ /* 0x040fe60000041808 */
[----:B------:R1:W4:Y:S05]  /*cbe0*/  MUFU.EX2 R158, R20 ;  /* 0x00000014009e7308 */ /* 0x00032a0000000800 */
[C---:B--2---:R-:W-:Y:S07]  /*cbf0*/  HMMA.16816.F32.BF16 R68, R12.reuse, R16, R68 ;  /* 0x000000100c44723c */ /* 0x044fee0000041844 */
[--C-:B------:R-:W-:Y:S01]  /*cc00*/  FFMA.FTZ R16, R30, c[0x0][0x2d0], -R109.reuse ;  /* 0x0000b4001e107a23 */ /* 0x100fe2000001086d */
[C---:B------:R-:W-:Y:S01]  /*cc10*/  HMMA.16816.F32.BF16 R72, R12.reuse, R18, R72 ;  /* 0x000000120c48723c */ /* 0x040fe20000041848 */
[----:B------:R-:W-:Y:S02]  /*cc20*/  LDSM.16.MT88.4 R28, [R192+0x1800] ;  /* 0x00180000c01c783b */ /* 0x000fe40000004200 */
[----:B------:R-:W2:Y:S05]  /*cc30*/  MUFU.EX2 R135, R16 ;  /* 0x0000001000877308 */ /* 0x000eaa0000000800 */
[C---:B------:R-:W-:Y:S04]  /*cc40*/  HMMA.16816.F32.BF16 R76, R12.reuse, R24, R76 ;  /* 0x000000180c4c723c */ /* 0x040fe8000004184c */
[----:B-1----:R-:W-:Y:S02]  /*cc50*/  FFMA.FTZ R20, R33, c[0x0][0x2d0], -R140 ;  /* 0x0000b40021147a23 */ /* 0x002fe4000001088c */
[----:B----4-:R-:W-:Y:S02]  /*cc60*/  FADD.FTZ R2, R158, R2 ;  /* 0x000000029e027221 */ /* 0x010fe40000010000 */
[C---:B------:R-:W-:Y:S01]  /*cc70*/  HMMA.16816.F32.BF16 R80, R12.reuse, R26, R80 ;  /* 0x0000001a0c50723c */ /* 0x040fe20000041850 */
[----:B------:R1:W4:Y:S03]  /*cc80*/  MUFU.EX2 R157, R20 ;  /* 0x00000014009d7308 */ /* 0x0003260000000800 */
[--C-:B------:R-:W-:Y:S02]  /*cc90*/  FFMA.FTZ R24, R34, c[0x0][0x2d0], -R109.reuse ;  /* 0x0000b40022187a23 */ /* 0x100fe4000001086d */
[----:B------:R-:W-:Y:S02]  /*cca0*/  LDSM.16.MT88.4 R32, [R191+0x1800] ;  /* 0x00180000bf20783b */ /* 0x000fe40000004200 */
[C---:B---3--:R-:W-:Y:S03]  /*ccb0*/  HMMA.16816.F32.BF16 R84, R12.reuse, R112, R84 ;  /* 0x000000700c54723c */ /* 0x048fe60000041854 */
[----:B------:R3:W5:Y:S01]  /*ccc0*/  MUFU.EX2 R133, R24 ;  /* 0x0000001800857308 */ /* 0x0007620000000800 */
[----:B--2---:R-:W-:Y:S02]  /*ccd0*/  FADD.FTZ R0, R135, R0 ;  /* 0x0000000087007221 */ /* 0x004fe40000010000 */
[----:B------:R-:W-:Y:S02]  /*cce0*/  LDSM.16.MT88.4 R16, [R194+0x4000] ;  /* 0x00400000c210783b */ /* 0x000fe40000004200 */
[C---:B------:R-:W-:Y:S04]  /*ccf0*/  HMMA.16816.F32.BF16 R88, R12.reuse, R114, R88 ;  /* 0x000000720c58723c */ /* 0x040fe80000041858 */
[----:B------:R-:W-:Y:S02]  /*cd00*/  FADD.FTZ R0, R134, R0 ;  /* 0x0000000086007221 */ /* 0x000fe40000010000 */
[----:B-1----:R-:W1:Y:S01]  /*cd10*/  LDSM.16.MT88.4 R20, [R188+0x4000] ;  /* 0x00400000bc14783b */ /* 0x002e620000004200 */
[----:B----4-:R-:W-:Y:S07]  /*cd20*/  FADD.FTZ R2, R157, R2 ;  /* 0x000000029d027221 */ /* 0x010fee0000010000 */
[----:B---3--:R-:W2:Y:S01]  /*cd30*/  LDSM.16.MT88.4 R24, [R188+0x1800] ;  /* 0x00180000bc18783b */ /* 0x008ea20000004200 */
[----:B-----5:R-:W-:Y:S04]  /*cd40*/  FADD.FTZ R0, R133, R0 ;  /* 0x0000000085007221 */ /* 0x020fe80000010000 */
[----:B------:R-:W-:Y:S01]  /*cd50*/  FADD.FTZ R0, R132, R0 ;  /* 0x0000000084007221 */ /* 0x000fe20000010000 */
[C---:B-1----:R-:W-:Y:S08]  /*cd60*/  HMMA.16816.F32.BF16 R92, R12.reuse, R20, R92 ;  /* 0x000000140c5c723c */ /* 0x042ff0000004185c */
[C---:B------:R-:W-:Y:S01]  /*cd70*/  HMMA.16816.F32.BF16 R96, R12.reuse, R22, R96 ;  /* 0x000000160c60723c */ /* 0x040fe20000041860 */
[----:B------:R-:W-:Y:S07]  /*cd80*/  LDSM.16.MT88.4 R20, [R188+0x4800] ;  /* 0x00480000bc14783b */ /* 0x000fee0000004200 */
[C---:B------:R-:W-:Y:S08]  /*cd90*/  HMMA.16816.F32.BF16 R100, R12.reuse, R116, R100 ;  /* 0x000000740c64723c */ /* 0x040ff00000041864 */
[C---:B------:R-:W-:Y:S01]  /*cda0*/  HMMA.16816.F32.BF16 R104, R12.reuse, R118, R104 ;  /* 0x000000760c68723c */ /* 0x040fe20000041868 */
[----:B------:R-:W-:Y:S07]  /*cdb0*/  LDSM.16.MT88.4 R116, [R188+0x2800] ;  /* 0x00280000bc74783b */ /* 0x000fee0000004200 */
[C---:B------:R-:W-:Y:S08]  /*cdc0*/  HMMA.16816.F32.BF16 R52, R12.reuse, R128, R52 ;  /* 0x000000800c34723c */ /* 0x040ff00000041834 */
[C---:B------:R-:W-:Y:S08]  /*cdd0*/  HMMA.16816.F32.BF16 R56, R12.reuse, R130, R56 ;  /* 0x000000820c38723c */ /* 0x040ff00000041838 */
[C---:B------:R-:W-:Y:S08]  /*cde0*/  HMMA.16816.F32.BF16 R60, R12.reuse, R16, R60 ;  /* 0x000000100c3c723c */ /* 0x040ff0000004183c */
[----:B------:R-:W-:Y:S01]  /*cdf0*/  HMMA.16816.F32.BF16 R64, R12, R18, R64 ;  /* 0x000000120c40723c */ /* 0x000fe20000041840 */
[----:B------:R-:W1:Y:S06]  /*ce00*/  LDSM.16.MT88.4 R16, [R194+0x1800] ;  /* 0x00180000c210783b */ /* 0x000e6c0000004200 */
[----:B------:R-:W-:Y:S02]  /*ce10*/  F2FP.BF16.PACK_AB R12, R159, R160 ;  /* 0x000000a09f0c723e */ /* 0x000fe400000010ff */
[----:B------:R-:W-:Y:S03]  /*ce20*/  F2FP.BF16.PACK_AB R14, R157, R158 ;  /* 0x0000009e9d0e723e */ /* 0x000fe600000010ff */
[----:B------:R-:W-:Y:S02]  /*ce30*/  F2FP.BF16.PACK_AB R13, R134, R135 ;  /* 0x00000087860d723e */ /* 0x000fe400000010ff */
[----:B------:R-:W-:Y:S07]  /*ce40*/  F2FP.BF16.PACK_AB R15, R132, R133 ;  /* 0x00000085840f723e */ /* 0x000fee00000010ff */
[C---:B--2---:R-:W-:Y:S07]  /*ce50*/  HMMA.16816.F32.BF16 R4, R12.reuse, R24, R4 ;  /* 0x000000180c04723c */ /* 0x044fee0000041804 */
[--C-:B------:R-:W-:Y:S01]  /*ce60*/  FFMA.FTZ R24, R36, c[0x0][0x2d0], -R140.reuse ;  /* 0x0000b40024187a23 */ /* 0x100fe2000001088c */
[C---:B------:R-:W-:Y:S03]  /*ce70*/  HMMA.16816.F32.BF16 R8, R12.reuse, R26, R8 ;  /* 0x0000001a0c08723c */ /* 0x040fe60000041808 */
[----:B------:R2:W3:Y:S05]  /*ce80*/  MUFU.EX2 R156, R24 ;  /* 0x00000018009c7308 */ /* 0x0004ea0000000800 */
[C---:B------:R-:W-:Y:S07]  /*ce90*/  HMMA.16816.F32.BF16 R68, R12.reuse, R28, R68 ;  /* 0x0000001c0c44723c */ /* 0x040fee0000041844 */
[----:B------:R-:W-:Y:S01]  /*cea0*/  FFMA.FTZ R28, R37, c[0x0][0x2d0], -R140 ;  /* 0x0000b400251c7a23 */ /* 0x000fe2000001088c */
[C---:B------:R-:W-:Y:S03]  /*ceb0*/  HMMA.16816.F32.BF16 R72, R12.reuse, R30, R72 ;  /* 0x0000001e0c48723c */ /* 0x040fe60000041848 */
[----:B------:R4:W5:Y:S05]  /*cec0*/  MUFU.EX2 R151, R28 ;  /* 0x0000001c00977308 */ /* 0x00096a0000000800 */
[C---:B------:R-:W-:Y:S01]  /*ced0*/  HMMA.16816.F32.BF16 R76, R12.reuse, R32, R76 ;  /* 0x000000200c4c723c */ /* 0x040fe2000004184c */
[----:B--2---:R-:W2:Y:S03]  /*cee0*/  LDSM.16.MT88.4 R24, [R192+0x4800] ;  /* 0x00480000c018783b */ /* 0x004ea60000004200 */
[----:B---3--:R-:W-:Y:S03]  /*cef0*/  FADD.FTZ R2, R156, R2 ;  /* 0x000000029c027221 */ /* 0x008fe60000010000 */
[--C-:B------:R-:W-:Y:S01]  /*cf00*/  FFMA.FTZ R32, R38, c[0x0][0x2d0], -R109.reuse ;  /* 0x0000b40026207a23 */ /* 0x100fe2000001086d */
[C---:B------:R-:W-:Y:S03]  /*cf10*/  HMMA.16816.F32.BF16 R80, R12.reuse, R34, R80 ;  /* 0x000000220c50723c */ /* 0x040fe60000041850 */
[----:B------:R3:W3:Y:S05]  /*cf20*/  MUFU.EX2 R129, R32 ;  /* 0x0000002000817308 */ /* 0x0006ea0000000800 */
[C---:B-1----:R-:W-:Y:S04]  /*cf30*/  HMMA.16816.F32.BF16 R84, R12.reuse, R16, R84 ;  /* 0x000000100c54723c */ /* 0x042fe80000041854 */
[----:B----4-:R-:W-:Y:S02]  /*cf40*/  FFMA.FTZ R28, R40, c[0x0][0x2d0], -R140 ;  /* 0x0000b400281c7a23 */ /* 0x010fe4000001088c */
[----:B-----5:R-:W-:Y:S02]  /*cf50*/  FADD.FTZ R2, R151, R2 ;  /* 0x0000000297027221 */ /* 0x020fe40000010000 */
[C---:B------:R-:W-:Y:S01]  /*cf60*/  HMMA.16816.F32.BF16 R88, R12.reuse, R18, R88 ;  /* 0x000000120c58723c */ /* 0x040fe20000041858 */
[----:B------:R-:W1:Y:S03]  /*cf70*/  MUFU.EX2 R150, R28 ;  /* 0x0000001c00967308 */ /* 0x000e660000000800 */
[--C-:B------:R-:W-:Y:S04]  /*cf80*/  FFMA.FTZ R16, R41, c[0x0][0x2d0], -R140.reuse ;  /* 0x0000b40029107a23 */ /* 0x100fe8000001088c */
[C---:B------:R-:W-:Y:S03]  /*cf90*/  HMMA.16816.F32.BF16 R92, R12.reuse, R20, R92 ;  /* 0x000000140c5c723c */ /* 0x040fe6000004185c */
[----:B------:R4:W5:Y:S01]  /*cfa0*/  MUFU.EX2 R149, R16 ;  /* 0x0000001000957308 */ /* 0x0009620000000800 */
[----:B---3--:R-:W-:Y:S02]  /*cfb0*/  FFMA.FTZ R32, R45, c[0x0][0x2d0], -R140 ;  /* 0x0000b4002d207a23 */ /* 0x008fe4000001088c */
[----:B------:R-:W-:Y:S02]  /*cfc0*/  FADD.FTZ R0, R129, R0 ;  /* 0x0000000081007221 */ /* 0x000fe40000010000 */
[C---:B------:R-:W-:Y:S04]  /*cfd0*/  HMMA.16816.F32.BF16 R96, R12.reuse, R22, R96 ;  /* 0x000000160c60723c */ /* 0x040fe80000041860 */
[--C-:B------:R-:W-:Y:S01]  /*cfe0*/  FFMA.FTZ R20, R39, c[0x0][0x2d0], -R109.reuse ;  /* 0x0000b40027147a23 */ /* 0x100fe2000001086d */
[----:B------:R3:W-:Y:S01]  /*cff0*/  MUFU.EX2 R130, R32 ;  /* 0x0000002000827308 */ /* 0x0007e20000000800 */
[----:B------:R-:W-:Y:S02]  /*d000*/  LDSM.16.MT88.4 R36, [R191+0x2800] ;  /* 0x00280000bf24783b */ /* 0x000fe40000004200 */
[C---:B--2---:R-:W-:Y:S04]  /*d010*/  HMMA.16816.F32.BF16 R100, R12.reuse, R24, R100 ;  /* 0x000000180c64723c */ /* 0x044fe80000041864 */
[----:B-1----:R-:W-:Y:S02]  /*d020*/  FADD.FTZ R2, R150, R2 ;  /* 0x0000000296027221 */ /* 0x002fe40000010000 */
[----:B------:R-:W1:Y:S01]  /*d030*/  LDSM.16.MT88.4 R28, [R191+0x4800] ;  /* 0x00480000bf1c783b */ /* 0x000e620000004200 */
[----:B------:R2:W2:Y:S01]  /*d040*/  MUFU.EX2 R128, R20 ;  /* 0x0000001400807308 */ /* 0x0004a20000000800 */
[C---:B------:R-:W-:Y:S04]  /*d050*/  HMMA.16816.F32.BF16 R104, R12.reuse, R26, R104 ;  /* 0x0000001a0c68723c */ /* 0x040fe80000041868 */
[--C-:B------:R-:W-:Y:S02]  /*d060*/  FFMA.FTZ R24, R43, c[0x0][0x2d0], -R109.reuse ;  /* 0x0000b4002b187a23 */ /* 0x100fe4000001086d */
[----:B----4-:R-:W4:Y:S01]  /*d070*/  LDSM.16.MT88.4 R16, [R194+0x4800] ;  /* 0x00480000c210783b */ /* 0x010f220000004200 */
[----:B-----5:R-:W-:Y:S02]  /*d080*/  FADD.FTZ R2, R149, R2 ;  /* 0x0000000295027221 */ /* 0x020fe40000010000 */
[----:B------:R5:W-:Y:S05]  /*d090*/  MUFU.EX2 R110, R24 ;  /* 0x00000018006e7308 */ /* 0x000bea0000000800 */
[----:B---3--:R-:W-:Y:S01]  /*d0a0*/  LDSM.16.MT88.4 R32, [R194+0x5000] ;  /* 0x00500000c220783b */ /* 0x008fe20000004200 */
[--C-:B--2---:R-:W-:Y:S02]  /*d0b0*/  FFMA.FTZ R20, R42, c[0x0][0x2d0], -R109.reuse ;  /* 0x0000b4002a147a23 */ /* 0x104fe4000001086d */
[----:B------:R-:W-:Y:S02]  /*d0c0*/  FADD.FTZ R0, R128, R0 ;  /* 0x0000000080007221 */ /* 0x000fe40000010000 */
[----:B------:R-:W2:Y:S03]  /*d0d0*/  MUFU.EX2 R111, R20 ;  /* 0x00000014006f7308 */ /* 0x000ea60000000800 */
[----:B-----5:R-:W-:Y:S01]  /*d0e0*/  LDSM.16.MT88.4 R24, [R192+0x2000] ;  /* 0x00200000c018783b */ /* 0x020fe20000004200 */
[C---:B-1----:R-:W-:Y:S08]  /*d0f0*/  HMMA.16816.F32.BF16 R52, R12.reuse, R28, R52 ;  /* 0x0000001c0c34723c */ /* 0x042ff00000041834 */
[C---:B------:R-:W-:Y:S01]  /*d100*/  HMMA.16816.F32.BF16 R56, R12.reuse, R30, R56 ;  /* 0x0000001e0c38723c */ /* 0x040fe20000041838 */
[----:B------:R-:W-:Y:S03]  /*d110*/  LDSM.16.MT88.4 R28, [R191+0x2000] ;  /* 0x00200000bf1c783b */ /* 0x000fe60000004200 */
[----:B--2---:R-:W-:Y:S04]  /*d120*/  FADD.FTZ R0, R111, R0 ;  /* 0x000000006f007221 */ /* 0x004fe80000010000 */
[C---:B----4-:R-:W-:Y:S01]  /*d130*/  HMMA.16816.F32.BF16 R60, R12.reuse, R16, R60 ;  /* 0x000000100c3c723c */ /* 0x050fe2000004183c */
[----:B------:R-:W1:Y:S03]  /*d140*/  LDSM.16.MT88.4 R20, [R188+0x2000] ;  /* 0x00200000bc14783b */ /* 0x000e660000004200 */
[----:B------:R-:W-:Y:S04]  /*d150*/  FADD.FTZ R0, R110, R0 ;  /* 0x000000006e007221 */ /* 0x000fe80000010000 */
[----:B------:R-:W-:Y:S01]  /*d160*/  HMMA.16816.F32.BF16 R64, R12, R18, R64 ;  /* 0x000000120c40723c */ /* 0x000fe20000041840 */
[----:B------:R-:W2:Y:S06]  /*d170*/  LDSM.16.MT88.4 R16, [R194+0x2000] ;  /* 0x00200000c210783b */ /* 0x000eac0000004200 */
[----:B------:R-:W-:Y:S02]  /*d180*/  F2FP.BF16.PACK_AB R12, R151, R156 ;  /* 0x0000009c970c723e */ /* 0x000fe400000010ff */
[----:B------:R-:W-:Y:S03]  /*d190*/  F2FP.BF16.PACK_AB R14, R149, R150 ;  /* 0x00000096950e723e */ /* 0x000fe600000010ff */
[----:B------:R-:W-:Y:S02]  /*d1a0*/  F2FP.BF16.PACK_AB R13, R128, R129 ;  /* 0x00000081800d723e */ /* 0x000fe400000010ff */
[----:B------:R-:W-:Y:S02]  /*d1b0*/  F2FP.BF16.PACK_AB R15, R110, R111 ;  /* 0x0000006f6e0f723e */ /* 0x000fe400000010ff */
[----:B------:R-:W-:Y:S05]  /*d1c0*/  MOV R110, R3 ;  /* 0x00000003006e7202 */ /* 0x000fea0000000f00 */
[C---:B-1----:R-:W-:Y:S07]  /*d1d0*/  HMMA.16816.F32.BF16 R4, R12.reuse, R20, R4 ;  /* 0x000000140c04723c */ /* 0x042fee0000041804 */
[--C-:B------:R-:W-:Y:S01]  /*d1e0*/  FFMA.FTZ R20, R44, c[0x0][0x2d0], -R140.reuse ;  /* 0x0000b4002c147a23 */ /* 0x100fe2000001088c */
[C---:B------:R-:W-:Y:S03]  /*d1f0*/  HMMA.16816.F32.BF16 R8, R12.reuse, R22, R8 ;  /* 0x000000160c08723c */ /* 0x040fe60000041808 */
[----:B------:R1:W3:Y:S05]  /*d200*/  MUFU.EX2 R131, R20 ;  /* 0x0000001400837308 */ /* 0x0002ea0000000800 */
[C---:B------:R-:W-:Y:S07]  /*d210*/  HMMA.16816.F32.BF16 R68, R12.reuse, R24, R68 ;  /* 0x000000180c44723c */ /* 0x040fee0000041844 */
[--C-:B------:R-:W-:Y:S01]  /*d220*/  FFMA.FTZ R24, R48, c[0x0][0x2d0], -R140.reuse ;  /* 0x0000b40030187a23 */ /* 0x100fe2000001088c */
[C---:B------:R-:W-:Y:S03]  /*d230*/  HMMA.16816.F32.BF16 R72, R12.reuse, R26, R72 ;  /* 0x0000001a0c48723c */ /* 0x040fe60000041848 */
[----:B------:R4:W-:Y:S05]  /*d240*/  MUFU.EX2 R45, R24 ;  /* 0x00000018002d7308 */ /* 0x0009ea0000000800 */
[C---:B------:R-:W-:Y:S01]  /*d250*/  HMMA.16816.F32.BF16 R76, R12.reuse, R28, R76 ;  /* 0x0000001c0c4c723c */ /* 0x040fe2000004184c */
[----:B-1----:R-:W1:Y:S06]  /*d260*/  LDSM.16.MT88.4 R20, [R188+0x5000] ;  /* 0x00500000bc14783b */ /* 0x002e6c0000004200 */
[--C-:B------:R-:W-:Y:S01]  /*d270*/  FFMA.FTZ R28, R46, c[0x0][0x2d0], -R109.reuse ;  /* 0x0000b4002e1c7a23 */ /* 0x100fe2000001086d */
[C---:B------:R-:W-:Y:S03]  /*d280*/  HMMA.16816.F32.BF16 R80, R12.reuse, R30, R80 ;  /* 0x0000001e0c50723c */ /* 0x040fe60000041850 */
[----:B------:R5:W-:Y:S05]  /*d290*/  MUFU.EX2 R43, R28 ;  /* 0x0000001c002b7308 */ /* 0x000bea0000000800 */
[C---:B--2---:R-:W-:Y:S04]  /*d2a0*/  HMMA.16816.F32.BF16 R84, R12.reuse, R16, R84 ;  /* 0x000000100c54723c */ /* 0x044fe80000041854 */
[----:B----4-:R-:W-:Y:S03]  /*d2b0*/  FFMA.FTZ R24, R49, c[0x0][0x2d0], -R140 ;  /* 0x0000b40031187a23 */ /* 0x010fe6000001088c */
[--C-:B------:R-:W-:Y:S01]  /*d2c0*/  FFMA.FTZ R16, R47, c[0x0][0x2d0], -R109.reuse ;  /* 0x0000b4002f107a23 */ /* 0x100fe2000001086d */
[C---:B------:R-:W-:Y:S01]  /*d2d0*/  HMMA.16816.F32.BF16 R88, R12.reuse, R18, R88 ;  /* 0x000000120c58723c */ /* 0x040fe20000041858 */
[----:B------:R2:W4:Y:S01]  /*d2e0*/  MUFU.EX2 R44, R24 ;  /* 0x00000018002c7308 */ /* 0x0005220000000800 */
[----:B-----5:R-:W-:Y:S09]  /*d2f0*/  LDSM.16.MT88.4 R28, [R191+0x5000] ;  /* 0x00500000bf1c783b */ /* 0x020ff20000004200 */
[----:B------:R5:W3:Y:S01]  /*d300*/  MUFU.EX2 R42, R16 ;  /* 0x00000010002a7308 */ /* 0x000ae20000000800 */
[C---:B-1----:R-:W-:Y:S01]  /*d310*/  HMMA.16816.F32.BF16 R92, R12.reuse, R20, R92 ;  /* 0x000000140c5c723c */ /* 0x042fe2000004185c */
[----:B--2---:R-:W1:Y:S07]  /*d320*/  LDSM.16.MT88.4 R24, [R192+0x5000] ;  /* 0x00500000c018783b */ /* 0x004e6e0000004200 */
[C---:B------:R-:W-:Y:S01]  /*d330*/  HMMA.16816.F32.BF16 R96, R12.reuse, R22, R96 ;  /* 0x000000160c60723c */ /* 0x040fe20000041860 */
[----:B------:R-:W-:Y:S03]  /*d340*/  LDSM.16.MT88.4 R20, [R194+0x2800] ;  /* 0x00280000c214783b */ /* 0x000fe60000004200 */
[--C-:B-----5:R-:W-:Y:S02]  /*d350*/  FFMA.FTZ R16, R50, c[0x0][0x2d0], -R109.reuse ;  /* 0x0000b40032107a23 */ /* 0x120fe4000001086d */
[----:B------:R-:W-:Y:S02]  /*d360*/  FFMA.FTZ R109, R51, c[0x0][0x2d0], -R109 ;  /* 0x0000b400336d7a23 */ /* 0x000fe4000001086d */
[----:B------:R2:W-:Y:S10]  /*d370*/  MUFU.EX2 R41, R16 ;  /* 0x0000001000297308 */ /* 0x0005f40000000800 */
[----:B------:R5:W3:Y:S01]  /*d380*/  MUFU.EX2 R40, R109 ;  /* 0x0000006d00287308 */ /* 0x000ae20000000800 */
[----:B--2---:R-:W2:Y:S01]  /*d390*/  LDSM.16.MT88.4 R16, [R192+0x2800] ;  /* 0x00280000c010783b */ /* 0x004ea20000004200 */
[C---:B-1----:R-:W-:Y:S08]  /*d3a0*/  HMMA.16816.F32.BF16 R100, R12.reuse, R24, R100 ;  /* 0x000000180c64723c */ /* 0x042ff00000041864 */
[C---:B------:R-:W-:Y:S01]  /*d3b0*/  HMMA.16816.F32.BF16 R104, R12.reuse, R26, R104 ;  /* 0x0000001a0c68723c */ /* 0x040fe20000041868 */
[----:B------:R-:W1:Y:S03]  /*d3c0*/  LDSM.16.MT88.4 R24, [R188+0x5800] ;  /* 0x00580000bc18783b */ /* 0x000e660000004200 */
[----:B-----5:R-:W-:Y:S04]  /*d3d0*/  MOV R109, R108 ;  /* 0x0000006c006d7202 */ /* 0x020fe80000000f00 */
[C---:B------:R-:W-:Y:S08]  /*d3e0*/  HMMA.16816.F32.BF16 R52, R12.reuse, R28, R52 ;  /* 0x0000001c0c34723c */ /* 0x040ff00000041834 */
[C---:B------:R-:W-:Y:S08]  /*d3f0*/  HMMA.16816.F32.BF16 R56, R12.reuse, R30, R56 ;  /* 0x0000001e0c38723c */ /* 0x040ff00000041838 */
[C---:B------:R-:W-:Y:S08]  /*d400*/  HMMA.16816.F32.BF16 R60, R12.reuse, R32, R60 ;  /* 0x000000200c3c723c */ /* 0x040ff0000004183c */
[----:B------:R-:W-:Y:S07]  /*d410*/  HMMA.16816.F32.BF16 R64, R12, R34, R64 ;  /* 0x000000220c40723c */ /* 0x000fee0000041840 */
[----:B---3--:R-:W-:Y:S02]  /*d420*/  F2FP.BF16.PACK_AB R12, R130, R131 ;  /* 0x00000083820c723e */ /* 0x008fe400000010ff */
[----:B----4-:R-:W-:Y:S03]  /*d430*/  F2FP.BF16.PACK_AB R14, R44, R45 ;  /* 0x0000002d2c0e723e */ /* 0x010fe600000010ff */
[----:B------:R-:W-:Y:S02]  /*d440*/  F2FP.BF16.PACK_AB R13, R42, R43 ;  /* 0x0000002b2a0d723e */ /* 0x000fe400000010ff */
[----:B------:R-:W-:Y:S07]  /*d450*/  F2FP.BF16.PACK_AB R15, R40, R41 ;  /* 0x00000029280f723e */ /* 0x000fee00000010ff */
[C---:B------:R-:W-:Y:S01]  /*d460*/  HMMA.16816.F32.BF16 R112, R12.reuse, R116, R4 ;  /* 0x000000740c70723c */ /* 0x040fe20000041804 */
[----:B------:R-:W3:Y:S07]  /*d470*/  LDSM.16.MT88.4 R4, [R192+0x5800] ;  /* 0x00580000c004783b */ /* 0x000eee0000004200 */
[C---:B------:R-:W-:Y:S01]  /*d480*/  HMMA.16816.F32.BF16 R116, R12.reuse, R118, R8 ;  /* 0x000000760c74723c */ /* 0x040fe20000041808 */
[----:B------:R-:W4:Y:S07]  /*d490*/  LDSM.16.MT88.4 R8, [R191+0x5800] ;  /* 0x00580000bf08783b */ /* 0x000f2e0000004200 */
[C---:B--2---:R-:W-:Y:S08]  /*d4a0*/  HMMA.16816.F32.BF16 R68, R12.reuse, R16, R68 ;  /* 0x000000100c44723c */ /* 0x044ff00000041844 */
[C---:B------:R-:W-:Y:S01]  /*d4b0*/  HMMA.16816.F32.BF16 R72, R12.reuse, R18, R72 ;  /* 0x000000120c48723c */ /* 0x040fe20000041848 */
[----:B------:R-:W2:Y:S07]  /*d4c0*/  LDSM.16.MT88.4 R16, [R194+0x5800] ;  /* 0x00580000c210783b */ /* 0x000eae0000004200 */
[C---:B------:R-:W-:Y:S08]  /*d4d0*/  HMMA.16816.F32.BF16 R76, R12.reuse, R36, R76 ;  /* 0x000000240c4c723c */ /* 0x040ff0000004184c */
[C---:B------:R-:W-:Y:S08]  /*d4e0*/  HMMA.16816.F32.BF16 R80, R12.reuse, R38, R80 ;  /* 0x000000260c50723c */ /* 0x040ff00000041850 */
[C---:B------:R-:W-:Y:S08]  /*d4f0*/  HMMA.16816.F32.BF16 R84, R12.reuse, R20, R84 ;  /* 0x000000140c54723c */ /* 0x040ff00000041854 */
[C---:B------:R-:W-:Y:S08]  /*d500*/  HMMA.16816.F32.BF16 R88, R12.reuse, R22, R88 ;  /* 0x000000160c58723c */ /* 0x040ff00000041858 */
[C---:B-1----:R-:W-:Y:S08]  /*d510*/  HMMA.16816.F32.BF16 R92, R12.reuse, R24, R92 ;  /* 0x000000180c5c723c */ /* 0x042ff0000004185c */
[C---:B------:R-:W-:Y:S08]  /*d520*/  HMMA.16816.F32.BF16 R96, R12.reuse, R26, R96 ;  /* 0x0000001a0c60723c */ /* 0x040ff00000041860 */
[C---:B---3--:R-:W-:Y:S07]  /*d530*/  HMMA.16816.F32.BF16 R100, R12.reuse, R4, R100 ;  /* 0x000000040c64723c */ /* 0x048fee0000041864 */
[----:B------:R-:W-:Y:S01]  /*d540*/  FADD.FTZ R4, R131, R2 ;  /* 0x0000000283047221 */ /* 0x000fe20000010000 */
[C---:B------:R-:W-:Y:S04]  /*d550*/  HMMA.16816.F32.BF16 R104, R12.reuse, R6, R104 ;  /* 0x000000060c68723c */ /* 0x040fe80000041868 */
[----:B------:R-:W-:Y:S02]  /*d560*/  FADD.FTZ R2, R43, R0 ;  /* 0x000000002b027221 */ /* 0x000fe40000010000 */
[----:B------:R-:W-:Y:S02]  /*d570*/  FADD.FTZ R0, R130, R4 ;  /* 0x0000000482007221 */ /* 0x000fe40000010000 */
[C---:B----4-:R-:W-:Y:S04]  /*d580*/  HMMA.16816.F32.BF16 R52, R12.reuse, R8, R52 ;  /* 0x000000080c34723c */ /* 0x050fe80000041834 */
[----:B------:R-:W-:Y:S02]  /*d590*/  FADD.FTZ R4, R42, R2 ;  /* 0x000000022a047221 */ /* 0x000fe40000010000 */
[----:B------:R-:W-:Y:S02]  /*d5a0*/  FADD.FTZ R2, R45, R0 ;  /* 0x000000002d027221 */ /* 0x000fe40000010000 */
[C---:B------:R-:W-:Y:S04]  /*d5b0*/  HMMA.16816.F32.BF16 R56, R12.reuse, R10, R56 ;  /* 0x0000000a0c38723c */ /* 0x040fe80000041838 */
[----:B------:R-:W-:Y:S02]  /*d5c0*/  FADD.FTZ R2, R44, R2 ;  /* 0x000000022c027221 */ /* 0x000fe40000010000 */
[----:B------:R-:W-:Y:S01]  /*d5d0*/  FADD.FTZ R0, R41, R4 ;  /* 0x0000000429007221 */ /* 0x000fe20000010000 */
[----:B------:R-:W-:Y:S01]  /*d5e0*/  MOV R4, R3 ;  /* 0x0000000300047202 */ /* 0x000fe20000000f00 */
[C---:B--2---:R-:W-:Y:S01]  /*d5f0*/  HMMA.16816.F32.BF16 R60, R12.reuse, R16, R60 ;  /* 0x000000100c3c723c */ /* 0x044fe2000004183c */
[----:B------:R1:W-:Y:S03]  /*d600*/  STL [R1], R2 ;  /* 0x0000000201007387 */ /* 0x0003e60000100800 */
[----:B------:R-:W-:Y:S04]  /*d610*/  FADD.FTZ R0, R40, R0 ;  /* 0x0000000028007221 */ /* 0x000fe80000010000 */
[----:B------:R-:W-:Y:S01]  /*d620*/  HMMA.16816.F32.BF16 R64, R12, R18, R64 ;  /* 0x000000120c40723c */ /* 0x000fe20000041840 */
[----:B------:R1:W-:Y:S01]  /*d630*/  STL [R1+0x4], R0 ;  /* 0x0000040001007387 */ /* 0x0003e20000100800 */
[----:B------:R-:W-:-:S06]  /*d640*/  @P0 BRA `(.L_x_576) ;  /* 0xffffd3d000000947 */ /* 0x000fcc000383ffff */
.L_x_575:
[----:B------:R-:W-:-:S13]  /*d650*/  ISETP.GE.AND P0, PT, R212, R223, PT ;  /* 0x000000dfd400720c */ /* 0x000fda0003f06270 */
[----:B------:R-:W-:Y:S05]  /*d660*/  @!P0 BRA `(.L_x_577) ;  /* 0x00003e5000008947 */ /* 0x000fea0003800000 */
[----:B------:R-:W-:Y:S02]  /*d670*/  MOV R110, R4 ;  /* 0x00000004006e7202 */ /* 0x000fe40000000f00 */
[----:B------:R-:W-:Y:S02]  /*d680*/  MOV R109, R108 ;  /* 0x0000006c006d7202 */ /* 0x000fe40000000f00 */
.L_x_586:
[----:B------:R-:W-:Y:S04]  /*d690*/  DEPBAR.LE SB0, 0x0 ;  /* 0x000080000000791a */ /* 0x000fe80000000000 */
[----:B------:R-:W-:Y:S01]  /*d6a0*/  WARPSYNC 0xffffffff ;  /* 0xffffffff00007948 */ /* 0x000fe20003800000 */
[----:B------:R-:W-:Y:S01]  /*d6b0*/  BAR.SYNC.DEFER_BLOCKING 0x0 ;  /* 0x0000000000007b1d */ /* 0x000fe20000010000 */
[----:B-1----:R-:W-:Y:S01]  /*d6c0*/  SHF.R.S32.HI R0, RZ, 0x1f, R212 ;  /* 0x0000001fff007819 */ /* 0x002fe200000114d4 */
[----:B------:R-:W-:Y:S01]  /*d6d0*/  IMAD.MOV.U32 R214, RZ, RZ, 0x5 ;  /* 0x00000005ffd67424 */ /* 0x000fe200078e00ff */
[----:B------:R-:W-:Y:S01]  /*d6e0*/  IADD3 R36, P0, R224, 0x40, RZ ;  /* 0x00000040e0247810 */ /* 0x000fe20007f1e0ff */
[----:B------:R-:W-:Y:S02]  /*d6f0*/  IMAD.MOV.U32 R3, RZ, RZ, c[0x0][0x208] ;  /* 0x00008200ff037624 */ /* 0x000fe400078e00ff */
[----:B------:R-:W-:Y:S02]  /*d700*/  IMAD R0, R0, c[0x0][0x208], RZ ;  /* 0x0000820000007a24 */ /* 0x000fe400078e02ff */
[C---:B------:R-:W-:Y:S04]  /*d710*/  IMAD.WIDE.U32 R20, R212.reuse, c[0x0][0x208], RZ ;  /* 0x00008200d4147a25 */ /* 0x040fe800078e00ff */
[----:B------:R-:W-:Y:S02]  /*d720*/  IMAD R0, R212, c[0x0][0x20c], R0 ;  /* 0x00008300d4007a24 */ /* 0x000fe400078e0200 */
[C---:B--2---:R-:W-:Y:S01]  /*d730*/  IMAD.SHL.U32 R2, R3.reuse, 0x20, RZ ;  /* 0x0000002003027824 */ /* 0x044fe200078e00ff */
[----:B------:R-:W-:Y:S01]  /*d740*/  SHF.L.U64.HI R3, R3, R214, c[0x0][0x20c] ;  /* 0x0000830003037619 */ /* 0x000fe200000102d6 */
[----:B------:R-:W-:Y:S02]  /*d750*/  IMAD.IADD R0, R21, 0x1, R0 ;  /* 0x0000000115007824 */ /* 0x000fe400078e0200 */
[----:B------:R-:W-:Y:S02]  /*d760*/  IMAD.MOV.U32 R28, RZ, RZ, R224 ;  /* 0x000000ffff1c7224 */ /* 0x000fe400078e00e0 */
[----:B------:R-:W-:Y:S02]  /*d770*/  IMAD.MOV.U32 R29, RZ, RZ, R228 ;  /* 0x000000ffff1d7224 */ /* 0x000fe400078e00e4 */
[C---:B------:R-:W-:Y:S01]  /*d780*/  IMAD.WIDE.U32 R30, R20.reuse, 0x60, R2 ;  /* 0x00000060141e7825 */ /* 0x040fe200078e0002 */
[----:B------:R-:W1:Y:S01]  /*d790*/  LDSM.16.M88.4 R8, [R189] ;  /* 0x00000000bd08783b */ /* 0x000e620000000200 */
[----:B------:R-:W-:Y:S02]  /*d7a0*/  ULDC UR4, c[0x0][0x324] ;  /* 0x0000c90000047ab9 */ /* 0x000fe40000000800 */
[----:B------:R-:W-:Y:S01]  /*d7b0*/  IMAD.WIDE.U32 R28, R20, 0x60, R28 ;  /* 0x00000060141c7825 */ /* 0x000fe200078e001c */
[-C--:B------:R-:W-:Y:S01]  /*d7c0*/  IADD3 R44, P6, R224, R30.reuse, RZ ;  /* 0x0000001ee02c7210 */ /* 0x080fe20007fde0ff */
[----:B------:R-:W-:Y:S01]  /*d7d0*/  ULOP3.LUT UR4, URZ, UR4, URZ, 0x33, !UPT ;  /* 0x000000043f047292 */ /* 0x000fe2000f8e333f */
[----:B------:R-:W2:Y:S01]  /*d7e0*/  LDSM.16.M88.4 R16, [R189+0x800] ;  /* 0x00080000bd10783b */ /* 0x000ea20000000200 */
[-C--:B------:R-:W-:Y:S01]  /*d7f0*/  IADD3 R39, P5, R36, R30.reuse, RZ ;  /* 0x0000001e24277210 */ /* 0x080fe20007fbe0ff */
[----:B------:R-:W-:Y:S01]  /*d800*/  IMAD.SHL.U32 R45, R28, 0x2, RZ ;  /* 0x000000021c2d7824 */ /* 0x000fe200078e00ff */
[----:B------:R-:W-:Y:S01]  /*d810*/  IADD3 R38, P4, R2, R30, RZ ;  /* 0x0000001e02267210 */ /* 0x000fe20007f9e0ff */
[----:B------:R-:W-:Y:S01]  /*d820*/  IMAD.X R37, RZ, RZ, R228, P0 ;  /* 0x000000ffff257224 */ /* 0x000fe200000e06e4 */
[----:B------:R-:W3:Y:S01]  /*d830*/  LDSM.16.M88.4 R24, [R189+0x1000] ;  /* 0x00100000bd18783b */ /* 0x000ee20000000200 */
[----:B------:R-:W-:Y:S01]  /*d840*/  IMAD R0, R0, 0x60, RZ ;  /* 0x0000006000007824 */ /* 0x000fe200078e02ff */
[----:B------:R-:W-:Y:S03]  /*d850*/  IADD3 R46, P0, R38, R36, RZ ;  /* 0x00000024262e7210 */ /* 0x000fe60007f1e0ff */
[----:B------:R-:W4:Y:S01]  /*d860*/  LDL R219, [R1+0x18] ;  /* 0x0000180001db7983 */ /* 0x000f220000100800 */
[----:B------:R-:W-:Y:S02]  /*d870*/  IMAD.IADD R2, R29, 0x1, R0 ;  /* 0x000000011d027824 */ /* 0x000fe400078e0200 */
[----:B------:R-:W-:Y:S02]  /*d880*/  IMAD.IADD R0, R0, 0x1, R31 ;  /* 0x0000000100007824 */ /* 0x000fe400078e021f */
[----:B------:R-:W5:Y:S01]  /*d890*/  LDSM.16.M88.4 R32, [R189+0x1800] ;  /* 0x00180000bd20783b */ /* 0x000f620000000200 */
[----:B------:R-:W-:Y:S01]  /*d8a0*/  SHF.L.U64.HI R47, R28, 0x1, R2 ;  /* 0x000000011c2f7819 */ /* 0x000fe20000010202 */
[----:B------:R-:W-:Y:S01]  /*d8b0*/  IMAD.X R2, R0, 0x1, R3, P4 ;  /* 0x0000000100027824 */ /* 0x000fe200020e0603 */
[----:B------:R-:W-:Y:S01]  /*d8c0*/  IADD3 R3, P4, R38, R224, RZ ;  /* 0x000000e026037210 */ /* 0x000fe20007f9e0ff */
[----:B------:R-:W-:Y:S01]  /*d8d0*/  IMAD.X R38, R0, 0x1, R228, P6 ;  /* 0x0000000100267824 */ /* 0x000fe200030e06e4 */
[----:B------:R-:W4:Y:S01]  /*d8e0*/  LDL R218, [R1+0x1c] ;  /* 0x00001c0001da7983 */ /* 0x000f220000100800 */
[----:B------:R-:W-:Y:S01]  /*d8f0*/  LEA R160, P6, R44, c[0x0][0x1f8], 0x1 ;  /* 0x00007e002ca07a11 */ /* 0x000fe200078c08ff */
[--C-:B------:R-:W-:Y:S01]  /*d900*/  IMAD.X R0, R0, 0x1, R37.reuse, P5 ;  /* 0x0000000100007824 */ /* 0x100fe200028e0625 */
[C---:B------:R-:W-:Y:S01]  /*d910*/  LEA R158, P5, R39.reuse, c[0x0][0x1f8], 0x1 ;  /* 0x00007e00279e7a11 */ /* 0x040fe200078a08ff */
[----:B------:R-:W-:Y:S01]  /*d920*/  IMAD.X R108, R2, 0x1, R37, P0 ;  /* 0x00000001026c7824 */ /* 0x000fe200000e0625 */
[----:B------:R-:W3:Y:S01]  /*d930*/  LDSM.16.M88.4 R40, [R189+0x2000] ;  /* 0x00200000bd28783b */ /* 0x000ee20000000200 */
[----:B------:R-:W-:Y:S01]  /*d940*/  LEA.HI.X R161, R44, c[0x0][0x1fc], R38, 0x1, P6 ;  /* 0x00007f002ca17a11 */ /* 0x000fe200030f0c26 */
[----:B------:R-:W-:Y:S01]  /*d950*/  IMAD.X R36, R2, 0x1, R228, P4 ;  /* 0x0000000102247824 */ /* 0x000fe200020e06e4 */
[----:B------:R-:W-:Y:S02]  /*d960*/  LEA.HI.X R159, R39, c[0x0][0x1fc], R0, 0x1, P5 ;  /* 0x00007f00279f7a11 */ /* 0x000fe400028f0c00 */
[----:B------:R-:W4:Y:S01]  /*d970*/  LDL R215, [R1+0x10] ;  /* 0x0000100001d77983 */ /* 0x000f220000100800 */
[----:B------:R-:W-:Y:S02]  /*d980*/  IADD3 R44, P5, R45, c[0x0][0x1f8], RZ ;  /* 0x00007e002d2c7a10 */ /* 0x000fe40007fbe0ff */
[C---:B------:R-:W-:Y:S01]  /*d990*/  LEA R162, P4, R3.reuse, c[0x0][0x1f8], 0x1 ;  /* 0x00007e0003a27a11 */ /* 0x040fe200078808ff */
[C---:B-1----:R-:W-:Y:S01]  /*d9a0*/  HMMA.16816.F32.BF16 R4, R120.reuse, R8, RZ ;  /* 0x000000087804723c */ /* 0x042fe200000418ff */
[----:B------:R-:W1:Y:S02]  /*d9b0*/  LDSM.16.M88.4 R48, [R189+0x2800] ;  /* 0x00280000bd30783b */ /* 0x000e640000000200 */
[----:B------:R-:W-:Y:S02]  /*d9c0*/  LEA.HI.X R163, R3, c[0x0][0x1fc], R36, 0x1, P4 ;  /* 0x00007f0003a37a11 */ /* 0x000fe400020f0c24 */
[----:B------:R-:W-:Y:S01]  /*d9d0*/  LEA R156, P4, R46, c[0x0][0x1f8], 0x1 ;  /* 0x00007e002e9c7a11 */ /* 0x000fe200078808ff */
[----:B------:R-:W4:Y:S01]  /*d9e0*/  LDL R217, [R1+0xc] ;  /* 0x00000c0001d97983 */ /* 0x000f220000100800 */
[----:B------:R-:W-:Y:S01]  /*d9f0*/  ISETP.GE.AND P0, PT, R246, c[0x0][0x1d4], PT ;  /* 0x00007500f6007a0c */ /* 0x000fe20003f06270 */
[C---:B------:R-:W-:Y:S01]  /*da00*/  HMMA.16816.F32.BF16 R8, R120.reuse, R10, RZ ;  /* 0x0000000a7808723c */ /* 0x040fe200000418ff */
[----:B------:R-:W-:Y:S02]  /*da10*/  LEA.HI.X R157, R46, c[0x0][0x1fc], R108, 0x1, P4 ;  /* 0x00007f002e9d7a11 */ /* 0x000fe400020f0c6c */
[----:B------:R-:W1:Y:S01]  /*da20*/  LDSM.16.M88.4 R128, [R195] ;  /* 0x00000000c380783b */ /* 0x000e620000000200 */
[----:B------:R-:W-:Y:S02]  /*da30*/  IADD3 R2, P6, R45, 0x80, RZ ;  /* 0x000000802d027810 */ /* 0x000fe40007fde0ff */
[----:B------:R-:W-:Y:S02]  /*da40*/  IADD3.X R45, R47, c[0x0][0x1fc], RZ, P5, !PT ;  /* 0x00007f002f2d7a10 */ /* 0x000fe40002ffe4ff */
[C---:B--2---:R-:W-:Y:S01]  /*da50*/  HMMA.16816.F32.BF16 R12, R120.reuse, R16, RZ ;  /* 0x00000010780c723c */ /* 0x044fe200000418ff */
[----:B------:R-:W2:Y:S03]  /*da60*/  LDL R216, [R1+0x8] ;  /* 0x0000080001d87983 */ /* 0x000ea60000100800 */
[----:B------:R-:W-:Y:S02]  /*da70*/  IADD3 R2, P5, R2, c[0x0][0x1f8], RZ ;  /* 0x00007e0002027a10 */ /* 0x000fe40007fbe0ff */
[----:B------:R-:W1:Y:S02]  /*da80*/  LDSM.16.M88.4 R132, [R206] ;  /* 0x00000000ce84783b */ /* 0x000e640000000200 */
[C---:B------:R-:W-:Y:S01]  /*da90*/  HMMA.16816.F32.BF16 R16, R120.reuse, R18, RZ ;  /* 0x000000127810723c */ /* 0x040fe200000418ff */
[----:B------:R-:W-:Y:S02]  /*daa0*/  IADD3.X R3, RZ, c[0x0][0x1fc], R47, P5, P6 ;  /* 0x00007f00ff037a10 */ /* 0x000fe40002fec42f */
[----:B------:R-:W1:Y:S01]  /*dab0*/  LDSM.16.M88.4 R136, [R205] ;  /* 0x00000000cd88783b */ /* 0x000e620000000200 */
[C---:B------:R-:W-:Y:S04]  /*dac0*/  ISETP.GT.AND P6, PT, R212.reuse, R223, PT ;  /* 0x000000dfd400720c */ /* 0x040fe80003fc4270 */
[C---:B---3--:R-:W-:Y:S01]  /*dad0*/  HMMA.16816.F32.BF16 R20, R120.reuse, R24, RZ ;  /* 0x000000187814723c */ /* 0x048fe200000418ff */
[----:B------:R-:W3:Y:S05]  /*dae0*/  LDSM.16.M88.4 R140, [R204] ;  /* 0x00000000cc8c783b */ /* 0x000eea0000000200 */
[----:B------:R-:W1:Y:S02]  /*daf0*/  LDSM.16.M88.4 R144, [R203] ;  /* 0x00000000cb90783b */ /* 0x000e640000000200 */
[C---:B------:R-:W-:Y:S01]  /*db00*/  HMMA.16816.F32.BF16 R24, R120.reuse, R26, RZ ;  /* 0x0000001a7818723c */ /* 0x040fe200000418ff */
[----:B------:R-:W-:Y:S02]  /*db10*/  @P6 IMAD.MOV.U32 R111, RZ, RZ, c[0x0][0x1e0] ;  /* 0x00007800ff6f6624 */ /* 0x000fe400078e00ff */
[----:B------:R-:W3:Y:S01]  /*db20*/  LDSM.16.M88.4 R148, [R202] ;  /* 0x00000000ca94783b */ /* 0x000ee20000000200 */
[----:B------:R-:W-:Y:S04]  /*db30*/  @P6 IADD3 R0, R212, -0x1, RZ ;  /* 0xffffffffd4006810 */ /* 0x000fe80007ffe0ff */
[C---:B-----5:R-:W-:Y:S01]  /*db40*/  HMMA.16816.F32.BF16 R28, R120.reuse, R32, RZ ;  /* 0x00000020781c723c */ /* 0x060fe200000418ff */
[----:B------:R-:W-:Y:S01]  /*db50*/  @!PT LDS RZ, [RZ] ;  /* 0x00000000fffff984 */ /* 0x000fe20000000800 */
[----:B------:R-:W-:Y:S01]  /*db60*/  @!PT LDS RZ, [RZ] ;  /* 0x00000000fffff984 */ /* 0x000fe20000000800 */
[----:B------:R-:W-:Y:S01]  /*db70*/  @!PT LDS RZ, [RZ] ;  /* 0x00000000fffff984 */ /* 0x000fe20000000800 */
[----:B------:R1:W-:Y:S05]  /*db80*/  LDGSTS.E.BYPASS.LTC128B.128 [R213+0x100], [R44.64], !P0 ;  /* 0x001000002cd57fae */ /* 0x0003ea000c101d48 */
[----:B------:R5:W-:Y:S02]  /*db90*/  LDGSTS.E.BYPASS.LTC128B.128 [R213+0x3100], [R2.64], !P3 ;  /* 0x0310000002d57fae */ /* 0x000be4000d901d48 */
[C---:B------:R-:W-:Y:S03]  /*dba0*/  HMMA.16816.F32.BF16 R32, R120.reuse, R34, RZ ;  /* 0x000000227820723c */ /* 0x040fe600000418ff */
[----:B------:R3:W-:Y:S05]  /*dbb0*/  LDGSTS.E.BYPASS.LTC128B.128 [R213+0x1100], [R160.64], !P0 ;  /* 0x01100000a0d57fae */ /* 0x0007ea000c101d48 */
[C---:B------:R-:W-:Y:S01]  /*dbc0*/  HMMA.16816.F32.BF16 R36, R120.reuse, R40, RZ ;  /* 0x000000287824723c */ /* 0x040fe200000418ff */
[----:B------:R3:W-:Y:S05]  /*dbd0*/  LDGSTS.E.BYPASS.LTC128B.128 [R213+0x4100], [R158.64], !P3 ;  /* 0x041000009ed57fae */ /* 0x0007ea000d901d48 */
[----:B------:R3:W-:Y:S02]  /*dbe0*/  LDGSTS.E.BYPASS.LTC128B.128 [R213+0x2100], [R162.64], !P0 ;  /* 0x02100000a2d57fae */ /* 0x0007e4000c101d48 */
[C---:B------:R-:W-:Y:S03]  /*dbf0*/  HMMA.16816.F32.BF16 R40, R120.reuse, R42, RZ ;  /* 0x0000002a7828723c */ /* 0x040fe600000418ff */
[----:B------:R3:W-:Y:S05]  /*dc00*/  LDGSTS.E.BYPASS.LTC128B.128 [R213+0x5100], [R156.64], !P3 ;  /* 0x051000009cd57fae */ /* 0x0007ea000d901d48 */
[C---:B-1----:R-:W-:Y:S01]  /*dc10*/  HMMA.16816.F32.BF16 R44, R120.reuse, R48, RZ ;  /* 0x00000030782c723c */ /* 0x042fe200000418ff */
[----:B------:R-:W-:Y:S03]  /*dc20*/  LDSM.16.M88.4 R184, [R193+0x1000] ;  /* 0x00100000c1b8783b */ /* 0x000fe60000000200 */
[C---:B-----5:R-:W-:Y:S02]  /*dc30*/  @P6 SHF.L.U64.HI R3, R111.reuse, R214, c[0x0][0x1e4] ;  /* 0x000079006f036619 */ /* 0x060fe400000102d6 */
[----:B------:R-:W0:Y:S01]  /*dc40*/  LDGDEPBAR ;  /* 0x00000000000079af */ /* 0x000e220000000000 */
[----:B------:R-:W-:Y:S01]  /*dc50*/  @P6 SHF.R.S32.HI R2, RZ, 0x1f, R0 ;  /* 0x0000001fff026819 */ /* 0x000fe20000011400 */
[----:B------:R-:W-:Y:S04]  /*dc60*/  HMMA.16816.F32.BF16 R48, R120, R50, RZ ;  /* 0x000000327830723c */ /* 0x000fe800000418ff */
[----:B------:R-:W-:Y:S04]  /*dc70*/  @P6 IMAD R2, R2, c[0x0][0x1e0], RZ ;  /* 0x0000780002026a24 */ /* 0x000fe800078e02ff */
[C---:B------:R-:W-:Y:S01]  /*dc80*/  HMMA.16816.F32.BF16 R4, R124.reuse, R128, R4 ;  /* 0x000000807c04723c */ /* 0x040fe20000041804 */
[----:B---3--:R-:W-:Y:S04]  /*dc90*/  LDSM.16.M88.4 R160, [R193+0x800] ;  /* 0x00080000c1a0783b */ /* 0x008fe80000000200 */
[----:B------:R-:W-:Y:S01]  /*dca0*/  @P6 IMAD R108, R0, c[0x0][0x1e4], R2 ;  /* 0x00007900006c6a24 */ /* 0x000fe200078e0202 */
[----:B------:R-:W1:Y:S01]  /*dcb0*/  LDSM.16.M88.4 R156, [R193] ;  /* 0x00000000c19c783b */ /* 0x000e620000000200 */
[----:B------:R-:W-:Y:S01]  /*dcc0*/  @P6 IMAD.SHL.U32 R2, R111, 0x20, RZ ;  /* 0x000000206f026824 */ /* 0x000fe200078e00ff */
[C---:B------:R-:W-:Y:S03]  /*dcd0*/  HMMA.16816.F32.BF16 R8, R124.reuse, R130, R8 ;  /* 0x000000827c08723c */ /* 0x040fe60000041808 */
[----:B------:R-:W3:Y:S01]  /*dce0*/  LDSM.16.M88.4 R128, [R193+0x1800] ;  /* 0x00180000c180783b */ /* 0x000ee20000000200 */
[----:B------:R-:W-:Y:S04]  /*dcf0*/  @P6 IADD3 R111, P4, R226, 0x40, RZ ;  /* 0x00000040e26f6810 */ /* 0x000fe80007f9e0ff */
[C---:B------:R-:W-:Y:S08]  /*dd00*/  HMMA.16816.F32.BF16 R12, R124.reuse, R132, R12 ;  /* 0x000000847c0c723c */ /* 0x040ff0000004180c */
[C---:B------:R-:W-:Y:S01]  /*dd10*/  HMMA.16816.F32.BF16 R16, R124.reuse, R134, R16 ;  /* 0x000000867c10723c */ /* 0x040fe20000041810 */
[----:B------:R-:W5:Y:S07]  /*dd20*/  LDSM.16.M88.4 R132, [R193+0x2000] ;  /* 0x00200000c184783b */ /* 0x000f6e0000000200 */
[C---:B------:R-:W-:Y:S08]  /*dd30*/  HMMA.16816.F32.BF16 R20, R124.reuse, R136, R20 ;  /* 0x000000887c14723c */ /* 0x040ff00000041814 */
[C---:B------:R-:W-:Y:S01]  /*dd40*/  HMMA.16816.F32.BF16 R24, R124.reuse, R138, R24 ;  /* 0x0000008a7c18723c */ /* 0x040fe20000041818 */
[----:B------:R-:W1:Y:S07]  /*dd50*/  LDSM.16.M88.4 R136, [R193+0x2800] ;  /* 0x00280000c188783b */ /* 0x000e6e0000000200 */
[C---:B------:R-:W-:Y:S08]  /*dd60*/  HMMA.16816.F32.BF16 R28, R124.reuse, R140, R28 ;  /* 0x0000008c7c1c723c */ /* 0x040ff0000004181c */
[C---:B------:R-:W-:Y:S01]  /*dd70*/  HMMA.16816.F32.BF16 R32, R124.reuse, R142, R32 ;  /* 0x0000008e7c20723c */ /* 0x040fe20000041820 */
[----:B------:R-:W3:Y:S07]  /*dd80*/  LDSM.16.M88.4 R140, [R190] ;  /* 0x00000000be8c783b */ /* 0x000eee0000000200 */
[C---:B------:R-:W-:Y:S08]  /*dd90*/  HMMA.16816.F32.BF16 R36, R124.reuse, R144, R36 ;  /* 0x000000907c24723c */ /* 0x040ff00000041824 */
[C---:B------:R-:W-:Y:S01]  /*dda0*/  HMMA.16816.F32.BF16 R40, R124.reuse, R146, R40 ;  /* 0x000000927c28723c */ /* 0x040fe20000041828 */
[----:B------:R-:W3:Y:S07]  /*ddb0*/  LDSM.16.M88.4 R144, [R190+0x800] ;  /* 0x00080000be90783b */ /* 0x000eee0000000200 */
[C---:B------:R-:W-:Y:S08]  /*ddc0*/  HMMA.16816.F32.BF16 R44, R124.reuse, R148, R44 ;  /* 0x000000947c2c723c */ /* 0x040ff0000004182c */
[----:B------:R-:W-:Y:S01]  /*ddd0*/  HMMA.16816.F32.BF16 R48, R124, R150, R48 ;  /* 0x000000967c30723c */ /* 0x000fe20000041830 */
[----:B------:R-:W2:Y:S07]  /*dde0*/  LDSM.16.M88.4 R148, [R190+0x1000] ;  /* 0x00100000be94783b */ /* 0x000eae0000000200 */
        /* <DEDUP_REMOVED lines=20> */
[----:B------:R-:W3:Y:S07]  /*df30*/  LDSM.16.M88.4 R140, [R189+0x4000] ;  /* 0x00400000bd8c783b */ /* 0x000eee0000000200 */
[C---:B------:R-:W-:Y:S08]  /*df40*/  HMMA.16816.F32.BF16 R12, R164.reuse, R144, R12 ;  /* 0x00000090a40c723c */ /* 0x040ff0000004180c */
[C---:B------:R-:W-:Y:S01]  /*df50*/  HMMA.16816.F32.BF16 R16, R164.reuse, R146, R16 ;  /* 0x00000092a410723c */ /* 0x040fe20000041810 */
[----:B------:R-:W3:Y:S07]  /*df60*/  LDSM.16.M88.4 R144, [R189+0x4800] ;  /* 0x00480000bd90783b */ /* 0x000eee0000000200 */
[C---:B--2---:R-:W-:Y:S08]  /*df70*/  HMMA.16816.F32.BF16 R20, R164.reuse, R148, R20 ;  /* 0x00000094a414723c */ /* 0x044ff00000041814 */
[C---:B------:R-:W-:Y:S01]  /*df80*/  HMMA.16816.F32.BF16 R24, R164.reuse, R150, R24 ;  /* 0x00000096a418723c */ /* 0x040fe20000041818 */
[----:B------:R-:W-:Y:S07]  /*df90*/  LDSM.16.M88.4 R148, [R201] ;  /* 0x00000000c994783b */ /* 0x000fee0000000200 */
[C---:B-1----:R-:W-:Y:S08]  /*dfa0*/  HMMA.16816.F32.BF16 R28, R164.reuse, R128, R28 ;  /* 0x00000080a41c723c */ /* 0x042ff0000004181c */
[C---:B------:R-:W-:Y:S01]  /*dfb0*/  HMMA.16816.F32.BF16 R32, R164.reuse, R130, R32 ;  /* 0x00000082a420723c */ /* 0x040fe20000041820 */
[----:B------:R-:W1:Y:S07]  /*dfc0*/  LDSM.16.M88.4 R128, [R189+0x5000] ;  /* 0x00500000bd80783b */ /* 0x000e6e0000000200 */
[C---:B------:R-:W-:Y:S08]  /*dfd0*/  HMMA.16816.F32.BF16 R36, R164.reuse, R156, R36 ;  /* 0x0000009ca424723c */ /* 0x040ff00000041824 */
[C---:B------:R-:W-:Y:S01]  /*dfe0*/  HMMA.16816.F32.BF16 R40, R164.reuse, R158, R40 ;  /* 0x0000009ea428723c */ /* 0x040fe20000041828 */
[----:B------:R-:W-:Y:S07]  /*dff0*/  LDSM.16.M88.4 R156, [R193+0x4800] ;  /* 0x00480000c19c783b */ /* 0x000fee0000000200 */
[C---:B------:R-:W-:Y:S08]  /*e000*/  HMMA.16816.F32.BF16 R44, R164.reuse, R160, R44 ;  /* 0x000000a0a42c723c */ /* 0x040ff0000004182c */
[----:B------:R-:W-:Y:S01]  /*e010*/  HMMA.16816.F32.BF16 R48, R164, R162, R48 ;  /* 0x000000a2a430723c */ /* 0x000fe20000041830 */
[----:B------:R-:W-:Y:S07]  /*e020*/  LDSM.16.M88.4 R160, [R193+0x5000] ;  /* 0x00500000c1a0783b */ /* 0x000fee0000000200 */
[C---:B---3--:R-:W-:Y:S08]  /*e030*/  HMMA.16816.F32.BF16 R4, R168.reuse, R132, R4 ;  /* 0x00000084a804723c */ /* 0x048ff00000041804 */
[C---:B------:R-:W-:Y:S01]  /*e040*/  HMMA.16816.F32.BF16 R8, R168.reuse, R134, R8 ;  /* 0x00000086a808723c */ /* 0x040fe20000041808 */
[----:B------:R-:W2:Y:S07]  /*e050*/  LDSM.16.M88.4 R132, [R189+0x5800] ;  /* 0x00580000bd84783b */ /* 0x000eae0000000200 */
[C---:B-----5:R-:W-:Y:S08]  /*e060*/  HMMA.16816.F32.BF16 R12, R168.reuse, R136, R12 ;  /* 0x00000088a80c723c */ /* 0x060ff0000004180c */
[C---:B------:R-:W-:Y:S01]  /*e070*/  HMMA.16816.F32.BF16 R16, R168.reuse, R138, R16 ;  /* 0x0000008aa810723c */ /* 0x040fe20000041810 */
[----:B------:R-:W3:Y:S07]  /*e080*/  LDSM.16.M88.4 R136, [R200] ;  /* 0x00000000c888783b */ /* 0x000eee0000000200 */
[C---:B------:R-:W-:Y:S08]  /*e090*/  HMMA.16816.F32.BF16 R20, R168.reuse, R140, R20 ;  /* 0x0000008ca814723c */ /* 0x040ff00000041814 */
[C---:B------:R-:W-:Y:S01]  /*e0a0*/  HMMA.16816.F32.BF16 R24, R168.reuse, R142, R24 ;  /* 0x0000008ea818723c */ /* 0x040fe20000041818 */
[----:B------:R-:W5:Y:S07]  /*e0b0*/  LDSM.16.M88.4 R140, [R199] ;  /* 0x00000000c78c783b */ /* 0x000f6e0000000200 */
[C---:B------:R-:W-:Y:S08]  /*e0c0*/  HMMA.16816.F32.BF16 R28, R168.reuse, R144, R28 ;  /* 0x00000090a81c723c */ /* 0x040ff0000004181c */
[C---:B------:R-:W-:Y:S01]  /*e0d0*/  HMMA.16816.F32.BF16 R32, R168.reuse, R146, R32 ;  /* 0x00000092a820723c */ /* 0x040fe20000041820 */
[----:B------:R-:W3:Y:S07]  /*e0e0*/  LDSM.16.M88.4 R144, [R198] ;  /* 0x00000000c690783b */ /* 0x000eee0000000200 */
        /* <DEDUP_REMOVED lines=12> */
[C---:B-----5:R-:W-:Y:S08]  /*e1b0*/  HMMA.16816.F32.BF16 R20, R172.reuse, R140, R20 ;  /* 0x0000008cac14723c */ /* 0x060ff00000041814 */
[C---:B------:R-:W-:Y:S01]  /*e1c0*/  HMMA.16816.F32.BF16 R24, R172.reuse, R142, R24 ;  /* 0x0000008eac18723c */ /* 0x040fe20000041818 */
[----:B------:R-:W5:Y:S07]  /*e1d0*/  LDSM.16.M88.4 R140, [R193+0x3800] ;  /* 0x00380000c18c783b */ /* 0x000f6e0000000200 */
[C---:B------:R-:W-:Y:S08]  /*e1e0*/  HMMA.16816.F32.BF16 R28, R172.reuse, R144, R28 ;  /* 0x00000090ac1c723c */ /* 0x040ff0000004181c */
        /* <DEDUP_REMOVED lines=11> */
[C---:B-----5:R-:W-:Y:S07]  /*e2a0*/  HMMA.16816.F32.BF16 R12, R176.reuse, R140, R12 ;  /* 0x0000008cb00c723c */ /* 0x060fee000004180c */
[----:B------:R-:W-:Y:S01]  /*e2b0*/  @P6 IMAD.WIDE.U32 R140, R0, c[0x0][0x1e0], RZ ;  /* 0x00007800008c6a25 */ /* 0x000fe200078e00ff */
[C---:B------:R-:W-:Y:S04]  /*e2c0*/  HMMA.16816.F32.BF16 R16, R176.reuse, R142, R16 ;  /* 0x0000008eb010723c */ /* 0x040fe80000041810 */
[----:B------:R-:W-:Y:S03]  /*e2d0*/  @P6 IMAD.IADD R0, R141, 0x1, R108 ;  /* 0x000000018d006824 */ /* 0x000fe600078e026c */
[----:B------:R-:W-:Y:S01]  /*e2e0*/  @P6 IMAD.X R143, RZ, RZ, R229, P4 ;  /* 0x000000ffff8f6224 */ /* 0x000fe200020e06e5 */
[C---:B------:R-:W-:Y:S08]  /*e2f0*/  HMMA.16816.F32.BF16 R20, R176.reuse, R148, R20 ;  /* 0x00000094b014723c */ /* 0x040ff00000041814 */
[C---:B------:R-:W-:Y:S08]  /*e300*/  HMMA.16816.F32.BF16 R24, R176.reuse, R150, R24 ;  /* 0x00000096b018723c */ /* 0x040ff00000041818 */
[C---:B------:R-:W-:Y:S08]  /*e310*/  HMMA.16816.F32.BF16 R28, R176.reuse, R156, R28 ;  /* 0x0000009cb01c723c */ /* 0x040ff0000004181c */
[C---:B------:R-:W-:Y:S08]  /*e320*/  HMMA.16816.F32.BF16 R32, R176.reuse, R158, R32 ;  /* 0x0000009eb020723c */ /* 0x040ff00000041820 */
[C---:B------:R-:W-:Y:S08]  /*e330*/  HMMA.16816.F32.BF16 R36, R176.reuse, R160, R36 ;  /* 0x000000a0b024723c */ /* 0x040ff00000041824 */
[C---:B------:R-:W-:Y:S08]  /*e340*/  HMMA.16816.F32.BF16 R40, R176.reuse, R162, R40 ;  /* 0x000000a2b028723c */ /* 0x040ff00000041828 */
[C---:B----4-:R-:W-:Y:S07]  /*e350*/  HMMA.16816.F32.BF16 R44, R176.reuse, R144, R44 ;  /* 0x00000090b02c723c */ /* 0x050fee000004182c */
[----:B------:R-:W-:Y:S01]  /*e360*/  @P6 IMAD R145, R0, 0x60, RZ ;  /* 0x0000006000916824 */ /* 0x000fe200078e02ff */
[----:B------:R-:W-:Y:S08]  /*e370*/  HMMA.16816.F32.BF16 R48, R176, R146, R48 ;  /* 0x00000092b030723c */ /* 0x000ff00000041830 */
[C---:B------:R-:W-:Y:S08]  /*e380*/  HMMA.16816.F32.BF16 R4, R180.reuse, R184, R4 ;  /* 0x000000b8b404723c */ /* 0x040ff00000041804 */
[C---:B------:R-:W-:Y:S08]  /*e390*/  HMMA.16816.F32.BF16 R8, R180.reuse, R186, R8 ;  /* 0x000000bab408723c */ /* 0x040ff00000041808 */
[C---:B-1----:R-:W-:Y:S08]  /*e3a0*/  HMMA.16816.F32.BF16 R12, R180.reuse, R128, R12 ;  /* 0x00000080b40c723c */ /* 0x042ff0000004180c */
[C---:B------:R-:W-:Y:S01]  /*e3b0*/  HMMA.16816.F32.BF16 R16, R180.reuse, R130, R16 ;  /* 0x00000082b410723c */ /* 0x040fe20000041810 */
[----:B------:R-:W1:Y:S07]  /*e3c0*/  LDSM.16.M88.4 R128, [R190+0x5000] ;  /* 0x00500000be80783b */ /* 0x000e6e0000000200 */
[C---:B--2---:R-:W-:Y:S07]  /*e3d0*/  HMMA.16816.F32.BF16 R20, R180.reuse, R132, R20 ;  /* 0x00000084b414723c */ /* 0x044fee0000041814 */
[----:B------:R-:W-:Y:S01]  /*e3e0*/  @P6 IMAD.WIDE.U32 R132, R140, 0x60, R2 ;  /* 0x000000608c846825 */ /* 0x000fe200078e0002 */
[C---:B------:R-:W-:Y:S04]  /*e3f0*/  HMMA.16816.F32.BF16 R24, R180.reuse, R134, R24 ;  /* 0x00000086b418723c */ /* 0x040fe80000041818 */
[-C--:B------:R-:W-:Y:S01]  /*e400*/  @P6 IADD3 R142, P5, R2, R132.reuse, RZ ;  /* 0x00000084028e6210 */ /* 0x080fe20007fbe0ff */
[----:B------:R-:W-:Y:S01]  /*e410*/  @P6 IMAD.IADD R0, R145, 0x1, R133 ;  /* 0x0000000191006824 */ /* 0x000fe200078e0285 */
[-C--:B------:R-:W-:Y:S01]  /*e420*/  @P6 IADD3 R141, P4, R226, R132.reuse, RZ ;  /* 0x00000084e28d6210 */ /* 0x080fe20007f9e0ff */
[----:B------:R-:W-:Y:S01]  /*e430*/  @P6 IMAD.MOV.U32 R2, RZ, RZ, R226 ;  /* 0x000000ffff026224 */ /* 0x000fe200078e00e2 */
[C---:B---3--:R-:W-:Y:S04]  /*e440*/  HMMA.16816.F32.BF16 R28, R180.reuse, R136, R28 ;  /* 0x00000088b41c723c */ /* 0x048fe8000004181c */
[C---:B------:R-:W-:Y:S01]  /*e450*/  @P6 IMAD.X R144, R0.reuse, 0x1, R3, P5 ;  /* 0x0000000100906824 */ /* 0x040fe200028e0603 */
[----:B------:R-:W-:Y:S01]  /*e460*/  @P6 IADD3 R108, P5, R111, R132, RZ ;  /* 0x000000846f6c6210 */ /* 0x000fe20007fbe0ff */
[--C-:B------:R-:W-:Y:S01]  /*e470*/  @P6 IMAD.MOV.U32 R3, RZ, RZ, R229.reuse ;  /* 0x000000ffff036224 */ /* 0x100fe200078e00e5 */
[----:B------:R-:W2:Y:S01]  /*e480*/  LDSM.16.M88.4 R132, [R190+0x5800] ;  /* 0x00580000be84783b */ /* 0x000ea20000000200 */
[----:B------:R-:W-:Y:S04]  /*e490*/  DEPBAR.LE SB0, 0x0 ;  /* 0x000080000000791a */ /* 0x000fe80000000000 */
[----:B------:R-:W-:Y:S01]  /*e4a0*/  BAR.SYNC.DEFER_BLOCKING 0x0 ;  /* 0x0000000000007b1d */ /* 0x000fe20000010000 */
[C---:B------:R-:W-:Y:S01]  /*e4b0*/  @P6 IMAD.X R136, R0.reuse, 0x1, R229, P4 ;  /* 0x0000000100886824 */ /* 0x040fe200020e06e5 */
[C---:B------:R-:W-:Y:S01]  /*e4c0*/  @P6 LEA R146, P4, R141.reuse, c[0x0][0x1c8], 0x1 ;  /* 0x000072008d926a11 */ /* 0x040fe200078808ff */
[C---:B------:R-:W-:Y:S05]  /*e4d0*/  HMMA.16816.F32.BF16 R32, R180.reuse, R138, R32 ;  /* 0x0000008ab420723c */ /* 0x040fea0000041820 */
[----:B------:R-:W-:Y:S01]  /*e4e0*/  @P6 IMAD.X R0, R0, 0x1, R143, P5 ;  /* 0x0000000100006824 */ /* 0x000fe200028e068f */
[----:B------:R-:W-:Y:S01]  /*e4f0*/  @P6 LEA R148, P5, R108, c[0x0][0x1c8], 0x1 ;  /* 0x000072006c946a11 */ /* 0x000fe200078a08ff */
[----:B------:R-:W-:Y:S01]  /*e500*/  @P6 IMAD.WIDE.U32 R2, R140, 0x60, R2 ;  /* 0x000000608c026825 */ /* 0x000fe200078e0002 */
[----:B------:R-:W-:Y:S01]  /*e510*/  @P6 LEA.HI.X R147, R141, c[0x0][0x1cc], R136, 0x1, P4 ;  /* 0x000073008d936a11 */ /* 0x000fe200020f0c88 */
[C---:B-1----:R-:W-:Y:S03]  /*e520*/  HMMA.16816.F32.BF16 R36, R180.reuse, R128, R36 ;  /* 0x00000080b424723c */ /* 0x042fe60000041824 */
[----:B------:R-:W-:Y:S01]  /*e530*/  @P6 LEA.HI.X R149, R108, c[0x0][0x1cc], R0, 0x1, P5 ;  /* 0x000073006c956a11 */ /* 0x000fe200028f0c00 */
[----:B------:R-:W-:Y:S01]  /*e540*/  @P6 IMAD.IADD R136, R3, 0x1, R145 ;  /* 0x0000000103886824 */ /* 0x000fe200078e0291 */
[----:B------:R-:W-:Y:S01]  /*e550*/  @P6 IADD3 R108, P5, R142, R111, RZ ;  /* 0x0000006f8e6c6210 */ /* 0x000fe20007fbe0ff */
[----:B------:R-:W-:Y:S01]  /*e560*/  @P6 IMAD.SHL.U32 R3, R2, 0x2, RZ ;  /* 0x0000000202036824 */ /* 0x000fe200078e00ff */
[----:B------:R-:W-:Y:S01]  /*e570*/  @P6 IADD3 R0, P4, R142, R226, RZ ;  /* 0x000000e28e006210 */ /* 0x000fe20007f9e0ff */
[C---:B------:R-:W-:Y:S04]  /*e580*/  HMMA.16816.F32.BF16 R40, R180.reuse, R130, R40 ;  /* 0x00000082b428723c */ /* 0x040fe80000041828 */
[----:B------:R-:W-:Y:S01]  /*e590*/  @P6 IMAD.X R137, R144, 0x1, R143, P5 ;  /* 0x0000000190896824 */ /* 0x000fe200028e068f */
[----:B------:R-:W-:Y:S01]  /*e5a0*/  @P6 LEA R140, P5, R0, c[0x0][0x1c8], 0x1 ;  /* 0x00007200008c6a11 */ /* 0x000fe200078a08ff */
[----:B------:R-:W-:Y:S01]  /*e5b0*/  @P6 IMAD.X R111, R144, 0x1, R229, P4 ;  /* 0x00000001906f6824 */ /* 0x000fe200020e06e5 */
[----:B------:R-:W-:Y:S02]  /*e5c0*/  @P6 LEA R138, P4, R108, c[0x0][0x1c8], 0x1 ;  /* 0x000072006c8a6a11 */ /* 0x000fe400078808ff */
[----:B------:R-:W-:Y:S03]  /*e5d0*/  @P6 SHF.L.U64.HI R136, R2, 0x1, R136 ;  /* 0x0000000102886819 */ /* 0x000fe60000010288 */
[----:B------:R-:W-:Y:S02]  /*e5e0*/  @P6 LEA.HI.X R139, R108, c[0x0][0x1cc], R137, 0x1, P4 ;  /* 0x000073006c8b6a11 */ /* 0x000fe400020f0c89 */
[C---:B------:R-:W-:Y:S01]  /*e5f0*/  @P6 IADD3 R128, P4, R3.reuse, c[0x0][0x1c8], RZ ;  /* 0x0000720003806a10 */ /* 0x040fe20007f9e0ff */
[C---:B--2---:R-:W-:Y:S03]  /*e600*/  HMMA.16816.F32.BF16 R44, R180.reuse, R132, R44 ;  /* 0x00000084b42c723c */ /* 0x044fe6000004182c */
[----:B------:R-:W-:Y:S01]  /*e610*/  @P6 LEA.HI.X R141, R0, c[0x0][0x1cc], R111, 0x1, P5 ;  /* 0x00007300008d6a11 */ /* 0x000fe200028f0c6f */
[----:B------:R-:W-:Y:S01]  /*e620*/  IMAD.IADD R111, R218, 0x1, R219 ;  /* 0x00000001da6f7824 */ /* 0x000fe200078e02db */
[----:B------:R-:W-:Y:S02]  /*e630*/  @P6 IADD3 R3, P5, R3, 0x80, RZ ;  /* 0x0000008003036810 */ /* 0x000fe40007fbe0ff */
[----:B------:R-:W-:Y:S01]  /*e640*/  @P6 IADD3.X R129, R136, c[0x0][0x1cc], RZ, P4, !PT ;  /* 0x0000730088816a10 */ /* 0x000fe200027fe4ff */
[----:B------:R-:W-:Y:S01]  /*e650*/  @P2 IMAD.HI.U32 R0, R111, c[0x0][0x2c8], RZ ;  /* 0x0000b2006f002a27 */ /* 0x000fe200078e00ff */
[----:B------:R-:W-:Y:S01]  /*e660*/  @P6 IADD3 R2, P4, R3, c[0x0][0x1c8], RZ ;  /* 0x0000720003026a10 */ /* 0x000fe20007f9e0ff */
[----:B------:R-:W-:Y:S02]  /*e670*/  HMMA.16816.F32.BF16 R48, R180, R134, R48 ;  /* 0x00000086b430723c */ /* 0x000fe40000041830 */
[----:B------:R-:W-:Y:S01]  /*e680*/  @!PT LDS RZ, [RZ] ;  /* 0x00000000fffff984 */ /* 0x000fe20000000800 */
[----:B------:R-:W-:Y:S01]  /*e690*/  @!PT LDS RZ, [RZ] ;  /* 0x00000000fffff984 */ /* 0x000fe20000000800 */
[----:B------:R-:W-:Y:S01]  /*e6a0*/  @!PT LDS RZ, [RZ] ;  /* 0x00000000fffff984 */ /* 0x000fe20000000800 */
[----:B------:R1:W-:Y:S01]  /*e6b0*/  @P6 LDGSTS.E.BYPASS.LTC128B.128 [R213+0x8100], [R128.64], !P0 ;  /* 0x0810000080d56fae */ /* 0x0003e2000c101d48 */
[----:B------:R-:W-:Y:S02]  /*e6c0*/  @P6 IADD3.X R3, RZ, c[0x0][0x1cc], R136, P4, P5 ;  /* 0x00007300ff036a10 */ /* 0x000fe400027ea488 */
[----:B------:R-:W-:Y:S03]  /*e6d0*/  @P2 SHF.R.U32.HI R111, RZ, c[0x0][0x2cc], R0 ;  /* 0x0000b300ff6f2a19 */ /* 0x000fe60000011600 */
[----:B------:R2:W-:Y:S05]  /*e6e0*/  @P6 LDGSTS.E.BYPASS.LTC128B.128 [R213+0xb100], [R2.64], !P3 ;  /* 0x0b10000002d56fae */ /* 0x0005ea000d901d48 */
        /* <DEDUP_REMOVED lines=8> */
[----:B------:R-:W-:Y:S04]  /*e770*/  IADD3 R0, -R216, R0, R217 ;  /* 0x00000000d8007210 */ /* 0x000fe80007ffe1d9 */
[C---:B-1----:R-:W-:Y:S02]  /*e780*/  IADD3 R129, R0.reuse, c[0x0][0x328], RZ ;  /* 0x0000ca0000817a10 */ /* 0x042fe40007ffe0ff */
[----:B------:R-:W-:Y:S03]  /*e790*/  IADD3 R128, R0, UR4, RZ ;  /* 0x0000000400807c10 */ /* 0x000fe6000fffe0ff */
[----:B----4-:R-:W-:Y:S02]  /*e7a0*/  IMAD.IADD R2, R129, 0x1, R108 ;  /* 0x0000000181027824 */ /* 0x010fe400078e026c */
[----:B------:R-:W-:Y:S01]  /*e7b0*/  IMAD.IADD R0, R108, 0x1, R128 ;  /* 0x000000016c007824 */ /* 0x000fe200078e0280 */
[----:B------:R-:W-:-:S05]  /*e7c0*/  @!P1 BRA `(.L_x_578) ;  /* 0x0000018000009947 */ /* 0x000fca0003800000 */
[----:B---3--:R-:W-:Y:S01]  /*e7d0*/  IADD3 R108, -R216, R217, R108 ;  /* 0x000000d9d86c7210 */ /* 0x008fe20007ffe16c */
        /* <DEDUP_REMOVED lines=12> */
.L_x_580:
[----:B------:R-:W-:Y:S04]  /*e8a0*/  MOV R130, c[0x0][0x32c] ;  /* 0x0000cb0000827a02 */ /* 0x000fe80000000f00 */
[----:B------:R-:W-:Y:S11]  /*e8b0*/  ISETP.NE.AND P0, PT, R130, 0x1, PT ;  /* 0x000000018200780c */ /* 0x000ff60003f05270 */
[----:B------:R-:W-:Y:S02]  /*e8c0*/  @!UPT UIADD3 URZ, URZ, URZ, URZ ;  /* 0x0000003f3f3ff290 */ /* 0x000fe4000fffe03f */
[----:B------:R-:W-:Y:S05]  /*e8d0*/  @P0 IMAD.HI.U32 R130, R108, c[0x0][0x330], RZ ;  /* 0x0000cc006c820a27 */ /* 0x000fea00078e00ff */
[----:B------:R-:W-:Y:S02]  /*e8e0*/  @P0 SHF.R.U32.HI R108, RZ, c[0x0][0x334], R130 ;  /* 0x0000cd00ff6c0a19 */ /* 0x000fe40000011682 */
.L_x_581:
[----:B------:R-:W-:Y:S05]  /*e8f0*/  BSYNC B0 ;  /* 0x0000000000007941 */ /* 0x000fea0003800000 */
.L_x_579:
[----:B------:R-:W-:Y:S04]  /*e900*/  IMAD.IADD R130, R3, 0x1, -R215 ;  /* 0x0000000103827824 */ /* 0x000fe800078e0ad7 */
[----:B------:R-:W-:Y:S05]  /*e910*/  IMAD R108, R108, c[0x0][0x32c], R130 ;  /* 0x0000cb006c6c7a24 */ /* 0x000fea00078e0282 */
[----:B------:R-:W-:Y:S02]  /*e920*/  IADD3 R130, R108, c[0x0][0x32c], RZ ;  /* 0x0000cb006c827a10 */ /* 0x000fe40007ffe0ff */
[----:B------:R-:W-:Y:S02]  /*e930*/  IMNMX R0, R0, R108, !PT ;  /* 0x0000006c00007217 */ /* 0x000fe40007800200 */
[----:B------:R-:W-:Y:S02]  /*e940*/  IMNMX R2, R2, R130, PT ;  /* 0x0000008202027217 */ /* 0x000fe40003800200 */
.L_x_578:
[C---:B---3--:R-:W-:Y:S02]  /*e950*/  ISETP.GE.AND P0, PT, R3.reuse, 0x2, PT ;  /* 0x000000020300780c */ /* 0x048fe40003f06270 */
        /* <DEDUP_REMOVED lines=133> */
.L_x_584:
[----:B------:R-:W-:Y:S04]  /*f1b0*/  MOV R5, c[0x0][0x32c] ;  /* 0x0000cb0000057a02 */ /* 0x000fe80000000f00 */
[----:B------:R-:W-:Y:S11]  /*f1c0*/  ISETP.NE.AND P0, PT, R5, 0x1, PT ;  /* 0x000000010500780c */ /* 0x000ff60003f05270 */
[----:B------:R-:W-:Y:S02]  /*f1d0*/  @!UPT UIADD3 URZ, URZ, URZ, URZ ;  /* 0x0000003f3f3ff290 */ /* 0x000fe4000fffe03f */
[----:B------:R-:W-:Y:S05]  /*f1e0*/  @P0 IMAD.HI.U32 R5, R4, c[0x0][0x330], RZ ;  /* 0x0000cc0004050a27 */ /* 0x000fea00078e00ff */
[----:B------:R-:W-:Y:S02]  /*f1f0*/  @P0 SHF.R.U32.HI R4, RZ, c[0x0][0x334], R5 ;  /* 0x0000cd00ff040a19 */ /* 0x000fe40000011605 */
.L_x_585:
[----:B------:R-:W-:Y:S05]  /*f200*/  BSYNC B0 ;  /* 0x0000000000007941 */ /* 0x000fea0003800000 */
.L_x_583:
[----:B------:R-:W-:Y:S04]  /*f210*/  IMAD.IADD R3, R3, 0x1, -R215 ;  /* 0x0000000103037824 */ /* 0x000fe800078e0ad7 */
[----:B------:R-:W-:Y:S05]  /*f220*/  IMAD R3, R4, c[0x0][0x32c], R3 ;  /* 0x0000cb0004037a24 */ /* 0x000fea00078e0203 */
[----:B------:R-:W-:Y:S02]  /*f230*/  IADD3 R4, R3, c[0x0][0x32c], RZ ;  /* 0x0000cb0003047a10 */ /* 0x000fe40007ffe0ff */
[----:B------:R-:W-:Y:S02]  /*f240*/  IMNMX R0, R0, R3, !PT ;  /* 0x0000000300007217 */ /* 0x000fe40007800200 */
[----:B------:R-:W-:Y:S02]  /*f250*/  IMNMX R2, R2, R4, PT ;  /* 0x0000000402027217 */ /* 0x000fe40003800200 */
.L_x_582:
[----:B------:R-:W-:Y:S01]  /*f260*/  ISETP.NE.AND P0, PT, R143, RZ, PT ;  /* 0x000000ff8f00720c */ /* 0x000fe20003f05270 */
[----:B------:R-:W2:Y:S01]  /*f270*/  LDL.LU R241, [R1] ;  /* 0x0000000001f17983 */ /* 0x000ea20000300800 */
[----:B------:R-:W-:Y:S02]  /*f280*/  FMNMX.FTZ R3, R130, R109, !PT ;  /* 0x0000006d82037209 */ /* 0x000fe40007810000 */
[----:B------:R-:W-:Y:S01]  /*f290*/  ISETP.GT.AND P0, PT, R0, RZ, !P0 ;  /* 0x000000ff0000720c */ /* 0x000fe20004704270 */
[----:B------:R-:W3:Y:S01]  /*f2a0*/  LDL.LU R240, [R1+0x4] ;  /* 0x0000040001f07983 */ /* 0x000ee20000300800 */
        /* <DEDUP_REMOVED lines=84> */
[C---:B------:R-:W-:Y:S02]  /*f7f0*/  ISETP.GT.AND P0, PT, R0.reuse, 0x30, !P0 ;  /* 0x000000300000780c */ /* 0x040fe40004704270 */
[----:B------:R-:W-:Y:S02]  /*f800*/  ISETP.GT.AND P5, PT, R0, 0x58, !P5 ;  /* 0x000000580000780c */ /* 0x000fe40006fa4270 */
[----:B------:R-:W-:Y:S02]  /*f810*/  ISETP.LT.OR P0, PT, R2, 0x31, P0 ;  /* 0x000000310200780c */ /* 0x000fe40000701670 */
[----:B------:R-:W-:Y:S02]  /*f820*/  ISETP.GT.AND P4, PT, R0, 0x59, !P4 ;  /* 0x000000590000780c */ /* 0x000fe40006784270 */
[----:B------:R-:W-:Y:S02]  /*f830*/  FSEL R48, R30, -INF , !P0 ;  /* 0xff8000001e307808 */ /* 0x000fe40004000000 */
[----:B------:R-:W-:Y:S02]  /*f840*/  ISETP.NE.AND P0, PT, R25, RZ, PT ;  /* 0x000000ff1900720c */ /* 0x000fe40003f05270 */
[----:B------:R-:W-:Y:S02]  /*f850*/  FMNMX.FTZ R4, R48, R4, !PT ;  /* 0x0000000430047209 */ /* 0x000fe40007810000 */
[----:B------:R-:W-:Y:S02]  /*f860*/  ISETP.GT.AND P0, PT, R0, 0x31, !P0 ;  /* 0x000000310000780c */ /* 0x000fe40004704270 */
[C---:B------:R-:W-:Y:S02]  /*f870*/  ISETP.LT.OR P6, PT, R2.reuse, 0x52, P6 ;  /* 0x000000520200780c */ /* 0x040fe400037c1670 */
[----:B------:R-:W-:Y:S02]  /*f880*/  ISETP.LT.OR P0, PT, R2, 0x32, P0 ;  /* 0x000000320200780c */ /* 0x000fe40000701670 */
[----:B------:R-:W-:Y:S02]  /*f890*/  FSEL R136, R47, -INF , !P6 ;  /* 0xff8000002f887808 */ /* 0x000fe40007000000 */
[----:B------:R-:W-:Y:S02]  /*f8a0*/  FSEL R49, R31, -INF , !P0 ;  /* 0xff8000001f317808 */ /* 0x000fe40004000000 */
[----:B------:R-:W-:Y:S01]  /*f8b0*/  ISETP.NE.AND P0, PT, R24, RZ, PT ;  /* 0x000000ff1800720c */ /* 0x000fe20003f05270 */
[----:B------:R-:W-:Y:S01]  /*f8c0*/  LDSM.16.MT88.4 R28, [R191] ;  /* 0x00000000bf1c783b */ /* 0x000fe20000004200 */
[----:B------:R-:W-:Y:S02]  /*f8d0*/  FMNMX.FTZ R4, R49, R4, !PT ;  /* 0x0000000431047209 */ /* 0x000fe40007810000 */
[----:B------:R-:W-:Y:S02]  /*f8e0*/  ISETP.GT.AND P0, PT, R0, 0x38, !P0 ;  /* 0x000000380000780c */ /* 0x000fe40004704270 */
[C---:B------:R-:W-:Y:S02]  /*f8f0*/  ISETP.LT.OR P5, PT, R2.reuse, 0x59, P5 ;  /* 0x000000590200780c */ /* 0x040fe40002fa1670 */
[C---:B------:R-:W-:Y:S01]  /*f900*/  ISETP.LT.OR P0, PT, R2.reuse, 0x39, P0 ;  /* 0x000000390200780c */ /* 0x040fe20000701670 */
[----:B------:R-:W-:Y:S01]  /*f910*/  LDSM.16.MT88.4 R24, [R192] ;  /* 0x00000000c018783b */ /* 0x000fe20000004200 */
[----:B------:R-:W-:Y:S02]  /*f920*/  ISETP.LT.OR P4, PT, R2, 0x5a, P4 ;  /* 0x0000005a0200780c */ /* 0x000fe40002781670 */
[----:B------:R-:W-:Y:S02]  /*f930*/  FSEL R111, R34, -INF , !P0 ;  /* 0xff800000226f7808 */ /* 0x000fe40004000000 */
[----:B------:R-:W-:Y:S02]  /*f940*/  ISETP.NE.AND P0, PT, R21, RZ, PT ;  /* 0x000000ff1500720c */ /* 0x000fe40003f05270 */
[----:B------:R-:W-:Y:S02]  /*f950*/  FMNMX.FTZ R4, R111, R4, !PT ;  /* 0x000000046f047209 */ /* 0x000fe40007810000 */
[----:B------:R-:W-:Y:S02]  /*f960*/  ISETP.GT.AND P0, PT, R0, 0x39, !P0 ;  /* 0x000000390000780c */ /* 0x000fe40004704270 */
[----:B------:R-:W-:Y:S02]  /*f970*/  FSEL R50, R50, -INF , !P5 ;  /* 0xff80000032327808 */ /* 0x000fe40006800000 */
        /* <DEDUP_REMOVED lines=25> */
[----:B------:R-:W-:Y:S02]  /*fb10*/  ISETP.GT.AND P0, PT, R0, 0x50, !P0 ;  /* 0x000000500000780c */ /* 0x000fe40004704270 */
[----:B------:R-:W-:Y:S02]  /*fb20*/  FSEL R12, R51, -INF , !P4 ;  /* 0xff800000330c7808 */ /* 0x000fe40006000000 */
[----:B------:R-:W-:Y:S04]  /*fb30*/  ISETP.LT.OR P0, PT, R2, 0x51, P0 ;  /* 0x000000510200780c */ /* 0x000fe80000701670 */
[----:B------:R-:W-:Y:S04]  /*fb40*/  FSEL R46, R46, -INF , !P0 ;  /* 0xff8000002e2e7808 */ /* 0x000fe80004000000 */
[----:B------:R-:W-:Y:S04]  /*fb50*/  FMNMX.FTZ R0, R46, R4, !PT ;  /* 0x000000042e007209 */ /* 0x000fe80007810000 */
[----:B------:R-:W-:Y:S04]  /*fb60*/  FMNMX.FTZ R0, R136, R0, !PT ;  /* 0x0000000088007209 */ /* 0x000fe80007810000 */
[----:B------:R-:W-:Y:S02]  /*fb70*/  FMNMX.FTZ R0, R50, R0, !PT ;  /* 0x0000000032007209 */ /* 0x000fe40007810000 */
[----:B-1----:R-:W-:Y:S02]  /*fb80*/  FMNMX.FTZ R3, R3, R5, !PT ;  /* 0x0000000503037209 */ /* 0x002fe40007810000 */
[----:B------:R-:W-:Y:S03]  /*fb90*/  FMNMX.FTZ R0, R12, R0, !PT ;  /* 0x000000000c007209 */ /* 0x000fe60007810000 */
[----:B------:R-:W1:Y:S08]  /*fba0*/  SHFL.BFLY PT, R4, R3, 0x1, 0x1f ;  /* 0x0c201f0003047f89 */ /* 0x000e7000000e0000 */
[----:B------:R-:W4:Y:S01]  /*fbb0*/  SHFL.BFLY PT, R2, R0, 0x2, 0x1f ;  /* 0x0c401f0000027f89 */ /* 0x000f2200000e0000 */
[----:B-1----:R-:W-:Y:S04]  /*fbc0*/  FMNMX.FTZ R108, R3, R4, !PT ;  /* 0x00000004036c7209 */ /* 0x002fe80007810000 */
[C---:B------:R-:W-:Y:S01]  /*fbd0*/  FSETP.NEU.FTZ.AND P0, PT, R108.reuse, -INF , PT ;  /* 0xff8000006c00780b */ /* 0x040fe20003f1d000 */
[----:B------:R-:W-:Y:S01]  /*fbe0*/  FMUL.FTZ R3, R108, c[0x0][0x2d0] ;  /* 0x0000b4006c037a20 */ /* 0x000fe20000410000 */
[----:B----4-:R-:W-:Y:S04]  /*fbf0*/  FMNMX.FTZ R2, R0, R2, !PT ;  /* 0x0000000200027209 */ /* 0x010fe80007810000 */
[----:B------:R-:W-:Y:S02]  /*fc00*/  FSEL R13, R3, RZ, P0 ;  /* 0x000000ff030d7208 */ /* 0x000fe40000000000 */
[----:B------:R-:W1:Y:S03]  /*fc10*/  SHFL.BFLY PT, R3, R2, 0x1, 0x1f ;  /* 0x0c201f0002037f89 */ /* 0x000e6600000e0000 */
[--C-:B------:R-:W-:Y:S02]  /*fc20*/  FFMA.FTZ R15, R145, c[0x0][0x2d0], -R13.reuse ;  /* 0x0000b400910f7a23 */ /* 0x100fe4000001080d */
[--C-:B------:R-:W-:Y:S02]  /*fc30*/  FFMA.FTZ R0, R130, c[0x0][0x2d0], -R13.reuse ;  /* 0x0000b40082007a23 */ /* 0x100fe4000001080d */
[----:B------:R4:W-:Y:S01]  /*fc40*/  MUFU.EX2 R231, R15 ;  /* 0x0000000f00e77308 */ /* 0x0009e20000000800 */
[--C-:B------:R-:W-:Y:S09]  /*fc50*/  FFMA.FTZ R4, R9, c[0x0][0x2d0], -R13.reuse ;  /* 0x0000b40009047a23 */ /* 0x100ff2000001080d */
[----:B------:R5:W-:Y:S01]  /*fc60*/  MUFU.EX2 R236, R0 ;  /* 0x0000000000ec7308 */ /* 0x000be20000000800 */
[----:B-1----:R-:W-:Y:S09]  /*fc70*/  FMNMX.FTZ R3, R2, R3, !PT ;  /* 0x0000000302037209 */ /* 0x002ff20007810000 */
[----:B------:R1:W-:Y:S01]  /*fc80*/  MUFU.EX2 R237, R4 ;  /* 0x0000000400ed7308 */ /* 0x0003e20000000800 */
[--C-:B----4-:R-:W-:Y:S09]  /*fc90*/  FFMA.FTZ R15, R146, c[0x0][0x2d0], -R13.reuse ;  /* 0x0000b400920f7a23 */ /* 0x110ff2000001080d */
[----:B------:R4:W-:Y:S01]  /*fca0*/  MUFU.EX2 R230, R15 ;  /* 0x0000000f00e67308 */ /* 0x0009e20000000800 */
[--C-:B-----5:R-:W-:Y:S09]  /*fcb0*/  FFMA.FTZ R0, R132, c[0x0][0x2d0], -R13.reuse ;  /* 0x0000b40084007a23 */ /* 0x120ff2000001080d */
[----:B------:R5:W2:Y:S01]  /*fcc0*/  MUFU.EX2 R239, R0 ;  /* 0x0000000000ef7308 */ /* 0x000aa20000000800 */
[----:B-1----:R-:W-:Y:S02]  /*fcd0*/  FMUL.FTZ R4, R3, c[0x0][0x2d0] ;  /* 0x0000b40003047a20 */ /* 0x002fe40000410000 */
[--C-:B----4-:R-:W-:Y:S07]  /*fce0*/  FFMA.FTZ R15, R147, c[0x0][0x2d0], -R13.reuse ;  /* 0x0000b400930f7a23 */ /* 0x110fee000001080d */
[----:B------:R1:W-:Y:S01]  /*fcf0*/  MUFU.EX2 R222, R15 ;  /* 0x0000000f00de7308 */ /* 0x0003e20000000800 */
[--C-:B-----5:R-:W-:Y:S01]  /*fd00*/  FFMA.FTZ R0, R131, c[0x0][0x2d0], -R13.reuse ;  /* 0x0000b40083007a23 */ /* 0x120fe2000001080d */
[----:B--2---:R-:W-:Y:S08]  /*fd10*/  F2FP.BF16.PACK_AB R16, R239, R236 ;  /* 0x000000ecef10723e */ /* 0x004ff000000010ff */
[----:B------:R2:W4:Y:S01]  /*fd20*/  MUFU.EX2 R238, R0 ;  /* 0x0000000000ee7308 */ /* 0x0005220000000800 */
[----:B-1----:R-:W-:Y:S09]  /*fd30*/  FFMA.FTZ R15, R148, c[0x0][0x2d0], -R13 ;  /* 0x0000b400940f7a23 */ /* 0x002ff2000001080d */
[----:B------:R1:W-:Y:S01]  /*fd40*/  MUFU.EX2 R221, R15 ;  /* 0x0000000f00dd7308 */ /* 0x0003e20000000800 */
[----:B--2---:R-:W-:Y:S02]  /*fd50*/  FSEL R0, R108, RZ, P0 ;  /* 0x000000ff6c007208 */ /* 0x004fe40000000000 */
[----:B------:R-:W-:Y:S02]  /*fd60*/  FSETP.NEU.FTZ.AND P0, PT, R3, -INF , PT ;  /* 0xff8000000300780b */ /* 0x000fe40003f1d000 */
[----:B----4-:R-:W-:Y:S01]  /*fd70*/  F2FP.BF16.PACK_AB R18, R237, R238 ;  /* 0x000000eeed12723e */ /* 0x010fe200000010ff */
[----:B------:R-:W-:Y:S01]  /*fd80*/  FADD.FTZ R0, -R0, R109 ;  /* 0x0000006d00007221 */ /* 0x000fe20000010100 */
[----:B------:R-:W-:Y:S03]  /*fd90*/  FSEL R14, R4, RZ, P0 ;  /* 0x000000ff040e7208 */ /* 0x000fe60000000000 */
[----:B------:R-:W-:Y:S02]  /*fda0*/  FMUL.FTZ R0, R0, c[0x0][0x2d0] ;  /* 0x0000b40000007a20 */ /* 0x000fe40000410000 */
[--C-:B------:R-:W-:Y:S02]  /*fdb0*/  FFMA.FTZ R4, R6, c[0x0][0x2d0], -R14.reuse ;  /* 0x0000b40006047a23 */ /* 0x100fe4000001080e */
[----:B------:R2:W4:Y:S01]  /*fdc0*/  MUFU.EX2 R2, R0 ;  /* 0x0000000000027308 */ /* 0x0005220000000800 */
[--C-:B-1----:R-:W-:Y:S09]  /*fdd0*/  FFMA.FTZ R15, R32, c[0x0][0x2d0], -R14.reuse ;  /* 0x0000b400200f7a23 */ /* 0x102ff2000001080e */
[----:B------:R1:W-:Y:S10]  /*fde0*/  MUFU.EX2 R220, R15 ;  /* 0x0000000f00dc7308 */ /* 0x0003f40000000800 */
[----:B------:R5:W-:Y:S01]  /*fdf0*/  MUFU.EX2 R235, R4 ;  /* 0x0000000400eb7308 */ /* 0x000be20000000800 */
[--C-:B--2---:R-:W-:Y:S02]  /*fe00*/  FFMA.FTZ R0, R8, c[0x0][0x2d0], -R14.reuse ;  /* 0x0000b40008007a23 */ /* 0x104fe4000001080e */
[C---:B----4-:R-:W-:Y:S02]  /*fe10*/  FMUL.FTZ R5, R2.reuse, R113 ;  /* 0x0000007102057220 */ /* 0x050fe40000410000 */
[C---:B------:R-:W-:Y:S05]  /*fe20*/  FMUL.FTZ R8, R2.reuse, R116 ;  /* 0x0000007402087220 */ /* 0x040fea0000410000 */
[----:B------:R-:W2:Y:S01]  /*fe30*/  MUFU.EX2 R234, R0 ;  /* 0x0000000000ea7308 */ /* 0x000ea20000000800 */
[C---:B------:R-:W-:Y:S02]  /*fe40*/  FMUL.FTZ R9, R2.reuse, R117 ;  /* 0x0000007502097220 */ /* 0x040fe40000410000 */
[C---:B------:R-:W-:Y:S02]  /*fe50*/  FMUL.FTZ R68, R2.reuse, R68 ;  /* 0x0000004402447220 */ /* 0x040fe40000410000 */
[--C-:B-1----:R-:W-:Y:S02]  /*fe60*/  FFMA.FTZ R15, R33, c[0x0][0x2d0], -R14.reuse ;  /* 0x0000b400210f7a23 */ /* 0x102fe4000001080e */
[C---:B------:R-:W-:Y:S01]  /*fe70*/  FMUL.FTZ R69, R2.reuse, R69 ;  /* 0x0000004502457220 */ /* 0x040fe20000410000 */
[----:B------:R-:W-:Y:S01]  /*fe80*/  LDSM.16.MT88.4 R32, [R191+0x800] ;  /* 0x00080000bf20783b */ /* 0x000fe20000004200 */
[C---:B------:R-:W-:Y:S01]  /*fe90*/  FMUL.FTZ R72, R2.reuse, R72 ;  /* 0x0000004802487220 */ /* 0x040fe20000410000 */
[----:B------:R1:W-:Y:S01]  /*fea0*/  MUFU.EX2 R219, R15 ;  /* 0x0000000f00db7308 */ /* 0x0003e20000000800 */
[C---:B------:R-:W-:Y:S02]  /*feb0*/  FMUL.FTZ R73, R2.reuse, R73 ;  /* 0x0000004902497220 */ /* 0x040fe40000410000 */
[C---:B------:R-:W-:Y:S02]  /*fec0*/  FMUL.FTZ R76, R2.reuse, R76 ;  /* 0x0000004c024c7220 */ /* 0x040fe40000410000 */
[--C-:B-----5:R-:W-:Y:S02]  /*fed0*/  FFMA.FTZ R4, R11, c[0x0][0x2d0], -R14.reuse ;  /* 0x0000b4000b047a23 */ /* 0x120fe4000001080e */
[C---:B------:R-:W-:Y:S02]  /*fee0*/  FMUL.FTZ R77, R2.reuse, R77 ;  /* 0x0000004d024d7220 */ /* 0x040fe40000410000 */
[C---:B------:R-:W-:Y:S01]  /*fef0*/  FMUL.FTZ R80, R2.reuse, R80 ;  /* 0x0000005002507220 */ /* 0x040fe20000410000 */
[----:B------:R4:W-:Y:S01]  /*ff00*/  MUFU.EX2 R232, R4 ;  /* 0x0000000400e87308 */ /* 0x0009e20000000800 */
[C---:B------:R-:W-:Y:S02]  /*ff10*/  FMUL.FTZ R81, R2.reuse, R81 ;  /* 0x0000005102517220 */ /* 0x040fe40000410000 */
[----:B------:R-:W-:Y:S01]  /*ff20*/  FMUL.FTZ R84, R2, R84 ;  /* 0x0000005402547220 */ /* 0x000fe20000410000 */
[----:B--2---:R-:W-:Y:S01]  /*ff30*/  F2FP.BF16.PACK_AB R17, R234, R235 ;  /* 0x000000ebea11723e */ /* 0x004fe200000010ff */
[--C-:B------:R-:W-:Y:S02]  /*ff40*/  FFMA.FTZ R0, R7, c[0x0][0x2d0], -R14.reuse ;  /* 0x0000b40007007a23 */ /* 0x100fe4000001080e */
[C---:B------:R-:W-:Y:S02]  /*ff50*/  FMUL.FTZ R85, R2.reuse, R85 ;  /* 0x0000005502557220 */ /* 0x040fe40000410000 */
[C---:B------:R-:W-:Y:S01]  /*ff60*/  FMUL.FTZ R88, R2.reuse, R88 ;  /* 0x0000005802587220 */ /* 0x040fe20000410000 */
[----:B------:R2:W5:Y:S01]  /*ff70*/  MUFU.EX2 R233, R0 ;  /* 0x0000000000e97308 */ /* 0x0005620000000800 */
[C---:B------:R-:W-:Y:S02]  /*ff80*/  FMUL.FTZ R89, R2.reuse, R89 ;  /* 0x0000005902597220 */ /* 0x040fe40000410000 */
[----:B------:R-:W-:Y:S02]  /*ff90*/  FMUL.FTZ R92, R2, R92 ;  /* 0x0000005c025c7220 */ /* 0x000fe40000410000 */
[----:B-1----:R-:W-:Y:S02]  /*ffa0*/  FFMA.FTZ R15, R36, c[0x0][0x2d0], -R14 ;  /* 0x0000b400240f7a23 */ /* 0x002fe4000001080e */
[C---:B------:R-:W-:Y:S02]  /*ffb0*/  FMUL.FTZ R93, R2.reuse, R93 ;  /* 0x0000005d025d7220 */ /* 0x040fe40000410000 */
[C---:B------:R-:W-:Y:S01]  /*ffc0*/  FMUL.FTZ R96, R2.reuse, R96 ;  /* 0x0000006002607220 */ /* 0x040fe20000410000 */
[----:B------:R1:W-:Y:S01]  /*ffd0*/  MUFU.EX2 R218, R15 ;  /* 0x0000000f00da7308 */ /* 0x0003e20000000800 */
[C---:B------:R-:W-:Y:S02]  /*ffe0*/  FMUL.FTZ R97, R2.reuse, R97 ;  /* 0x0000006102617220 */ /* 0x040fe40000410000 */
[C---:B------:R-:W-:Y:S02]  /*fff0*/  FMUL.FTZ R100, R2.reuse, R100 ;  /* 0x0000006402647220 */ /* 0x040fe40000410000 */
[C---:B----4-:R-:W-:Y:S02]  /*10000*/  FMUL.FTZ R4, R2.reuse, R112 ;  /* 0x0000007002047220 */ /* 0x050fe40000410000 */
[C---:B------:R-:W-:Y:S02]  /*10010*/  FMUL.FTZ R101, R2.reuse, R101 ;  /* 0x0000006502657220 */ /* 0x040fe40000410000 */
[C---:B------:R-:W-:Y:S02]  /*10020*/  FMUL.FTZ R104, R2.reuse, R104 ;  /* 0x0000006802687220 */ /* 0x040fe40000410000 */
[C---:B------:R-:W-:Y:S02]  /*10030*/  FMUL.FTZ R105, R2.reuse, R105 ;  /* 0x0000006902697220 */ /* 0x040fe40000410000 */
[C---:B------:R-:W-:Y:S01]  /*10040*/  FMUL.FTZ R52, R2.reuse, R52 ;  /* 0x0000003402347220 */ /* 0x040fe20000410000 */
[----:B--2---:R-:W-:Y:S01]  /*10050*/  FSEL R0, R3, RZ, P0 ;  /* 0x000000ff03007208 */ /* 0x004fe20000000000 */
[----:B------:R-:W-:Y:S01]  /*10060*/  FMUL.FTZ R53, R2, R53 ;  /* 0x0000003502357220 */ /* 0x000fe20000410000 */
[----:B-----5:R-:W-:Y:S01]  /*10070*/  F2FP.BF16.PACK_AB R19, R232, R233 ;  /* 0x000000e9e813723e */ /* 0x020fe200000010ff */
[----:B------:R-:W-:Y:S01]  /*10080*/  FMUL.FTZ R56, R2, R56 ;  /* 0x0000003802387220 */ /* 0x000fe20000410000 */
[----:B------:R-:W-:Y:S01]  /*10090*/  ISETP.GT.AND P0, PT, R212, R223, PT ;  /* 0x000000dfd400720c */ /* 0x000fe20003f04270 */
[----:B------:R-:W-:Y:S02]  /*100a0*/  FADD.FTZ R0, -R0, R110 ;  /* 0x0000006e00007221 */ /* 0x000fe40000010100 */
[----:B------:R-:W-:Y:S02]  /*100b0*/  FMUL.FTZ R57, R2, R57 ;  /* 0x0000003902397220 */ /* 0x000fe40000410000 */
[----:B------:R-:W-:Y:S02]  /*100c0*/  FMUL.FTZ R0, R0, c[0x0][0x2d0] ;  /* 0x0000b40000007a20 */ /* 0x000fe40000410000 */
[--C-:B-1----:R-:W-:Y:S02]  /*100d0*/  FFMA.FTZ R15, R37, c[0x0][0x2d0], -R14.reuse ;  /* 0x0000b400250f7a23 */ /* 0x102fe4000001080e */
[----:B------:R-:W-:Y:S01]  /*100e0*/  LDSM.16.MT88.4 R36, [R194+0x800] ;  /* 0x00080000c224783b */ /* 0x000fe20000004200 */
[C---:B------:R-:W-:Y:S01]  /*100f0*/  FMUL.FTZ R60, R2.reuse, R60 ;  /* 0x0000003c023c7220 */ /* 0x040fe20000410000 */
[----:B------:R1:W-:Y:S01]  /*10100*/  MUFU.EX2 R217, R15 ;  /* 0x0000000f00d97308 */ /* 0x0003e20000000800 */
[C---:B------:R-:W-:Y:S02]  /*10110*/  FMUL.FTZ R61, R2.reuse, R61 ;  /* 0x0000003d023d7220 */ /* 0x040fe40000410000 */
[C---:B------:R-:W-:Y:S02]  /*10120*/  FMUL.FTZ R64, R2.reuse, R64 ;  /* 0x0000004002407220 */ /* 0x040fe40000410000 */
[----:B------:R-:W-:Y:S05]  /*10130*/  FMUL.FTZ R65, R2, R65 ;  /* 0x0000004102417220 */ /* 0x000fea0000410000 */
[----:B------:R-:W2:Y:S01]  /*10140*/  MUFU.EX2 R0, R0 ;  /* 0x0000000000007308 */ /* 0x000ea20000000800 */
[--C-:B-1----:R-:W-:Y:S09]  /*10150*/  FFMA.FTZ R15, R149, c[0x0][0x2d0], -R13.reuse ;  /* 0x0000b400950f7a23 */ /* 0x102ff2000001080d */
[----:B------:R1:W-:Y:S01]  /*10160*/  MUFU.EX2 R215, R15 ;  /* 0x0000000f00d77308 */ /* 0x0003e20000000800 */
[C---:B--2---:R-:W-:Y:S02]  /*10170*/  FMUL.FTZ R6, R0.reuse, R114 ;  /* 0x0000007200067220 */ /* 0x044fe40000410000 */
[C---:B------:R-:W-:Y:S02]  /*10180*/  FMUL.FTZ R7, R0.reuse, R115 ;  /* 0x0000007300077220 */ /* 0x040fe40000410000 */
[C---:B------:R-:W-:Y:S02]  /*10190*/  FMUL.FTZ R10, R0.reuse, R118 ;  /* 0x00000076000a7220 */ /* 0x040fe40000410000 */
[C---:B------:R-:W-:Y:S02]  /*101a0*/  FMUL.FTZ R11, R0.reuse, R119 ;  /* 0x00000077000b7220 */ /* 0x040fe40000410000 */
[----:B------:R-:W-:Y:S01]  /*101b0*/  LDSM.16.MT88.4 R116, [R188+0x2800] ;  /* 0x00280000bc74783b */ /* 0x000fe20000004200 */
[C---:B------:R-:W-:Y:S05]  /*101c0*/  HMMA.16816.F32.BF16 R4, R16.reuse, R20, R4 ;  /* 0x000000141004723c */ /* 0x040fea0000041804 */
[C---:B------:R-:W-:Y:S02]  /*101d0*/  FMUL.FTZ R70, R0.reuse, R70 ;  /* 0x0000004600467220 */ /* 0x040fe40000410000 */
[----:B------:R-:W-:Y:S01]  /*101e0*/  FMUL.FTZ R71, R0, R71 ;  /* 0x0000004700477220 */ /* 0x000fe20000410000 */
[C---:B------:R-:W-:Y:S01]  /*101f0*/  HMMA.16816.F32.BF16 R8, R16.reuse, R22, R8 ;  /* 0x000000161008723c */ /* 0x040fe20000041808 */
[----:B------:R-:W2:Y:S03]  /*10200*/  LDSM.16.MT88.4 R20, [R207] ;  /* 0x00000000cf14783b */ /* 0x000ea60000004200 */
[--C-:B-1----:R-:W-:Y:S02]  /*10210*/  FFMA.FTZ R15, R150, c[0x0][0x2d0], -R13.reuse ;  /* 0x0000b400960f7a23 */ /* 0x102fe4000001080d */
[C---:B------:R-:W-:Y:S02]  /*10220*/  FMUL.FTZ R74, R0.reuse, R74 ;  /* 0x0000004a004a7220 */ /* 0x040fe40000410000 */
[C---:B------:R-:W-:Y:S01]  /*10230*/  HMMA.16816.F32.BF16 R68, R16.reuse, R24, R68 ;  /* 0x000000181044723c */ /* 0x040fe20000041844 */
[----:B------:R1:W4:Y:S03]  /*10240*/  MUFU.EX2 R216, R15 ;  /* 0x0000000f00d87308 */ /* 0x0003260000000800 */
[C---:B------:R-:W-:Y:S02]  /*10250*/  FMUL.FTZ R75, R0.reuse, R75 ;  /* 0x0000004b004b7220 */ /* 0x040fe40000410000 */
[C---:B------:R-:W-:Y:S02]  /*10260*/  FMUL.FTZ R78, R0.reuse, R78 ;  /* 0x0000004e004e7220 */ /* 0x040fe40000410000 */
[C---:B------:R-:W-:Y:S03]  /*10270*/  FMUL.FTZ R79, R0.reuse, R79 ;  /* 0x0000004f004f7220 */ /* 0x040fe60000410000 */
[C---:B------:R-:W-:Y:S01]  /*10280*/  HMMA.16816.F32.BF16 R72, R16.reuse, R26, R72 ;  /* 0x0000001a1048723c */ /* 0x040fe20000041848 */
[----:B------:R-:W5:Y:S02]  /*10290*/  LDSM.16.MT88.4 R24, [R188+0x3000] ;  /* 0x00300000bc18783b */ /* 0x000f640000004200 */
[C---:B------:R-:W-:Y:S02]  /*102a0*/  FMUL.FTZ R82, R0.reuse, R82 ;  /* 0x0000005200527220 */ /* 0x040fe40000410000 */
[C---:B------:R-:W-:Y:S02]  /*102b0*/  FMUL.FTZ R83, R0.reuse, R83 ;  /* 0x0000005300537220 */ /* 0x040fe40000410000 */
[C---:B------:R-:W-:Y:S01]  /*102c0*/  FMUL.FTZ R86, R0.reuse, R86 ;  /* 0x0000005600567220 */ /* 0x040fe20000410000 */
[C---:B------:R-:W-:Y:S04]  /*102d0*/  HMMA.16816.F32.BF16 R76, R16.reuse, R28, R76 ;  /* 0x0000001c104c723c */ /* 0x040fe8000004184c */
[C---:B------:R-:W-:Y:S02]  /*102e0*/  FMUL.FTZ R87, R0.reuse, R87 ;  /* 0x0000005700577220 */ /* 0x040fe40000410000 */
[--C-:B-1----:R-:W-:Y:S02]  /*102f0*/  FFMA.FTZ R15, R151, c[0x0][0x2d0], -R13.reuse ;  /* 0x0000b400970f7a23 */ /* 0x102fe4000001080d */
[C---:B------:R-:W-:Y:S01]  /*10300*/  HMMA.16816.F32.BF16 R80, R16.reuse, R30, R80 ;  /* 0x0000001e1050723c */ /* 0x040fe20000041850 */
[----:B------:R-:W1:Y:S01]  /*10310*/  LDSM.16.MT88.4 R28, [R192+0x3000] ;  /* 0x00300000c01c783b */ /* 0x000e620000004200 */
[----:B------:R3:W-:Y:S02]  /*10320*/  MUFU.EX2 R151, R15 ;  /* 0x0000000f00977308 */ /* 0x0007e40000000800 */
[C---:B------:R-:W-:Y:S02]  /*10330*/  FMUL.FTZ R90, R0.reuse, R90 ;  /* 0x0000005a005a7220 */ /* 0x040fe40000410000 */
[C---:B------:R-:W-:Y:S02]  /*10340*/  FMUL.FTZ R91, R0.reuse, R91 ;  /* 0x0000005b005b7220 */ /* 0x040fe40000410000 */
[C---:B--2---:R-:W-:Y:S04]  /*10350*/  HMMA.16816.F32.BF16 R84, R16.reuse, R20, R84 ;  /* 0x000000141054723c */ /* 0x044fe80000041854 */
[C---:B------:R-:W-:Y:S02]  /*10360*/  FMUL.FTZ R94, R0.reuse, R94 ;  /* 0x0000005e005e7220 */ /* 0x040fe40000410000 */
[C---:B------:R-:W-:Y:S02]  /*10370*/  FMUL.FTZ R95, R0.reuse, R95 ;  /* 0x0000005f005f7220 */ /* 0x040fe40000410000 */
[C---:B------:R-:W-:Y:S01]  /*10380*/  HMMA.16816.F32.BF16 R88, R16.reuse, R22, R88 ;  /* 0x000000161058723c */ /* 0x040fe20000041858 */
[----:B------:R-:W2:Y:S03]  /*10390*/  LDSM.16.MT88.4 R20, [R191+0x3000] ;  /* 0x00300000bf14783b */ /* 0x000ea60000004200 */
[C---:B------:R-:W-:Y:S02]  /*103a0*/  FMUL.FTZ R98, R0.reuse, R98 ;  /* 0x0000006200627220 */ /* 0x040fe40000410000 */
[C---:B------:R-:W-:Y:S02]  /*103b0*/  FMUL.FTZ R99, R0.reuse, R99 ;  /* 0x0000006300637220 */ /* 0x040fe40000410000 */
[----:B------:R-:W-:Y:S01]  /*103c0*/  FMUL.FTZ R102, R0, R102 ;  /* 0x0000006600667220 */ /* 0x000fe20000410000 */
[C---:B-----5:R-:W-:Y:S03]  /*103d0*/  HMMA.16816.F32.BF16 R92, R16.reuse, R24, R92 ;  /* 0x00000018105c723c */ /* 0x060fe6000004185c */
[--C-:B---3--:R-:W-:Y:S02]  /*103e0*/  FFMA.FTZ R15, R156, c[0x0][0x2d0], -R13.reuse ;  /* 0x0000b4009c0f7a23 */ /* 0x108fe4000001080d */
[C---:B------:R-:W-:Y:S02]  /*103f0*/  FMUL.FTZ R103, R0.reuse, R103 ;  /* 0x0000006700677220 */ /* 0x040fe40000410000 */
[----:B------:R3:W5:Y:S01]  /*10400*/  MUFU.EX2 R150, R15 ;  /* 0x0000000f00967308 */ /* 0x0007620000000800 */
[C---:B------:R-:W-:Y:S01]  /*10410*/  HMMA.16816.F32.BF16 R96, R16.reuse, R26, R96 ;  /* 0x0000001a1060723c */ /* 0x040fe20000041860 */
[----:B------:R-:W4:Y:S03]  /*10420*/  LDSM.16.MT88.4 R24, [R194+0x3000] ;  /* 0x00300000c218783b */ /* 0x000f260000004200 */
[C---:B------:R-:W-:Y:S02]  /*10430*/  FMUL.FTZ R106, R0.reuse, R106 ;  /* 0x0000006a006a7220 */ /* 0x040fe40000410000 */
[C---:B------:R-:W-:Y:S02]  /*10440*/  FMUL.FTZ R107, R0.reuse, R107 ;  /* 0x0000006b006b7220 */ /* 0x040fe40000410000 */
[C---:B-1----:R-:W-:Y:S04]  /*10450*/  HMMA.16816.F32.BF16 R100, R16.reuse, R28, R100 ;  /* 0x0000001c1064723c */ /* 0x042fe80000041864 */
[C---:B------:R-:W-:Y:S02]  /*10460*/  FMUL.FTZ R54, R0.reuse, R54 ;  /* 0x0000003600367220 */ /* 0x040fe40000410000 */
[C---:B------:R-:W-:Y:S02]  /*10470*/  FMUL.FTZ R55, R0.reuse, R55 ;  /* 0x0000003700377220 */ /* 0x040fe40000410000 */
[C---:B------:R-:W-:Y:S01]  /*10480*/  HMMA.16816.F32.BF16 R104, R16.reuse, R30, R104 ;  /* 0x0000001e1068723c */ /* 0x040fe20000041868 */
[----:B------:R-:W1:Y:S03]  /*10490*/  LDSM.16.MT88.4 R28, [R188+0x800] ;  /* 0x00080000bc1c783b */ /* 0x000e660000004200 */
[C---:B------:R-:W-:Y:S02]  /*104a0*/  FMUL.FTZ R58, R0.reuse, R58 ;  /* 0x0000003a003a7220 */ /* 0x040fe40000410000 */
[----:B------:R-:W-:Y:S02]  /*104b0*/  FMUL.FTZ R59, R0, R59 ;  /* 0x0000003b003b7220 */ /* 0x000fe40000410000 */
[C---:B--2---:R-:W-:Y:S04]  /*104c0*/  HMMA.16816.F32.BF16 R52, R16.reuse, R20, R52 ;  /* 0x000000141034723c */ /* 0x044fe80000041834 */
[--C-:B---3--:R-:W-:Y:S02]  /*104d0*/  FFMA.FTZ R15, R40, c[0x0][0x2d0], -R14.reuse ;  /* 0x0000b400280f7a23 */ /* 0x108fe4000001080e */
[C---:B------:R-:W-:Y:S02]  /*104e0*/  FMUL.FTZ R62, R0.reuse, R62 ;  /* 0x0000003e003e7220 */ /* 0x040fe40000410000 */
[C---:B------:R-:W-:Y:S01]  /*104f0*/  HMMA.16816.F32.BF16 R56, R16.reuse, R22, R56 ;  /* 0x000000161038723c */ /* 0x040fe20000041838 */
[----:B------:R2:W-:Y:S01]  /*10500*/  MUFU.EX2 R149, R15 ;  /* 0x0000000f00957308 */ /* 0x0005e20000000800 */
[----:B------:R-:W3:Y:S02]  /*10510*/  LDSM.16.MT88.4 R20, [R192+0x800] ;  /* 0x00080000c014783b */ /* 0x000ee40000004200 */
[C---:B------:R-:W-:Y:S02]  /*10520*/  FMUL.FTZ R63, R0.reuse, R63 ;  /* 0x0000003f003f7220 */ /* 0x040fe40000410000 */
[C---:B------:R-:W-:Y:S02]  /*10530*/  FMUL.FTZ R66, R0.reuse, R66 ;  /* 0x0000004200427220 */ /* 0x040fe40000410000 */
[----:B------:R-:W-:Y:S03]  /*10540*/  FMUL.FTZ R67, R0, R67 ;  /* 0x0000004300437220 */ /* 0x000fe60000410000 */
[C---:B----4-:R-:W-:Y:S08]  /*10550*/  HMMA.16816.F32.BF16 R60, R16.reuse, R24, R60 ;  /* 0x00000018103c723c */ /* 0x050ff0000004183c */
[----:B------:R-:W-:Y:S01]  /*10560*/  HMMA.16816.F32.BF16 R64, R16, R26, R64 ;  /* 0x0000001a1040723c */ /* 0x000fe20000041840 */
[----:B------:R-:W4:Y:S03]  /*10570*/  LDSM.16.MT88.4 R24, [R188+0x3800] ;  /* 0x00380000bc18783b */ /* 0x000f260000004200 */
[--C-:B--2---:R-:W-:Y:S03]  /*10580*/  FFMA.FTZ R15, R41, c[0x0][0x2d0], -R14.reuse ;  /* 0x0000b400290f7a23 */ /* 0x104fe6000001080e */
[----:B------:R-:W-:Y:S02]  /*10590*/  F2FP.BF16.PACK_AB R16, R230, R231 ;  /* 0x000000e7e610723e */ /* 0x000fe400000010ff */
[----:B------:R-:W-:Y:S01]  /*105a0*/  F2FP.BF16.PACK_AB R18, R221, R222 ;  /* 0x000000dedd12723e */ /* 0x000fe200000010ff */
[----:B------:R2:W2:Y:S01]  /*105b0*/  MUFU.EX2 R148, R15 ;  /* 0x0000000f00947308 */ /* 0x0004a20000000800 */
[----:B------:R-:W-:Y:S01]  /*105c0*/  LDSM.16.MT88.4 R40, [R194+0x4800] ;  /* 0x00480000c228783b */ /* 0x000fe20000004200 */
[----:B------:R-:W-:Y:S02]  /*105d0*/  F2FP.BF16.PACK_AB R17, R219, R220 ;  /* 0x000000dcdb11723e */ /* 0x000fe400000010ff */
[----:B------:R-:W-:Y:S07]  /*105e0*/  F2FP.BF16.PACK_AB R19, R217, R218 ;  /* 0x000000dad913723e */ /* 0x000fee00000010ff */
[C---:B-1----:R-:W-:Y:S08]  /*105f0*/  HMMA.16816.F32.BF16 R4, R16.reuse, R28, R4 ;  /* 0x0000001c1004723c */ /* 0x042ff00000041804 */
[C---:B------:R-:W-:Y:S01]  /*10600*/  HMMA.16816.F32.BF16 R8, R16.reuse, R30, R8 ;  /* 0x0000001e1008723c */ /* 0x040fe20000041808 */
[----:B------:R-:W-:Y:S03]  /*10610*/  LDSM.16.MT88.4 R28, [R191+0x3800] ;  /* 0x00380000bf1c783b */ /* 0x000fe60000004200 */
[--C-:B--2---:R-:W-:Y:S04]  /*10620*/  FFMA.FTZ R15, R44, c[0x0][0x2d0], -R14.reuse ;  /* 0x0000b4002c0f7a23 */ /* 0x104fe8000001080e */
[C---:B---3--:R-:W-:Y:S01]  /*10630*/  HMMA.16816.F32.BF16 R68, R16.reuse, R20, R68 ;  /* 0x000000141044723c */ /* 0x048fe20000041844 */
[----:B------:R1:W-:Y:S07]  /*10640*/  MUFU.EX2 R147, R15 ;  /* 0x0000000f00937308 */ /* 0x0003ee0000000800 */
[C---:B------:R-:W-:Y:S01]  /*10650*/  HMMA.16816.F32.BF16 R72, R16.reuse, R22, R72 ;  /* 0x000000161048723c */ /* 0x040fe20000041848 */
[----:B------:R-:W2:Y:S07]  /*10660*/  LDSM.16.MT88.4 R20, [R192+0x3800] ;  /* 0x00380000c014783b */ /* 0x000eae0000004200 */
[C---:B------:R-:W-:Y:S08]  /*10670*/  HMMA.16816.F32.BF16 R76, R16.reuse, R32, R76 ;  /* 0x00000020104c723c */ /* 0x040ff0000004184c */
[C---:B------:R-:W-:Y:S01]  /*10680*/  HMMA.16816.F32.BF16 R80, R16.reuse, R34, R80 ;  /* 0x000000221050723c */ /* 0x040fe20000041850 */
[----:B------:R-:W3:Y:S03]  /*10690*/  LDSM.16.MT88.4 R32, [R194+0x3800] ;  /* 0x00380000c220783b */ /* 0x000ee60000004200 */
[--C-:B-1----:R-:W-:Y:S04]  /*106a0*/  FFMA.FTZ R15, R45, c[0x0][0x2d0], -R14.reuse ;  /* 0x0000b4002d0f7a23 */ /* 0x102fe8000001080e */
[C---:B------:R-:W-:Y:S01]  /*106b0*/  HMMA.16816.F32.BF16 R84, R16.reuse, R36, R84 ;  /* 0x000000241054723c */ /* 0x040fe20000041854 */
[----:B------:R1:W1:Y:S07]  /*106c0*/  MUFU.EX2 R146, R15 ;  /* 0x0000000f00927308 */ /* 0x00026e0000000800 */
[C---:B------:R-:W-:Y:S01]  /*106d0*/  HMMA.16816.F32.BF16 R88, R16.reuse, R38, R88 ;  /* 0x000000261058723c */ /* 0x040fe20000041858 */
[----:B------:R-:W-:Y:S07]  /*106e0*/  LDSM.16.MT88.4 R36, [R194+0x4000] ;  /* 0x00400000c224783b */ /* 0x000fee0000004200 */
[C---:B----4-:R-:W-:Y:S08]  /*106f0*/  HMMA.16816.F32.BF16 R92, R16.reuse, R24, R92 ;  /* 0x00000018105c723c */ /* 0x050ff0000004185c */
[C---:B------:R-:W-:Y:S01]  /*10700*/  HMMA.16816.F32.BF16 R96, R16.reuse, R26, R96 ;  /* 0x0000001a1060723c */ /* 0x040fe20000041860 */
[----:B------:R-:W-:Y:S03]  /*10710*/  LDSM.16.MT88.4 R24, [R192+0x1000] ;  /* 0x00100000c018783b */ /* 0x000fe60000004200 */
[--C-:B-1----:R-:W-:Y:S04]  /*10720*/  FFMA.FTZ R15, R157, c[0x0][0x2d0], -R13.reuse ;  /* 0x0000b4009d0f7a23 */ /* 0x102fe8000001080d */
[C---:B--2---:R-:W-:Y:S01]  /*10730*/  HMMA.16816.F32.BF16 R100, R16.reuse, R20, R100 ;  /* 0x000000141064723c */ /* 0x044fe20000041864 */
[----:B------:R1:W-:Y:S07]  /*10740*/  MUFU.EX2 R145, R15 ;  /* 0x0000000f00917308 */ /* 0x0003ee0000000800 */
[C---:B------:R-:W-:Y:S01]  /*10750*/  HMMA.16816.F32.BF16 R104, R16.reuse, R22, R104 ;  /* 0x000000161068723c */ /* 0x040fe20000041868 */
[----:B------:R-:W2:Y:S07]  /*10760*/  LDSM.16.MT88.4 R20, [R188+0x1000] ;  /* 0x00100000bc14783b */ /* 0x000eae0000004200 */
[C---:B------:R-:W-:Y:S08]  /*10770*/  HMMA.16816.F32.BF16 R52, R16.reuse, R28, R52 ;  /* 0x0000001c1034723c */ /* 0x040ff00000041834 */
[C---:B------:R-:W-:Y:S01]  /*10780*/  HMMA.16816.F32.BF16 R56, R16.reuse, R30, R56 ;  /* 0x0000001e1038723c */ /* 0x040fe20000041838 */
[----:B------:R-:W4:Y:S03]  /*10790*/  LDSM.16.MT88.4 R28, [R191+0x1000] ;  /* 0x00100000bf1c783b */ /* 0x000f260000004200 */
[--C-:B-1----:R-:W-:Y:S04]  /*107a0*/  FFMA.FTZ R15, R158, c[0x0][0x2d0], -R13.reuse ;  /* 0x0000b4009e0f7a23 */ /* 0x102fe8000001080d */
[C---:B---3--:R-:W-:Y:S01]  /*107b0*/  HMMA.16816.F32.BF16 R60, R16.reuse, R32, R60 ;  /* 0x00000020103c723c */ /* 0x048fe2000004183c */
[----:B------:R1:W3:Y:S07]  /*107c0*/  MUFU.EX2 R144, R15 ;  /* 0x0000000f00907308 */ /* 0x0002ee0000000800 */
[----:B------:R-:W-:Y:S01]  /*107d0*/  HMMA.16816.F32.BF16 R64, R16, R34, R64 ;  /* 0x000000221040723c */ /* 0x000fe20000041840 */
[----:B------:R-:W3:Y:S06]  /*107e0*/  LDSM.16.MT88.4 R32, [R194+0x1000] ;  /* 0x00100000c220783b */ /* 0x000eec0000004200 */
[----:B------:R-:W-:Y:S02]  /*107f0*/  F2FP.BF16.PACK_AB R16, R216, R215 ;  /* 0x000000d7d810723e */ /* 0x000fe400000010ff */
[----:B-----5:R-:W-:Y:S03]  /*10800*/  F2FP.BF16.PACK_AB R18, R150, R151 ;  /* 0x000000979612723e */ /* 0x020fe600000010ff */
[----:B------:R-:W-:Y:S02]  /*10810*/  F2FP.BF16.PACK_AB R17, R148, R149 ;  /* 0x000000959411723e */ /* 0x000fe400000010ff */
[----:B------:R-:W-:Y:S01]  /*10820*/  F2FP.BF16.PACK_AB R19, R146, R147 ;  /* 0x000000939213723e */ /* 0x000fe200000010ff */
[--C-:B-1----:R-:W-:Y:S06]  /*10830*/  FFMA.FTZ R15, R159, c[0x0][0x2d0], -R13.reuse ;  /* 0x0000b4009f0f7a23 */ /* 0x102fec000001080d */
[C---:B--2---:R-:W-:Y:S01]  /*10840*/  HMMA.16816.F32.BF16 R4, R16.reuse, R20, R4 ;  /* 0x000000141004723c */ /* 0x044fe20000041804 */
[----:B------:R1:W-:Y:S07]  /*10850*/  MUFU.EX2 R143, R15 ;  /* 0x0000000f008f7308 */ /* 0x0003ee0000000800 */
[C---:B------:R-:W-:Y:S01]  /*10860*/  HMMA.16816.F32.BF16 R8, R16.reuse, R22, R8 ;  /* 0x000000161008723c */ /* 0x040fe20000041808 */
[----:B------:R-:W2:Y:S07]  /*10870*/  LDSM.16.MT88.4 R20, [R188+0x4000] ;  /* 0x00400000bc14783b */ /* 0x000eae0000004200 */
[C---:B------:R-:W-:Y:S08]  /*10880*/  HMMA.16816.F32.BF16 R68, R16.reuse, R24, R68 ;  /* 0x000000181044723c */ /* 0x040ff00000041844 */
[C---:B------:R-:W-:Y:S01]  /*10890*/  HMMA.16816.F32.BF16 R72, R16.reuse, R26, R72 ;  /* 0x0000001a1048723c */ /* 0x040fe20000041848 */
[----:B------:R-:W5:Y:S03]  /*108a0*/  LDSM.16.MT88.4 R24, [R192+0x4000] ;  /* 0x00400000c018783b */ /* 0x000f660000004200 */
[--C-:B-1----:R-:W-:Y:S04]  /*108b0*/  FFMA.FTZ R15, R160, c[0x0][0x2d0], -R13.reuse ;  /* 0x0000b400a00f7a23 */ /* 0x102fe8000001080d */
[C---:B----4-:R-:W-:Y:S01]  /*108c0*/  HMMA.16816.F32.BF16 R76, R16.reuse, R28, R76 ;  /* 0x0000001c104c723c */ /* 0x050fe2000004184c */
[----:B------:R1:W4:Y:S07]  /*108d0*/  MUFU.EX2 R142, R15 ;  /* 0x0000000f008e7308 */ /* 0x00032e0000000800 */
[C---:B------:R-:W-:Y:S01]  /*108e0*/  HMMA.16816.F32.BF16 R80, R16.reuse, R30, R80 ;  /* 0x0000001e1050723c */ /* 0x040fe20000041850 */
[----:B------:R-:W4:Y:S07]  /*108f0*/  LDSM.16.MT88.4 R28, [R191+0x4000] ;  /* 0x00400000bf1c783b */ /* 0x000f2e0000004200 */
[C---:B---3--:R-:W-:Y:S08]  /*10900*/  HMMA.16816.F32.BF16 R84, R16.reuse, R32, R84 ;  /* 0x000000201054723c */ /* 0x048ff00000041854 */
[C---:B------:R-:W-:Y:S01]  /*10910*/  HMMA.16816.F32.BF16 R88, R16.reuse, R34, R88 ;  /* 0x000000221058723c */ /* 0x040fe20000041858 */
[----:B------:R-:W3:Y:S03]  /*10920*/  LDSM.16.MT88.4 R32, [R188+0x1800] ;  /* 0x00180000bc20783b */ /* 0x000ee60000004200 */
[--C-:B-1----:R-:W-:Y:S04]  /*10930*/  FFMA.FTZ R15, R48, c[0x0][0x2d0], -R14.reuse ;  /* 0x0000b400300f7a23 */ /* 0x102fe8000001080e */
[C---:B--2---:R-:W-:Y:S01]  /*10940*/  HMMA.16816.F32.BF16 R92, R16.reuse, R20, R92 ;  /* 0x00000014105c723c */ /* 0x044fe2000004185c */
[----:B------:R1:W-:Y:S07]  /*10950*/  MUFU.EX2 R141, R15 ;  /* 0x0000000f008d7308 */ /* 0x0003ee0000000800 */
[C---:B------:R-:W-:Y:S01]  /*10960*/  HMMA.16816.F32.BF16 R96, R16.reuse, R22, R96 ;  /* 0x000000161060723c */ /* 0x040fe20000041860 */
[----:B------:R-:W2:Y:S07]  /*10970*/  LDSM.16.MT88.4 R20, [R192+0x1800] ;  /* 0x00180000c014783b */ /* 0x000eae0000004200 */
[C---:B-----5:R-:W-:Y:S08]  /*10980*/  HMMA.16816.F32.BF16 R100, R16.reuse, R24, R100 ;  /* 0x000000181064723c */ /* 0x060ff00000041864 */
[C---:B------:R-:W-:Y:S01]  /*10990*/  HMMA.16816.F32.BF16 R104, R16.reuse, R26, R104 ;  /* 0x0000001a1068723c */ /* 0x040fe20000041868 */
[----:B------:R-:W5:Y:S03]  /*109a0*/  LDSM.16.MT88.4 R24, [R191+0x1800] ;  /* 0x00180000bf18783b */ /* 0x000f660000004200 */
[--C-:B-1----:R-:W-:Y:S04]  /*109b0*/  FFMA.FTZ R15, R49, c[0x0][0x2d0], -R14.reuse ;  /* 0x0000b400310f7a23 */ /* 0x102fe8000001080e */
[C---:B----4-:R-:W-:Y:S01]  /*109c0*/  HMMA.16816.F32.BF16 R52, R16.reuse, R28, R52 ;  /* 0x0000001c1034723c */ /* 0x050fe20000041834 */
[----:B------:R1:W4:Y:S07]  /*109d0*/  MUFU.EX2 R140, R15 ;  /* 0x0000000f008c7308 */ /* 0x00032e0000000800 */
[C---:B------:R-:W-:Y:S01]  /*109e0*/  HMMA.16816.F32.BF16 R56, R16.reuse, R30, R56 ;  /* 0x0000001e1038723c */ /* 0x040fe20000041838 */
[----:B------:R-:W2:Y:S07]  /*109f0*/  LDSM.16.MT88.4 R28, [R194+0x1800] ;  /* 0x00180000c21c783b */ /* 0x000eae0000004200 */
[C---:B------:R-:W-:Y:S08]  /*10a00*/  HMMA.16816.F32.BF16 R60, R16.reuse, R36, R60 ;  /* 0x00000024103c723c */ /* 0x040ff0000004183c */
[----:B------:R-:W-:Y:S01]  /*10a10*/  HMMA.16816.F32.BF16 R64, R16, R38, R64 ;  /* 0x000000261040723c */ /* 0x000fe20000041840 */
[----:B------:R-:W-:Y:S03]  /*10a20*/  LDSM.16.MT88.4 R36, [R191+0x4800] ;  /* 0x00480000bf24783b */ /* 0x000fe60000004200 */
[--C-:B-1----:R-:W-:Y:S03]  /*10a30*/  FFMA.FTZ R15, R111, c[0x0][0x2d0], -R14.reuse ;  /* 0x0000b4006f0f7a23 */ /* 0x102fe6000001080e */
[----:B------:R-:W-:Y:S01]  /*10a40*/  F2FP.BF16.PACK_AB R16, R144, R145 ;  /* 0x000000919010723e */ /* 0x000fe200000010ff */
[----:B------:R1:W-:Y:S01]  /*10a50*/  MUFU.EX2 R139, R15 ;  /* 0x0000000f008b7308 */ /* 0x0003e20000000800 */
[----:B------:R-:W-:Y:S03]  /*10a60*/  F2FP.BF16.PACK_AB R18, R142, R143 ;  /* 0x0000008f8e12723e */ /* 0x000fe600000010ff */
[----:B----4-:R-:W-:Y:S01]  /*10a70*/  F2FP.BF16.PACK_AB R17, R140, R141 ;  /* 0x0000008d8c11723e */ /* 0x010fe200000010ff */
[--C-:B-1----:R-:W-:Y:S05]  /*10a80*/  FFMA.FTZ R15, R128, c[0x0][0x2d0], -R14.reuse ;  /* 0x0000b400800f7a23 */ /* 0x102fea000001080e */
[----:B------:R1:W4:Y:S02]  /*10a90*/  MUFU.EX2 R138, R15 ;  /* 0x0000000f008a7308 */ /* 0x0003240000000800 */
[--C-:B-1----:R-:W-:Y:S01]  /*10aa0*/  FFMA.FTZ R15, R161, c[0x0][0x2d0], -R13.reuse ;  /* 0x0000b400a10f7a23 */ /* 0x102fe2000001080d */
[----:B----4-:R-:W-:Y:S07]  /*10ab0*/  F2FP.BF16.PACK_AB R19, R138, R139 ;  /* 0x0000008b8a13723e */ /* 0x010fee00000010ff */
[----:B------:R1:W-:Y:S01]  /*10ac0*/  MUFU.EX2 R137, R15 ;  /* 0x0000000f00897308 */ /* 0x0003e20000000800 */
[C---:B---3--:R-:W-:Y:S08]  /*10ad0*/  HMMA.16816.F32.BF16 R4, R16.reuse, R32, R4 ;  /* 0x000000201004723c */ /* 0x048ff00000041804 */
[C---:B------:R-:W-:Y:S01]  /*10ae0*/  HMMA.16816.F32.BF16 R8, R16.reuse, R34, R8 ;  /* 0x000000221008723c */ /* 0x040fe20000041808 */
[----:B------:R-:W3:Y:S07]  /*10af0*/  LDSM.16.MT88.4 R32, [R188+0x4800] ;  /* 0x00480000bc20783b */ /* 0x000eee0000004200 */
[C---:B--2---:R-:W-:Y:S04]  /*10b00*/  HMMA.16816.F32.BF16 R68, R16.reuse, R20, R68 ;  /* 0x000000141044723c */ /* 0x044fe80000041844 */
[--C-:B-1----:R-:W-:Y:S04]  /*10b10*/  FFMA.FTZ R15, R162, c[0x0][0x2d0], -R13.reuse ;  /* 0x0000b400a20f7a23 */ /* 0x102fe8000001080d */
[C---:B------:R-:W-:Y:S01]  /*10b20*/  HMMA.16816.F32.BF16 R72, R16.reuse, R22, R72 ;  /* 0x000000161048723c */ /* 0x040fe20000041848 */
[----:B------:R1:W2:Y:S01]  /*10b30*/  MUFU.EX2 R132, R15 ;  /* 0x0000000f00847308 */ /* 0x0002a20000000800 */
        /* <DEDUP_REMOVED lines=8> */
[----:B------:R-:W2:Y:S06]  /*10bc0*/  LDSM.16.MT88.4 R28, [R192+0x2000] ;  /* 0x00200000c01c783b */ /* 0x000eac0000004200 */
[C---:B---3--:R-:W-:Y:S08]  /*10bd0*/  HMMA.16816.F32.BF16 R92, R16.reuse, R32, R92 ;  /* 0x00000020105c723c */ /* 0x048ff0000004185c */
[C---:B------:R-:W-:Y:S01]  /*10be0*/  HMMA.16816.F32.BF16 R96, R16.reuse, R34, R96 ;  /* 0x000000221060723c */ /* 0x040fe20000041860 */
[----:B------:R-:W-:Y:S07]  /*10bf0*/  LDSM.16.MT88.4 R32, [R194+0x2000] ;  /* 0x00200000c220783b */ /* 0x000fee0000004200 */
[C---:B----4-:R-:W-:Y:S04]  /*10c00*/  HMMA.16816.F32.BF16 R100, R16.reuse, R20, R100 ;  /* 0x000000141064723c */ /* 0x050fe80000041864 */
[--C-:B-1----:R-:W-:Y:S04]  /*10c10*/  FFMA.FTZ R15, R184, c[0x0][0x2d0], -R13.reuse ;  /* 0x0000b400b80f7a23 */ /* 0x102fe8000001080d */
[C---:B------:R-:W-:Y:S01]  /*10c20*/  HMMA.16816.F32.BF16 R104, R16.reuse, R22, R104 ;  /* 0x000000161068723c */ /* 0x040fe20000041868 */
[----:B------:R1:W3:Y:S01]  /*10c30*/  MUFU.EX2 R130, R15 ;  /* 0x0000000f00827308 */ /* 0x0002e20000000800 */
[----:B------:R-:W4:Y:S06]  /*10c40*/  LDSM.16.MT88.4 R20, [R191+0x2000] ;  /* 0x00200000bf14783b */ /* 0x000f2c0000004200 */
[C---:B------:R-:W-:Y:S08]  /*10c50*/  HMMA.16816.F32.BF16 R52, R16.reuse, R36, R52 ;  /* 0x000000241034723c */ /* 0x040ff00000041834 */
[C---:B------:R-:W-:Y:S01]  /*10c60*/  HMMA.16816.F32.BF16 R56, R16.reuse, R38, R56 ;  /* 0x000000261038723c */ /* 0x040fe20000041838 */
[----:B------:R-:W-:Y:S07]  /*10c70*/  LDSM.16.MT88.4 R36, [R191+0x5000] ;  /* 0x00500000bf24783b */ /* 0x000fee0000004200 */
[C---:B------:R-:W-:Y:S04]  /*10c80*/  HMMA.16816.F32.BF16 R60, R16.reuse, R40, R60 ;  /* 0x00000028103c723c */ /* 0x040fe8000004183c */
[--C-:B-1----:R-:W-:Y:S04]  /*10c90*/  FFMA.FTZ R15, R129, c[0x0][0x2d0], -R14.reuse ;  /* 0x0000b400810f7a23 */ /* 0x102fe8000001080e */
[----:B------:R-:W-:Y:S01]  /*10ca0*/  HMMA.16816.F32.BF16 R64, R16, R42, R64 ;  /* 0x0000002a1040723c */ /* 0x000fe20000041840 */
[----:B------:R1:W-:Y:S01]  /*10cb0*/  MUFU.EX2 R129, R15 ;  /* 0x0000000f00817308 */ /* 0x0003e20000000800 */
[----:B------:R-:W-:Y:S05]  /*10cc0*/  LDSM.16.MT88.4 R40, [R191+0x2800] ;  /* 0x00280000bf28783b */ /* 0x000fea0000004200 */
[----:B--2---:R-:W-:Y:S02]  /*10cd0*/  F2FP.BF16.PACK_AB R16, R132, R137 ;  /* 0x000000898410723e */ /* 0x004fe400000010ff */
[----:B---3--:R-:W-:Y:S03]  /*10ce0*/  F2FP.BF16.PACK_AB R18, R130, R131 ;  /* 0x000000838212723e */ /* 0x008fe600000010ff */
[--C-:B-1----:R-:W-:Y:S04]  /*10cf0*/  FFMA.FTZ R15, R133, c[0x0][0x2d0], -R14.reuse ;  /* 0x0000b400850f7a23 */ /* 0x102fe8000001080e */
[----:B------:R1:W2:Y:S02]  /*10d00*/  MUFU.EX2 R128, R15 ;  /* 0x0000000f00807308 */ /* 0x0002a40000000800 */
[--C-:B-1----:R-:W-:Y:S01]  /*10d10*/  FFMA.FTZ R15, R134, c[0x0][0x2d0], -R14.reuse ;  /* 0x0000b400860f7a23 */ /* 0x102fe2000001080e */
[----:B--2---:R-:W-:Y:S07]  /*10d20*/  F2FP.BF16.PACK_AB R17, R128, R129 ;  /* 0x000000818011723e */ /* 0x004fee00000010ff */
[----:B------:R1:W-:Y:S02]  /*10d30*/  MUFU.EX2 R111, R15 ;  /* 0x0000000f006f7308 */ /* 0x0003e40000000800 */
[--C-:B-1----:R-:W-:Y:S08]  /*10d40*/  FFMA.FTZ R15, R135, c[0x0][0x2d0], -R14.reuse ;  /* 0x0000b400870f7a23 */ /* 0x102ff0000001080e */
[----:B------:R1:W2:Y:S02]  /*10d50*/  MUFU.EX2 R110, R15 ;  /* 0x0000000f006e7308 */ /* 0x0002a40000000800 */
[--C-:B-1----:R-:W-:Y:S01]  /*10d60*/  FFMA.FTZ R15, R185, c[0x0][0x2d0], -R13.reuse ;  /* 0x0000b400b90f7a23 */ /* 0x102fe2000001080d */
[----:B--2---:R-:W-:Y:S07]  /*10d70*/  F2FP.BF16.PACK_AB R19, R110, R111 ;  /* 0x0000006f6e13723e */ /* 0x004fee00000010ff */
[----:B------:R1:W-:Y:S01]  /*10d80*/  MUFU.EX2 R109, R15 ;  /* 0x0000000f006d7308 */ /* 0x0003e20000000800 */
[C---:B-----5:R-:W-:Y:S08]  /*10d90*/  HMMA.16816.F32.BF16 R4, R16.reuse, R24, R4 ;  /* 0x000000181004723c */ /* 0x060ff00000041804 */
[C---:B------:R-:W-:Y:S01]  /*10da0*/  HMMA.16816.F32.BF16 R8, R16.reuse, R26, R8 ;  /* 0x0000001a1008723c */ /* 0x040fe20000041808 */
[----:B------:R-:W2:Y:S07]  /*10db0*/  LDSM.16.MT88.4 R24, [R188+0x5000] ;  /* 0x00500000bc18783b */ /* 0x000eae0000004200 */
[C---:B------:R-:W-:Y:S04]  /*10dc0*/  HMMA.16816.F32.BF16 R68, R16.reuse, R28, R68 ;  /* 0x0000001c1044723c */ /* 0x040fe80000041844 */
[--C-:B-1----:R-:W-:Y:S04]  /*10dd0*/  FFMA.FTZ R15, R186, c[0x0][0x2d0], -R13.reuse ;  /* 0x0000b400ba0f7a23 */ /* 0x102fe8000001080d */
[C---:B------:R-:W-:Y:S01]  /*10de0*/  HMMA.16816.F32.BF16 R72, R16.reuse, R30, R72 ;  /* 0x0000001e1048723c */ /* 0x040fe20000041848 */
[----:B------:R1:W3:Y:S01]  /*10df0*/  MUFU.EX2 R51, R15 ;  /* 0x0000000f00337308 */ /* 0x0002e20000000800 */
[----:B------:R-:W5:Y:S06]  /*10e00*/  LDSM.16.MT88.4 R28, [R192+0x5000] ;  /* 0x00500000c01c783b */ /* 0x000f6c0000004200 */
[C---:B----4-:R-:W-:Y:S08]  /*10e10*/  HMMA.16816.F32.BF16 R76, R16.reuse, R20, R76 ;  /* 0x00000014104c723c */ /* 0x050ff0000004184c */
[C---:B------:R-:W-:Y:S01]  /*10e20*/  HMMA.16816.F32.BF16 R80, R16.reuse, R22, R80 ;  /* 0x000000161050723c */ /* 0x040fe20000041850 */
[----:B------:R-:W4:Y:S07]  /*10e30*/  LDSM.16.MT88.4 R20, [R194+0x5000] ;  /* 0x00500000c214783b */ /* 0x000f2e0000004200 */
[C---:B------:R-:W-:Y:S04]  /*10e40*/  HMMA.16816.F32.BF16 R84, R16.reuse, R32, R84 ;  /* 0x000000201054723c */ /* 0x040fe80000041854 */
[--C-:B-1----:R-:W-:Y:S02]  /*10e50*/  FFMA.FTZ R15, R187, c[0x0][0x2d0], -R13.reuse ;  /* 0x0000b400bb0f7a23 */ /* 0x102fe4000001080d */
[----:B------:R-:W-:Y:S02]  /*10e60*/  FFMA.FTZ R13, R214, c[0x0][0x2d0], -R13 ;  /* 0x0000b400d60d7a23 */ /* 0x000fe4000001080d */
[C---:B------:R-:W-:Y:S01]  /*10e70*/  HMMA.16816.F32.BF16 R88, R16.reuse, R34, R88 ;  /* 0x000000221058723c */ /* 0x040fe20000041858 */
[----:B------:R-:W1:Y:S01]  /*10e80*/  LDSM.16.MT88.4 R32, [R192+0x2800] ;  /* 0x00280000c020783b */ /* 0x000e620000004200 */
[----:B------:R3:W-:Y:S06]  /*10e90*/  MUFU.EX2 R48, R13 ;  /* 0x0000000d00307308 */ /* 0x0007ec0000000800 */
[C---:B--2---:R-:W-:Y:S04]  /*10ea0*/  HMMA.16816.F32.BF16 R92, R16.reuse, R24, R92 ;  /* 0x00000018105c723c */ /* 0x044fe8000004185c */
[----:B------:R-:W-:Y:S04]  /*10eb0*/  MUFU.EX2 R49, R15 ;  /* 0x0000000f00317308 */ /* 0x000fe80000000800 */
[C---:B------:R-:W-:Y:S01]  /*10ec0*/  HMMA.16816.F32.BF16 R96, R16.reuse, R26, R96 ;  /* 0x0000001a1060723c */ /* 0x040fe20000041860 */
[----:B------:R-:W2:Y:S07]  /*10ed0*/  LDSM.16.MT88.4 R24, [R194+0x2800] ;  /* 0x00280000c218783b */ /* 0x000eae0000004200 */
[C---:B-----5:R-:W-:Y:S04]  /*10ee0*/  HMMA.16816.F32.BF16 R100, R16.reuse, R28, R100 ;  /* 0x0000001c1064723c */ /* 0x060fe80000041864 */
[--C-:B---3--:R-:W-:Y:S04]  /*10ef0*/  FFMA.FTZ R13, R46, c[0x0][0x2d0], -R14.reuse ;  /* 0x0000b4002e0d7a23 */ /* 0x108fe8000001080e */
[C---:B------:R-:W-:Y:S01]  /*10f00*/  HMMA.16816.F32.BF16 R104, R16.reuse, R30, R104 ;  /* 0x0000001e1068723c */ /* 0x040fe20000041868 */
[----:B------:R3:W-:Y:S07]  /*10f10*/  MUFU.EX2 R47, R13 ;  /* 0x0000000d002f7308 */ /* 0x0007ee0000000800 */
[C---:B------:R-:W-:Y:S08]  /*10f20*/  HMMA.16816.F32.BF16 R52, R16.reuse, R36, R52 ;  /* 0x000000241034723c */ /* 0x040ff00000041834 */
[C---:B------:R-:W-:Y:S08]  /*10f30*/  HMMA.16816.F32.BF16 R56, R16.reuse, R38, R56 ;  /* 0x000000261038723c */ /* 0x040ff00000041838 */
[C---:B----4-:R-:W-:Y:S04]  /*10f40*/  HMMA.16816.F32.BF16 R60, R16.reuse, R20, R60 ;  /* 0x00000014103c723c */ /* 0x050fe8000004183c */
[--C-:B---3--:R-:W-:Y:S04]  /*10f50*/  FFMA.FTZ R13, R136, c[0x0][0x2d0], -R14.reuse ;  /* 0x0000b400880d7a23 */ /* 0x108fe8000001080e */
[----:B------:R-:W-:Y:S01]  /*10f60*/  HMMA.16816.F32.BF16 R64, R16, R22, R64 ;  /* 0x000000161040723c */ /* 0x000fe20000041840 */
[----:B------:R3:W4:Y:S01]  /*10f70*/  MUFU.EX2 R46, R13 ;  /* 0x0000000d002e7308 */ /* 0x0007220000000800 */
[----:B------:R-:W5:Y:S02]  /*10f80*/  LDSM.16.MT88.4 R16, [R188+0x5800] ;  /* 0x00580000bc10783b */ /* 0x000f640000004200 */
[--C-:B---3--:R-:W-:Y:S02]  /*10f90*/  FFMA.FTZ R13, R50, c[0x0][0x2d0], -R14.reuse ;  /* 0x0000b400320d7a23 */ /* 0x108fe4000001080e */
[----:B------:R-:W-:Y:S01]  /*10fa0*/  FFMA.FTZ R14, R12, c[0x0][0x2d0], -R14 ;  /* 0x0000b4000c0e7a23 */ /* 0x000fe2000001080e */
[----:B------:R-:W-:Y:S04]  /*10fb0*/  F2FP.BF16.PACK_AB R12, R51, R109 ;  /* 0x0000006d330c723e */ /* 0x000fe800000010ff */
[----:B------:R4:W-:Y:S10]  /*10fc0*/  MUFU.EX2 R45, R13 ;  /* 0x0000000d002d7308 */ /* 0x0009f40000000800 */
[----:B------:R3:W1:Y:S01]  /*10fd0*/  MUFU.EX2 R44, R14 ;  /* 0x0000000e002c7308 */ /* 0x0006620000000800 */
[----:B----4-:R-:W-:Y:S02]  /*10fe0*/  F2FP.BF16.PACK_AB R13, R46, R47 ;  /* 0x0000002f2e0d723e */ /* 0x010fe400000010ff */
[----:B---3--:R-:W-:Y:S02]  /*10ff0*/  F2FP.BF16.PACK_AB R14, R48, R49 ;  /* 0x00000031300e723e */ /* 0x008fe400000010ff */
[----:B-1----:R-:W-:Y:S07]  /*11000*/  F2FP.BF16.PACK_AB R15, R44, R45 ;  /* 0x0000002d2c0f723e */ /* 0x002fee00000010ff */
[C---:B------:R-:W-:Y:S01]  /*11010*/  HMMA.16816.F32.BF16 R112, R12.reuse, R116, R4 ;  /* 0x000000740c70723c */ /* 0x040fe20000041804 */
[----:B------:R-:W1:Y:S07]  /*11020*/  LDSM.16.MT88.4 R4, [R192+0x5800] ;  /* 0x00580000c004783b */ /* 0x000e6e0000004200 */
[C---:B------:R-:W-:Y:S07]  /*11030*/  HMMA.16816.F32.BF16 R116, R12.reuse, R118, R8 ;  /* 0x000000760c74723c */ /* 0x040fee0000041808 */
[----:B------:R-:W-:Y:S01]  /*11040*/  FFMA.FTZ R8, R2, R241, R236 ;  /* 0x000000f102087223 */ /* 0x000fe200000100ec */
[C---:B------:R-:W-:Y:S04]  /*11050*/  HMMA.16816.F32.BF16 R68, R12.reuse, R32, R68 ;  /* 0x000000200c44723c */ /* 0x040fe80000041844 */
[----:B------:R-:W-:Y:S02]  /*11060*/  FFMA.FTZ R2, R0, R240, R235 ;  /* 0x000000f000027223 */ /* 0x000fe400000100eb */
[----:B------:R-:W-:Y:S02]  /*11070*/  FADD.FTZ R0, R239, R8 ;  /* 0x00000008ef007221 */ /* 0x000fe40000010000 */
[C---:B------:R-:W-:Y:S01]  /*11080*/  HMMA.16816.F32.BF16 R72, R12.reuse, R34, R72 ;  /* 0x000000220c48723c */ /* 0x040fe20000041848 */
[----:B------:R-:W3:Y:S03]  /*11090*/  LDSM.16.MT88.4 R8, [R191+0x5800] ;  /* 0x00580000bf08783b */ /* 0x000ee60000004200 */
        /* <DEDUP_REMOVED lines=10> */
[C---:B--2---:R-:W-:Y:S04]  /*11140*/  HMMA.16816.F32.BF16 R84, R12.reuse, R24, R84 ;  /* 0x000000180c54723c */ /* 0x044fe80000041854 */
[----:B------:R-:W-:Y:S02]  /*11150*/  FADD.FTZ R2, R219, R2 ;  /* 0x00000002db027221 */ /* 0x000fe40000010000 */
[----:B------:R-:W-:Y:S02]  /*11160*/  FADD.FTZ R0, R222, R0 ;  /* 0x00000000de007221 */ /* 0x000fe40000010000 */
[----:B------:R-:W-:Y:S01]  /*11170*/  FADD.FTZ R2, R218, R2 ;  /* 0x00000002da027221 */ /* 0x000fe20000010000 */
[C---:B------:R-:W-:Y:S03]  /*11180*/  HMMA.16816.F32.BF16 R88, R12.reuse, R26, R88 ;  /* 0x0000001a0c58723c */ /* 0x040fe60000041858 */
[----:B------:R-:W-:Y:S02]  /*11190*/  FADD.FTZ R0, R221, R0 ;  /* 0x00000000dd007221 */ /* 0x000fe40000010000 */
[----:B------:R-:W-:Y:S02]  /*111a0*/  FADD.FTZ R2, R217, R2 ;  /* 0x00000002d9027221 */ /* 0x000fe40000010000 */
[----:B------:R-:W-:Y:S01]  /*111b0*/  FADD.FTZ R0, R215, R0 ;  /* 0x00000000d7007221 */ /* 0x000fe20000010000 */
[C---:B-----5:R-:W-:Y:S04]  /*111c0*/  HMMA.16816.F32.BF16 R92, R12.reuse, R16, R92 ;  /* 0x000000100c5c723c */ /* 0x060fe8000004185c */
[----:B------:R-:W-:Y:S02]  /*111d0*/  FADD.FTZ R2, R149, R2 ;  /* 0x0000000295027221 */ /* 0x000fe40000010000 */
[----:B------:R-:W-:Y:S02]  /*111e0*/  FADD.FTZ R0, R216, R0 ;  /* 0x00000000d8007221 */ /* 0x000fe40000010000 */
[----:B------:R-:W-:Y:S01]  /*111f0*/  FADD.FTZ R2, R148, R2 ;  /* 0x0000000294027221 */ /* 0x000fe20000010000 */
[C---:B------:R-:W-:Y:S01]  /*11200*/  HMMA.16816.F32.BF16 R96, R12.reuse, R18, R96 ;  /* 0x000000120c60723c */ /* 0x040fe20000041860 */
[----:B------:R-:W2:Y:S02]  /*11210*/  LDSM.16.MT88.4 R16, [R194+0x5800] ;  /* 0x00580000c210783b */ /* 0x000ea40000004200 */
[----:B------:R-:W-:Y:S02]  /*11220*/  FADD.FTZ R0, R151, R0 ;  /* 0x0000000097007221 */ /* 0x000fe40000010000 */
[----:B------:R-:W-:Y:S02]  /*11230*/  FADD.FTZ R2, R147, R2 ;  /* 0x0000000293027221 */ /* 0x000fe40000010000 */
[----:B------:R-:W-:Y:S01]  /*11240*/  FADD.FTZ R0, R150, R0 ;  /* 0x0000000096007221 */ /* 0x000fe20000010000 */
[C---:B-1----:R-:W-:Y:S04]  /*11250*/  HMMA.16816.F32.BF16 R100, R12.reuse, R4, R100 ;  /* 0x000000040c64723c */ /* 0x042fe80000041864 */
[----:B------:R-:W-:Y:S02]  /*11260*/  FADD.FTZ R2, R146, R2 ;  /* 0x0000000292027221 */ /* 0x000fe40000010000 */
[----:B------:R-:W-:Y:S02]  /*11270*/  FADD.FTZ R0, R145, R0 ;  /* 0x0000000091007221 */ /* 0x000fe40000010000 */
[----:B------:R-:W-:Y:S01]  /*11280*/  FADD.FTZ R2, R141, R2 ;  /* 0x000000028d027221 */ /* 0x000fe20000010000 */
[C---:B------:R-:W-:Y:S03]  /*11290*/  HMMA.16816.F32.BF16 R104, R12.reuse, R6, R104 ;  /* 0x000000060c68723c */ /* 0x040fe60000041868 */
[----:B------:R-:W-:Y:S02]  /*112a0*/  FADD.FTZ R0, R144, R0 ;  /* 0x0000000090007221 */ /* 0x000fe40000010000 */
[----:B------:R-:W-:Y:S02]  /*112b0*/  FADD.FTZ R2, R140, R2 ;  /* 0x000000028c027221 */ /* 0x000fe40000010000 */
[----:B------:R-:W-:Y:S01]  /*112c0*/  FADD.FTZ R0, R143, R0 ;  /* 0x000000008f007221 */ /* 0x000fe20000010000 */
[C---:B---3--:R-:W-:Y:S04]  /*112d0*/  HMMA.16816.F32.BF16 R52, R12.reuse, R8, R52 ;  /* 0x000000080c34723c */ /* 0x048fe80000041834 */
        /* <DEDUP_REMOVED lines=11> */
[----:B------:R-:W-:Y:S03]  /*11390*/  HMMA.16816.F32.BF16 R64, R12, R18, R64 ;  /* 0x000000120c40723c */ /* 0x000fe60000041840 */
[----:B------:R-:W-:Y:S02]  /*113a0*/  FADD.FTZ R0, R130, R0 ;  /* 0x0000000082007221 */ /* 0x000fe40000010000 */
[----:B------:R-:W-:Y:S02]  /*113b0*/  FADD.FTZ R4, R110, R2 ;  /* 0x000000026e047221 */ /* 0x000fe40000010000 */
[----:B------:R-:W-:Y:S02]  /*113c0*/  FADD.FTZ R2, R109, R0 ;  /* 0x000000006d027221 */ /* 0x000fe40000010000 */
[----:B------:R-:W-:Y:S03]  /*113d0*/  FADD.FTZ R0, R47, R4 ;  /* 0x000000042f007221 */ /* 0x000fe60000010000 */
[----:B------:R-:W-:Y:S02]  /*113e0*/  FADD.FTZ R2, R51, R2 ;  /* 0x0000000233027221 */ /* 0x000fe40000010000 */
[----:B------:R-:W-:Y:S02]  /*113f0*/  FADD.FTZ R0, R46, R0 ;  /* 0x000000002e007221 */ /* 0x000fe40000010000 */
[----:B------:R-:W-:Y:S02]  /*11400*/  FADD.FTZ R4, R49, R2 ;  /* 0x0000000231047221 */ /* 0x000fe40000010000 */
[----:B------:R-:W-:Y:S01]  /*11410*/  FADD.FTZ R2, R45, R0 ;  /* 0x000000002d027221 */ /* 0x000fe20000010000 */
[----:B------:R-:W-:Y:S01]  /*11420*/  IADD3 R0, R212, -0x1, RZ ;  /* 0xffffffffd4007810 */ /* 0x000fe20007ffe0ff */
[----:B------:R-:W-:Y:S02]  /*11430*/  FADD.FTZ R4, R48, R4 ;  /* 0x0000000430047221 */ /* 0x000fe40000010000 */
[----:B------:R-:W-:Y:S02]  /*11440*/  FADD.FTZ R2, R44, R2 ;  /* 0x000000022c027221 */ /* 0x000fe40000010000 */
[----:B------:R-:W-:Y:S01]  /*11450*/  IMAD.MOV.U32 R212, RZ, RZ, R0 ;  /* 0x000000ffffd47224 */ /* 0x000fe200078e0000 */
[----:B------:R1:W-:Y:S01]  /*11460*/  STL [R1], R4 ;  /* 0x0000000401007387 */ /* 0x0003e20000100800 */
[----:B------:R-:W-:Y:S02]  /*11470*/  IMAD.MOV.U32 R109, RZ, RZ, R108 ;  /* 0x000000ffff6d7224 */ /* 0x000fe400078e006c */
[--C-:B------:R-:W-:Y:S01]  /*11480*/  IMAD.MOV.U32 R110, RZ, RZ, R3.reuse ;  /* 0x000000ffff6e7224 */ /* 0x100fe200078e0003 */
[----:B------:R2:W-:Y:S01]  /*11490*/  STL [R1+0x4], R2 ;  /* 0x0000040201007387 */ /* 0x0005e20000100800 */
[----:B-1----:R-:W-:Y:S01]  /*114a0*/  IMAD.MOV.U32 R4, RZ, RZ, R3 ;  /* 0x000000ffff047224 */ /* 0x002fe200078e0003 */
[----:B------:R-:W-:-:S05]  /*114b0*/  @P0 BRA `(.L_x_586) ;  /* 0xffffc1d000000947 */ /* 0x000fca000383ffff */
.L_x_577:
[----:B------:R-:W-:Y:S02]  /*114c0*/  MOV R8, 0x1f ;  /* 0x0000001f00087802 */ /* 0x000fe40000000f00 */
[----:B------:R-:W-:Y:S01]  /*114d0*/  MOV R7, 0xffffffff ;  /* 0xffffffff00077802 */ /* 0x000fe20000000f00 */
[----:B------:R-:W-:Y:S05]  /*114e0*/  BRA.DIV ~URZ, `(.L_x_587) ;  /* 0x000046627f007947 */ /* 0x000fea000b800000 */
[----:B-12---:R-:W2:Y:S04]  /*114f0*/  LDL R2, [R1] ;  /* 0x0000000001027983 */ /* 0x006ea80000100800 */
[----:B--2---:R1:W2:Y:S02]  /*11500*/  SHFL.BFLY PT, R0, R2, 0x2, 0x1f ;  /* 0x0c401f0002007f89 */ /* 0x0042a400000e0000 */
.L_x_654:
[----:B-1----:R-:W3:Y:S02]  /*11510*/  LDL.LU R2, [R1] ;  /* 0x0000000001027983 */ /* 0x002ee40000300800 */
        /* <DEDUP_REMOVED lines=8> */
.L_x_655:
[----:B------:R-:W-:Y:S01]  /*115a0*/  FSETP.NE.FTZ.AND P1, PT, R0, RZ, PT ;  /* 0x000000ff0000720b */ /* 0x000fe20003f35000 */
[----:B--2---:R-:W-:Y:S01]  /*115b0*/  FADD.FTZ R3, R3, R5 ;  /* 0x0000000503037221 */ /* 0x004fe20000010000 */
[----:B------:R-:W-:Y:S02]  /*115c0*/  MOV R2, RZ ;  /* 0x000000ff00027202 */ /* 0x000fe40000000f00 */
[----:B------:R-:W-:Y:S02]  /*115d0*/  MOV R21, 0xff800000 ;  /* 0xff80000000157802 */ /* 0x000fe40000000f00 */
[----:B------:R-:W-:Y:S02]  /*115e0*/  FSETP.NE.FTZ.AND P0, PT, R3, RZ, PT ;  /* 0x000000ff0300720b */ /* 0x000fe40003f15000 */
[----:B------:R-:W-:-:S05]  /*115f0*/  MOV R20, 0xff800000 ;  /* 0xff80000000147802 */ /* 0x000fca0000000f00 */
[----:B------:R-:W2:Y:S01]  /*11600*/  @P1 MUFU.LG2 R6, R0 ;  /* 0x0000000000061308 */ /* 0x000ea20000000c00 */
[----:B-1----:R-:W-:-:S05]  /*11610*/  @P1 MOV R5, 0x3f317218 ;  /* 0x3f31721800051802 */ /* 0x002fca0000000f00 */
[----:B------:R-:W-:Y:S02]  /*11620*/  @P1 FMUL.FTZ R5, R5, c[0x0][0x2d0] ;  /* 0x0000b40005051a20 */ /* 0x000fe40000410000 */
[----:B------:R1:W3:Y:S01]  /*11630*/  @P1 MUFU.RCP R2, R0 ;  /* 0x0000000000021308 */ /* 0x0002e20000001000 */
[----:B--2---:R-:W-:-:S04]  /*11640*/  @P1 FMUL.FTZ R6, R6, 0.69314718246459960938 ;  /* 0x3f31721806061820 */ /* 0x004fc80000410000 */
[----:B------:R-:W-:Y:S01]  /*11650*/  @P1 FFMA.FTZ R21, R5, R108, R6 ;  /* 0x0000006c05151223 */ /* 0x000fe20000010006 */
[----:B------:R-:W-:Y:S02]  /*11660*/  MOV R5, 0x1 ;  /* 0x0000000100057802 */ /* 0x000fe40000000f00 */
[----:B-1----:R-:W-:Y:S01]  /*11670*/  MOV R0, RZ ;  /* 0x000000ff00007202 */ /* 0x002fe20000000f00 */
[C---:B---3--:R-:W-:Y:S02]  /*11680*/  FMUL.FTZ R26, R2.reuse, R68 ;  /* 0x00000044021a7220 */ /* 0x048fe40000410000 */
[C---:B------:R-:W-:Y:S02]  /*11690*/  FMUL.FTZ R27, R2.reuse, R69 ;  /* 0x00000045021b7220 */ /* 0x040fe40000410000 */
[C---:B------:R-:W-:Y:S01]  /*116a0*/  FMUL.FTZ R50, R2.reuse, R72 ;  /* 0x0000004802327220 */ /* 0x040fe20000410000 */
[----:B------:R-:W1:Y:S01]  /*116b0*/  @P0 MUFU.RCP R0, R3 ;  /* 0x0000000300000308 */ /* 0x000e620000001000 */
        /* <DEDUP_REMOVED lines=28> */
[----:B------:R-:W-:Y:S02]  /*11880*/  FMUL.FTZ R47, R2, R65 ;  /* 0x00000041022f7220 */ /* 0x000fe40000410000 */
[----:B------:R2:W3:Y:S01]  /*11890*/  @P0 MUFU.LG2 R2, R3 ;  /* 0x0000000300020308 */ /* 0x0004e20000000c00 */
[C---:B-1----:R-:W-:Y:S02]  /*118a0*/  FMUL.FTZ R104, R0.reuse, R114 ;  /* 0x0000007200687220 */ /* 0x042fe40000410000 */
[----:B------:R-:W-:-:S02]  /*118b0*/  FMUL.FTZ R105, R0, R115 ;  /* 0x0000007300697220 */ /* 0x000fc40000410000 */
[C---:B------:R-:W-:Y:S02]  /*118c0*/  FMUL.FTZ R60, R0.reuse, R70 ;  /* 0x00000046003c7220 */ /* 0x040fe40000410000 */
[C---:B------:R-:W-:Y:S02]  /*118d0*/  FMUL.FTZ R61, R0.reuse, R71 ;  /* 0x00000047003d7220 */ /* 0x040fe40000410000 */
[C---:B------:R-:W-:Y:S02]  /*118e0*/  FMUL.FTZ R116, R0.reuse, R74 ;  /* 0x0000004a00747220 */ /* 0x040fe40000410000 */
[C---:B------:R-:W-:Y:S02]  /*118f0*/  FMUL.FTZ R117, R0.reuse, R75 ;  /* 0x0000004b00757220 */ /* 0x040fe40000410000 */
[C---:B------:R-:W-:Y:S02]  /*11900*/  FMUL.FTZ R114, R0.reuse, R78 ;  /* 0x0000004e00727220 */ /* 0x040fe40000410000 */
[----:B------:R-:W-:Y:S01]  /*11910*/  FMUL.FTZ R115, R0, R79 ;  /* 0x0000004f00737220 */ /* 0x000fe20000410000 */
[----:B--2---:R-:W-:Y:S01]  /*11920*/  @P0 MOV R3, 0x3f317218 ;  /* 0x3f31721800030802 */ /* 0x004fe20000000f00 */
[----:B---3--:R-:W-:-:S02]  /*11930*/  @P0 FMUL.FTZ R2, R2, 0.69314718246459960938 ;  /* 0x3f31721802020820 */ /* 0x008fc40000410000 */
[C---:B------:R-:W-:Y:S02]  /*11940*/  FMUL.FTZ R112, R0.reuse, R82 ;  /* 0x0000005200707220 */ /* 0x040fe40000410000 */
[----:B------:R-:W-:Y:S02]  /*11950*/  @P0 FMUL.FTZ R3, R3, c[0x0][0x2d0] ;  /* 0x0000b40003030a20 */ /* 0x000fe40000410000 */
        /* <DEDUP_REMOVED lines=23> */
[----:B------:R-:W-:Y:S01]  /*11ad0*/  PRMT R0, R5, 0x7610, R0 ;  /* 0x0000761005007816 */ /* 0x000fe20000000000 */
[----:B------:R-:W-:Y:S02]  /*11ae0*/  @P0 FFMA.FTZ R20, R3, R4, R2 ;  /* 0x0000000403140223 */ /* 0x000fe40000010002 */
.L_x_546:
[----:B------:R3:W5:Y:S04]  /*11af0*/  LDL R6, [R1+0x28] ;  /* 0x0000280001067983 */ /* 0x0007680000100800 */
[----:B------:R-:W4:Y:S01]  /*11b00*/  S2R R2, SR_TID.X ;  /* 0x0000000000027919 */ /* 0x000f220000002100 */
[----:B------:R-:W-:Y:S01]  /*11b10*/  BSSY B0, `(.L_x_589) ;  /* 0x0000011000007945 */ /* 0x000fe20003800000 */
[----:B----4-:R-:W-:-:S13]  /*11b20*/  LOP3.LUT P0, RZ, R2, 0xff, RZ, 0xc0, !PT ;  /* 0x000000ff02ff7812 */ /* 0x010fda000780c0ff */
[----:B------:R-:W-:Y:S05]  /*11b30*/  @P0 BRA `(.L_x_590) ;  /* 0x000000e000000947 */ /* 0x000fea0003800000 */
[----:B---3--:R-:W3:Y:S01]  /*11b40*/  S2R R4, SR_LANEID ;  /* 0x0000000000047919 */ /* 0x008ee20000000000 */
[----:B------:R-:W-:Y:S01]  /*11b50*/  VOTEU.ANY UR4, UPT, PT ;  /* 0x0000000000047886 */ /* 0x000fe200038e0100 */
[----:B--2---:R-:W-:Y:S01]  /*11b60*/  IMAD.MOV.U32 R5, RZ, RZ, c[0x0][0x564] ;  /* 0x00015900ff057624 */ /* 0x004fe200078e00ff */
[----:B------:R-:W3:Y:S08]  /*11b70*/  FLO.U32 R3, UR4 ;  /* 0x0000000400037d00 */ /* 0x000ef000080e0000 */
[----:B------:R-:W2:Y:S01]  /*11b80*/  POPC R2, UR4 ;  /* 0x0000000400027d09 */ /* 0x000ea20008000000 */
[----:B---3--:R-:W-:Y:S01]  /*11b90*/  ISETP.EQ.U32.AND P0, PT, R3, R4, PT ;  /* 0x000000040300720c */ /* 0x008fe20003f02070 */
[----:B------:R-:W-:-:S12]  /*11ba0*/  IMAD.MOV.U32 R4, RZ, RZ, c[0x0][0x560] ;  /* 0x00015800ff047624 */ /* 0x000fd800078e00ff */
[----:B--2---:R2:W3:Y:S04]  /*11bb0*/  @P0 ATOMG.E.ADD.STRONG.GPU PT, R2, [R4.64], R2 ;  /* 0x00000002040209a8 */ /* 0x0044e800081ee1c8 */
[----:B--2---:R-:W2:Y:S04]  /*11bc0*/  S2R R4, SR_LTMASK ;  /* 0x0000000000047919 */ /* 0x004ea80000003900 */
[----:B---3--:R2:W3:Y:S02]  /*11bd0*/  SHFL.IDX PT, R3, R2, R3, 0x1f ;  /* 0x00001f0302037589 */ /* 0x0084e400000e0000 */
[----:B--2---:R-:W-:-:S06]  /*11be0*/  LOP3.LUT R2, R4, UR4, RZ, 0xc0, !PT ;  /* 0x0000000404027c12 */ /* 0x004fcc000f8ec0ff */
[----:B------:R-:W3:Y:S02]  /*11bf0*/  POPC R2, R2 ;  /* 0x0000000200027309 */ /* 0x000ee40000000000 */
[----:B---3-5:R-:W-:-:S05]  /*11c00*/  IADD3 R6, R3, c[0x0][0xc], R2 ;  /* 0x0000030003067a10 */ /* 0x028fca0007ffe002 */
[----:B------:R2:W-:Y:S02]  /*11c10*/  STL [R1+0x28], R6 ;  /* 0x0000280601007387 */ /* 0x0005e40000100800 */
.L_x_590:
[----:B---3--:R-:W-:Y:S05]  /*11c20*/  BSYNC B0 ;  /* 0x0000000000007941 */ /* 0x008fea0003800000 */
.L_x_589:
[----:B------:R-:W-:Y:S01]  /*11c30*/  PRMT R0, R0, 0x9910, RZ ;  /* 0x0000991000007816 */ /* 0x000fe200000000ff */
[----:B------:R-:W-:Y:S01]  /*11c40*/  BSSY B1, `(.L_x_591) ;  /* 0x00002a3000017945 */ /* 0x000fe20003800000 */
[----:B-----5:R-:W-:Y:S01]  /*11c50*/  IMAD.MOV.U32 R62, RZ, RZ, R6 ;  /* 0x000000ffff3e7224 */ /* 0x020fe200078e0006 */
[----:B------:R-:W-:Y:S02]  /*11c60*/  SHF.R.S32.HI R28, RZ, 0x1f, R246 ;  /* 0x0000001fff1c7819 */ /* 0x000fe400000114f6 */
[----:B------:R-:W-:Y:S02]  /*11c70*/  ISETP.NE.AND P0, PT, R0, RZ, PT ;  /* 0x000000ff0000720c */ /* 0x000fe40003f05270 */
[----:B------:R-:W-:-:S04]  /*11c80*/  IADD3 R0, R246, 0x40, RZ ;  /* 0x00000040f6007810 */ /* 0x000fc80007ffe0ff */
[----:B------:R-:W-:-:S07]  /*11c90*/  SHF.R.S32.HI R29, RZ, 0x1f, R0 ;  /* 0x0000001fff1d7819 */ /* 0x000fce0000011400 */
[----:B------:R-:W-:Y:S05]  /*11ca0*/  @!P0 BRA `(.L_x_592) ;  /* 0x00001e3000008947 */ /* 0x000fea0003800000 */
[----:B------:R-:W3:Y:S04]  /*11cb0*/  LDL R10, [R1+0x38] ;  /* 0x00003800010a7983 */ /* 0x000ee80000100800 */
[----:B--2---:R-:W2:Y:S04]  /*11cc0*/  LDL R6, [R1+0x3c] ;  /* 0x00003c0001067983 */ /* 0x004ea80000100800 */
[----:B------:R-:W4:Y:S04]  /*11cd0*/  LDL R11, [R1+0x44] ;  /* 0x00004400010b7983 */ /* 0x000f280000100800 */
[----:B------:R-:W4:Y:S04]  /*11ce0*/  LDL R13, [R1+0x40] ;  /* 0x00004000010d7983 */ /* 0x000f280000100800 */
[----:B------:R-:W4:Y:S04]  /*11cf0*/  LDL R9, [R1+0x54] ;  /* 0x0000540001097983 */ /* 0x000f280000100800 */
[----:B------:R-:W4:Y:S04]  /*11d00*/  LDL R8, [R1+0x4c] ;  /* 0x00004c0001087983 */ /* 0x000f280000100800 */
[----:B------:R-:W4:Y:S04]  /*11d10*/  LDL R7, [R1+0x50] ;  /* 0x0000500001077983 */ /* 0x000f280000100800 */
[----:B------:R-:W4:Y:S01]  /*11d20*/  LDL R12, [R1+0x48] ;  /* 0x00004800010c7983 */ /* 0x000f220000100800 */
[----:B------:R-:W-:Y:S01]  /*11d30*/  WARPSYNC 0xffffffff ;  /* 0xffffffff00007948 */ /* 0x000fe20003800000 */
[----:B------:R-:W-:-:S02]  /*11d40*/  F2FP.BF16.PACK_AB R2, R111, R110 ;  /* 0x0000006e6f02723e */ /* 0x000fc400000010ff */
[----:B------:R-:W-:Y:S01]  /*11d50*/  BAR.SYNC.DEFER_BLOCKING 0x1, 0x100 ;  /* 0x0044000000007b1d */ /* 0x000fe20000010000 */
[----:B------:R-:W-:Y:S02]  /*11d60*/  F2FP.BF16.PACK_AB R3, R105, R104 ;  /* 0x000000686903723e */ /* 0x000fe400000010ff */
[----:B------:R-:W-:Y:S02]  /*11d70*/  F2FP.BF16.PACK_AB R4, R25, R24 ;  /* 0x000000181904723e */ /* 0x000fe400000010ff */
[----:B------:R-:W-:Y:S01]  /*11d80*/  F2FP.BF16.PACK_AB R5, R113, R112 ;  /* 0x000000707105723e */ /* 0x000fe200000010ff */
[----:B---3--:R3:W-:Y:S04]  /*11d90*/  STS [R10], R2 ;  /* 0x000000020a007388 */ /* 0x0087e80000000800 */
[----:B------:R1:W-:Y:S04]  /*11da0*/  STS [R10+0x400], R3 ;  /* 0x000400030a007388 */ /* 0x0003e80000000800 */
[----:B--2---:R2:W-:Y:S01]  /*11db0*/  STS [R6], R4 ;  /* 0x0000000406007388 */ /* 0x0045e20000000800 */
[----:B---3--:R-:W-:-:S02]  /*11dc0*/  F2FP.BF16.PACK_AB R2, R65, R64 ;  /* 0x000000404102723e */ /* 0x008fc400000010ff */
[----:B-1----:R-:W-:-:S03]  /*11dd0*/  F2FP.BF16.PACK_AB R3, R27, R26 ;  /* 0x0000001a1b03723e */ /* 0x002fc600000010ff */
[----:B------:R1:W-:Y:S01]  /*11de0*/  STS [R6+0x400], R2 ;  /* 0x0004000206007388 */ /* 0x0003e20000000800 */
[----:B--2---:R-:W-:-:S03]  /*11df0*/  F2FP.BF16.PACK_AB R4, R61, R60 ;  /* 0x0000003c3d04723e */ /* 0x004fc600000010ff */
        /* <DEDUP_REMOVED lines=19> */
[----:B------:R3:W-:Y:S04]  /*11f30*/  STS [R12], R5 ;  /* 0x000000050c007388 */ /* 0x0007e80000000800 */
[----:B------:R4:W-:Y:S01]  /*11f40*/  STS [R12+0x400], R3 ;  /* 0x000400030c007388 */ /* 0x0009e20000000800 */
[----:B-1----:R-:W-:Y:S02]  /*11f50*/  F2FP.BF16.PACK_AB R2, R109, R108 ;  /* 0x0000006c6d02723e */ /* 0x002fe400000010ff */
[----:B--2---:R-:W-:-:S03]  /*11f60*/  F2FP.BF16.PACK_AB R4, R85, R84 ;  /* 0x000000545504723e */ /* 0x004fc600000010ff */
[----:B------:R-:W-:Y:S01]  /*11f70*/  STS [R10+0x4000], R2 ;  /* 0x004000020a007388 */ /* 0x000fe20000000800 */
[----:B---3--:R-:W-:Y:S02]  /*11f80*/  F2FP.BF16.PACK_AB R5, R53, R52 ;  /* 0x000000343505723e */ /* 0x008fe400000010ff */
[----:B----4-:R-:W-:-:S03]  /*11f90*/  F2FP.BF16.PACK_AB R3, R91, R90 ;  /* 0x0000005a5b03723e */ /* 0x010fc600000010ff */
[----:B------:R1:W-:Y:S04]  /*11fa0*/  STS [R10+0x4400], R5 ;  /* 0x004400050a007388 */ /* 0x0003e80000000800 */
[----:B-1----:R-:W2:Y:S01]  /*11fb0*/  LDL R10, [R1+0x34] ;  /* 0x00003400010a7983 */ /* 0x002ea20000100800 */
[----:B------:R-:W-:Y:S02]  /*11fc0*/  F2FP.BF16.PACK_AB R2, R89, R88 ;  /* 0x000000585902723e */ /* 0x000fe400000010ff */
[----:B------:R-:W-:Y:S01]  /*11fd0*/  F2FP.BF16.PACK_AB R5, R87, R86 ;  /* 0x000000565705723e */ /* 0x000fe200000010ff */
[----:B------:R1:W-:Y:S04]  /*11fe0*/  STS [R6+0x4000], R4 ;  /* 0x0040000406007388 */ /* 0x0003e80000000800 */
[----:B------:R3:W-:Y:S04]  /*11ff0*/  STS [R6+0x4400], R3 ;  /* 0x0044000306007388 */ /* 0x0007e80000000800 */
[----:B------:R4:W-:Y:S04]  /*12000*/  STS [R11+0x4000], R2 ;  /* 0x004000020b007388 */ /* 0x0009e80000000800 */
[----:B------:R4:W-:Y:S01]  /*12010*/  STS [R11+0x4400], R5 ;  /* 0x004400050b007388 */ /* 0x0009e20000000800 */
[----:B-1----:R-:W-:-:S02]  /*12020*/  F2FP.BF16.PACK_AB R4, R83, R82 ;  /* 0x000000525304723e */ /* 0x002fc400000010ff */
[----:B---3--:R-:W-:Y:S02]  /*12030*/  F2FP.BF16.PACK_AB R6, R93, R92 ;  /* 0x0000005c5d06723e */ /* 0x008fe400000010ff */
[----:B------:R-:W-:Y:S02]  /*12040*/  F2FP.BF16.PACK_AB R3, R101, R100 ;  /* 0x000000646503723e */ /* 0x000fe400000010ff */
[----:B----4-:R-:W-:Y:S01]  /*12050*/  F2FP.BF16.PACK_AB R2, R75, R74 ;  /* 0x0000004a4b02723e */ /* 0x010fe200000010ff */
[----:B------:R1:W-:Y:S01]  /*12060*/  STS [R13+0x4000], R6 ;  /* 0x004000060d007388 */ /* 0x0003e20000000800 */
[----:B------:R-:W-:-:S03]  /*12070*/  F2FP.BF16.PACK_AB R5, R97, R96 ;  /* 0x000000606105723e */ /* 0x000fc600000010ff */
[----:B------:R3:W-:Y:S04]  /*12080*/  STS [R13+0x4400], R4 ;  /* 0x004400040d007388 */ /* 0x0007e80000000800 */
[----:B------:R4:W-:Y:S04]  /*12090*/  STS [R9+0x4000], R3 ;  /* 0x0040000309007388 */ /* 0x0009e80000000800 */
[----:B------:R4:W-:Y:S04]  /*120a0*/  STS [R9+0x4400], R2 ;  /* 0x0044000209007388 */ /* 0x0009e80000000800 */
[----:B------:R-:W-:Y:S01]  /*120b0*/  STS [R8+0x4000], R5 ;  /* 0x0040000508007388 */ /* 0x000fe20000000800 */
[----:B------:R-:W-:-:S02]  /*120c0*/  ISETP.NE.U32.AND P2, PT, RZ, c[0x0][0x508], PT ;  /* 0x00014200ff007a0c */ /* 0x000fc40003f45070 */
[----:B------:R-:W-:Y:S01]  /*120d0*/  ISETP.NE.U32.AND P1, PT, RZ, c[0x0][0x500], PT ;  /* 0x00014000ff007a0c */ /* 0x000fe20003f25070 */
[----:B------:R-:W2:Y:S01]  /*120e0*/  LDL.LU R11, [R1+0x2c] ;  /* 0x00002c00010b7983 */ /* 0x000ea20000300800 */
[----:B------:R-:W-:Y:S01]  /*120f0*/  ISETP.NE.AND.EX P2, PT, RZ, c[0x0][0x50c], PT, P2 ;  /* 0x00014300ff007a0c */ /* 0x000fe20003f45320 */
[----:B------:R-:W-:Y:S01]  /*12100*/  IMAD.MOV.U32 R14, RZ, RZ, c[0x0][0x388] ;  /* 0x0000e200ff0e7624 */ /* 0x000fe200078e00ff */
[----:B------:R-:W-:Y:S01]  /*12110*/  ISETP.NE.AND.EX P1, PT, RZ, c[0x0][0x504], PT, P1 ;  /* 0x00014100ff007a0c */ /* 0x000fe20003f25310 */
[----:B-1----:R-:W-:Y:S01]  /*12120*/  IMAD.MOV.U32 R6, RZ, RZ, 0x4 ;  /* 0x00000004ff067424 */ /* 0x002fe200078e00ff */
[----:B---3--:R-:W-:Y:S02]  /*12130*/  F2FP.BF16.PACK_AB R4, R59, R58 ;  /* 0x0000003a3b04723e */ /* 0x008fe400000010ff */
[----:B----4-:R-:W-:-:S03]  /*12140*/  F2FP.BF16.PACK_AB R3, R57, R56 ;  /* 0x000000383903723e */ /* 0x010fc600000010ff */
[----:B------:R1:W-:Y:S01]  /*12150*/  STS [R8+0x4400], R4 ;  /* 0x0044000408007388 */ /* 0x0003e20000000800 */
[----:B------:R-:W-:-:S03]  /*12160*/  F2FP.BF16.PACK_AB R2, R55, R54 ;  /* 0x000000363702723e */ /* 0x000fc600000010ff */
[----:B------:R3:W-:Y:S04]  /*12170*/  STS [R7+0x4000], R3 ;  /* 0x0040000307007388 */ /* 0x0007e80000000800 */
[----:B------:R4:W-:Y:S01]  /*12180*/  STS [R7+0x4400], R2 ;  /* 0x0044000207007388 */ /* 0x0009e20000000800 */
[----:B-1----:R-:W-:Y:S01]  /*12190*/  F2FP.BF16.PACK_AB R4, R47, R46 ;  /* 0x0000002e2f04723e */ /* 0x002fe200000010ff */
[----:B---3--:R-:W-:-:S04]  /*121a0*/  IMAD.MOV.U32 R3, RZ, RZ, RZ ;  /* 0x000000ffff037224 */ /* 0x008fc800078e00ff */
[----:B------:R-:W-:Y:S01]  /*121b0*/  STS [R12+0x4000], R4 ;  /* 0x004000040c007388 */ /* 0x000fe20000000800 */
[----:B----4-:R-:W-:-:S05]  /*121c0*/  F2FP.BF16.PACK_AB R2, R49, R48 ;  /* 0x000000303102723e */ /* 0x010fca00000010ff */
[----:B------:R1:W-:Y:S01]  /*121d0*/  STS [R12+0x4400], R2 ;  /* 0x004400020c007388 */ /* 0x0003e20000000800 */
[----:B--2---:R-:W-:-:S03]  /*121e0*/  @P2 IMAD.WIDE R8, R10, R6, c[0x0][0x508] ;  /* 0x000142000a082625 */ /* 0x004fc600078e0206 */
[----:B------:R-:W-:Y:S01]  /*121f0*/  BAR.SYNC.DEFER_BLOCKING 0x1, 0x100 ;  /* 0x0044000000007b1d */ /* 0x000fe20000010000 */
[----:B------:R-:W-:-:S05]  /*12200*/  IMAD.WIDE R6, R10, R6, c[0x0][0x500] ;  /* 0x000140000a067625 */ /* 0x000fca00078e0206 */
[----:B------:R2:W5:Y:S04]  /*12210*/  @P2 LDG.E R14, [R8.64] ;  /* 0x00000008080e2981 */ /* 0x000568000c1e1900 */
[----:B------:R2:W5:Y:S01]  /*12220*/  @P1 LDG.E R3, [R6.64] ;  /* 0x0000000806031981 */ /* 0x000562000c1e1900 */
[----:B------:R-:W-:-:S04]  /*12230*/  ISETP.NE.AND P0, PT, R11, RZ, PT ;  /* 0x000000ff0b00720c */ /* 0x000fc80003f05270 */
[----:B-1----:R-:W-:Y:S01]  /*12240*/  SEL R2, R11, c[0x0][0x3d4], P0 ;  /* 0x0000f5000b027a07 */ /* 0x002fe20000000000 */
[----:B------:R-:W-:Y:S05]  /*12250*/  @P2 BRA `(.L_x_593) ;  /* 0x0000004000002947 */ /* 0x000fea0003800000 */
[----:B--2---:R-:W-:Y:S05]  /*12260*/  @!P1 BRA `(.L_x_593) ;  /* 0x0000003000009947 */ /* 0x004fea0003800000 */
[----:B-----5:R1:W2:Y:S04]  /*12270*/  LDG.E R14, [R6.64] ;  /* 0x00000008060e7981 */ /* 0x0202a8000c1e1900 */
[----:B-1----:R-:W2:Y:S02]  /*12280*/  LDG.E R6, [R6.64+0x4] ;  /* 0x0000040806067981 */ /* 0x002ea4000c1e1900 */
[----:B--2---:R-:W-:Y:S02]  /*12290*/  IADD3 R14, -R14, R6, RZ ;  /* 0x000000060e0e7210 */ /* 0x004fe40007ffe1ff */
.L_x_593:
[----:B--2---:R-:W2:Y:S04]  /*122a0*/  LDL R4, [R1+0x1c] ;  /* 0x00001c0001047983 */ /* 0x004ea80000100800 */
[----:B------:R-:W2:Y:S04]  /*122b0*/  LDL R30, [R1+0x18] ;  /* 0x00001800011e7983 */ /* 0x000ea80000100800 */
[----:B------:R-:W3:Y:S04]  /*122c0*/  LDL R22, [R1+0x20] ;  /* 0x0000200001167983 */ /* 0x000ee80000100800 */
[----:B------:R-:W4:Y:S04]  /*122d0*/  LDL R15, [R1+0x30] ;  /* 0x00003000010f7983 */ /* 0x000f280000100800 */
[----:B------:R-:W4:Y:S01]  /*122e0*/  LDL R31, [R1+0x60] ;  /* 0x00006000011f7983 */ /* 0x000f220000100800 */
[----:B------:R-:W-:Y:S01]  /*122f0*/  IMAD.MOV.U32 R11, RZ, RZ, 0x368 ;  /* 0x00000368ff0b7424 */ /* 0x000fe200078e00ff */
[----:B------:R-:W-:-:S04]  /*12300*/  ISETP.GT.AND P3, PT, R2, 0x1, PT ;  /* 0x000000010200780c */ /* 0x000fc80003f64270 */
[----:B------:R-:W-:-:S04]  /*12310*/  SEL R11, R11, 0x328, P3 ;  /* 0x000003280b0b7807 */ /* 0x000fc80001800000 */
[----:B------:R-:W1:Y:S08]  /*12320*/  LDC.64 R8, c[0x0][R11+0x170] ;  /* 0x00005c000b087b82 */ /* 0x000e700000000a00 */
[----:B------:R1:W3:Y:S08]  /*12330*/  LDC.64 R12, c[0x0][R11+0x168] ;  /* 0x00005a000b0c7b82 */ /* 0x0002f00000000a00 */
[----:B------:R1:W2:Y:S08]  /*12340*/  LDC.64 R18, c[0x0][R11+0x178] ;  /* 0x00005e000b127b82 */ /* 0x0002b00000000a00 */
[----:B------:R1:W2:Y:S01]  /*12350*/  LDC.64 R16, c[0x0][R11+0x160] ;  /* 0x000058000b107b82 */ /* 0x0002a20000000a00 */
[----:B------:R-:W-:Y:S01]  /*12360*/  IMAD.MOV.U32 R2, RZ, RZ, c[0x0][0x4e8] ;  /* 0x00013a00ff027624 */ /* 0x000fe200078e00ff */
[----:B------:R-:W-:-:S04]  /*12370*/  ISETP.NE.U32.AND P0, PT, RZ, c[0x0][0x500], PT ;  /* 0x00014000ff007a0c */ /* 0x000fc80003f05070 */
[----:B------:R-:W-:Y:S02]  /*12380*/  ISETP.NE.AND P2, PT, R2, 0x1, PT ;  /* 0x000000010200780c */ /* 0x000fe40003f45270 */
[----:B------:R-:W-:Y:S02]  /*12390*/  ISETP.NE.AND.EX P0, PT, RZ, c[0x0][0x504], PT, P0 ;  /* 0x00014100ff007a0c */ /* 0x000fe40003f05300 */
[----:B------:R-:W-:Y:S02]  /*123a0*/  SHF.R.S32.HI R5, RZ, 0x1f, R10 ;  /* 0x0000001fff057819 */ /* 0x000fe4000001140a */
[----:B------:R-:W-:Y:S02]  /*123b0*/  SEL R2, R10, RZ, !P0 ;  /* 0x000000ff0a027207 */ /* 0x000fe40004000000 */
[----:B------:R-:W-:Y:S01]  /*123c0*/  SEL R6, R5, RZ, !P0 ;  /* 0x000000ff05067207 */ /* 0x000fe20004000000 */
[----:B------:R-:W1:Y:S02]  /*123d0*/  S2R R32, SR_TID.X ;  /* 0x0000000000207919 */ /* 0x000e640000002100 */
[----:B-1----:R-:W-:-:S04]  /*123e0*/  IMAD R5, R9, R2, RZ ;  /* 0x0000000209057224 */ /* 0x002fc800078e02ff */
[C---:B------:R-:W-:Y:S02]  /*123f0*/  IMAD R11, R8.reuse, R6, R5 ;  /* 0x00000006080b7224 */ /* 0x040fe400078e0205 */
[----:B------:R-:W-:Y:S01]  /*12400*/  IMAD.WIDE.U32 R6, R8, R2, RZ ;  /* 0x0000000208067225 */ /* 0x000fe200078e00ff */
[----:B------:R-:W-:-:S04]  /*12410*/  SHF.R.S32.HI R23, RZ, 0x1f, R32 ;  /* 0x0000001fff177819 */ /* 0x000fc80000011420 */
[----:B------:R-:W-:-:S04]  /*12420*/  LEA.HI R23, R23, R32, RZ, 0x5 ;  /* 0x0000002017177211 */ /* 0x000fc800078f28ff */
[----:B------:R-:W-:-:S05]  /*12430*/  LOP3.LUT R23, R23, 0xffffffe0, RZ, 0xc0, !PT ;  /* 0xffffffe017177812 */ /* 0x000fca00078ec0ff */
[----:B------:R-:W-:Y:S02]  /*12440*/  IMAD.IADD R23, R32, 0x1, -R23 ;  /* 0x0000000120177824 */ /* 0x000fe400078e0a17 */
[----:B--2---:R-:W-:-:S04]  /*12450*/  IMAD.IADD R4, R4, 0x1, R30 ;  /* 0x0000000104047824 */ /* 0x004fc800078e021e */
[----:B------:R-:W-:-:S04]  /*12460*/  @P2 IMAD.HI.U32 R10, R4, c[0x0][0x4ec], RZ ;  /* 0x00013b00040a2a27 */ /* 0x000fc800078e00ff */
[----:B------:R-:W-:Y:S01]  /*12470*/  IMAD.MOV.U32 R5, RZ, RZ, R4 ;  /* 0x000000ffff057224 */ /* 0x000fe200078e0004 */
[----:B------:R-:W-:Y:S01]  /*12480*/  @P2 SHF.R.U32.HI R5, RZ, c[0x0][0x4f0], R10 ;  /* 0x00013c00ff052a19 */ /* 0x000fe2000001160a */
[----:B---3--:R-:W-:Y:S01]  /*12490*/  IMAD.WIDE.U32 R8, R12, R22, RZ ;  /* 0x000000160c087225 */ /* 0x008fe200078e00ff */
[----:B----4-:R-:W-:-:S03]  /*124a0*/  SEL R10, R15, RZ, P3 ;  /* 0x000000ff0f0a7207 */ /* 0x010fc60001800000 */
[----:B------:R-:W-:Y:S01]  /*124b0*/  IMAD R12, R13, R22, RZ ;  /* 0x000000160d0c7224 */ /* 0x000fe200078e02ff */
[----:B-----5:R-:W-:Y:S01]  /*124c0*/  IADD3 R15, P1, P0, R6, R8, R3 ;  /* 0x00000008060f7210 */ /* 0x020fe2000783e003 */
[----:B------:R-:W-:Y:S01]  /*124d0*/  IMAD.IADD R13, R7, 0x1, R11 ;  /* 0x00000001070d7824 */ /* 0x000fe200078e020b */
[----:B------:R-:W-:Y:S01]  /*124e0*/  SHF.R.S32.HI R8, RZ, 0x1f, R3 ;  /* 0x0000001fff087819 */ /* 0x000fe20000011403 */
[----:B------:R-:W-:Y:S02]  /*124f0*/  IMAD.IADD R9, R9, 0x1, R12 ;  /* 0x0000000109097824 */ /* 0x000fe400078e020c */
[-C--:B------:R-:W-:Y:S02]  /*12500*/  IMAD R7, R19, R10.reuse, RZ ;  /* 0x0000000a13077224 */ /* 0x080fe400078e02ff */
[----:B------:R-:W-:Y:S02]  /*12510*/  IMAD.MOV R6, RZ, RZ, -R5 ;  /* 0x000000ffff067224 */ /* 0x000fe400078e0a05 */
[----:B------:R-:W-:Y:S01]  /*12520*/  IMAD.WIDE.U32 R10, R18, R10, RZ ;  /* 0x0000000a120a7225 */ /* 0x000fe200078e00ff */
[----:B------:R-:W-:-:S03]  /*12530*/  IADD3.X R13, R13, R9, R8, P1, P0 ;  /* 0x000000090d0d7210 */ /* 0x000fc60000fe0408 */
[----:B------:R-:W-:Y:S01]  /*12540*/  IMAD R6, R6, c[0x0][0x4e8], R4 ;  /* 0x00013a0006067a24 */ /* 0x000fe200078e0204 */
[----:B------:R-:W-:Y:S01]  /*12550*/  IADD3 R10, P1, P0, R5, R15, R10 ;  /* 0x0000000f050a7210 */ /* 0x000fe2000783e00a */
[----:B------:R-:W-:Y:S01]  /*12560*/  IMAD.IADD R11, R11, 0x1, R7 ;  /* 0x000000010b0b7824 */ /* 0x000fe200078e0207 */
[----:B------:R-:W-:Y:S01]  /*12570*/  SHF.R.S32.HI R7, RZ, 0x1f, R5 ;  /* 0x0000001fff077819 */ /* 0x000fe20000011405 */
[----:B------:R-:W-:Y:S01]  /*12580*/  IMAD R5, R17, R6, RZ ;  /* 0x0000000611057224 */ /* 0x000fe200078e02ff */
[----:B------:R-:W-:Y:S01]  /*12590*/  SHF.R.S32.HI R9, RZ, 0x1f, R6 ;  /* 0x0000001fff097819 */ /* 0x000fe20000011406 */
[----:B------:R-:W-:Y:S01]  /*125a0*/  IMAD.MOV.U32 R12, RZ, RZ, c[0x0][0x4a8] ;  /* 0x00012a00ff0c7624 */ /* 0x000fe200078e00ff */
[----:B------:R-:W-:-:S03]  /*125b0*/  IADD3.X R11, R7, R13, R11, P1, P0 ;  /* 0x0000000d070b7210 */ /* 0x000fc60000fe040b */
[C---:B------:R-:W-:Y:S02]  /*125c0*/  IMAD R5, R16.reuse, R9, R5 ;  /* 0x0000000910057224 */ /* 0x040fe400078e0205 */
[----:B------:R-:W-:Y:S01]  /*125d0*/  IMAD.WIDE.U32 R6, R16, R6, R10 ;  /* 0x0000000610067225 */ /* 0x000fe200078e000a */
[----:B------:R-:W-:-:S03]  /*125e0*/  SEL R10, R12, c[0x0][0x450], P3 ;  /* 0x000114000c0a7a07 */ /* 0x000fc60001800000 */
[----:B------:R-:W-:Y:S01]  /*125f0*/  IMAD.MOV.U32 R9, RZ, RZ, c[0x0][0x4ac] ;  /* 0x00012b00ff097624 */ /* 0x000fe200078e00ff */
[----:B------:R-:W-:Y:S01]  /*12600*/  LEA R10, P0, R6, R10, 0x2 ;  /* 0x0000000a060a7211 */ /* 0x000fe200078010ff */
[----:B------:R-:W-:-:S03]  /*12610*/  IMAD.IADD R5, R7, 0x1, R5 ;  /* 0x0000000107057824 */ /* 0x000fc600078e0205 */
[----:B------:R-:W-:-:S04]  /*12620*/  SEL R9, R9, c[0x0][0x454], P3 ;  /* 0x0001150009097a07 */ /* 0x000fc80001800000 */
[----:B------:R-:W-:Y:S01]  /*12630*/  LEA.HI.X R6, R6, R9, R5, 0x2, P0 ;  /* 0x0000000906067211 */ /* 0x000fe200000f1405 */
[----:B------:R-:W-:Y:S01]  /*12640*/  SHFL.IDX PT, R12, R10, RZ, 0x1c1f ;  /* 0x001c1fff0a0c7589 */ /* 0x000fe200000e0000 */
[----:B------:R-:W-:-:S03]  /*12650*/  IMAD.IADD R5, R31, 0x1, R30 ;  /* 0x000000011f057824 */ /* 0x000fc600078e021e */
[----:B------:R-:W1:Y:S04]  /*12660*/  SHFL.IDX PT, R13, R6, RZ, 0x1c1f ;  /* 0x001c1fff060d7589 */ /* 0x000e6800000e0000 */
[----:B------:R-:W-:Y:S04]  /*12670*/  SHFL.IDX PT, R10, R10, 0x1, 0x1c1f ;  /* 0x003c1f000a0a7f89 */ /* 0x000fe800000e0000 */
[----:B------:R2:W3:Y:S01]  /*12680*/  SHFL.IDX PT, R11, R6, 0x1, 0x1c1f ;  /* 0x003c1f00060b7f89 */ /* 0x0004e200000e0000 */
[----:B------:R-:W-:Y:S02]  /*12690*/  LOP3.LUT P0, RZ, R23, 0x3, RZ, 0xc0, !PT ;  /* 0x0000000317ff7812 */ /* 0x000fe4000780c0ff */
[----:B------:R-:W-:Y:S01]  /*126a0*/  IADD3 R7, R5, 0x8, RZ ;  /* 0x0000000805077810 */ /* 0x000fe20007ffe0ff */
[----:B--2---:R-:W-:-:S05]  /*126b0*/  IMAD R6, R14, c[0x0][0x4e8], RZ ;  /* 0x00013a000e067a24 */ /* 0x004fca00078e02ff */
[-C--:B------:R-:W-:Y:S02]  /*126c0*/  ISETP.GE.OR P1, PT, R5, R6.reuse, P0 ;  /* 0x000000060500720c */ /* 0x080fe40000726670 */
[----:B------:R-:W-:-:S11]  /*126d0*/  ISETP.GE.OR P0, PT, R7, R6, P0 ;  /* 0x000000060700720c */ /* 0x000fd60000706670 */
[----:B-1----:R1:W-:Y:S01]  /*126e0*/  @!P1 ST.E [R12.64], R21 ;  /* 0x000000150c009985 */ /* 0x0023e2000c101908 */
[----:B------:R-:W-:-:S03]  /*126f0*/  ISETP.GE.AND P1, PT, R5, R6, PT ;  /* 0x000000060500720c */ /* 0x000fc60003f26270 */
[----:B---3--:R1:W-:Y:S01]  /*12700*/  @!P0 ST.E [R10.64], R20 ;  /* 0x000000140a008985 */ /* 0x0083e2000c101908 */
[----:B------:R-:W-:Y:S01]  /*12710*/  ISETP.GE.AND P0, PT, R7, R6, PT ;  /* 0x000000060700720c */ /* 0x000fe20003f06270 */
[----:B------:R-:W-:Y:S05]  /*12720*/  @P3 BRA `(.L_x_594) ;  /* 0x000006c000003947 */ /* 0x000fea0003800000 */
[----:B------:R-:W2:Y:S01]  /*12730*/  LDL R23, [R1+0x58] ;  /* 0x0000580001177983 */ /* 0x000ea20000100800 */
[----:B------:R-:W-:Y:S02]  /*12740*/  IMAD R8, R8, c[0x0][0x3a0], RZ ;  /* 0x0000e80008087a24 */ /* 0x000fe400078e02ff */
[C---:B------:R-:W-:Y:S01]  /*12750*/  IMAD.WIDE.U32 R4, R3.reuse, c[0x0][0x3a0], RZ ;  /* 0x0000e80003047a25 */ /* 0x040fe200078e00ff */
[----:B------:R3:W4:Y:S03]  /*12760*/  LDS.128 R16, [R213+0x80] ;  /* 0x00008000d5107984 */ /* 0x0007260000000c00 */
[----:B------:R-:W-:Y:S01]  /*12770*/  IMAD R3, R3, c[0x0][0x3a4], R8 ;  /* 0x0000e90003037a24 */ /* 0x000fe200078e0208 */
[----:B------:R-:W-:Y:S01]  /*12780*/  SHF.R.S32.HI R8, RZ, 0x1f, R2 ;  /* 0x0000001fff087819 */ /* 0x000fe20000011402 */
[----:B------:R3:W1:Y:S03]  /*12790*/  LDS.128 R24, [R213+0x1080] ;  /* 0x00108000d5187984 */ /* 0x0006660000000c00 */
[----:B------:R-:W-:Y:S01]  /*127a0*/  IADD3 R5, R5, R3, RZ ;  /* 0x0000000305057210 */ /* 0x000fe20007ffe0ff */
[----:B------:R3:W1:Y:S01]  /*127b0*/  LDS.128 R36, [R213+0x2080] ;  /* 0x00208000d5247984 */ /* 0x0006620000000c00 */
[----:B------:R-:W-:-:S03]  /*127c0*/  IMAD R8, R8, c[0x0][0x3f0], RZ ;  /* 0x0000fc0008087a24 */ /* 0x000fc600078e02ff */
[C---:B------:R-:W-:Y:S01]  /*127d0*/  IMAD.WIDE.U32 R4, R22.reuse, c[0x0][0x3e8], R4 ;  /* 0x0000fa0016047a25 */ /* 0x040fe200078e0004 */
[----:B------:R3:W1:Y:S03]  /*127e0*/  LDS.128 R40, [R213+0x3080] ;  /* 0x00308000d5287984 */ /* 0x0006660000000c00 */
[----:B------:R-:W-:Y:S01]  /*127f0*/  IMAD R5, R22, c[0x0][0x3ec], R5 ;  /* 0x0000fb0016057a24 */ /* 0x000fe200078e0205 */
[----:B-1----:R3:W1:Y:S03]  /*12800*/  LDS.128 R12, [R213+0x4080] ;  /* 0x00408000d50c7984 */ /* 0x0026660000000c00 */
[----:B------:R-:W-:Y:S01]  /*12810*/  IMAD.WIDE.U32 R4, R2, c[0x0][0x3f0], R4 ;  /* 0x0000fc0002047a25 */ /* 0x000fe200078e0004 */
[----:B------:R3:W1:Y:S04]  /*12820*/  LDS.128 R32, [R213+0x6080] ;  /* 0x00608000d5207984 */ /* 0x0006680000000c00 */
[----:B------:R3:W1:Y:S04]  /*12830*/  LDS.128 R44, [R213+0x7080] ;  /* 0x00708000d52c7984 */ /* 0x0006680000000c00 */
[----:B------:R-:W5:Y:S02]  /*12840*/  S2R R10, SR_TID.X ;  /* 0x00000000000a7919 */ /* 0x000f640000002100 */
[----:B-----5:R-:W-:-:S04]  /*12850*/  SHF.R.S32.HI R11, RZ, 0x1f, R10 ;  /* 0x0000001fff0b7819 */ /* 0x020fc8000001140a */
[----:B------:R-:W-:-:S04]  /*12860*/  LEA.HI R11, R11, R10, RZ, 0x3 ;  /* 0x0000000a0b0b7211 */ /* 0x000fc800078f18ff */
[----:B------:R-:W-:Y:S02]  /*12870*/  SHF.R.S32.HI R11, RZ, 0x3, R11 ;  /* 0x00000003ff0b7819 */ /* 0x000fe4000001140b */
[----:B--2---:R-:W-:Y:S02]  /*12880*/  IADD3 R7, R23, R30, RZ ;  /* 0x0000001e17077210 */ /* 0x004fe40007ffe0ff */
[----:B------:R3:W2:Y:S02]  /*12890*/  LDS.128 R20, [R213+0x5080] ;  /* 0x00508000d5147984 */ /* 0x0006a40000000c00 */
[----:B------:R-:W-:Y:S01]  /*128a0*/  MOV R3, R7 ;  /* 0x0000000700037202 */ /* 0x000fe20000000f00 */
[----:B------:R-:W-:-:S05]  /*128b0*/  @P2 IMAD.HI.U32 R9, R7, c[0x0][0x4ec], RZ ;  /* 0x00013b0007092a27 */ /* 0x000fca00078e00ff */
[----:B------:R-:W-:Y:S01]  /*128c0*/  @P2 SHF.R.U32.HI R3, RZ, c[0x0][0x4f0], R9 ;  /* 0x00013c00ff032a19 */ /* 0x000fe20000011609 */
[----:B------:R-:W-:-:S03]  /*128d0*/  IMAD R9, R2, c[0x0][0x3f4], R8 ;  /* 0x0000fd0002097a24 */ /* 0x000fc600078e0208 */
[----:B------:R-:W-:Y:S02]  /*128e0*/  SHF.R.S32.HI R8, RZ, 0x1f, R3 ;  /* 0x0000001fff087819 */ /* 0x000fe40000011403 */
[----:B------:R-:W-:Y:S02]  /*128f0*/  IADD3 R2, -R3, RZ, RZ ;  /* 0x000000ff03027210 */ /* 0x000fe40007ffe1ff */
[----:B------:R-:W-:Y:S01]  /*12900*/  IADD3 R5, R5, R9, RZ ;  /* 0x0000000905057210 */ /* 0x000fe20007ffe0ff */
[----:B------:R-:W-:Y:S02]  /*12910*/  IMAD R8, R8, c[0x0][0x3e0], RZ ;  /* 0x0000f80008087a24 */ /* 0x000fe400078e02ff */
        /* <DEDUP_REMOVED lines=8> */
[----:B------:R-:W-:Y:S02]  /*129a0*/  LEA R10, P0, R2, c[0x0][0x380], 0x1 ;  /* 0x0000e000020a7a11 */ /* 0x000fe400078008ff */
[----:B------:R-:W-:Y:S02]  /*129b0*/  IADD3 R4, R11, R30, RZ ;  /* 0x0000001e0b047210 */ /* 0x000fe40007ffe0ff */
[----:B------:R-:W-:-:S04]  /*129c0*/  IADD3 R3, R3, R7, RZ ;  /* 0x0000000703037210 */ /* 0x000fc80007ffe0ff */
[----:B------:R-:W-:Y:S01]  /*129d0*/  LEA.HI.X R7, R2, c[0x0][0x384], R3, 0x1, P0 ;  /* 0x0000e10002077a11 */ /* 0x000fe200000f0c03 */
[----:B------:R-:W-:Y:S05]  /*129e0*/  BRA.DIV ~URZ, `(.L_x_595) ;  /* 0x000032d27f007947 */ /* 0x000fea000b800000 */
[----:B-1234-:R1:W2:Y:S02]  /*129f0*/  SHFL.IDX PT, R11, R7, RZ, 0x181f ;  /* 0x00181fff070b7589 */ /* 0x01e2a400000e0000 */
.L_x_656:
[----:B------:R-:W-:Y:S05]  /*12a00*/  BRA.DIV ~URZ, `(.L_x_596) ;  /* 0x000033227f007947 */ /* 0x000fea000b800000 */
[----:B------:R3:W4:Y:S02]  /*12a10*/  SHFL.IDX PT, R2, R10, RZ, 0x181f ;  /* 0x00181fff0a027589 */ /* 0x00072400000e0000 */
.L_x_657:
[----:B------:R-:W-:Y:S01]  /*12a20*/  ISETP.GE.AND P0, PT, R4, R6, PT ;  /* 0x000000060400720c */ /* 0x000fe20003f06270 */
[----:B------:R-:W-:-:S12]  /*12a30*/  BSSY B0, `(.L_x_597) ;  /* 0x000000a000007945 */ /* 0x000fd80003800000 */
[----:B------:R-:W-:Y:S05]  /*12a40*/  @P0 BRA `(.L_x_598) ;  /* 0x0000008000000947 */ /* 0x000fea0003800000 */
[----:B------:R-:W-:Y:S02]  /*12a50*/  ISETP.GE.AND P3, PT, R246, c[0x0][0x3c8], PT ;  /* 0x0000f200f6007a0c */ /* 0x000fe40003f66270 */
[----:B------:R-:W-:-:S11]  /*12a60*/  ISETP.GE.AND P2, PT, R0, c[0x0][0x3c8], PT ;  /* 0x0000f20000007a0c */ /* 0x000fd60003f46270 */
[-C--:B----4-:R-:W-:Y:S02]  /*12a70*/  @!P3 LEA R8, P1, R246, R2.reuse, 0x1 ;  /* 0x00000002f608b211 */ /* 0x090fe400078208ff */
[----:B------:R-:W-:Y:S02]  /*12a80*/  @!P2 LEA R2, P0, R0, R2, 0x1 ;  /* 0x000000020002a211 */ /* 0x000fe400078008ff */
[-C--:B--2---:R-:W-:Y:S02]  /*12a90*/  @!P3 LEA.HI.X R9, R246, R11.reuse, R28, 0x1, P1 ;  /* 0x0000000bf609b211 */ /* 0x084fe400008f0c1c */
[----:B------:R-:W-:-:S03]  /*12aa0*/  @!P2 LEA.HI.X R3, R0, R11, R29, 0x1, P0 ;  /* 0x0000000b0003a211 */ /* 0x000fc600000f0c1d */
[----:B------:R2:W-:Y:S04]  /*12ab0*/  @!P3 ST.E.128 [R8.64], R16 ;  /* 0x000000100800b985 */ /* 0x0005e8000c101d08 */
[----:B------:R2:W-:Y:S02]  /*12ac0*/  @!P2 ST.E.128 [R2.64], R12 ;  /* 0x0000000c0200a985 */ /* 0x0005e4000c101d08 */
.L_x_598:
[----:B------:R-:W-:Y:S05]  /*12ad0*/  BSYNC B0 ;  /* 0x0000000000007941 */ /* 0x000fea0003800000 */
.L_x_597:
[----:B------:R-:W-:Y:S05]  /*12ae0*/  BRA.DIV ~URZ, `(.L_x_599) ;  /* 0x000032b27f007947 */ /* 0x000fea000b800000 */
[----:B--2---:R2:W1:Y:S04]  /*12af0*/  SHFL.IDX PT, R11, R7, 0x1, 0x181f ;  /* 0x00381f00070b7f89 */ /* 0x00446800000e0000 */
[----:B----4-:R2:W4:Y:S02]  /*12b00*/  SHFL.IDX PT, R2, R10, 0x1, 0x181f ;  /* 0x00381f000a027f89 */ /* 0x01052400000e0000 */
.L_x_658:
[----:B------:R-:W-:Y:S01]  /*12b10*/  IADD3 R3, R4, 0x20, RZ ;  /* 0x0000002004037810 */ /* 0x000fe20007ffe0ff */
[----:B------:R-:W-:Y:S03]  /*12b20*/  BSSY B0, `(.L_x_600) ;  /* 0x000000b000007945 */ /* 0x000fe60003800000 */
[----:B------:R-:W-:-:S13]  /*12b30*/  ISETP.GE.AND P0, PT, R3, R6, PT ;  /* 0x000000060300720c */ /* 0x000fda0003f06270 */
[----:B------:R-:W-:Y:S05]  /*12b40*/  @P0 BRA `(.L_x_601) ;  /* 0x0000008000000947 */ /* 0x000fea0003800000 */
[----:B------:R-:W-:Y:S02]  /*12b50*/  ISETP.GE.AND P1, PT, R246, c[0x0][0x3c8], PT ;  /* 0x0000f200f6007a0c */ /* 0x000fe40003f26270 */
[----:B------:R-:W-:-:S11]  /*12b60*/  ISETP.GE.AND P0, PT, R0, c[0x0][0x3c8], PT ;  /* 0x0000f20000007a0c */ /* 0x000fd60003f06270 */
[-C--:B----4-:R-:W-:Y:S02]  /*12b70*/  @!P1 LEA R8, P3, R246, R2.reuse, 0x1 ;  /* 0x00000002f6089211 */ /* 0x090fe400078608ff */
[----:B------:R-:W-:Y:S02]  /*12b80*/  @!P0 LEA R2, P2, R0, R2, 0x1 ;  /* 0x0000000200028211 */ /* 0x000fe400078408ff */
[-C--:B-1----:R-:W-:Y:S02]  /*12b90*/  @!P1 LEA.HI.X R9, R246, R11.reuse, R28, 0x1, P3 ;  /* 0x0000000bf6099211 */ /* 0x082fe400018f0c1c */
[----:B------:R-:W-:-:S03]  /*12ba0*/  @!P0 LEA.HI.X R3, R0, R11, R29, 0x1, P2 ;  /* 0x0000000b00038211 */ /* 0x000fc600010f0c1d */
[----:B------:R1:W-:Y:S04]  /*12bb0*/  @!P1 ST.E.128 [R8.64], R24 ;  /* 0x0000001808009985 */ /* 0x0003e8000c101d08 */
[----:B------:R1:W-:Y:S02]  /*12bc0*/  @!P0 ST.E.128 [R2.64], R20 ;  /* 0x0000001402008985 */ /* 0x0003e4000c101d08 */
.L_x_601:
[----:B------:R-:W-:Y:S05]  /*12bd0*/  BSYNC B0 ;  /* 0x0000000000007941 */ /* 0x000fea0003800000 */
.L_x_600:
[----:B------:R-:W-:Y:S05]  /*12be0*/  BRA.DIV ~URZ, `(.L_x_602) ;  /* 0x000032827f007947 */ /* 0x000fea000b800000 */
[----:B-1----:R1:W2:Y:S02]  /*12bf0*/  SHFL.IDX PT, R11, R7, 0x2, 0x181f ;  /* 0x00581f00070b7f89 */ /* 0x0022a400000e0000 */
.L_x_659:
[----:B------:R-:W-:Y:S05]  /*12c00*/  BRA.DIV ~URZ, `(.L_x_603) ;  /* 0x000032d27f007947 */ /* 0x000fea000b800000 */
[----:B----4-:R4:W1:Y:S02]  /*12c10*/  SHFL.IDX PT, R2, R10, 0x2, 0x181f ;  /* 0x00581f000a027f89 */ /* 0x01086400000e0000 */
.L_x_660:
        /* <DEDUP_REMOVED lines=10> */
[----:B------:R1:W-:Y:S04]  /*12cc0*/  @!P1 ST.E.128 [R8.64], R36 ;  /* 0x0000002408009985 */ /* 0x0003e8000c101d08 */
[----:B------:R1:W-:Y:S02]  /*12cd0*/  @!P0 ST.E.128 [R2.64], R32 ;  /* 0x0000002002008985 */ /* 0x0003e4000c101d08 */
.L_x_605:
[----:B------:R-:W-:Y:S05]  /*12ce0*/  BSYNC B0 ;  /* 0x0000000000007941 */ /* 0x000fea0003800000 */
.L_x_604:
[----:B------:R-:W-:Y:S05]  /*12cf0*/  BRA.DIV ~URZ, `(.L_x_606) ;  /* 0x000032527f007947 */ /* 0x000fea000b800000 */
[----:B-12---:R-:W1:Y:S04]  /*12d00*/  SHFL.IDX PT, R7, R7, 0x3, 0x181f ;  /* 0x00781f0007077f89 */ /* 0x006e6800000e0000 */
[----:B------:R2:W3:Y:S02]  /*12d10*/  SHFL.IDX PT, R5, R10, 0x3, 0x181f ;  /* 0x00781f000a057f89 */ /* 0x0004e400000e0000 */
.L_x_661:
[----:B------:R-:W-:-:S04]  /*12d20*/  IADD3 R2, R4, 0x60, RZ ;  /* 0x0000006004027810 */ /* 0x000fc80007ffe0ff */
[----:B------:R-:W-:-:S13]  /*12d30*/  ISETP.GE.AND P0, PT, R2, R6, PT ;  /* 0x000000060200720c */ /* 0x000fda0003f06270 */
[----:B------:R-:W-:Y:S05]  /*12d40*/  @P0 BRA `(.L_x_607) ;  /* 0x0000192000000947 */ /* 0x000fea0003800000 */
[----:B------:R-:W-:-:S13]  /*12d50*/  ISETP.GE.AND P0, PT, R246, c[0x0][0x3c8], PT ;  /* 0x0000f200f6007a0c */ /* 0x000fda0003f06270 */
[----:B---3--:R-:W-:-:S04]  /*12d60*/  @!P0 LEA R2, P1, R246, R5, 0x1 ;  /* 0x00000005f6028211 */ /* 0x008fc800078208ff */
[----:B-1----:R-:W-:-:S05]  /*12d70*/  @!P0 LEA.HI.X R3, R246, R7, R28, 0x1, P1 ;  /* 0x00000007f6038211 */ /* 0x002fca00008f0c1c */
[----:B------:R1:W-:Y:S01]  /*12d80*/  @!P0 ST.E.128 [R2.64], R40 ;  /* 0x0000002802008985 */ /* 0x0003e2000c101d08 */
[----:B------:R-:W-:-:S13]  /*12d90*/  ISETP.GE.AND P0, PT, R0, c[0x0][0x3c8], PT ;  /* 0x0000f20000007a0c */ /* 0x000fda0003f06270 */
[----:B------:R-:W-:Y:S05]  /*12da0*/  @P0 BRA `(.L_x_607) ;  /* 0x000018c000000947 */ /* 0x000fea0003800000 */
[----:B-1----:R-:W-:-:S04]  /*12db0*/  LEA R2, P0, R0, R5, 0x1 ;  /* 0x0000000500027211 */ /* 0x002fc800078008ff */
[----:B------:R-:W-:-:S05]  /*12dc0*/  LEA.HI.X R3, R0, R7, R29, 0x1, P0 ;  /* 0x0000000700037211 */ /* 0x000fca00000f0c1d */
[----:B------:R1:W-:Y:S01]  /*12dd0*/  ST.E.128 [R2.64], R44 ;  /* 0x0000002c02007985 */ /* 0x0003e2000c101d08 */
[----:B------:R-:W-:Y:S05]  /*12de0*/  BRA `(.L_x_607) ;  /* 0x0000188000007947 */ /* 0x000fea0003800000 */
.L_x_594:
[----:B------:R-:W2:Y:S04]  /*12df0*/  LDL.LU R5, [R1+0x20] ;  /* 0x0000200001057983 */ /* 0x000ea80000300800 */
[----:B------:R-:W3:Y:S01]  /*12e00*/  LDL.LU R9, [R1+0x30] ;  /* 0x0000300001097983 */ /* 0x000ee20000300800 */
[----:B------:R-:W-:Y:S01]  /*12e10*/  IMAD R8, R8, c[0x0][0x408], RZ ;  /* 0x0001020008087a24 */ /* 0x000fe200078e02ff */
[----:B------:R-:W-:Y:S01]  /*12e20*/  SHF.R.S32.HI R0, RZ, 0x1f, R2 ;  /* 0x0000001fff007819 */ /* 0x000fe20000011402 */
[----:B------:R-:W-:-:S04]  /*12e30*/  IMAD.WIDE.U32 R6, R3, c[0x0][0x408], RZ ;  /* 0x0001020003067a25 */ /* 0x000fc800078e00ff */
[----:B------:R-:W-:Y:S02]  /*12e40*/  IMAD R3, R3, c[0x0][0x40c], R8 ;  /* 0x0001030003037a24 */ /* 0x000fe400078e0208 */
[----:B------:R-:W-:Y:S02]  /*12e50*/  IMAD R0, R0, c[0x0][0x440], RZ ;  /* 0x0001100000007a24 */ /* 0x000fe400078e02ff */
[----:B------:R-:W-:Y:S01]  /*12e60*/  @P2 IMAD.HI.U32 R8, R4, c[0x0][0x4ec], RZ ;  /* 0x00013b0004082a27 */ /* 0x000fe200078e00ff */
[----:B------:R-:W-:-:S05]  /*12e70*/  IADD3 R7, R7, R3, RZ ;  /* 0x0000000307077210 */ /* 0x000fca0007ffe0ff */
[----:B--2---:R-:W-:-:S04]  /*12e80*/  IMAD.WIDE.U32 R6, R5, c[0x0][0x438], R6 ;  /* 0x00010e0005067a25 */ /* 0x004fc800078e0006 */
[----:B------:R-:W-:Y:S02]  /*12e90*/  IMAD R7, R5, c[0x0][0x43c], R7 ;  /* 0x00010f0005077a24 */ /* 0x000fe400078e0207 */
[C---:B------:R-:W-:Y:S01]  /*12ea0*/  IMAD R5, R2.reuse, c[0x0][0x444], R0 ;  /* 0x0001110002057a24 */ /* 0x040fe200078e0200 */
[----:B------:R-:W-:Y:S01]  /*12eb0*/  MOV R0, R4 ;  /* 0x0000000400007202 */ /* 0x000fe20000000f00 */
[----:B------:R-:W-:Y:S01]  /*12ec0*/  IMAD.WIDE.U32 R2, R2, c[0x0][0x440], R6 ;  /* 0x0001100002027a25 */ /* 0x000fe200078e0006 */
[----:B------:R-:W-:-:S04]  /*12ed0*/  @P2 SHF.R.U32.HI R0, RZ, c[0x0][0x4f0], R8 ;  /* 0x00013c00ff002a19 */ /* 0x000fc80000011608 */
[----:B------:R-:W-:Y:S02]  /*12ee0*/  IADD3 R3, R3, R5, RZ ;  /* 0x0000000503037210 */ /* 0x000fe40007ffe0ff */
[----:B------:R-:W-:Y:S02]  /*12ef0*/  SHF.R.S32.HI R6, RZ, 0x1f, R0 ;  /* 0x0000001fff067819 */ /* 0x000fe40000011400 */
[----:B------:R-:W-:Y:S01]  /*12f00*/  IADD3 R5, -R0, RZ, RZ ;  /* 0x000000ff00057210 */ /* 0x000fe20007ffe1ff */
[----:B---3--:R-:W-:-:S04]  /*12f10*/  IMAD.WIDE.U32 R2, R9, c[0x0][0x448], R2 ;  /* 0x0001120009027a25 */ /* 0x008fc800078e0002 */
[----:B------:R-:W-:Y:S02]  /*12f20*/  IMAD R6, R6, c[0x0][0x430], RZ ;  /* 0x00010c0006067a24 */ /* 0x000fe400078e02ff */
[----:B------:R-:W-:Y:S02]  /*12f30*/  IMAD R3, R9, c[0x0][0x44c], R3 ;  /* 0x0001130009037a24 */ /* 0x000fe400078e0203 */
        /* <DEDUP_REMOVED lines=13> */
.L_x_662:
[----:B------:R-:W-:Y:S05]  /*13010*/  BRA.DIV ~URZ, `(.L_x_609) ;  /* 0x000030627f007947 */ /* 0x000fea000b800000 */
[----:B------:R4:W1:Y:S02]  /*13020*/  SHFL.IDX PT, R0, R29, RZ, 0x1c1f ;  /* 0x001c1fff1d007589 */ /* 0x00086400000e0000 */
.L_x_663:
[----:B------:R-:W5:Y:S01]  /*13030*/  LDL R5, [R1+0x10] ;  /* 0x0000100001057983 */ /* 0x000f620000100800 */
[----:B------:R-:W-:Y:S01]  /*13040*/  BSSY B0, `(.L_x_610) ;  /* 0x0000061000007945 */ /* 0x000fe20003800000 */
[C---:B-1---5:R-:W-:Y:S02]  /*13050*/  IADD3 R21, R5.reuse, 0x20, RZ ;  /* 0x0000002005157810 */ /* 0x062fe40007ffe0ff */
        /* <DEDUP_REMOVED lines=28> */
[----:B------:R-:W-:Y:S01]  /*13220*/  SHF.R.S32.HI R30, RZ, 0x1f, R8 ;  /* 0x0000001fff1e7819 */ /* 0x000fe20000011408 */
[----:B------:R-:W-:Y:S05]  /*13230*/  @P1 BRA `(.L_x_611) ;  /* 0x0000041000001947 */ /* 0x000fea0003800000 */
[----:B------:R-:W-:Y:S02]  /*13240*/  ISETP.GE.AND P4, PT, R5, c[0x0][0x3c8], PT ;  /* 0x0000f20005007a0c */ /* 0x000fe40003f86270 */
[----:B------:R-:W-:Y:S02]  /*13250*/  ISETP.GE.AND P2, PT, R8, c[0x0][0x3c8], PT ;  /* 0x0000f20008007a0c */ /* 0x000fe40003f46270 */
[----:B------:R-:W-:Y:S02]  /*13260*/  ISETP.GE.AND P5, PT, R7, c[0x0][0x3c8], PT ;  /* 0x0000f20007007a0c */ /* 0x000fe40003fa6270 */
[----:B------:R-:W-:Y:S02]  /*13270*/  ISETP.GE.AND P1, PT, R6, c[0x0][0x3c8], PT ;  /* 0x0000f20006007a0c */ /* 0x000fe40003f26270 */
[----:B------:R-:W-:-:S05]  /*13280*/  ISETP.GE.AND P6, PT, R21, c[0x0][0x3c8], PT ;  /* 0x0000f20015007a0c */ /* 0x000fca0003fc6270 */
[----:B------:R-:W-:Y:S02]  /*13290*/  @!P4 IMAD.MOV.U32 R22, RZ, RZ, R0 ;  /* 0x000000ffff16c224 */ /* 0x000fe400078e0000 */
[----:B---3--:R-:W-:Y:S01]  /*132a0*/  @!P4 IMAD.MOV.U32 R23, RZ, RZ, R4 ;  /* 0x000000ffff17c224 */ /* 0x008fe200078e0004 */
[----:B------:R-:W-:-:S03]  /*132b0*/  @!P2 LEA R2, P3, R8, R0, 0x2 ;  /* 0x000000000802a211 */ /* 0x000fc600078610ff */
[----:B------:R-:W-:Y:S01]  /*132c0*/  @!P4 IMAD.WIDE R22, R5, 0x4, R22 ;  /* 0x000000040516c825 */ /* 0x000fe200078e0216 */
[----:B------:R-:W-:-:S04]  /*132d0*/  @!P2 LEA.HI.X R3, R8, R4, R30, 0x2, P3 ;  /* 0x000000040803a211 */ /* 0x000fc800018f141e */
[----:B------:R1:W-:Y:S04]  /*132e0*/  @!P4 ST.E.64 [R22.64], R110 ;  /* 0x0000006e1600c985 */ /* 0x0003e8000c101b08 */
[----:B------:R3:W-:Y:S01]  /*132f0*/  @!P2 ST.E.64 [R2.64], R24 ;  /* 0x000000180200a985 */ /* 0x0007e2000c101b08 */
[----:B------:R-:W-:Y:S02]  /*13300*/  ISETP.GE.AND P2, PT, R20, c[0x0][0x3c8], PT ;  /* 0x0000f20014007a0c */ /* 0x000fe40003f46270 */
[CC--:B-1----:R-:W-:Y:S02]  /*13310*/  @!P5 LEA R22, P4, R7.reuse, R0.reuse, 0x2 ;  /* 0x000000000716d211 */ /* 0x0c2fe400078810ff */
[----:B---3--:R-:W-:Y:S02]  /*13320*/  @!P1 LEA R2, P3, R6, R0, 0x2 ;  /* 0x0000000006029211 */ /* 0x008fe400078610ff */
[----:B------:R-:W-:-:S02]  /*13330*/  @!P5 LEA.HI.X R23, R7, R4, R31, 0x2, P4 ;  /* 0x000000040717d211 */ /* 0x000fc400020f141f */
[----:B------:R-:W-:-:S03]  /*13340*/  @!P1 LEA.HI.X R3, R6, R4, R32, 0x2, P3 ;  /* 0x0000000406039211 */ /* 0x000fc600018f1420 */
[----:B------:R1:W-:Y:S01]  /*13350*/  @!P5 ST.E.64 [R22.64], R26 ;  /* 0x0000001a1600d985 */ /* 0x0003e2000c101b08 */
[----:B------:R-:W-:-:S03]  /*13360*/  ISETP.GE.AND P5, PT, R19, c[0x0][0x3c8], PT ;  /* 0x0000f20013007a0c */ /* 0x000fc60003fa6270 */
[----:B------:R3:W-:Y:S01]  /*13370*/  @!P1 ST.E.64 [R2.64], R50 ;  /* 0x0000003202009985 */ /* 0x0007e2000c101b08 */
[----:B------:R-:W-:Y:S02]  /*13380*/  ISETP.GE.AND P1, PT, R18, c[0x0][0x3c8], PT ;  /* 0x0000f20012007a0c */ /* 0x000fe40003f26270 */
[CC--:B-1----:R-:W-:Y:S02]  /*13390*/  @!P6 LEA R22, P4, R21.reuse, R0.reuse, 0x2 ;  /* 0x000000001516e211 */ /* 0x0c2fe400078810ff */
[C---:B---3--:R-:W-:Y:S02]  /*133a0*/  @!P2 LEA R2, P3, R20.reuse, R0, 0x2 ;  /* 0x000000001402a211 */ /* 0x048fe400078610ff */
[-C--:B------:R-:W-:Y:S02]  /*133b0*/  @!P6 LEA.HI.X R23, R21, R4.reuse, R34, 0x2, P4 ;  /* 0x000000041517e211 */ /* 0x080fe400020f1422 */
[----:B------:R-:W-:Y:S02]  /*133c0*/  @!P2 LEA.HI.X R3, R20, R4, R33, 0x2, P3 ;  /* 0x000000041403a211 */ /* 0x000fe400018f1421 */
[----:B------:R-:W-:Y:S01]  /*133d0*/  ISETP.GE.AND P4, PT, R16, c[0x0][0x3c8], PT ;  /* 0x0000f20010007a0c */ /* 0x000fe20003f86270 */
[----:B------:R1:W-:Y:S01]  /*133e0*/  @!P6 ST.E.64 [R22.64], R68 ;  /* 0x000000441600e985 */ /* 0x0003e2000c101b08 */
[----:B------:R-:W-:-:S03]  /*133f0*/  ISETP.GE.AND P6, PT, R17, c[0x0][0x3c8], PT ;  /* 0x0000f20011007a0c */ /* 0x000fc60003fc6270 */
[----:B------:R3:W-:Y:S01]  /*13400*/  @!P2 ST.E.64 [R2.64], R72 ;  /* 0x000000480200a985 */ /* 0x0007e2000c101b08 */
[CC--:B-1----:R-:W-:Y:S02]  /*13410*/  @!P5 LEA R22, P3, R19.reuse, R0.reuse, 0x2 ;  /* 0x000000001316d211 */ /* 0x0c2fe400078610ff */
[C---:B---3--:R-:W-:Y:S02]  /*13420*/  @!P1 LEA R2, P2, R18.reuse, R0, 0x2 ;  /* 0x0000000012029211 */ /* 0x048fe400078410ff */
        /* <DEDUP_REMOVED lines=10> */
[CC--:B-1----:R-:W-:Y:S02]  /*134d0*/  @!P3 LEA R22, P2, R15.reuse, R0.reuse, 0x2 ;  /* 0x000000000f16b211 */ /* 0x0c2fe400078410ff */
[C---:B---3--:R-:W-:Y:S02]  /*134e0*/  @!P4 LEA R2, P5, R16.reuse, R0, 0x2 ;  /* 0x000000001002c211 */ /* 0x048fe400078a10ff */
[-C--:B------:R-:W-:Y:S02]  /*134f0*/  @!P3 LEA.HI.X R23, R15, R4.reuse, R40, 0x2, P2 ;  /* 0x000000040f17b211 */ /* 0x080fe400010f1428 */
[----:B------:R-:W-:Y:S02]  /*13500*/  @!P4 LEA.HI.X R3, R16, R4, R38, 0x2, P5 ;  /* 0x000000041003c211 */ /* 0x000fe400028f1426 */
[----:B------:R-:W-:-:S03]  /*13510*/  ISETP.GE.AND P5, PT, R12, c[0x0][0x3c8], PT ;  /* 0x0000f2000c007a0c */ /* 0x000fc60003fa6270 */
[----:B------:R1:W-:Y:S01]  /*13520*/  @!P4 ST.E.64 [R2.64], R84 ;  /* 0x000000540200c985 */ /* 0x0003e2000c101b08 */
[----:B------:R-:W-:-:S03]  /*13530*/  ISETP.GE.AND P4, PT, R11, c[0x0][0x3c8], PT ;  /* 0x0000f2000b007a0c */ /* 0x000fc60003f86270 */
[----:B------:R3:W-:Y:S01]  /*13540*/  @!P3 ST.E.64 [R22.64], R88 ;  /* 0x000000581600b985 */ /* 0x0007e2000c101b08 */
[----:B------:R-:W-:Y:S02]  /*13550*/  ISETP.GE.AND P3, PT, R10, c[0x0][0x3c8], PT ;  /* 0x0000f2000a007a0c */ /* 0x000fe40003f66270 */
[----:B-1----:R-:W-:-:S04]  /*13560*/  @!P1 LEA R2, P2, R14, R0, 0x2 ;  /* 0x000000000e029211 */ /* 0x002fc800078410ff */
[----:B------:R-:W-:Y:S02]  /*13570*/  @!P1 LEA.HI.X R3, R14, R4, R39, 0x2, P2 ;  /* 0x000000040e039211 */ /* 0x000fe400010f1427 */
[----:B------:R-:W-:-:S03]  /*13580*/  @!P6 LEA R26, P2, R13, R0, 0x2 ;  /* 0x000000000d1ae211 */ /* 0x000fc600078410ff */
[----:B------:R1:W-:Y:S01]  /*13590*/  @!P1 ST.E.64 [R2.64], R92 ;  /* 0x0000005c02009985 */ /* 0x0003e2000c101b08 */
[C---:B------:R-:W-:Y:S02]  /*135a0*/  @!P5 LEA R24, P1, R12.reuse, R0, 0x2 ;  /* 0x000000000c18d211 */ /* 0x040fe400078210ff */
[----:B------:R-:W-:Y:S02]  /*135b0*/  @!P6 LEA.HI.X R27, R13, R4, R41, 0x2, P2 ;  /* 0x000000040d1be211 */ /* 0x000fe400010f1429 */
[C---:B---3--:R-:W-:Y:S02]  /*135c0*/  @!P4 LEA R22, P2, R11.reuse, R0, 0x2 ;  /* 0x000000000b16c211 */ /* 0x048fe400078410ff */
[-C--:B------:R-:W-:Y:S01]  /*135d0*/  @!P5 LEA.HI.X R25, R12, R4.reuse, R42, 0x2, P1 ;  /* 0x000000040c19d211 */ /* 0x080fe200008f142a */
[----:B------:R3:W-:Y:S01]  /*135e0*/  @!P6 ST.E.64 [R26.64], R100 ;  /* 0x000000641a00e985 */ /* 0x0007e2000c101b08 */
[----:B------:R-:W-:-:S03]  /*135f0*/  @!P4 LEA.HI.X R23, R11, R4, R43, 0x2, P2 ;  /* 0x000000040b17c211 */ /* 0x000fc600010f142b */
[----:B------:R3:W-:Y:S04]  /*13600*/  @!P5 ST.E.64 [R24.64], R96 ;  /* 0x000000601800d985 */ /* 0x0007e8000c101b08 */
[----:B------:R3:W-:Y:S01]  /*13610*/  @!P4 ST.E.64 [R22.64], R56 ;  /* 0x000000381600c985 */ /* 0x0007e2000c101b08 */
[----:B-1----:R-:W-:-:S04]  /*13620*/  @!P3 LEA R2, P1, R10, R0, 0x2 ;  /* 0x000000000a02b211 */ /* 0x002fc800078210ff */
[----:B------:R-:W-:-:S05]  /*13630*/  @!P3 LEA.HI.X R3, R10, R4, R44, 0x2, P1 ;  /* 0x000000040a03b211 */ /* 0x000fca00008f142c */
[----:B------:R3:W-:Y:S04]  /*13640*/  @!P3 ST.E.64 [R2.64], R46 ;  /* 0x0000002e0200b985 */ /* 0x0007e8000c101b08 */
.L_x_611:
[----:B------:R-:W-:Y:S05]  /*13650*/  BSYNC B0 ;  /* 0x0000000000007941 */ /* 0x000fea0003800000 */
.L_x_610:
[----:B------:R-:W-:Y:S05]  /*13660*/  BRA.DIV ~URZ, `(.L_x_612) ;  /* 0x00002a827f007947 */ /* 0x000fea000b800000 */
[----:B---3--:R1:W3:Y:S04]  /*13670*/  SHFL.IDX PT, R4, R28, 0x1, 0x1c1f ;  /* 0x003c1f001c047f89 */ /* 0x0082e800000e0000 */
[----:B------:R1:W2:Y:S02]  /*13680*/  SHFL.IDX PT, R0, R29, 0x1, 0x1c1f ;  /* 0x003c1f001d007f89 */ /* 0x0002a400000e0000 */
.L_x_664:
[----:B------:R-:W-:Y:S05]  /*13690*/  @P0 BRA `(.L_x_607) ;  /* 0x00000fd000000947 */ /* 0x000fea0003800000 */
[----:B------:R-:W5:Y:S01]  /*136a0*/  LDL R5, [R1+0x10] ;  /* 0x0000100001057983 */ /* 0x000f620000100800 */
[----:B------:R-:W-:Y:S02]  /*136b0*/  ISETP.GE.AND P1, PT, R8, c[0x0][0x3c8], PT ;  /* 0x0000f20008007a0c */ /* 0x000fe40003f26270 */
[----:B------:R-:W-:Y:S02]  /*136c0*/  ISETP.GE.AND P0, PT, R7, c[0x0][0x3c8], PT ;  /* 0x0000f20007007a0c */ /* 0x000fe40003f06270 */
[----:B------:R-:W-:Y:S02]  /*136d0*/  ISETP.GE.AND P5, PT, R6, c[0x0][0x3c8], PT ;  /* 0x0000f20006007a0c */ /* 0x000fe40003fa6270 */
[----:B------:R-:W-:-:S07]  /*136e0*/  ISETP.GE.AND P4, PT, R21, c[0x0][0x3c8], PT ;  /* 0x0000f20015007a0c */ /* 0x000fce0003f86270 */
[CC--:B--2---:R-:W-:Y:S02]  /*136f0*/  @!P1 LEA R22, P3, R8.reuse, R0.reuse, 0x2 ;  /* 0x0000000008169211 */ /* 0x0c4fe400078610ff */
[C---:B------:R-:W-:Y:S02]  /*13700*/  @!P0 LEA R2, P6, R7.reuse, R0, 0x2 ;  /* 0x0000000007028211 */ /* 0x040fe400078c10ff */
[-C--:B---3--:R-:W-:Y:S02]  /*13710*/  @!P1 LEA.HI.X R23, R8, R4.reuse, R30, 0x2, P3 ;  /* 0x0000000408179211 */ /* 0x088fe400018f141e */
[----:B------:R-:W-:Y:S02]  /*13720*/  ISETP.GE.AND P3, PT, R20, c[0x0][0x3c8], PT ;  /* 0x0000f20014007a0c */ /* 0x000fe40003f66270 */
[----:B------:R-:W-:Y:S02]  /*13730*/  @!P0 LEA.HI.X R3, R7, R4, R31, 0x2, P6 ;  /* 0x0000000407038211 */ /* 0x000fe400030f141f */
[----:B------:R-:W-:-:S04]  /*13740*/  @!P5 LEA R26, P6, R6, R0, 0x2 ;  /* 0x00000000061ad211 */ /* 0x000fc800078c10ff */
[----:B------:R-:W-:Y:S02]  /*13750*/  @!P5 LEA.HI.X R27, R6, R4, R32, 0x2, P6 ;  /* 0x00000004061bd211 */ /* 0x000fe400030f1420 */
[----:B-----5:R-:W-:-:S13]  /*13760*/  ISETP.GE.AND P2, PT, R5, c[0x0][0x3c8], PT ;  /* 0x0000f20005007a0c */ /* 0x020fda0003f46270 */
[----:B------:R-:W-:Y:S02]  /*13770*/  @!P2 IMAD.MOV.U32 R24, RZ, RZ, R0 ;  /* 0x000000ffff18a224 */ /* 0x000fe400078e0000 */
[----:B------:R-:W-:-:S04]  /*13780*/  @!P2 IMAD.MOV.U32 R25, RZ, RZ, R4 ;  /* 0x000000ffff19a224 */ /* 0x000fc800078e0004 */
[----:B------:R-:W-:-:S05]  /*13790*/  @!P2 IMAD.WIDE R24, R5, 0x4, R24 ;  /* 0x000000040518a825 */ /* 0x000fca00078e0218 */
[----:B------:R2:W-:Y:S01]  /*137a0*/  @!P2 ST.E.64 [R24.64], R104 ;  /* 0x000000681800a985 */ /* 0x0005e2000c101b08 */
[----:B------:R-:W-:-:S03]  /*137b0*/  ISETP.GE.AND P2, PT, R19, c[0x0][0x3c8], PT ;  /* 0x0000f20013007a0c */ /* 0x000fc60003f46270 */
[----:B------:R3:W-:Y:S01]  /*137c0*/  @!P1 ST.E.64 [R22.64], R64 ;  /* 0x0000004016009985 */ /* 0x0007e2000c101b08 */
[----:B------:R-:W-:-:S03]  /*137d0*/  ISETP.GE.AND P1, PT, R18, c[0x0][0x3c8], PT ;  /* 0x0000f20012007a0c */ /* 0x000fc60003f26270 */
[----:B------:R5:W-:Y:S04]  /*137e0*/  @!P0 ST.E.64 [R2.64], R60 ;  /* 0x0000003c02008985 */ /* 0x000be8000c101b08 */
[----:B------:R-:W-:Y:S01]  /*137f0*/  @!P5 ST.E.64 [R26.64], R116 ;  /* 0x000000741a00d985 */ /* 0x000fe2000c101b08 */
[----:B------:R-:W-:Y:S02]  /*13800*/  ISETP.GE.AND P5, PT, R16, c[0x0][0x3c8], PT ;  /* 0x0000f20010007a0c */ /* 0x000fe40003fa6270 */
[CC--:B--2---:R-:W-:Y:S02]  /*13810*/  @!P4 LEA R24, P0, R21.reuse, R0.reuse, 0x2 ;  /* 0x000000001518c211 */ /* 0x0c4fe400078010ff */
[----:B---3--:R-:W-:Y:S02]  /*13820*/  @!P3 LEA R22, P6, R20, R0, 0x2 ;  /* 0x000000001416b211 */ /* 0x008fe400078c10ff */
[----:B------:R-:W-:-:S02]  /*13830*/  @!P4 LEA.HI.X R25, R21, R4, R34, 0x2, P0 ;  /* 0x000000041519c211 */ /* 0x000fc400000f1422 */
[----:B------:R-:W-:Y:S02]  /*13840*/  ISETP.GE.AND P0, PT, R17, c[0x0][0x3c8], PT ;  /* 0x0000f20011007a0c */ /* 0x000fe40003f06270 */
[----:B------:R-:W-:Y:S01]  /*13850*/  @!P3 LEA.HI.X R23, R20, R4, R33, 0x2, P6 ;  /* 0x000000041417b211 */ /* 0x000fe200030f1421 */
[----:B------:R-:W-:Y:S01]  /*13860*/  @!P4 ST.E.64 [R24.64], R114 ;  /* 0x000000721800c985 */ /* 0x000fe2000c101b08 */
[----:B------:R-:W-:Y:S02]  /*13870*/  @!P2 LEA R8, P6, R19, R0, 0x2 ;  /* 0x000000001308a211 */ /* 0x000fe400078c10ff */
[----:B------:R-:W-:Y:S01]  /*13880*/  ISETP.GE.AND P4, PT, R15, c[0x0][0x3c8], PT ;  /* 0x0000f2000f007a0c */ /* 0x000fe20003f86270 */
[----:B------:R-:W-:Y:S01]  /*13890*/  @!P3 ST.E.64 [R22.64], R112 ;  /* 0x000000701600b985 */ /* 0x000fe2000c101b08 */
[----:B------:R-:W-:Y:S02]  /*138a0*/  @!P2 LEA.HI.X R9, R19, R4, R35, 0x2, P6 ;  /* 0x000000041309a211 */ /* 0x000fe400030f1423 */
[----:B------:R-:W-:-:S02]  /*138b0*/  @!P1 LEA R6, P6, R18, R0, 0x2 ;  /* 0x0000000012069211 */ /* 0x000fc400078c10ff */
[----:B------:R-:W-:Y:S01]  /*138c0*/  ISETP.GE.AND P3, PT, R14, c[0x0][0x3c8], PT ;  /* 0x0000f2000e007a0c */ /* 0x000fe20003f66270 */
[----:B------:R2:W-:Y:S01]  /*138d0*/  @!P2 ST.E.64 [R8.64], R78 ;  /* 0x0000004e0800a985 */ /* 0x0005e2000c101b08 */
[----:B------:R-:W-:Y:S02]  /*138e0*/  @!P1 LEA.HI.X R7, R18, R4, R36, 0x2, P6 ;  /* 0x0000000412079211 */ /* 0x000fe400030f1424 */
[----:B-----5:R-:W-:Y:S02]  /*138f0*/  @!P0 LEA R2, P6, R17, R0, 0x2 ;  /* 0x0000000011028211 */ /* 0x020fe400078c10ff */
[----:B------:R-:W-:Y:S01]  /*13900*/  ISETP.GE.AND P2, PT, R13, c[0x0][0x3c8], PT ;  /* 0x0000f2000d007a0c */ /* 0x000fe20003f46270 */
[----:B------:R3:W-:Y:S01]  /*13910*/  @!P1 ST.E.64 [R6.64], R70 ;  /* 0x0000004606009985 */ /* 0x0007e2000c101b08 */
[----:B------:R-:W-:Y:S02]  /*13920*/  @!P0 LEA.HI.X R3, R17, R4, R37, 0x2, P6 ;  /* 0x0000000411038211 */ /* 0x000fe400030f1425 */
[----:B------:R-:W-:-:S02]  /*13930*/  @!P5 LEA R20, P6, R16, R0, 0x2 ;  /* 0x000000001014d211 */ /* 0x000fc400078c10ff */
[----:B------:R-:W-:Y:S01]  /*13940*/  ISETP.GE.AND P1, PT, R12, c[0x0][0x3c8], PT ;  /* 0x0000f2000c007a0c */ /* 0x000fe20003f26270 */
[----:B------:R5:W-:Y:S01]  /*13950*/  @!P0 ST.E.64 [R2.64], R52 ;  /* 0x0000003402008985 */ /* 0x000be2000c101b08 */
[C---:B------:R-:W-:Y:S02]  /*13960*/  @!P4 LEA R18, P0, R15.reuse, R0, 0x2 ;  /* 0x000000000f12c211 */ /* 0x040fe400078010ff */
[----:B------:R-:W-:Y:S02]  /*13970*/  @!P5 LEA.HI.X R21, R16, R4, R38, 0x2, P6 ;  /* 0x000000041015d211 */ /* 0x000fe400030f1426 */
[----:B------:R-:W-:Y:S02]  /*13980*/  @!P3 LEA R16, P6, R14, R0, 0x2 ;  /* 0x000000000e10b211 */ /* 0x000fe400078c10ff */
[----:B------:R-:W-:Y:S01]  /*13990*/  @!P4 LEA.HI.X R19, R15, R4, R40, 0x2, P0 ;  /* 0x000000040f13c211 */ /* 0x000fe200000f1428 */
[----:B------:R1:W-:Y:S01]  /*139a0*/  @!P5 ST.E.64 [R20.64], R90 ;  /* 0x0000005a1400d985 */ /* 0x0003e2000c101b08 */
[----:B------:R-:W-:-:S02]  /*139b0*/  ISETP.GE.AND P0, PT, R11, c[0x0][0x3c8], PT ;  /* 0x0000f2000b007a0c */ /* 0x000fc40003f06270 */
[----:B------:R-:W-:Y:S01]  /*139c0*/  @!P3 LEA.HI.X R17, R14, R4, R39, 0x2, P6 ;  /* 0x000000040e11b211 */ /* 0x000fe200030f1427 */
[----:B------:R1:W-:Y:S04]  /*139d0*/  @!P4 ST.E.64 [R18.64], R86 ;  /* 0x000000561200c985 */ /* 0x0003e8000c101b08 */
[----:B------:R1:W-:Y:S01]  /*139e0*/  @!P3 ST.E.64 [R16.64], R82 ;  /* 0x000000521000b985 */ /* 0x0003e2000c101b08 */
[----:B--2---:R-:W-:-:S04]  /*139f0*/  @!P2 LEA R8, P6, R13, R0, 0x2 ;  /* 0x000000000d08a211 */ /* 0x004fc800078c10ff */
[----:B------:R-:W-:Y:S02]  /*13a00*/  @!P2 LEA.HI.X R9, R13, R4, R41, 0x2, P6 ;  /* 0x000000040d09a211 */ /* 0x000fe400030f1429 */
[----:B---3--:R-:W-:-:S03]  /*13a10*/  @!P1 LEA R6, P6, R12, R0, 0x2 ;  /* 0x000000000c069211 */ /* 0x008fc600078c10ff */
[----:B------:R1:W-:Y:S01]  /*13a20*/  @!P2 ST.E.64 [R8.64], R74 ;  /* 0x0000004a0800a985 */ /* 0x0003e2000c101b08 */
[----:B------:R-:W-:Y:S02]  /*13a30*/  @!P1 LEA.HI.X R7, R12, R4, R42, 0x2, P6 ;  /* 0x000000040c079211 */ /* 0x000fe400030f142a */
[----:B-----5:R-:W-:-:S03]  /*13a40*/  @!P0 LEA R2, P6, R11, R0, 0x2 ;  /* 0x000000000b028211 */ /* 0x020fc600078c10ff */
[----:B------:R1:W-:Y:S01]  /*13a50*/  @!P1 ST.E.64 [R6.64], R58 ;  /* 0x0000003a06009985 */ /* 0x0003e2000c101b08 */
[----:B------:R-:W-:-:S05]  /*13a60*/  @!P0 LEA.HI.X R3, R11, R4, R43, 0x2, P6 ;  /* 0x000000040b038211 */ /* 0x000fca00030f142b */
[----:B------:R1:W-:Y:S01]  /*13a70*/  @!P0 ST.E.64 [R2.64], R54 ;  /* 0x0000003602008985 */ /* 0x0003e2000c101b08 */
[----:B------:R-:W-:-:S13]  /*13a80*/  ISETP.GE.AND P0, PT, R10, c[0x0][0x3c8], PT ;  /* 0x0000f2000a007a0c */ /* 0x000fda0003f06270 */
[----:B------:R-:W-:Y:S05]  /*13a90*/  @P0 BRA `(.L_x_607) ;  /* 0x00000bd000000947 */ /* 0x000fea0003800000 */
[----:B-1----:R-:W-:-:S04]  /*13aa0*/  LEA R2, P0, R10, R0, 0x2 ;  /* 0x000000000a027211 */ /* 0x002fc800078010ff */
[----:B------:R-:W-:-:S05]  /*13ab0*/  LEA.HI.X R3, R10, R4, R44, 0x2, P0 ;  /* 0x000000040a037211 */ /* 0x000fca00000f142c */
[----:B------:R1:W-:Y:S01]  /*13ac0*/  ST.E.64 [R2.64], R48 ;  /* 0x0000003002007985 */ /* 0x0003e2000c101b08 */
[----:B------:R-:W-:Y:S05]  /*13ad0*/  BRA `(.L_x_607) ;  /* 0x00000b9000007947 */ /* 0x000fea0003800000 */
.L_x_592:
[----:B------:R-:W3:Y:S04]  /*13ae0*/  LDL.LU R3, [R1+0x2c] ;  /* 0x00002c0001037983 */ /* 0x000ee80000300800 */
[----:B------:R-:W4:Y:S01]  /*13af0*/  LDL R8, [R1+0x34] ;  /* 0x0000340001087983 */ /* 0x000f220000100800 */
[----:B------:R-:W-:Y:S01]  /*13b00*/  ISETP.NE.U32.AND P0, PT, RZ, c[0x0][0x508], PT ;  /* 0x00014200ff007a0c */ /* 0x000fe20003f05070 */
[----:B--2---:R-:W-:Y:S01]  /*13b10*/  IMAD.MOV.U32 R6, RZ, RZ, 0x4 ;  /* 0x00000004ff067424 */ /* 0x004fe200078e00ff */
[----:B------:R-:W-:Y:S01]  /*13b20*/  ISETP.NE.U32.AND P1, PT, RZ, c[0x0][0x500], PT ;  /* 0x00014000ff007a0c */ /* 0x000fe20003f25070 */
[----:B------:R-:W-:Y:S01]  /*13b30*/  IMAD.MOV.U32 R19, RZ, RZ, c[0x0][0x388] ;  /* 0x0000e200ff137624 */ /* 0x000fe200078e00ff */
[----:B------:R-:W-:Y:S01]  /*13b40*/  ISETP.NE.AND.EX P0, PT, RZ, c[0x0][0x50c], PT, P0 ;  /* 0x00014300ff007a0c */ /* 0x000fe20003f05300 */
[----:B------:R-:W-:Y:S01]  /*13b50*/  IMAD.MOV.U32 R2, RZ, RZ, RZ ;  /* 0x000000ffff027224 */ /* 0x000fe200078e00ff */
[----:B------:R-:W-:Y:S01]  /*13b60*/  ISETP.NE.AND.EX P1, PT, RZ, c[0x0][0x504], PT, P1 ;  /* 0x00014100ff007a0c */ /* 0x000fe20003f25310 */
[----:B----4-:R-:W-:-:S10]  /*13b70*/  IMAD.WIDE R4, R8, R6, c[0x0][0x500] ;  /* 0x0001400008047625 */ /* 0x010fd400078e0206 */
[----:B------:R-:W-:Y:S02]  /*13b80*/  @P0 IMAD.WIDE R6, R8, R6, c[0x0][0x508] ;  /* 0x0001420008060625 */ /* 0x000fe400078e0206 */
[----:B------:R2:W5:Y:S04]  /*13b90*/  @P1 LDG.E R2, [R4.64] ;  /* 0x0000000804021981 */ /* 0x000568000c1e1900 */
[----:B------:R2:W5:Y:S01]  /*13ba0*/  @P0 LDG.E R19, [R6.64] ;  /* 0x0000000806130981 */ /* 0x000562000c1e1900 */
[----:B---3--:R-:W-:-:S04]  /*13bb0*/  ISETP.NE.AND P2, PT, R3, RZ, PT ;  /* 0x000000ff0300720c */ /* 0x008fc80003f45270 */
[----:B------:R-:W-:Y:S01]  /*13bc0*/  SEL R18, R3, c[0x0][0x3d4], P2 ;  /* 0x0000f50003127a07 */ /* 0x000fe20001000000 */
[----:B------:R-:W-:Y:S05]  /*13bd0*/  @P0 BRA `(.L_x_613) ;  /* 0x0000004000000947 */ /* 0x000fea0003800000 */
[----:B------:R-:W-:Y:S05]  /*13be0*/  @!P1 BRA `(.L_x_613) ;  /* 0x0000003000009947 */ /* 0x000fea0003800000 */
[----:B------:R3:W4:Y:S04]  /*13bf0*/  LDG.E R3, [R4.64] ;  /* 0x0000000804037981 */ /* 0x000728000c1e1900 */
[----:B--23--:R-:W4:Y:S02]  /*13c00*/  LDG.E R4, [R4.64+0x4] ;  /* 0x0000040804047981 */ /* 0x00cf24000c1e1900 */
[----:B----45:R-:W-:Y:S02]  /*13c10*/  IADD3 R19, -R3, R4, RZ ;  /* 0x0000000403137210 */ /* 0x030fe40007ffe1ff */
.L_x_613:
[----:B--2---:R-:W2:Y:S01]  /*13c20*/  S2R R5, SR_TID.X ;  /* 0x0000000000057919 */ /* 0x004ea20000002100 */
[----:B------:R-:W-:Y:S01]  /*13c30*/  SHF.R.S32.HI R3, RZ, 0x1f, R8 ;  /* 0x0000001fff037819 */ /* 0x000fe20000011408 */
[----:B------:R-:W-:Y:S01]  /*13c40*/  BSSY B0, `(.L_x_614) ;  /* 0x0000038000007945 */ /* 0x000fe20003800000 */
[----:B-----5:R-:W-:-:S02]  /*13c50*/  SHF.R.S32.HI R15, RZ, 0x1f, R2 ;  /* 0x0000001fff0f7819 */ /* 0x020fc40000011402 */
[----:B------:R-:W-:Y:S02]  /*13c60*/  SEL R8, R8, RZ, !P1 ;  /* 0x000000ff08087207 */ /* 0x000fe40004800000 */
[----:B------:R-:W-:Y:S02]  /*13c70*/  SEL R21, R3, RZ, !P1 ;  /* 0x000000ff03157207 */ /* 0x000fe40004800000 */
[----:B--2---:R-:W-:-:S13]  /*13c80*/  ISETP.GT.AND P0, PT, R5, 0x7f, PT ;  /* 0x0000007f0500780c */ /* 0x004fda0003f04270 */
[----:B------:R-:W-:Y:S05]  /*13c90*/  @P0 BRA `(.L_x_615) ;  /* 0x0000032000000947 */ /* 0x000fea0003800000 */
[----:B------:R-:W2:Y:S01]  /*13ca0*/  LDL R4, [R1+0x18] ;  /* 0x0000180001047983 */ /* 0x000ea20000100800 */
[----:B------:R-:W-:Y:S01]  /*13cb0*/  IMAD R3, R19, c[0x0][0x4e8], RZ ;  /* 0x00013a0013037a24 */ /* 0x000fe200078e02ff */
[----:B--2---:R-:W-:-:S04]  /*13cc0*/  IADD3 R14, R4, R5, RZ ;  /* 0x00000005040e7210 */ /* 0x004fc80007ffe0ff */
[----:B------:R-:W-:-:S13]  /*13cd0*/  ISETP.GE.AND P0, PT, R14, R3, PT ;  /* 0x000000030e00720c */ /* 0x000fda0003f06270 */
[----:B------:R-:W-:Y:S05]  /*13ce0*/  @P0 BRA `(.L_x_615) ;  /* 0x000002d000000947 */ /* 0x000fea0003800000 */
[----:B------:R-:W2:Y:S04]  /*13cf0*/  LDL R4, [R1+0x20] ;  /* 0x0000200001047983 */ /* 0x000ea80000100800 */
[----:B------:R-:W3:Y:S01]  /*13d00*/  LDL.LU R22, [R1+0x30] ;  /* 0x0000300001167983 */ /* 0x000ee20000300800 */
[----:B------:R-:W-:Y:S01]  /*13d10*/  IMAD.MOV.U32 R3, RZ, RZ, 0x368 ;  /* 0x00000368ff037424 */ /* 0x000fe200078e00ff */
[----:B------:R-:W-:-:S04]  /*13d20*/  ISETP.GT.AND P2, PT, R18, 0x1, PT ;  /* 0x000000011200780c */ /* 0x000fc80003f44270 */
[----:B------:R-:W-:-:S04]  /*13d30*/  SEL R3, R3, 0x328, P2 ;  /* 0x0000032803037807 */ /* 0x000fc80001000000 */
[----:B------:R4:W5:Y:S08]  /*13d40*/  LDC.64 R10, c[0x0][R3+0x170] ;  /* 0x00005c00030a7b82 */ /* 0x0009700000000a00 */
[----:B------:R4:W2:Y:S08]  /*13d50*/  LDC.64 R6, c[0x0][R3+0x168] ;  /* 0x00005a0003067b82 */ /* 0x0008b00000000a00 */
[----:B------:R4:W1:Y:S08]  /*13d60*/  LDC.64 R16, c[0x0][R3+0x178] ;  /* 0x00005e0003107b82 */ /* 0x0008700000000a00 */
[----:B------:R4:W1:Y:S02]  /*13d70*/  LDC.64 R12, c[0x0][R3+0x160] ;  /* 0x00005800030c7b82 */ /* 0x0008640000000a00 */
[----:B----4-:R-:W-:-:S02]  /*13d80*/  IMAD.MOV.U32 R3, RZ, RZ, c[0x0][0x4e8] ;  /* 0x00013a00ff037624 */ /* 0x010fc400078e00ff */
[----:B-----5:R-:W-:-:S03]  /*13d90*/  IMAD R9, R11, R8, RZ ;  /* 0x000000080b097224 */ /* 0x020fc600078e02ff */
[----:B------:R-:W-:Y:S02]  /*13da0*/  ISETP.NE.AND P0, PT, R3, 0x1, PT ;  /* 0x000000010300780c */ /* 0x000fe40003f05270 */
[----:B------:R-:W-:-:S11]  /*13db0*/  MOV R3, R14 ;  /* 0x0000000e00037202 */ /* 0x000fd60000000f00 */
[----:B------:R-:W-:-:S05]  /*13dc0*/  @P0 IMAD.HI.U32 R20, R14, c[0x0][0x4ec], RZ ;  /* 0x00013b000e140a27 */ /* 0x000fca00078e00ff */
[----:B------:R-:W-:Y:S01]  /*13dd0*/  @P0 SHF.R.U32.HI R3, RZ, c[0x0][0x4f0], R20 ;  /* 0x00013c00ff030a19 */ /* 0x000fe20000011614 */
[-C--:B--2---:R-:W-:Y:S02]  /*13de0*/  IMAD R11, R7, R4.reuse, RZ ;  /* 0x00000004070b7224 */ /* 0x084fe400078e02ff */
[----:B------:R-:W-:-:S04]  /*13df0*/  IMAD.WIDE.U32 R6, R6, R4, RZ ;  /* 0x0000000406067225 */ /* 0x000fc800078e00ff */
[----:B------:R-:W-:-:S04]  /*13e00*/  IMAD.WIDE.U32 R4, R10, R8, RZ ;  /* 0x000000080a047225 */ /* 0x000fc800078e00ff */
[----:B------:R-:W-:Y:S01]  /*13e10*/  IMAD R10, R10, R21, R9 ;  /* 0x000000150a0a7224 */ /* 0x000fe200078e0209 */
[----:B---3--:R-:W-:Y:S01]  /*13e20*/  SEL R9, R22, RZ, P2 ;  /* 0x000000ff16097207 */ /* 0x008fe20001000000 */
[----:B------:R-:W-:Y:S01]  /*13e30*/  IMAD.IADD R11, R7, 0x1, R11 ;  /* 0x00000001070b7824 */ /* 0x000fe200078e020b */
[----:B------:R-:W-:Y:S01]  /*13e40*/  IADD3 R20, P1, P0, R4, R6, R2 ;  /* 0x0000000604147210 */ /* 0x000fe2000783e002 */
[----:B------:R-:W-:Y:S01]  /*13e50*/  IMAD.MOV R4, RZ, RZ, -R3 ;  /* 0x000000ffff047224 */ /* 0x000fe200078e0a03 */
[----:B------:R-:W-:Y:S01]  /*13e60*/  IADD3 R5, R5, R10, RZ ;  /* 0x0000000a05057210 */ /* 0x000fe20007ffe0ff */
[-C--:B-1----:R-:W-:Y:S02]  /*13e70*/  IMAD R10, R17, R9.reuse, RZ ;  /* 0x00000009110a7224 */ /* 0x082fe400078e02ff */
[----:B------:R-:W-:Y:S01]  /*13e80*/  IMAD.WIDE.U32 R6, R16, R9, RZ ;  /* 0x0000000910067225 */ /* 0x000fe200078e00ff */
[----:B------:R-:W-:Y:S02]  /*13e90*/  IADD3.X R11, R5, R11, R15, P1, P0 ;  /* 0x0000000b050b7210 */ /* 0x000fe40000fe040f */
[----:B------:R-:W-:Y:S01]  /*13ea0*/  SHF.R.S32.HI R5, RZ, 0x1f, R3 ;  /* 0x0000001fff057819 */ /* 0x000fe20000011403 */
[----:B------:R-:W-:Y:S01]  /*13eb0*/  IMAD R4, R4, c[0x0][0x4e8], R14 ;  /* 0x00013a0004047a24 */ /* 0x000fe200078e020e */
[----:B------:R-:W-:Y:S01]  /*13ec0*/  IADD3 R7, R7, R10, RZ ;  /* 0x0000000a07077210 */ /* 0x000fe20007ffe0ff */
[----:B------:R-:W-:Y:S01]  /*13ed0*/  IMAD.MOV.U32 R10, RZ, RZ, c[0x0][0x4a8] ;  /* 0x00012a00ff0a7624 */ /* 0x000fe200078e00ff */
[----:B------:R-:W-:Y:S01]  /*13ee0*/  IADD3 R6, P1, P0, R3, R20, R6 ;  /* 0x0000001403067210 */ /* 0x000fe2000783e006 */
[----:B------:R-:W-:Y:S01]  /*13ef0*/  IMAD R3, R13, R4, RZ ;  /* 0x000000040d037224 */ /* 0x000fe200078e02ff */
[----:B------:R-:W-:-:S02]  /*13f00*/  SHF.R.S32.HI R9, RZ, 0x1f, R4 ;  /* 0x0000001fff097819 */ /* 0x000fc40000011404 */
[----:B------:R-:W-:-:S03]  /*13f10*/  IADD3.X R7, R5, R11, R7, P1, P0 ;  /* 0x0000000b05077210 */ /* 0x000fc60000fe0407 */
[C---:B------:R-:W-:Y:S02]  /*13f20*/  IMAD R3, R12.reuse, R9, R3 ;  /* 0x000000090c037224 */ /* 0x040fe400078e0203 */
        /* <DEDUP_REMOVED lines=9> */
.L_x_615:
[----:B------:R-:W-:Y:S05]  /*13fc0*/  BSYNC B0 ;  /* 0x0000000000007941 */ /* 0x000fea0003800000 */
.L_x_614:
[----:B------:R-:W-:-:S13]  /*13fd0*/  ISETP.GT.AND P0, PT, R18, 0x1, PT ;  /* 0x000000011200780c */ /* 0x000fda0003f04270 */
[----:B------:R-:W-:Y:S05]  /*13fe0*/  @P0 BRA `(.L_x_607) ;  /* 0x0000068000000947 */ /* 0x000fea0003800000 */
[----:B------:R-:W2:Y:S04]  /*13ff0*/  LDL.LU R4, [R1+0x20] ;  /* 0x0000200001047983 */ /* 0x000ea80000300800 */
[----:B-1----:R-:W3:Y:S04]  /*14000*/  LDL.LU R3, [R1+0x18] ;  /* 0x0000180001037983 */ /* 0x002ee80000300800 */
[----:B------:R-:W4:Y:S04]  /*14010*/  LDL R6, [R1+0x58] ;  /* 0x0000580001067983 */ /* 0x000f280000100800 */
[----:B------:R-:W1:Y:S02]  /*14020*/  S2R R10, SR_TID.X ;  /* 0x00000000000a7919 */ /* 0x000e640000002100 */
[----:B-1----:R-:W-:-:S04]  /*14030*/  SHF.R.S32.HI R11, RZ, 0x1f, R10 ;  /* 0x0000001fff0b7819 */ /* 0x002fc8000001140a */
[----:B------:R-:W-:-:S04]  /*14040*/  LEA.HI R11, R11, R10, RZ, 0x3 ;  /* 0x0000000a0b0b7211 */ /* 0x000fc800078f18ff */
[----:B------:R-:W-:Y:S02]  /*14050*/  SHF.R.S32.HI R11, RZ, 0x3, R11 ;  /* 0x00000003ff0b7819 */ /* 0x000fe4000001140b */
[----:B--2---:R-:W-:Y:S02]  /*14060*/  MOV R9, R4 ;  /* 0x0000000400097202 */ /* 0x004fe40000000f00 */
[----:B------:R-:W-:Y:S02]  /*14070*/  MOV R4, c[0x0][0x4e8] ;  /* 0x00013a0000047a02 */ /* 0x000fe40000000f00 */
[----:B---3--:R-:W-:Y:S01]  /*14080*/  MOV R12, R3 ;  /* 0x00000003000c7202 */ /* 0x008fe20000000f00 */
[----:B------:R-:W-:Y:S01]  /*14090*/  IMAD R3, R15, c[0x0][0x3a0], RZ ;  /* 0x0000e8000f037a24 */ /* 0x000fe200078e02ff */
[----:B------:R-:W-:Y:S01]  /*140a0*/  ISETP.NE.AND P0, PT, R4, 0x1, PT ;  /* 0x000000010400780c */ /* 0x000fe20003f05270 */
[----:B------:R-:W-:-:S04]  /*140b0*/  IMAD.WIDE.U32 R4, R2, c[0x0][0x3a0], RZ ;  /* 0x0000e80002047a25 */ /* 0x000fc800078e00ff */
[----:B------:R-:W-:Y:S01]  /*140c0*/  IMAD R2, R2, c[0x0][0x3a4], R3 ;  /* 0x0000e90002027a24 */ /* 0x000fe200078e0203 */
[----:B----4-:R-:W-:Y:S01]  /*140d0*/  IADD3 R3, R6, R12, RZ ;  /* 0x0000000c06037210 */ /* 0x010fe20007ffe0ff */
[----:B------:R-:W-:Y:S02]  /*140e0*/  IMAD R6, R21, c[0x0][0x3f0], RZ ;  /* 0x0000fc0015067a24 */ /* 0x000fe400078e02ff */
[----:B------:R-:W-:Y:S01]  /*140f0*/  IMAD.IADD R5, R5, 0x1, R2 ;  /* 0x0000000105057824 */ /* 0x000fe200078e0202 */
[----:B------:R-:W-:-:S03]  /*14100*/  MOV R2, R3 ;  /* 0x0000000300027202 */ /* 0x000fc60000000f00 */
[----:B------:R-:W-:-:S04]  /*14110*/  @P0 IMAD.HI.U32 R7, R3, c[0x0][0x4ec], RZ ;  /* 0x00013b0003070a27 */ /* 0x000fc800078e00ff */
[----:B------:R-:W-:Y:S01]  /*14120*/  IMAD.WIDE.U32 R4, R9, c[0x0][0x3e8], R4 ;  /* 0x0000fa0009047a25 */ /* 0x000fe200078e0004 */
[----:B------:R-:W-:-:S03]  /*14130*/  @P0 SHF.R.U32.HI R2, RZ, c[0x0][0x4f0], R7 ;  /* 0x00013c00ff020a19 */ /* 0x000fc60000011607 */
[----:B------:R-:W-:Y:S01]  /*14140*/  IMAD R5, R9, c[0x0][0x3ec], R5 ;  /* 0x0000fb0009057a24 */ /* 0x000fe200078e0205 */
[----:B------:R-:W-:Y:S01]  /*14150*/  SHF.R.S32.HI R7, RZ, 0x1f, R2 ;  /* 0x0000001fff077819 */ /* 0x000fe20000011402 */
[----:B------:R-:W-:Y:S01]  /*14160*/  IMAD R9, R8, c[0x0][0x3f4], R6 ;  /* 0x0000fd0008097a24 */ /* 0x000fe200078e0206 */
[----:B------:R-:W-:Y:S01]  /*14170*/  IADD3 R6, -R2, RZ, RZ ;  /* 0x000000ff02067210 */ /* 0x000fe20007ffe1ff */
[----:B------:R-:W-:Y:S01]  /*14180*/  IMAD.WIDE.U32 R4, R8, c[0x0][0x3f0], R4 ;  /* 0x0000fc0008047a25 */ /* 0x000fe200078e0004 */
[----:B------:R-:W-:-:S03]  /*14190*/  IADD3 R8, R11, R12, RZ ;  /* 0x0000000c0b087210 */ /* 0x000fc60007ffe0ff */
[----:B------:R-:W-:Y:S02]  /*141a0*/  IMAD R7, R7, c[0x0][0x3e0], RZ ;  /* 0x0000f80007077a24 */ /* 0x000fe400078e02ff */
[----:B------:R-:W-:Y:S02]  /*141b0*/  IMAD.IADD R5, R5, 0x1, R9 ;  /* 0x0000000105057824 */ /* 0x000fe400078e0209 */
        /* <DEDUP_REMOVED lines=13> */
.L_x_665:
[----:B------:R-:W-:Y:S05]  /*14290*/  BRA.DIV ~URZ, `(.L_x_617) ;  /* 0x00001f927f007947 */ /* 0x000fea000b800000 */
[----:B------:R3:W4:Y:S02]  /*142a0*/  SHFL.IDX PT, R2, R10, RZ, 0x181f ;  /* 0x00181fff0a027589 */ /* 0x00072400000e0000 */
.L_x_666:
[----:B------:R-:W-:Y:S01]  /*142b0*/  IMAD R7, R19, c[0x0][0x4e8], RZ ;  /* 0x00013a0013077a24 */ /* 0x000fe200078e02ff */
[----:B------:R-:W-:Y:S04]  /*142c0*/  BSSY B0, `(.L_x_618) ;  /* 0x000000b000007945 */ /* 0x000fe80003800000 */
[----:B------:R-:W-:-:S13]  /*142d0*/  ISETP.GE.AND P0, PT, R8, R7, PT ;  /* 0x000000070800720c */ /* 0x000fda0003f06270 */
[----:B------:R-:W-:Y:S05]  /*142e0*/  @P0 BRA `(.L_x_619) ;  /* 0x0000008000000947 */ /* 0x000fea0003800000 */
[----:B------:R-:W-:Y:S02]  /*142f0*/  ISETP.GE.AND P1, PT, R246, c[0x0][0x3c8], PT ;  /* 0x0000f200f6007a0c */ /* 0x000fe40003f26270 */
[----:B------:R-:W-:-:S11]  /*14300*/  ISETP.GE.AND P0, PT, R0, c[0x0][0x3c8], PT ;  /* 0x0000f20000007a0c */ /* 0x000fd60003f06270 */
[-C--:B----4-:R-:W-:Y:S02]  /*14310*/  @!P1 LEA R4, P3, R246, R2.reuse, 0x1 ;  /* 0x00000002f6049211 */ /* 0x090fe400078608ff */
[----:B------:R-:W-:Y:S02]  /*14320*/  @!P0 LEA R2, P2, R0, R2, 0x1 ;  /* 0x0000000200028211 */ /* 0x000fe400078408ff */
[-C--:B--2---:R-:W-:Y:S02]  /*14330*/  @!P1 LEA.HI.X R5, R246, R11.reuse, R28, 0x1, P3 ;  /* 0x0000000bf6059211 */ /* 0x084fe400018f0c1c */
[----:B------:R-:W-:-:S03]  /*14340*/  @!P0 LEA.HI.X R3, R0, R11, R29, 0x1, P2 ;  /* 0x0000000b00038211 */ /* 0x000fc600010f0c1d */
[----:B------:R2:W-:Y:S04]  /*14350*/  @!P1 ST.E.128 [R4.64], RZ ;  /* 0x000000ff04009985 */ /* 0x0005e8000c101d08 */
[----:B------:R2:W-:Y:S02]  /*14360*/  @!P0 ST.E.128 [R2.64], RZ ;  /* 0x000000ff02008985 */ /* 0x0005e4000c101d08 */
.L_x_619:
[----:B------:R-:W-:Y:S05]  /*14370*/  BSYNC B0 ;  /* 0x0000000000007941 */ /* 0x000fea0003800000 */
.L_x_618:
[----:B------:R-:W-:Y:S05]  /*14380*/  BRA.DIV ~URZ, `(.L_x_620) ;  /* 0x00001f127f007947 */ /* 0x000fea000b800000 */
[----:B--2---:R2:W1:Y:S04]  /*14390*/  SHFL.IDX PT, R11, R6, 0x1, 0x181f ;  /* 0x00381f00060b7f89 */ /* 0x00446800000e0000 */
[----:B----4-:R2:W4:Y:S02]  /*143a0*/  SHFL.IDX PT, R2, R10, 0x1, 0x181f ;  /* 0x00381f000a027f89 */ /* 0x01052400000e0000 */
.L_x_667:
        /* <DEDUP_REMOVED lines=10> */
[----:B------:R1:W-:Y:S04]  /*14450*/  @!P1 ST.E.128 [R4.64], RZ ;  /* 0x000000ff04009985 */ /* 0x0003e8000c101d08 */
[----:B------:R1:W-:Y:S02]  /*14460*/  @!P0 ST.E.128 [R2.64], RZ ;  /* 0x000000ff02008985 */ /* 0x0003e4000c101d08 */
.L_x_622:
[----:B------:R-:W-:Y:S05]  /*14470*/  BSYNC B0 ;  /* 0x0000000000007941 */ /* 0x000fea0003800000 */
.L_x_621:
[----:B------:R-:W-:Y:S05]  /*14480*/  BRA.DIV ~URZ, `(.L_x_623) ;  /* 0x00001ee27f007947 */ /* 0x000fea000b800000 */
[----:B-1----:R1:W2:Y:S02]  /*14490*/  SHFL.IDX PT, R11, R6, 0x2, 0x181f ;  /* 0x00581f00060b7f89 */ /* 0x0022a400000e0000 */
.L_x_668:
[----:B------:R-:W-:Y:S05]  /*144a0*/  BRA.DIV ~URZ, `(.L_x_624) ;  /* 0x00001f327f007947 */ /* 0x000fea000b800000 */
[----:B----4-:R4:W1:Y:S02]  /*144b0*/  SHFL.IDX PT, R2, R10, 0x2, 0x181f ;  /* 0x00581f000a027f89 */ /* 0x01086400000e0000 */
.L_x_669:
        /* <DEDUP_REMOVED lines=12> */
.L_x_626:
[----:B------:R-:W-:Y:S05]  /*14580*/  BSYNC B0 ;  /* 0x0000000000007941 */ /* 0x000fea0003800000 */
.L_x_625:
[----:B------:R-:W-:Y:S05]  /*14590*/  BRA.DIV ~URZ, `(.L_x_627) ;  /* 0x00001eb27f007947 */ /* 0x000fea000b800000 */
[----:B-12---:R-:W1:Y:S04]  /*145a0*/  SHFL.IDX PT, R6, R6, 0x3, 0x181f ;  /* 0x00781f0006067f89 */ /* 0x006e6800000e0000 */
[----:B------:R2:W3:Y:S02]  /*145b0*/  SHFL.IDX PT, R2, R10, 0x3, 0x181f ;  /* 0x00781f000a027f89 */ /* 0x0004e400000e0000 */
.L_x_670:
[----:B------:R-:W-:-:S04]  /*145c0*/  IADD3 R8, R8, 0x60, RZ ;  /* 0x0000006008087810 */ /* 0x000fc80007ffe0ff */
[----:B------:R-:W-:-:S13]  /*145d0*/  ISETP.GE.AND P0, PT, R8, R7, PT ;  /* 0x000000070800720c */ /* 0x000fda0003f06270 */
[----:B------:R-:W-:Y:S05]  /*145e0*/  @P0 BRA `(.L_x_607) ;  /* 0x0000008000000947 */ /* 0x000fea0003800000 */
[----:B------:R-:W-:Y:S02]  /*145f0*/  ISETP.GE.AND P1, PT, R246, c[0x0][0x3c8], PT ;  /* 0x0000f200f6007a0c */ /* 0x000fe40003f26270 */
[----:B------:R-:W-:-:S11]  /*14600*/  ISETP.GE.AND P0, PT, R0, c[0x0][0x3c8], PT ;  /* 0x0000f20000007a0c */ /* 0x000fd60003f06270 */
[-C--:B---3--:R-:W-:Y:S02]  /*14610*/  @!P1 LEA R4, P3, R246, R2.reuse, 0x1 ;  /* 0x00000002f6049211 */ /* 0x088fe400078608ff */
[----:B------:R-:W-:Y:S02]  /*14620*/  @!P0 LEA R2, P2, R0, R2, 0x1 ;  /* 0x0000000200028211 */ /* 0x000fe400078408ff */
[-C--:B-1----:R-:W-:Y:S02]  /*14630*/  @!P1 LEA.HI.X R5, R246, R6.reuse, R28, 0x1, P3 ;  /* 0x00000006f6059211 */ /* 0x082fe400018f0c1c */
[----:B------:R-:W-:-:S03]  /*14640*/  @!P0 LEA.HI.X R3, R0, R6, R29, 0x1, P2 ;  /* 0x0000000600038211 */ /* 0x000fc600010f0c1d */
[----:B------:R1:W-:Y:S04]  /*14650*/  @!P1 ST.E.128 [R4.64], RZ ;  /* 0x000000ff04009985 */ /* 0x0003e8000c101d08 */
[----:B------:R1:W-:Y:S02]  /*14660*/  @!P0 ST.E.128 [R2.64], RZ ;  /* 0x000000ff02008985 */ /* 0x0003e4000c101d08 */
.L_x_607:
[----:B------:R-:W-:Y:S05]  /*14670*/  BSYNC B1 ;  /* 0x0000000000017941 */ /* 0x000fea0003800000 */
.L_x_591:
[----:B--2---:R-:W2:Y:S02]  /*14680*/  LDL R0, [R1+0x5c] ;  /* 0x00005c0001007983 */ /* 0x004ea40000100800 */
[----:B--2---:R-:W-:-:S13]  /*14690*/  ISETP.NE.AND P0, PT, R0, RZ, PT ;  /* 0x000000ff0000720c */ /* 0x004fda0003f05270 */
[----:B------:R-:W-:Y:S01]  /*146a0*/  @P0 WARPSYNC 0xffffffff ;  /* 0xffffffff00000948 */ /* 0x000fe20003800000 */
[----:B------:R-:W-:Y:S06]  /*146b0*/  @P0 BAR.SYNC.DEFER_BLOCKING 0x5, 0x100 ;  /* 0x0144000000000b1d */ /* 0x000fec0000010000 */
[----:B-1-3--:R-:W1:Y:S04]  /*146c0*/  @P0 LDS.128 R4, [0xe100] ;  /* 0x00e10000ff040984 */ /* 0x00ae680000000c00 */
[----:B-1----:R1:W-:Y:S04]  /*146d0*/  @P0 STL.64 [R1+0x28], R4 ;  /* 0x0000280401000387 */ /* 0x0023e80000100a00 */
[----:B------:R1:W-:Y:S04]  /*146e0*/  @P0 STL.64 [R1+0x30], R6 ;  /* 0x0000300601000387 */ /* 0x0003e80000100a00 */
[----:B------:R-:W-:Y:S06]  /*146f0*/  @P0 BAR.ARV 0x4, 0x100 ;  /* 0x0104000000000b1d */ /* 0x000fec0000002000 */
[----:B------:R-:W-:Y:S05]  /*14700*/  @P0 BRA `(.L_x_628) ;  /* 0x0000104000000947 */ /* 0x000fea0003800000 */
[----:B------:R-:W2:Y:S01]  /*14710*/  S2R R0, SR_TID.X ;  /* 0x0000000000007919 */ /* 0x000ea20000002100 */
[----:B-1----:R-:W-:Y:S01]  /*14720*/  IMAD.MOV.U32 R7, RZ, RZ, RZ ;  /* 0x000000ffff077224 */ /* 0x002fe200078e00ff */
[----:B--2---:R-:W-:-:S04]  /*14730*/  LOP3.LUT R14, R0, 0x1f, RZ, 0xc0, !PT ;  /* 0x0000001f000e7812 */ /* 0x004fc800078ec0ff */
[----:B------:R-:W-:Y:S01]  /*14740*/  ISETP.NE.AND P5, PT, R14, 0x1f, PT ;  /* 0x0000001f0e00780c */ /* 0x000fe20003fa5270 */
[----:B------:R-:W-:Y:S10]  /*14750*/  BRA.DIV ~URZ, `(.L_x_629) ;  /* 0x00001dc27f007947 */ /* 0x000ff4000b800000 */
[----:B----4-:R1:W2:Y:S02]  /*14760*/  SHFL.IDX PT, R10, R62, RZ, 0x1f ;  /* 0x00001fff3e0a7589 */ /* 0x0102a400000e0000 */
.L_x_671:
[----:B------:R-:W-:Y:S05]  /*14770*/  BRA.DIV ~URZ, `(.L_x_630) ;  /* 0x00001e127f007947 */ /* 0x000fea000b800000 */
[----:B------:R3:W4:Y:S02]  /*14780*/  SHFL.IDX PT, R8, R62, 0x1, 0x1f ;  /* 0x00201f003e087f89 */ /* 0x00072400000e0000 */
.L_x_672:
[----:B------:R-:W5:Y:S01]  /*14790*/  LDL R0, [R1+0x34] ;  /* 0x0000340001007983 */ /* 0x000f620000100800 */
[----:B------:R-:W-:Y:S02]  /*147a0*/  IMAD.MOV.U32 R6, RZ, RZ, RZ ;  /* 0x000000ffff067224 */ /* 0x000fe400078e00ff */
[----:B-----5:R-:W-:-:S05]  /*147b0*/  IMAD.IADD R0, R0, 0x1, R14 ;  /* 0x0000000100007824 */ /* 0x020fca00078e020e */
        /* <DEDUP_REMOVED lines=15> */
[----:B------:R1:W3:Y:S02]  /*148b0*/  SHFL.UP PT, R4, R0, 0x1, RZ ;  /* 0x0420000000047989 */ /* 0x0002e400000e00ff */
.L_x_673:
        /* <DEDUP_REMOVED lines=16> */
.L_x_674:
[----:B---3--:R-:W-:Y:S01]  /*149c0*/  IMAD R0, R0, c[0x0][0x538], RZ ;  /* 0x00014e0000007a24 */ /* 0x008fe200078e02ff */
[----:B------:R-:W-:Y:S04]  /*149d0*/  BSSY B1, `(.L_x_633) ;  /* 0x00000ce000017945 */ /* 0x000fe80003800000 */
[----:B----4-:R-:W-:-:S04]  /*149e0*/  IADD3 R8, R0, R8, RZ ;  /* 0x0000000800087210 */ /* 0x010fc80007ffe0ff */
[----:B--2---:R-:W-:-:S13]  /*149f0*/  ISETP.GT.AND P6, PT, R8, R10, PT ;  /* 0x0000000a0800720c */ /* 0x004fda0003fc4270 */
[----:B------:R-:W-:Y:S05]  /*14a00*/  @P6 BRA `(.L_x_634) ;  /* 0x0000025000006947 */ /* 0x000fea0003800000 */
.L_x_638:
[----:B------:R-:W2:Y:S02]  /*14a10*/  LDL.LU R0, [R1+0x34] ;  /* 0x0000340001007983 */ /* 0x000ea40000300800 */
[----:B--2---:R-:W-:-:S04]  /*14a20*/  IADD3 R0, R0, 0x1f, RZ ;  /* 0x0000001f00007810 */ /* 0x004fc80007ffe0ff */
[----:B------:R-:W-:-:S13]  /*14a30*/  ISETP.GE.AND P6, PT, R0, c[0x0][0x53c], PT ;  /* 0x00014f0000007a0c */ /* 0x000fda0003fc6270 */
[----:B------:R-:W-:Y:S05]  /*14a40*/  @P6 BRA `(.L_x_635) ;  /* 0x00000c1000006947 */ /* 0x000fea0003800000 */
[----:B------:R2:W-:Y:S01]  /*14a50*/  STL [R1+0x34], R0 ;  /* 0x0000340001007387 */ /* 0x0005e20000100800 */
[----:B------:R-:W-:Y:S01]  /*14a60*/  CS2R R6, SRZ ;  /* 0x0000000000067805 */ /* 0x000fe2000001ff00 */
[----:B--2---:R-:W-:-:S04]  /*14a70*/  IADD3 R0, R0, R14, RZ ;  /* 0x0000000e00007210 */ /* 0x004fc80007ffe0ff */
        /* <DEDUP_REMOVED lines=10> */
.L_x_675:
        /* <DEDUP_REMOVED lines=16> */
.L_x_676:
[----:B--2---:R-:W-:-:S05]  /*14c20*/  IMAD R0, R0, c[0x0][0x538], RZ ;  /* 0x00014e0000007a24 */ /* 0x004fca00078e02ff */
[----:B------:R-:W-:-:S04]  /*14c30*/  IADD3 R8, R0, R8, RZ ;  /* 0x0000000800087210 */ /* 0x000fc80007ffe0ff */
[----:B------:R-:W-:-:S13]  /*14c40*/  ISETP.GT.AND P6, PT, R8, R10, PT ;  /* 0x0000000a0800720c */ /* 0x000fda0003fc4270 */
[----:B-1----:R-:W-:Y:S05]  /*14c50*/  @!P6 BRA `(.L_x_638) ;  /* 0xfffffdb00000e947 */ /* 0x002fea000383ffff */
.L_x_634:
[----:B------:R-:W-:-:S05]  /*14c60*/  IADD3 R8, -R0, R8, RZ ;  /* 0x0000000800087210 */ /* 0x000fca0007ffe1ff */
[----:B------:R-:W-:-:S05]  /*14c70*/  IMAD R0, R4, c[0x0][0x538], R8 ;  /* 0x00014e0004007a24 */ /* 0x000fca00078e0208 */
[----:B------:R-:W-:Y:S01]  /*14c80*/  ISETP.GT.AND P0, PT, R0, R10, PT ;  /* 0x0000000a0000720c */ /* 0x000fe20003f04270 */
[----:B------:R-:W-:-:S12]  /*14c90*/  BRA.DIV ~URZ, `(.L_x_639) ;  /* 0x00001d527f007947 */ /* 0x000fd8000b800000 */
[----:B------:R-:W-:-:S03]  /*14ca0*/  VOTE.ANY R12, PT, !P0 ;  /* 0x00000000000c7806 */ /* 0x000fc600040e0100 */
.L_x_677:
[----:B------:R-:W2:Y:S01]  /*14cb0*/  LDL.LU R2, [R1+0x34] ;  /* 0x0000340001027983 */ /* 0x000ea20000300800 */
[----:B------:R-:W2:Y:S02]  /*14cc0*/  POPC R0, R12 ;  /* 0x0000000c00007309 */ /* 0x000ea40000000000 */
[----:B--2---:R-:W-:-:S05]  /*14cd0*/  IADD3 R2, R0, R2, RZ ;  /* 0x0000000200027210 */ /* 0x004fca0007ffe0ff */
[----:B------:R2:W-:Y:S01]  /*14ce0*/  STL [R1+0x34], R2 ;  /* 0x0000340201007387 */ /* 0x0005e20000100800 */
[----:B------:R-:W-:Y:S05]  /*14cf0*/  BRA.DIV ~URZ, `(.L_x_640) ;  /* 0x00001d427f007947 */ /* 0x000fea000b800000 */
[----:B------:R3:W4:Y:S04]  /*14d00*/  SHFL.IDX PT, R11, R6, R0, 0x1f ;  /* 0x00001f00060b7589 */ /* 0x00072800000e0000 */
[----:B------:R3:W1:Y:S02]  /*14d10*/  SHFL.IDX PT, R7, R7, R0, 0x1f ;  /* 0x00001f0007077589 */ /* 0x00066400000e0000 */
.L_x_678:
[----:B------:R-:W-:Y:S01]  /*14d20*/  ISETP.NE.AND P0, PT, R12, RZ, PT ;  /* 0x000000ff0c00720c */ /* 0x000fe20003f05270 */
[----:B------:R-:W-:-:S12]  /*14d30*/  BSSY B0, `(.L_x_641) ;  /* 0x0000005000007945 */ /* 0x000fd80003800000 */
[----:B------:R-:W-:Y:S05]  /*14d40*/  @!P0 BRA `(.L_x_642) ;  /* 0x0000003000008947 */ /* 0x000fea0003800000 */
[----:B---3--:R-:W-:Y:S01]  /*14d50*/  IADD3 R0, R0, -0x1, RZ ;  /* 0xffffffff00007810 */ /* 0x008fe20007ffe0ff */
[----:B------:R-:W-:Y:S05]  /*14d60*/  BRA.DIV ~URZ, `(.L_x_643) ;  /* 0x00001da27f007947 */ /* 0x000fea000b800000 */
[----:B------:R3:W2:Y:S02]  /*14d70*/  SHFL.IDX PT, R13, R4, R0, 0x1f ;  /* 0x00001f00040d7589 */ /* 0x0006a400000e0000 */
.L_x_642:
[----:B------:R-:W-:Y:S05]  /*14d80*/  BSYNC B0 ;  /* 0x0000000000007941 */ /* 0x000fea0003800000 */
.L_x_641:
[----:B--23--:R-:W-:Y:S01]  /*14d90*/  IMAD R0, R13, c[0x0][0x538], R8 ;  /* 0x00014e000d007a24 */ /* 0x00cfe200078e0208 */
[----:B-1----:R-:W-:Y:S01]  /*14da0*/  ISETP.NE.AND P0, PT, R7, 0x1, PT ;  /* 0x000000010700780c */ /* 0x002fe20003f05270 */
[----:B------:R-:W-:Y:S03]  /*14db0*/  BSSY B0, `(.L_x_644) ;  /* 0x0000086000007945 */ /* 0x000fe60003800000 */
[----:B------:R1:W-:Y:S01]  /*14dc0*/  STL [R1+0x28], R0 ;  /* 0x0000280001007387 */ /* 0x0003e20000100800 */
[----:B------:R-:W-:-:S08]  /*14dd0*/  IADD3 R8, -R0, R10, RZ ;  /* 0x0000000a00087210 */ /* 0x000fd00007ffe1ff */
[----:B------:R-:W-:Y:S05]  /*14de0*/  @!P0 BRA `(.L_x_645) ;  /* 0x000003e000008947 */ /* 0x000fea0003800000 */
[-C--:B----4-:R-:W-:Y:S02]  /*14df0*/  IABS R2, R11.reuse ;  /* 0x0000000b00027213 */ /* 0x090fe40000000000 */
[----:B------:R-:W-:Y:S02]  /*14e00*/  IABS R9, R11 ;  /* 0x0000000b00097213 */ /* 0x000fe40000000000 */
[----:B-1----:R-:W1:Y:S08]  /*14e10*/  I2F.RP R0, R2 ;  /* 0x0000000200007306 */ /* 0x002e700000209400 */
[----:B-1----:R-:W1:Y:S02]  /*14e20*/  MUFU.RCP R0, R0 ;  /* 0x0000000000007308 */ /* 0x002e640000001000 */
[----:B-1----:R-:W-:-:S06]  /*14e30*/  IADD3 R0, R0, 0xffffffe, RZ ;  /* 0x0ffffffe00007810 */ /* 0x002fcc0007ffe0ff */
[----:B------:R-:W1:Y:S02]  /*14e40*/  F2I.FTZ.U32.TRUNC.NTZ R5, R0 ;  /* 0x0000000000057305 */ /* 0x000e64000021f000 */
[----:B-1----:R-:W-:Y:S01]  /*14e50*/  IMAD.MOV R3, RZ, RZ, -R5 ;  /* 0x000000ffff037224 */ /* 0x002fe200078e0a05 */
[----:B------:R-:W-:-:S03]  /*14e60*/  IABS R0, R7 ;  /* 0x0000000700007213 */ /* 0x000fc60000000000 */
[----:B------:R-:W-:Y:S01]  /*14e70*/  IMAD.MOV.U32 R4, RZ, RZ, R3 ;  /* 0x000000ffff047224 */ /* 0x000fe200078e0003 */
[----:B------:R-:W-:Y:S01]  /*14e80*/  IABS R3, R8 ;  /* 0x0000000800037213 */ /* 0x000fe20000000000 */
[----:B------:R-:W-:Y:S02]  /*14e90*/  IMAD.MOV.U32 R6, RZ, RZ, R0 ;  /* 0x000000ffff067224 */ /* 0x000fe400078e0000 */
[----:B------:R-:W-:Y:S02]  /*14ea0*/  IMAD R0, R4, R2, RZ ;  /* 0x0000000204007224 */ /* 0x000fe400078e02ff */
[----:B------:R-:W-:Y:S01]  /*14eb0*/  IMAD.MOV.U32 R4, RZ, RZ, RZ ;  /* 0x000000ffff047224 */ /* 0x000fe200078e00ff */
[----:B------:R-:W1:Y:S03]  /*14ec0*/  I2F.RP R10, R6 ;  /* 0x00000006000a7306 */ /* 0x000e660000209400 */
[----:B------:R-:W-:-:S04]  /*14ed0*/  IMAD.HI.U32 R5, R5, R0, R4 ;  /* 0x0000000005057227 */ /* 0x000fc800078e0004 */
[----:B------:R-:W-:-:S05]  /*14ee0*/  IMAD.MOV R0, RZ, RZ, -R9 ;  /* 0x000000ffff007224 */ /* 0x000fca00078e0a09 */
[----:B------:R-:W-:Y:S01]  /*14ef0*/  MOV R4, R0 ;  /* 0x0000000000047202 */ /* 0x000fe20000000f00 */
[----:B------:R-:W-:-:S04]  /*14f00*/  IMAD.HI.U32 R0, R5, R3, RZ ;  /* 0x0000000305007227 */ /* 0x000fc800078e00ff */
[----:B------:R-:W-:Y:S02]  /*14f10*/  IMAD R3, R0, R4, R3 ;  /* 0x0000000400037224 */ /* 0x000fe400078e0203 */
[----:B-1----:R-:W1:Y:S03]  /*14f20*/  MUFU.RCP R4, R10 ;  /* 0x0000000a00047308 */ /* 0x002e660000001000 */
        /* <DEDUP_REMOVED lines=9> */
[----:B------:R-:W-:Y:S01]  /*14fc0*/  @P2 IADD3 R0, R0, 0x1, RZ ;  /* 0x0000000100002810 */ /* 0x000fe20007ffe0ff */
[----:B-1----:R-:W-:-:S06]  /*14fd0*/  IMAD.MOV R2, RZ, RZ, -R3 ;  /* 0x000000ffff027224 */ /* 0x002fcc00078e0a03 */
[----:B------:R-:W-:Y:S01]  /*14fe0*/  @!P0 IMAD.MOV R0, RZ, RZ, -R0 ;  /* 0x000000ffff008224 */ /* 0x000fe200078e0a00 */
[----:B------:R-:W-:Y:S02]  /*14ff0*/  @!P1 LOP3.LUT R0, RZ, R11, RZ, 0x33, !PT ;  /* 0x0000000bff009212 */ /* 0x000fe400078e33ff */
[----:B------:R-:W-:Y:S02]  /*15000*/  MOV R4, R2 ;  /* 0x0000000200047202 */ /* 0x000fe40000000f00 */
[----:B------:R-:W-:Y:S02]  /*15010*/  IABS R2, R7 ;  /* 0x0000000700027213 */ /* 0x000fe40000000000 */
[----:B------:R-:W-:Y:S01]  /*15020*/  IABS R9, R0 ;  /* 0x0000000000097213 */ /* 0x000fe20000000000 */
[----:B------:R-:W-:Y:S02]  /*15030*/  IMAD R4, R4, R6, RZ ;  /* 0x0000000604047224 */ /* 0x000fe400078e02ff */
[----:B------:R-:W-:-:S02]  /*15040*/  IMAD.MOV R5, RZ, RZ, -R2 ;  /* 0x000000ffff057224 */ /* 0x000fc400078e0a02 */
[----:B------:R-:W-:-:S04]  /*15050*/  IMAD.MOV.U32 R2, RZ, RZ, RZ ;  /* 0x000000ffff027224 */ /* 0x000fc800078e00ff */
[----:B------:R-:W-:Y:S01]  /*15060*/  IMAD.HI.U32 R2, R3, R4, R2 ;  /* 0x0000000403027227 */ /* 0x000fe200078e0002 */
[----:B------:R-:W-:-:S03]  /*15070*/  MOV R4, R5 ;  /* 0x0000000500047202 */ /* 0x000fc60000000f00 */
[----:B------:R-:W-:-:S04]  /*15080*/  IMAD.MOV.U32 R3, RZ, RZ, R9 ;  /* 0x000000ffff037224 */ /* 0x000fc800078e0009 */
[----:B------:R-:W-:-:S04]  /*15090*/  IMAD.HI.U32 R2, R2, R3, RZ ;  /* 0x0000000302027227 */ /* 0x000fc800078e00ff */
[----:B------:R-:W-:Y:S01]  /*150a0*/  IMAD R3, R2, R4, R3 ;  /* 0x0000000402037224 */ /* 0x000fe200078e0203 */
[----:B------:R-:W-:-:S04]  /*150b0*/  IADD3 R4, -R0, RZ, RZ ;  /* 0x000000ff00047210 */ /* 0x000fc80007ffe1ff */
        /* <DEDUP_REMOVED lines=12> */
[----:B------:R-:W-:Y:S02]  /*15180*/  IMAD R0, R7, 0x1000000, R2 ;  /* 0x0100000007007824 */ /* 0x000fe400078e0202 */
[----:B------:R-:W-:Y:S02]  /*15190*/  IMAD R2, R11, R4, R8 ;  /* 0x000000040b027224 */ /* 0x000fe400078e0208 */
[----:B------:R-:W-:-:S05]  /*151a0*/  IMAD R0, R3, 0x10000, R0 ;  /* 0x0001000003007824 */ /* 0x000fca00078e0200 */
[----:B------:R1:W-:Y:S01]  /*151b0*/  STL [R1+0x30], R0 ;  /* 0x0000300001007387 */ /* 0x0003e20000100800 */
[----:B------:R-:W-:Y:S05]  /*151c0*/  BRA `(.L_x_646) ;  /* 0x0000044000007947 */ /* 0x000fea0003800000 */
.L_x_645:
[----:B-1----:R-:W2:Y:S01]  /*151d0*/  LDL R0, [R1+0x34] ;  /* 0x0000340001007983 */ /* 0x002ea20000100800 */
[----:B------:R-:W-:-:S04]  /*151e0*/  IMAD.MOV.U32 R2, RZ, RZ, 0x4 ;  /* 0x00000004ff027424 */ /* 0x000fc800078e00ff */
[----:B--2---:R-:W-:-:S05]  /*151f0*/  IMAD.WIDE R2, R0, R2, c[0x0][0x590] ;  /* 0x0001640000027625 */ /* 0x004fca00078e0202 */
[----:B------:R-:W2:Y:S02]  /*15200*/  LDG.E R4, [R2.64] ;  /* 0x0000000802047981 */ /* 0x000ea4000c1e1900 */
[----:B--2-4-:R-:W-:-:S05]  /*15210*/  IMAD R7, R4, R11, RZ ;  /* 0x0000000b04077224 */ /* 0x014fca00078e02ff */
[-C--:B------:R-:W-:Y:S02]  /*15220*/  IABS R0, R7.reuse ;  /* 0x0000000700007213 */ /* 0x080fe40000000000 */
        /* <DEDUP_REMOVED lines=27> */
[----:B------:R-:W-:Y:S02]  /*153e0*/  IMAD R9, R4, R2, RZ ;  /* 0x0000000204097224 */ /* 0x000fe400078e02ff */
[----:B------:R-:W-:-:S03]  /*153f0*/  IMAD.MOV R2, RZ, RZ, -R2 ;  /* 0x000000ffff027224 */ /* 0x000fc600078e0a02 */
[----:B------:R-:W-:Y:S01]  /*15400*/  IADD3 R0, -R9, c[0x0][0x538], RZ ;  /* 0x00014e0009007a10 */ /* 0x000fe20007ffe1ff */
[----:B------:R-:W-:-:S03]  /*15410*/  IMAD R6, R7, R2, R8 ;  /* 0x0000000207067224 */ /* 0x000fc600078e0208 */
[----:B------:R-:W-:Y:S02]  /*15420*/  IMNMX R0, R4, R0, PT ;  /* 0x0000000004007217 */ /* 0x000fe40003800200 */
[----:B------:R-:W-:Y:S02]  /*15430*/  IABS R2, R6 ;  /* 0x0000000600027213 */ /* 0x000fe40000000000 */
[-C--:B------:R-:W-:Y:S02]  /*15440*/  IABS R3, R0.reuse ;  /* 0x0000000000037213 */ /* 0x080fe40000000000 */
[----:B------:R-:W-:Y:S02]  /*15450*/  IABS R10, R0 ;  /* 0x00000000000a7213 */ /* 0x000fe40000000000 */
[----:B------:R-:W1:Y:S01]  /*15460*/  I2F.RP R4, R3 ;  /* 0x0000000300047306 */ /* 0x000e620000209400 */
[----:B------:R-:W-:Y:S02]  /*15470*/  MOV R7, R2 ;  /* 0x0000000200077202 */ /* 0x000fe40000000f00 */
[----:B------:R-:W-:-:S05]  /*15480*/  IMAD.MOV R2, RZ, RZ, -R10 ;  /* 0x000000ffff027224 */ /* 0x000fca00078e0a0a */
[----:B-1----:R-:W1:Y:S02]  /*15490*/  MUFU.RCP R4, R4 ;  /* 0x0000000400047308 */ /* 0x002e640000001000 */
[----:B-1----:R-:W-:-:S06]  /*154a0*/  IADD3 R4, R4, 0xffffffe, RZ ;  /* 0x0ffffffe04047810 */ /* 0x002fcc0007ffe0ff */
[----:B------:R-:W1:Y:S02]  /*154b0*/  F2I.FTZ.U32.TRUNC.NTZ R5, R4 ;  /* 0x0000000400057305 */ /* 0x000e64000021f000 */
[----:B-1----:R-:W-:-:S04]  /*154c0*/  IMAD.MOV R4, RZ, RZ, -R5 ;  /* 0x000000ffff047224 */ /* 0x002fc800078e0a05 */
[----:B------:R-:W-:Y:S02]  /*154d0*/  IMAD R8, R4, R3, RZ ;  /* 0x0000000304087224 */ /* 0x000fe400078e02ff */
[----:B------:R-:W-:-:S04]  /*154e0*/  IMAD.MOV.U32 R4, RZ, RZ, RZ ;  /* 0x000000ffff047224 */ /* 0x000fc800078e00ff */
[----:B------:R-:W-:-:S04]  /*154f0*/  IMAD.HI.U32 R5, R5, R8, R4 ;  /* 0x0000000805057227 */ /* 0x000fc800078e0004 */
[----:B------:R-:W-:Y:S02]  /*15500*/  IMAD.MOV.U32 R4, RZ, RZ, R2 ;  /* 0x000000ffff047224 */ /* 0x000fe400078e0002 */
[----:B------:R-:W-:-:S04]  /*15510*/  IMAD.HI.U32 R2, R5, R7, RZ ;  /* 0x0000000705027227 */ /* 0x000fc800078e00ff */
[----:B------:R-:W-:-:S05]  /*15520*/  IMAD R4, R2, R4, R7 ;  /* 0x0000000402047224 */ /* 0x000fca00078e0207 */
[----:B------:R-:W-:-:S13]  /*15530*/  ISETP.GT.U32.AND P1, PT, R3, R4, PT ;  /* 0x000000040300720c */ /* 0x000fda0003f24070 */
[-C--:B------:R-:W-:Y:S02]  /*15540*/  @!P1 IADD3 R4, R4, -R3.reuse, RZ ;  /* 0x8000000304049210 */ /* 0x080fe40007ffe0ff */
[----:B------:R-:W-:Y:S02]  /*15550*/  @!P1 IADD3 R2, R2, 0x1, RZ ;  /* 0x0000000102029810 */ /* 0x000fe40007ffe0ff */
[----:B------:R-:W-:Y:S02]  /*15560*/  ISETP.GE.U32.AND P2, PT, R4, R3, PT ;  /* 0x000000030400720c */ /* 0x000fe40003f46070 */
[----:B------:R-:W-:Y:S02]  /*15570*/  LOP3.LUT R3, R6, R0, RZ, 0x3c, !PT ;  /* 0x0000000006037212 */ /* 0x000fe400078e3cff */
[----:B------:R-:W-:Y:S02]  /*15580*/  ISETP.NE.AND P1, PT, R0, RZ, PT ;  /* 0x000000ff0000720c */ /* 0x000fe40003f25270 */
[----:B------:R-:W-:Y:S01]  /*15590*/  ISETP.GE.AND P0, PT, R3, RZ, PT ;  /* 0x000000ff0300720c */ /* 0x000fe20003f06270 */
[----:B------:R-:W-:Y:S01]  /*155a0*/  IMAD.MOV R3, RZ, RZ, -R0 ;  /* 0x000000ffff037224 */ /* 0x000fe200078e0a00 */
[----:B------:R-:W-:-:S05]  /*155b0*/  IADD3 R6, R9, 0x1000000, R6 ;  /* 0x0100000009067810 */ /* 0x000fca0007ffe006 */
[----:B------:R-:W-:-:S06]  /*155c0*/  @P2 IADD3 R2, R2, 0x1, RZ ;  /* 0x0000000102022810 */ /* 0x000fcc0007ffe0ff */
[----:B------:R-:W-:Y:S01]  /*155d0*/  @!P0 IMAD.MOV R2, RZ, RZ, -R2 ;  /* 0x000000ffff028224 */ /* 0x000fe200078e0a02 */
[----:B------:R-:W-:-:S05]  /*155e0*/  @!P1 LOP3.LUT R2, RZ, R0, RZ, 0x33, !PT ;  /* 0x00000000ff029212 */ /* 0x000fca00078e33ff */
[----:B------:R-:W-:-:S05]  /*155f0*/  IMAD R0, R2, R3, R6 ;  /* 0x0000000302007224 */ /* 0x000fca00078e0206 */
[----:B------:R1:W-:Y:S02]  /*15600*/  STL [R1+0x30], R0 ;  /* 0x0000300001007387 */ /* 0x0003e40000100800 */
.L_x_646:
[----:B------:R-:W-:Y:S05]  /*15610*/  BSYNC B0 ;  /* 0x0000000000007941 */ /* 0x000fea0003800000 */
.L_x_644:
[----:B------:R-:W-:-:S04]  /*15620*/  LOP3.LUT R2, RZ, R2, RZ, 0x33, !PT ;  /* 0x00000002ff027212 */ /* 0x000fc800078e33ff */
[----:B-1----:R-:W-:-:S05]  /*15630*/  IADD3 R0, R2, R11, RZ ;  /* 0x0000000b02007210 */ /* 0x002fca0007ffe0ff */
[----:B------:R1:W-:Y:S01]  /*15640*/  STL [R1+0x2c], R0 ;  /* 0x00002c0001007387 */ /* 0x0003e20000100800 */
[----:B------:R-:W-:Y:S05]  /*15650*/  BRA `(.L_x_647) ;  /* 0x0000005000007947 */ /* 0x000fea0003800000 */
.L_x_635:
[----:B------:R-:W-:Y:S01]  /*15660*/  MOV R0, c[0x0][0x53c] ;  /* 0x00014f0000007a02 */ /* 0x000fe20000000f00 */
[----:B------:R2:W-:Y:S04]  /*15670*/  STL [R1+0x28], R10 ;  /* 0x0000280a01007387 */ /* 0x0005e80000100800 */
[----:B------:R2:W-:Y:S04]  /*15680*/  STL [R1+0x2c], RZ ;  /* 0x00002cff01007387 */ /* 0x0005e80000100800 */
[----:B------:R2:W-:Y:S04]  /*15690*/  STL [R1+0x30], RZ ;  /* 0x000030ff01007387 */ /* 0x0005e80000100800 */
[----:B------:R2:W-:Y:S02]  /*156a0*/  STL [R1+0x34], R0 ;  /* 0x0000340001007387 */ /* 0x0005e40000100800 */
.L_x_647:
[----:B------:R-:W-:Y:S05]  /*156b0*/  BSYNC B1 ;  /* 0x0000000000017941 */ /* 0x000fea0003800000 */
.L_x_633:
[----:B-1----:R-:W3:Y:S04]  /*156c0*/  LDL R4, [R1+0x28] ;  /* 0x0000280001047983 */ /* 0x002ee80000100800 */
[----:B------:R-:W3:Y:S04]  /*156d0*/  LDL R5, [R1+0x2c] ;  /* 0x00002c0001057983 */ /* 0x000ee80000100800 */
[----:B------:R-:W3:Y:S04]  /*156e0*/  LDL R6, [R1+0x30] ;  /* 0x0000300001067983 */ /* 0x000ee80000100800 */
[----:B------:R-:W3:Y:S01]  /*156f0*/  LDL R7, [R1+0x34] ;  /* 0x0000340001077983 */ /* 0x000ee20000100800 */
[----:B------:R-:W-:Y:S03]  /*15700*/  WARPSYNC 0xffffffff ;  /* 0xffffffff00007948 */ /* 0x000fe60003800000 */
[----:B------:R-:W-:Y:S01]  /*15710*/  BAR.SYNC.DEFER_BLOCKING 0x4, 0x100 ;  /* 0x0104000000007b1d */ /* 0x000fe20000010000 */
[----:B------:R-:W-:-:S13]  /*15720*/  ISETP.NE.AND P0, PT, R14, RZ, PT ;  /* 0x000000ff0e00720c */ /* 0x000fda0003f05270 */
[----:B---3--:R1:W-:Y:S04]  /*15730*/  @!P0 STS.128 [0xe100], R4 ;  /* 0x00e10004ff008388 */ /* 0x0083e80000000c00 */
[----:B------:R-:W-:Y:S06]  /*15740*/  BAR.ARV 0x5, 0x100 ;  /* 0x0144000000007b1d */ /* 0x000fec0000002000 */
.L_x_628:
[----:B--2---:R-:W2:Y:S02]  /*15750*/  LDL R0, [R1+0x34] ;  /* 0x0000340001007983 */ /* 0x004ea40000100800 */
[----:B--2---:R-:W-:-:S13]  /*15760*/  ISETP.GE.AND P0, PT, R0, c[0x0][0x53c], PT ;  /* 0x00014f0000007a0c */ /* 0x004fda0003f06270 */
[----:B-1--4-:R-:W-:Y:S01]  /*15770*/  @P0 CALL.REL.NOINC `(.L_x_648) ;  /* 0x0000001000000944 */ /* 0x012fe20003c00000 */
[----:B------:R-:W-:Y:S05]  /*15780*/  BRA `(.L_x_649) ;  /* 0xfffec21000007947 */ /* 0x000fea000383ffff */
.L_x_648:
[----:B------:R-:W-:Y:S05]  /*15790*/  EXIT ;  /* 0x000000000000794d */ /* 0x000fea0003800000 */
.L_x_521:
[----:B------:R-:W-:Y:S01]  /*157a0*/  IMAD.MOV.U32 R0, RZ, RZ, R5 ;  /* 0x000000ffff007224 */ /* 0x000fe200078e0005 */
[----:B------:R-:W-:Y:S02]  /*157b0*/  MOV R2, 0x1 ;  /* 0x0000000100027802 */ /* 0x000fe40000000f00 */
[----:B------:R-:W-:Y:S02]  /*157c0*/  MOV R3, 0x157e0 ;  /* 0x000157e000037802 */ /* 0x000fe40000000f00 */
[----:B------:R-:W-:Y:S05]  /*157d0*/  CALL.REL.NOINC `($__internal_12_$__cuda_sm70_shflsync_up_p) ;  /* 0x0000144000007944 */ /* 0x000fea0003c00000 */
[----:B------:R-:W-:Y:S01]  /*157e0*/  MOV R0, R4 ;  /* 0x0000000400007202 */ /* 0x000fe20000000f00 */
[----:B------:R-:W-:Y:S05]  /*157f0*/  BRA `(.L_x_650) ;  /* 0xfffeac8000007947 */ /* 0x000fea000383ffff */
.L_x_522:
[----:B------:R-:W-:Y:S01]  /*15800*/  IMAD.MOV.U32 R0, RZ, RZ, R5 ;  /* 0x000000ffff007224 */ /* 0x000fe200078e0005 */
[----:B------:R-:W-:Y:S02]  /*15810*/  MOV R2, 0x2 ;  /* 0x0000000200027802 */ /* 0x000fe40000000f00 */
[----:B------:R-:W-:Y:S02]  /*15820*/  MOV R3, 0x15840 ;  /* 0x0001584000037802 */ /* 0x000fe40000000f00 */
[----:B------:R-:W-:Y:S05]  /*15830*/  CALL.REL.NOINC `($__internal_12_$__cuda_sm70_shflsync_up_p) ;  /* 0x000013e000007944 */ /* 0x000fea0003c00000 */
[----:B------:R-:W-:Y:S01]  /*15840*/  SEL R0, R4, RZ, P4 ;  /* 0x000000ff04007207 */ /* 0x000fe20002000000 */
[----:B------:R-:W-:Y:S01]  /*15850*/  IMAD.MOV.U32 R2, RZ, RZ, 0x4 ;  /* 0x00000004ff027424 */ /* 0x000fe200078e00ff */
[----:B------:R-:W-:-:S03]  /*15860*/  MOV R3, 0x15890 ;  /* 0x0001589000037802 */ /* 0x000fc60000000f00 */
[----:B------:R-:W-:Y:S02]  /*15870*/  IMAD.IADD R0, R5, 0x1, R0 ;  /* 0x0000000105007824 */ /* 0x000fe400078e0200 */
        /* <DEDUP_REMOVED lines=13> */
[----:B------:R-:W-:Y:S02]  /*15950*/  MOV R3, 0x1f ;  /* 0x0000001f00037802 */ /* 0x000fe40000000f00 */
[----:B------:R-:W-:Y:S01]  /*15960*/  MOV R2, 0x159a0 ;  /* 0x000159a000027802 */ /* 0x000fe20000000f00 */
[----:B------:R-:W-:-:S04]  /*15970*/  IMAD.IADD R4, R0, 0x1, R4 ;  /* 0x0000000100047824 */ /* 0x000fc800078e0204 */
[----:B------:R-:W-:Y:S02]  /*15980*/  IMAD.MOV.U32 R9, RZ, RZ, R4 ;  /* 0x000000ffff097224 */ /* 0x000fe400078e0004 */
[----:B------:R-:W-:Y:S05]  /*15990*/  CALL.REL.NOINC `($__internal_11_$__cuda_sm70_shflsync_idx_p) ;  /* 0x0000123000007944 */ /* 0x000fea0003c00000 */
[----:B------:R-:W-:Y:S01]  /*159a0*/  MOV R0, R5 ;  /* 0x0000000500007202 */ /* 0x000fe20000000f00 */
[----:B------:R-:W-:Y:S05]  /*159b0*/  BRA `(.L_x_651) ;  /* 0xfffeabc000007947 */ /* 0x000fea000383ffff */
.L_x_524:
[----:B------:R-:W-:Y:S02]  /*159c0*/  SEL R0, RZ, 0x1, P0 ;  /* 0x00000001ff007807 */ /* 0x000fe40000000000 */
[----:B------:R-:W-:Y:S02]  /*159d0*/  MOV R2, 0x159f0 ;  /* 0x000159f000027802 */ /* 0x000fe40000000f00 */
[----:B------:R-:W-:Y:S05]  /*159e0*/  CALL.REL.NOINC `($__internal_13_$__cuda_sm70_votesync_ballot) ;  /* 0x000012a000007944 */ /* 0x000fea0003c00000 */
[----:B------:R-:W-:Y:S01]  /*159f0*/  MOV R7, R0 ;  /* 0x0000000000077202 */ /* 0x000fe20000000f00 */
[----:B------:R-:W-:Y:S05]  /*15a00*/  BRA `(.L_x_652) ;  /* 0xfffeac0000007947 */ /* 0x000fea000383ffff */
.L_x_525:
[----:B------:R-:W-:Y:S01]  /*15a10*/  IMAD.MOV.U32 R9, RZ, RZ, R10 ;  /* 0x000000ffff097224 */ /* 0x000fe200078e000a */
[----:B------:R-:W-:Y:S01]  /*15a20*/  MOV R5, R0 ;  /* 0x0000000000057202 */ /* 0x000fe20000000f00 */
[----:B------:R-:W-:Y:S01]  /*15a30*/  IMAD.MOV.U32 R3, RZ, RZ, 0x1f ;  /* 0x0000001fff037424 */ /* 0x000fe200078e00ff */
[----:B-1----:R-:W-:Y:S02]  /*15a40*/  MOV R2, 0x15a60 ;  /* 0x00015a6000027802 */ /* 0x002fe40000000f00 */
[----:B------:R-:W-:Y:S05]  /*15a50*/  CALL.REL.NOINC `($__internal_11_$__cuda_sm70_shflsync_idx_p) ;  /* 0x0000117000007944 */ /* 0x000fea0003c00000 */
[----:B------:R-:W-:Y:S01]  /*15a60*/  IMAD.MOV.U32 R12, RZ, RZ, R5 ;  /* 0x000000ffff0c7224 */ /* 0x000fe200078e0005 */
[----:B------:R-:W-:Y:S01]  /*15a70*/  MOV R9, R8 ;  /* 0x0000000800097202 */ /* 0x000fe20000000f00 */
[----:B------:R-:W-:Y:S01]  /*15a80*/  IMAD.MOV.U32 R6, RZ, RZ, RZ ;  /* 0x000000ffff067224 */ /* 0x000fe200078e00ff */
[----:B------:R-:W-:Y:S01]  /*15a90*/  MOV R5, R0 ;  /* 0x0000000000057202 */ /* 0x000fe20000000f00 */
[----:B------:R-:W-:Y:S01]  /*15aa0*/  IMAD.MOV.U32 R3, RZ, RZ, 0x1f ;  /* 0x0000001fff037424 */ /* 0x000fe200078e00ff */
[----:B------:R-:W-:-:S02]  /*15ab0*/  MOV R2, 0x15ad0 ;  /* 0x00015ad000027802 */ /* 0x000fc40000000f00 */
[----:B------:R-:W-:Y:S05]  /*15ac0*/  CALL.REL.NOINC `($__internal_11_$__cuda_sm70_shflsync_idx_p) ;  /* 0x0000110000007944 */ /* 0x000fea0003c00000 */
[----:B------:R-:W-:Y:S01]  /*15ad0*/  MOV R10, R5 ;  /* 0x00000005000a7202 */ /* 0x000fe20000000f00 */
[----:B------:R-:W-:Y:S05]  /*15ae0*/  BRA `(.L_x_653) ;  /* 0xfffeab9000007947 */ /* 0x000fea000383ffff */
.L_x_528:
[----:B------:R-:W-:Y:S01]  /*15af0*/  IMAD.MOV.U32 R9, RZ, RZ, R4 ;  /* 0x000000ffff097224 */ /* 0x000fe200078e0004 */
[----:B------:R-:W-:-:S02]  /*15b00*/  MOV R3, 0x1f ;  /* 0x0000001f00037802 */ /* 0x000fc40000000f00 */
[----:B-1----:R-:W-:Y:S02]  /*15b10*/  MOV R2, 0x15b30 ;  /* 0x00015b3000027802 */ /* 0x002fe40000000f00 */
[----:B--234-:R-:W-:Y:S05]  /*15b20*/  CALL.REL.NOINC `($__internal_11_$__cuda_sm70_shflsync_idx_p) ;  /* 0x000010a000007944 */ /* 0x01cfea0003c00000 */
[----:B------:R-:W-:Y:S01]  /*15b30*/  MOV R6, R5 ;  /* 0x0000000500067202 */ /* 0x000fe20000000f00 */
[----:B------:R-:W-:Y:S05]  /*15b40*/  BRA `(.L_x_527) ;  /* 0xfffeab9000007947 */ /* 0x000fea000383ffff */
.L_x_587:
[----:B-12---:R1:W5:Y:S01]  /*15b50*/  LDL R2, [R1] ;  /* 0x0000000001027983 */ /* 0x0063620000100800 */
[----:B------:R-:W-:Y:S02]  /*15b60*/  MOV R6, 0x2 ;  /* 0x0000000200067802 */ /* 0x000fe40000000f00 */
[----:B------:R-:W-:Y:S02]  /*15b70*/  MOV R3, 0x15b90 ;  /* 0x00015b9000037802 */ /* 0x000fe40000000f00 */
[----:B-1---5:R-:W-:Y:S05]  /*15b80*/  CALL.REL.NOINC `($__internal_10_$__cuda_sm70_shflsync_bfly_p) ;  /* 0x00000ff000007944 */ /* 0x022fea0003c00000 */
[----:B------:R-:W-:Y:S01]  /*15b90*/  MOV R0, R6 ;  /* 0x0000000600007202 */ /* 0x000fe20000000f00 */
[----:B------:R-:W-:Y:S05]  /*15ba0*/  BRA `(.L_x_654) ;  /* 0xffffb96000007947 */ /* 0x000fea000383ffff */
.L_x_588:
[----:B------:R-:W-:Y:S01]  /*15bb0*/  IMAD.MOV.U32 R2, RZ, RZ, R0 ;  /* 0x000000ffff027224 */ /* 0x000fe200078e0000 */
[----:B------:R-:W-:Y:S02]  /*15bc0*/  MOV R6, 0x1 ;  /* 0x0000000100067802 */ /* 0x000fe40000000f00 */
[----:B------:R-:W-:Y:S02]  /*15bd0*/  MOV R3, 0x15bf0 ;  /* 0x00015bf000037802 */ /* 0x000fe40000000f00 */
[----:B------:R-:W-:Y:S05]  /*15be0*/  CALL.REL.NOINC `($__internal_10_$__cuda_sm70_shflsync_bfly_p) ;  /* 0x00000f9000007944 */ /* 0x000fea0003c00000 */
[----:B------:R1:W5:Y:S01]  /*15bf0*/  LDL R2, [R1+0x4] ;  /* 0x0000040001027983 */ /* 0x0003620000100800 */
[----:B------:R-:W-:Y:S01]  /*15c00*/  FADD.FTZ R0, R0, R6 ;  /* 0x0000000600007221 */ /* 0x000fe20000010000 */
[----:B------:R-:W-:-:S02]  /*15c10*/  MOV R6, 0x2 ;  /* 0x0000000200067802 */ /* 0x000fc40000000f00 */
[----:B------:R-:W-:Y:S02]  /*15c20*/  MOV R3, 0x15c40 ;  /* 0x00015c4000037802 */ /* 0x000fe40000000f00 */
[----:B-1---5:R-:W-:Y:S05]  /*15c30*/  CALL.REL.NOINC `($__internal_10_$__cuda_sm70_shflsync_bfly_p) ;  /* 0x00000f4000007944 */ /* 0x022fea0003c00000 */
[----:B------:R-:W2:Y:S01]  /*15c40*/  LDL.LU R2, [R1+0x4] ;  /* 0x0000040001027983 */ /* 0x000ea20000300800 */
[----:B------:R-:W-:Y:S01]  /*15c50*/  MOV R3, 0x15ca0 ;  /* 0x00015ca000037802 */ /* 0x000fe20000000f00 */
[----:B--2---:R-:W-:Y:S01]  /*15c60*/  FADD.FTZ R5, R2, R6 ;  /* 0x0000000602057221 */ /* 0x004fe20000010000 */
[----:B------:R-:W-:-:S04]  /*15c70*/  MOV R6, 0x1 ;  /* 0x0000000100067802 */ /* 0x000fc80000000f00 */
[----:B------:R-:W-:Y:S02]  /*15c80*/  MOV R2, R5 ;  /* 0x0000000500027202 */ /* 0x000fe40000000f00 */
[----:B------:R-:W-:Y:S05]  /*15c90*/  CALL.REL.NOINC `($__internal_10_$__cuda_sm70_shflsync_bfly_p) ;  /* 0x00000ee000007944 */ /* 0x000fea0003c00000 */
[----:B------:R-:W-:Y:S01]  /*15ca0*/  MOV R3, R6 ;  /* 0x0000000600037202 */ /* 0x000fe20000000f00 */
[----:B------:R-:W-:Y:S05]  /*15cb0*/  BRA `(.L_x_655) ;  /* 0xffffb8e000007947 */ /* 0x000fea000383ffff */
.L_x_595:
[----:B-1234-:R-:W-:Y:S01]  /*15cc0*/  IMAD.MOV.U32 R9, RZ, RZ, R7 ;  /* 0x000000ffff097224 */ /* 0x01efe200078e0007 */
[----:B------:R-:W-:Y:S01]  /*15cd0*/  MOV R5, RZ ;  /* 0x000000ff00057202 */ /* 0x000fe20000000f00 */
[----:B------:R-:W-:Y:S01]  /*15ce0*/  IMAD.MOV.U32 R3, RZ, RZ, 0x181f ;  /* 0x0000181fff037424 */ /* 0x000fe200078e00ff */
[----:B------:R-:W-:Y:S02]  /*15cf0*/  MOV R2, 0x15d10 ;  /* 0x00015d1000027802 */ /* 0x000fe40000000f00 */
[----:B------:R-:W-:Y:S05]  /*15d00*/  CALL.REL.NOINC `($__internal_11_$__cuda_sm70_shflsync_idx_p) ;  /* 0x00000ec000007944 */ /* 0x000fea0003c00000 */
[----:B------:R-:W-:Y:S01]  /*15d10*/  MOV R11, R5 ;  /* 0x00000005000b7202 */ /* 0x000fe20000000f00 */
[----:B------:R-:W-:Y:S05]  /*15d20*/  BRA `(.L_x_656) ;  /* 0xffffccd000007947 */ /* 0x000fea000383ffff */
.L_x_596:
[----:B------:R-:W-:Y:S01]  /*15d30*/  IMAD.MOV.U32 R9, RZ, RZ, R10 ;  /* 0x000000ffff097224 */ /* 0x000fe200078e000a */
[----:B------:R-:W-:Y:S01]  /*15d40*/  MOV R5, RZ ;  /* 0x000000ff00057202 */ /* 0x000fe20000000f00 */
[----:B------:R-:W-:Y:S01]  /*15d50*/  IMAD.MOV.U32 R3, RZ, RZ, 0x181f ;  /* 0x0000181fff037424 */ /* 0x000fe200078e00ff */
[----:B------:R-:W-:Y:S02]  /*15d60*/  MOV R2, 0x15d80 ;  /* 0x00015d8000027802 */ /* 0x000fe40000000f00 */
[----:B-12---:R-:W-:Y:S05]  /*15d70*/  CALL.REL.NOINC `($__internal_11_$__cuda_sm70_shflsync_idx_p) ;  /* 0x00000e5000007944 */ /* 0x006fea0003c00000 */
[----:B------:R-:W-:Y:S01]  /*15d80*/  MOV R2, R5 ;  /* 0x0000000500027202 */ /* 0x000fe20000000f00 */
[----:B------:R-:W-:Y:S05]  /*15d90*/  BRA `(.L_x_657) ;  /* 0xffffcc8000007947 */ /* 0x000fea000383ffff */
.L_x_599:
[----:B--2---:R-:W-:Y:S01]  /*15da0*/  IMAD.MOV.U32 R9, RZ, RZ, R7 ;  /* 0x000000ffff097224 */ /* 0x004fe200078e0007 */
[----:B------:R-:W-:Y:S01]  /*15db0*/  MOV R5, 0x1 ;  /* 0x0000000100057802 */ /* 0x000fe20000000f00 */
[----:B------:R-:W-:Y:S01]  /*15dc0*/  IMAD.MOV.U32 R3, RZ, RZ, 0x181f ;  /* 0x0000181fff037424 */ /* 0x000fe200078e00ff */
[----:B----4-:R-:W-:-:S02]  /*15dd0*/  MOV R2, 0x15df0 ;  /* 0x00015df000027802 */ /* 0x010fc40000000f00 */
[----:B-1-3--:R-:W-:Y:S05]  /*15de0*/  CALL.REL.NOINC `($__internal_11_$__cuda_sm70_shflsync_idx_p) ;  /* 0x00000de000007944 */ /* 0x00afea0003c00000 */
[----:B------:R-:W-:Y:S01]  /*15df0*/  IMAD.MOV.U32 R11, RZ, RZ, R5 ;  /* 0x000000ffff0b7224 */ /* 0x000fe200078e0005 */
[----:B------:R-:W-:Y:S01]  /*15e00*/  MOV R5, 0x1 ;  /* 0x0000000100057802 */ /* 0x000fe20000000f00 */
[----:B------:R-:W-:Y:S01]  /*15e10*/  IMAD.MOV.U32 R9, RZ, RZ, R10 ;  /* 0x000000ffff097224 */ /* 0x000fe200078e000a */
[----:B------:R-:W-:-:S02]  /*15e20*/  MOV R3, 0x181f ;  /* 0x0000181f00037802 */ /* 0x000fc40000000f00 */
[----:B------:R-:W-:Y:S02]  /*15e30*/  MOV R2, 0x15e50 ;  /* 0x00015e5000027802 */ /* 0x000fe40000000f00 */
[----:B------:R-:W-:Y:S05]  /*15e40*/  CALL.REL.NOINC `($__internal_11_$__cuda_sm70_shflsync_idx_p) ;  /* 0x00000d8000007944 */ /* 0x000fea0003c00000 */
[----:B------:R-:W-:Y:S01]  /*15e50*/  MOV R2, R5 ;  /* 0x0000000500027202 */ /* 0x000fe20000000f00 */
[----:B------:R-:W-:Y:S05]  /*15e60*/  BRA `(.L_x_658) ;  /* 0xffffcca000007947 */ /* 0x000fea000383ffff */
.L_x_602:
[----:B-1----:R-:W-:Y:S01]  /*15e70*/  IMAD.MOV.U32 R9, RZ, RZ, R7 ;  /* 0x000000ffff097224 */ /* 0x002fe200078e0007 */
[----:B------:R-:W-:Y:S01]  /*15e80*/  MOV R5, 0x2 ;  /* 0x0000000200057802 */ /* 0x000fe20000000f00 */
[----:B------:R-:W-:Y:S01]  /*15e90*/  IMAD.MOV.U32 R3, RZ, RZ, 0x181f ;  /* 0x0000181fff037424 */ /* 0x000fe200078e00ff */
[----:B----4-:R-:W-:Y:S02]  /*15ea0*/  MOV R2, 0x15ec0 ;  /* 0x00015ec000027802 */ /* 0x010fe40000000f00 */
[----:B--23--:R-:W-:Y:S05]  /*15eb0*/  CALL.REL.NOINC `($__internal_11_$__cuda_sm70_shflsync_idx_p) ;  /* 0x00000d1000007944 */ /* 0x00cfea0003c00000 */
[----:B------:R-:W-:Y:S01]  /*15ec0*/  MOV R11, R5 ;  /* 0x00000005000b7202 */ /* 0x000fe20000000f00 */
[----:B------:R-:W-:Y:S05]  /*15ed0*/  BRA `(.L_x_659) ;  /* 0xffffcd2000007947 */ /* 0x000fea000383ffff */
.L_x_603:
[----:B------:R-:W-:Y:S01]  /*15ee0*/  IMAD.MOV.U32 R9, RZ, RZ, R10 ;  /* 0x000000ffff097224 */ /* 0x000fe200078e000a */
[----:B------:R-:W-:Y:S01]  /*15ef0*/  MOV R5, 0x2 ;  /* 0x0000000200057802 */ /* 0x000fe20000000f00 */
[----:B------:R-:W-:Y:S01]  /*15f00*/  IMAD.MOV.U32 R3, RZ, RZ, 0x181f ;  /* 0x0000181fff037424 */ /* 0x000fe200078e00ff */
[----:B----4-:R-:W-:Y:S02]  /*15f10*/  MOV R2, 0x15f30 ;  /* 0x00015f3000027802 */ /* 0x010fe40000000f00 */
[----:B-123--:R-:W-:Y:S05]  /*15f20*/  CALL.REL.NOINC `($__internal_11_$__cuda_sm70_shflsync_idx_p) ;  /* 0x00000ca000007944 */ /* 0x00efea0003c00000 */
[----:B------:R-:W-:Y:S01]  /*15f30*/  MOV R2, R5 ;  /* 0x0000000500027202 */ /* 0x000fe20000000f00 */
[----:B------:R-:W-:Y:S05]  /*15f40*/  BRA `(.L_x_660) ;  /* 0xffffccd000007947 */ /* 0x000fea000383ffff */
.L_x_606:
[----:B-1----:R-:W-:Y:S01]  /*15f50*/  IMAD.MOV.U32 R9, RZ, RZ, R7 ;  /* 0x000000ffff097224 */ /* 0x002fe200078e0007 */
[----:B------:R-:W-:Y:S01]  /*15f60*/  MOV R5, 0x3 ;  /* 0x0000000300057802 */ /* 0x000fe20000000f00 */
[----:B------:R-:W-:Y:S01]  /*15f70*/  IMAD.MOV.U32 R3, RZ, RZ, 0x181f ;  /* 0x0000181fff037424 */ /* 0x000fe200078e00ff */
[----:B------:R-:W-:-:S02]  /*15f80*/  MOV R2, 0x15fa0 ;  /* 0x00015fa000027802 */ /* 0x000fc40000000f00 */
[----:B--234-:R-:W-:Y:S05]  /*15f90*/  CALL.REL.NOINC `($__internal_11_$__cuda_sm70_shflsync_idx_p) ;  /* 0x00000c3000007944 */ /* 0x01cfea0003c00000 */
[----:B------:R-:W-:Y:S01]  /*15fa0*/  IMAD.MOV.U32 R7, RZ, RZ, R5 ;  /* 0x000000ffff077224 */ /* 0x000fe200078e0005 */
[----:B------:R-:W-:Y:S01]  /*15fb0*/  MOV R5, 0x3 ;  /* 0x0000000300057802 */ /* 0x000fe20000000f00 */
[----:B------:R-:W-:Y:S01]  /*15fc0*/  IMAD.MOV.U32 R9, RZ, RZ, R10 ;  /* 0x000000ffff097224 */ /* 0x000fe200078e000a */
[----:B------:R-:W-:-:S02]  /*15fd0*/  MOV R3, 0x181f ;  /* 0x0000181f00037802 */ /* 0x000fc40000000f00 */
[----:B------:R-:W-:Y:S02]  /*15fe0*/  MOV R2, 0x16000 ;  /* 0x0001600000027802 */ /* 0x000fe40000000f00 */
[----:B------:R-:W-:Y:S05]  /*15ff0*/  CALL.REL.NOINC `($__internal_11_$__cuda_sm70_shflsync_idx_p) ;  /* 0x00000bd000007944 */ /* 0x000fea0003c00000 */
[----:B------:R-:W-:Y:S05]  /*16000*/  BRA `(.L_x_661) ;  /* 0xffffcd1000007947 */ /* 0x000fea000383ffff */
.L_x_608:
[----:B------:R-:W-:Y:S01]  /*16010*/  IMAD.MOV.U32 R9, RZ, RZ, R28 ;  /* 0x000000ffff097224 */ /* 0x000fe200078e001c */
[----:B------:R-:W-:Y:S01]  /*16020*/  MOV R5, RZ ;  /* 0x000000ff00057202 */ /* 0x000fe20000000f00 */
[----:B------:R-:W-:Y:S01]  /*16030*/  IMAD.MOV.U32 R3, RZ, RZ, 0x1c1f ;  /* 0x00001c1fff037424 */ /* 0x000fe200078e00ff */
[----:B------:R-:W-:Y:S02]  /*16040*/  MOV R2, 0x16060 ;  /* 0x0001606000027802 */ /* 0x000fe40000000f00 */
[----:B-1----:R-:W-:Y:S05]  /*16050*/  CALL.REL.NOINC `($__internal_11_$__cuda_sm70_shflsync_idx_p) ;  /* 0x00000b7000007944 */ /* 0x002fea0003c00000 */
[----:B------:R-:W-:Y:S01]  /*16060*/  MOV R4, R5 ;  /* 0x0000000500047202 */ /* 0x000fe20000000f00 */
[----:B------:R-:W-:Y:S05]  /*16070*/  BRA `(.L_x_662) ;  /* 0xffffcf9000007947 */ /* 0x000fea000383ffff */
.L_x_609:
[----:B------:R-:W-:Y:S01]  /*16080*/  IMAD.MOV.U32 R9, RZ, RZ, R29 ;  /* 0x000000ffff097224 */ /* 0x000fe200078e001d */
[----:B------:R-:W-:Y:S01]  /*16090*/  MOV R5, RZ ;  /* 0x000000ff00057202 */ /* 0x000fe20000000f00 */
[----:B------:R-:W-:Y:S01]  /*160a0*/  IMAD.MOV.U32 R3, RZ, RZ, 0x1c1f ;  /* 0x00001c1fff037424 */ /* 0x000fe200078e00ff */
[----:B------:R-:W-:Y:S02]  /*160b0*/  MOV R2, 0x160d0 ;  /* 0x000160d000027802 */ /* 0x000fe40000000f00 */
[----:B-123--:R-:W-:Y:S05]  /*160c0*/  CALL.REL.NOINC `($__internal_11_$__cuda_sm70_shflsync_idx_p) ;  /* 0x00000b0000007944 */ /* 0x00efea0003c00000 */
[----:B------:R-:W-:Y:S01]  /*160d0*/  MOV R0, R5 ;  /* 0x0000000500007202 */ /* 0x000fe20000000f00 */
[----:B------:R-:W-:Y:S05]  /*160e0*/  BRA `(.L_x_663) ;  /* 0xffffcf4000007947 */ /* 0x000fea000383ffff */
.L_x_612:
[----:B------:R-:W-:Y:S01]  /*160f0*/  IMAD.MOV.U32 R9, RZ, RZ, R28 ;  /* 0x000000ffff097224 */ /* 0x000fe200078e001c */
[----:B------:R-:W-:Y:S01]  /*16100*/  MOV R5, 0x1 ;  /* 0x0000000100057802 */ /* 0x000fe20000000f00 */
[----:B---3--:R-:W-:Y:S01]  /*16110*/  IMAD.MOV.U32 R3, RZ, RZ, 0x1c1f ;  /* 0x00001c1fff037424 */ /* 0x008fe200078e00ff */
[----:B------:R-:W-:-:S02]  /*16120*/  MOV R2, 0x16140 ;  /* 0x0001614000027802 */ /* 0x000fc40000000f00 */
[----:B--2-4-:R-:W-:Y:S05]  /*16130*/  CALL.REL.NOINC `($__internal_11_$__cuda_sm70_shflsync_idx_p) ;  /* 0x00000a9000007944 */ /* 0x014fea0003c00000 */
        /* <DEDUP_REMOVED lines=8> */
.L_x_616:
[----:B------:R-:W-:Y:S01]  /*161c0*/  IMAD.MOV.U32 R9, RZ, RZ, R6 ;  /* 0x000000ffff097224 */ /* 0x000fe200078e0006 */
[----:B------:R-:W-:Y:S01]  /*161d0*/  MOV R5, RZ ;  /* 0x000000ff00057202 */ /* 0x000fe20000000f00 */
[----:B------:R-:W-:Y:S01]  /*161e0*/  IMAD.MOV.U32 R3, RZ, RZ, 0x181f ;  /* 0x0000181fff037424 */ /* 0x000fe200078e00ff */
[----:B------:R-:W-:Y:S02]  /*161f0*/  MOV R2, 0x16210 ;  /* 0x0001621000027802 */ /* 0x000fe40000000f00 */
[----:B------:R-:W-:Y:S05]  /*16200*/  CALL.REL.NOINC `($__internal_11_$__cuda_sm70_shflsync_idx_p) ;  /* 0x000009c000007944 */ /* 0x000fea0003c00000 */
[----:B------:R-:W-:Y:S01]  /*16210*/  MOV R11, R5 ;  /* 0x00000005000b7202 */ /* 0x000fe20000000f00 */
[----:B------:R-:W-:Y:S05]  /*16220*/  BRA `(.L_x_665) ;  /* 0xffffe06000007947 */ /* 0x000fea000383ffff */
.L_x_617:
[----:B------:R-:W-:Y:S01]  /*16230*/  IMAD.MOV.U32 R9, RZ, RZ, R10 ;  /* 0x000000ffff097224 */ /* 0x000fe200078e000a */
[----:B------:R-:W-:Y:S01]  /*16240*/  MOV R5, RZ ;  /* 0x000000ff00057202 */ /* 0x000fe20000000f00 */
[----:B------:R-:W-:Y:S01]  /*16250*/  IMAD.MOV.U32 R3, RZ, RZ, 0x181f ;  /* 0x0000181fff037424 */ /* 0x000fe200078e00ff */
[----:B------:R-:W-:Y:S02]  /*16260*/  MOV R2, 0x16280 ;  /* 0x0001628000027802 */ /* 0x000fe40000000f00 */
[----:B-12---:R-:W-:Y:S05]  /*16270*/  CALL.REL.NOINC `($__internal_11_$__cuda_sm70_shflsync_idx_p) ;  /* 0x0000095000007944 */ /* 0x006fea0003c00000 */
[----:B------:R-:W-:Y:S01]  /*16280*/  MOV R2, R5 ;  /* 0x0000000500027202 */ /* 0x000fe20000000f00 */
[----:B------:R-:W-:Y:S05]  /*16290*/  BRA `(.L_x_666) ;  /* 0xffffe01000007947 */ /* 0x000fea000383ffff */
.L_x_620:
[----:B------:R-:W-:Y:S01]  /*162a0*/  IMAD.MOV.U32 R9, RZ, RZ, R6 ;  /* 0x000000ffff097224 */ /* 0x000fe200078e0006 */
[----:B--2---:R-:W-:Y:S01]  /*162b0*/  MOV R5, 0x1 ;  /* 0x0000000100057802 */ /* 0x004fe20000000f00 */
        /* <DEDUP_REMOVED lines=11> */
.L_x_623:
[----:B------:R-:W-:Y:S01]  /*16370*/  IMAD.MOV.U32 R9, RZ, RZ, R6 ;  /* 0x000000ffff097224 */ /* 0x000fe200078e0006 */
[----:B-1----:R-:W-:Y:S01]  /*16380*/  MOV R5, 0x2 ;  /* 0x0000000200057802 */ /* 0x002fe20000000f00 */
[----:B------:R-:W-:Y:S01]  /*16390*/  IMAD.MOV.U32 R3, RZ, RZ, 0x181f ;  /* 0x0000181fff037424 */ /* 0x000fe200078e00ff */
[----:B----4-:R-:W-:Y:S02]  /*163a0*/  MOV R2, 0x163c0 ;  /* 0x000163c000027802 */ /* 0x010fe40000000f00 */
[----:B--23--:R-:W-:Y:S05]  /*163b0*/  CALL.REL.NOINC `($__internal_11_$__cuda_sm70_shflsync_idx_p) ;  /* 0x0000081000007944 */ /* 0x00cfea0003c00000 */
[----:B------:R-:W-:Y:S01]  /*163c0*/  MOV R11, R5 ;  /* 0x00000005000b7202 */ /* 0x000fe20000000f00 */
[----:B------:R-:W-:Y:S05]  /*163d0*/  BRA `(.L_x_668) ;  /* 0xffffe0c000007947 */ /* 0x000fea000383ffff */
.L_x_624:
[----:B------:R-:W-:Y:S01]  /*163e0*/  IMAD.MOV.U32 R9, RZ, RZ, R10 ;  /* 0x000000ffff097224 */ /* 0x000fe200078e000a */
[----:B------:R-:W-:Y:S01]  /*163f0*/  MOV R5, 0x2 ;  /* 0x0000000200057802 */ /* 0x000fe20000000f00 */
[----:B------:R-:W-:Y:S01]  /*16400*/  IMAD.MOV.U32 R3, RZ, RZ, 0x181f ;  /* 0x0000181fff037424 */ /* 0x000fe200078e00ff */
[----:B----4-:R-:W-:Y:S02]  /*16410*/  MOV R2, 0x16430 ;  /* 0x0001643000027802 */ /* 0x010fe40000000f00 */
[----:B-123--:R-:W-:Y:S05]  /*16420*/  CALL.REL.NOINC `($__internal_11_$__cuda_sm70_shflsync_idx_p) ;  /* 0x000007a000007944 */ /* 0x00efea0003c00000 */
[----:B------:R-:W-:Y:S01]  /*16430*/  MOV R2, R5 ;  /* 0x0000000500027202 */ /* 0x000fe20000000f00 */
[----:B------:R-:W-:Y:S05]  /*16440*/  BRA `(.L_x_669) ;  /* 0xffffe07000007947 */ /* 0x000fea000383ffff */
.L_x_627:
[----:B------:R-:W-:Y:S01]  /*16450*/  IMAD.MOV.U32 R9, RZ, RZ, R6 ;  /* 0x000000ffff097224 */ /* 0x000fe200078e0006 */
[----:B-1----:R-:W-:Y:S01]  /*16460*/  MOV R5, 0x3 ;  /* 0x0000000300057802 */ /* 0x002fe20000000f00 */
        /* <DEDUP_REMOVED lines=11> */
.L_x_629:
[----:B------:R-:W-:Y:S01]  /*16520*/  IMAD.MOV.U32 R9, RZ, RZ, R62 ;  /* 0x000000ffff097224 */ /* 0x000fe200078e003e */
[----:B------:R-:W-:Y:S01]  /*16530*/  MOV R5, RZ ;  /* 0x000000ff00057202 */ /* 0x000fe20000000f00 */
[----:B------:R-:W-:Y:S01]  /*16540*/  IMAD.MOV.U32 R3, RZ, RZ, 0x1f ;  /* 0x0000001fff037424 */ /* 0x000fe200078e00ff */
[----:B------:R-:W-:Y:S02]  /*16550*/  MOV R2, 0x16570 ;  /* 0x0001657000027802 */ /* 0x000fe40000000f00 */
[----:B----4-:R-:W-:Y:S05]  /*16560*/  CALL.REL.NOINC `($__internal_11_$__cuda_sm70_shflsync_idx_p) ;  /* 0x0000066000007944 */ /* 0x010fea0003c00000 */
[----:B------:R-:W-:Y:S01]  /*16570*/  MOV R10, R5 ;  /* 0x00000005000a7202 */ /* 0x000fe20000000f00 */
[----:B------:R-:W-:Y:S05]  /*16580*/  BRA `(.L_x_671) ;  /* 0xffffe1e000007947 */ /* 0x000fea000383ffff */
.L_x_630:
[----:B------:R-:W-:Y:S01]  /*16590*/  IMAD.MOV.U32 R9, RZ, RZ, R62 ;  /* 0x000000ffff097224 */ /* 0x000fe200078e003e */
[----:B------:R-:W-:Y:S01]  /*165a0*/  MOV R5, 0x1 ;  /* 0x0000000100057802 */ /* 0x000fe20000000f00 */
[----:B------:R-:W-:Y:S01]  /*165b0*/  IMAD.MOV.U32 R3, RZ, RZ, 0x1f ;  /* 0x0000001fff037424 */ /* 0x000fe200078e00ff */
[----:B------:R-:W-:Y:S02]  /*165c0*/  MOV R2, 0x165e0 ;  /* 0x000165e000027802 */ /* 0x000fe40000000f00 */
[----:B-12---:R-:W-:Y:S05]  /*165d0*/  CALL.REL.NOINC `($__internal_11_$__cuda_sm70_shflsync_idx_p) ;  /* 0x000005f000007944 */ /* 0x006fea0003c00000 */
[----:B------:R-:W-:Y:S01]  /*165e0*/  MOV R8, R5 ;  /* 0x0000000500087202 */ /* 0x000fe20000000f00 */
[----:B------:R-:W-:Y:S05]  /*165f0*/  BRA `(.L_x_672) ;  /* 0xffffe19000007947 */ /* 0x000fea000383ffff */
.L_x_631:
[----:B------:R-:W-:Y:S02]  /*16600*/  MOV R2, 0x1 ;  /* 0x0000000100027802 */ /* 0x000fe40000000f00 */
[----:B------:R-:W-:-:S02]  /*16610*/  MOV R3, 0x16630 ;  /* 0x0001663000037802 */ /* 0x000fc40000000f00 */
[----:B-1234-:R-:W-:Y:S05]  /*16620*/  CALL.REL.NOINC `($__internal_12_$__cuda_sm70_shflsync_up_p) ;  /* 0x000005f000007944 */ /* 0x01efea0003c00000 */
[----:B------:R-:W-:Y:S05]  /*16630*/  BRA `(.L_x_673) ;  /* 0xffffe28000007947 */ /* 0x000fea000383ffff */
.L_x_632:
[----:B------:R-:W-:Y:S02]  /*16640*/  MOV R2, 0x2 ;  /* 0x0000000200027802 */ /* 0x000fe40000000f00 */
[----:B------:R-:W-:-:S02]  /*16650*/  MOV R3, 0x16670 ;  /* 0x0001667000037802 */ /* 0x000fc40000000f00 */
[----:B--2-4-:R-:W-:Y:S05]  /*16660*/  CALL.REL.NOINC `($__internal_12_$__cuda_sm70_shflsync_up_p) ;  /* 0x000005b000007944 */ /* 0x014fea0003c00000 */
[----:B------:R-:W-:Y:S01]  /*16670*/  SEL R3, R4, RZ, P1 ;  /* 0x000000ff04037207 */ /* 0x000fe20000800000 */
[----:B------:R-:W-:-:S04]  /*16680*/  IMAD.MOV.U32 R2, RZ, RZ, 0x4 ;  /* 0x00000004ff027424 */ /* 0x000fc800078e00ff */
[----:B------:R-:W-:Y:S01]  /*16690*/  IMAD.IADD R0, R0, 0x1, R3 ;  /* 0x0000000100007824 */ /* 0x000fe200078e0203 */
        /* <DEDUP_REMOVED lines=21> */
.L_x_636:
[----:B------:R-:W-:Y:S02]  /*167f0*/  MOV R2, 0x1 ;  /* 0x0000000100027802 */ /* 0x000fe40000000f00 */
[----:B------:R-:W-:Y:S02]  /*16800*/  MOV R3, 0x16820 ;  /* 0x0001682000037802 */ /* 0x000fe40000000f00 */
[----:B------:R-:W-:Y:S05]  /*16810*/  CALL.REL.NOINC `($__internal_12_$__cuda_sm70_shflsync_up_p) ;  /* 0x0000040000007944 */ /* 0x000fea0003c00000 */
[----:B------:R-:W-:Y:S01]  /*16820*/  MOV R2, R4 ;  /* 0x0000000400027202 */ /* 0x000fe20000000f00 */
[----:B------:R-:W-:Y:S05]  /*16830*/  BRA `(.L_x_675) ;  /* 0xffffe2e000007947 */ /* 0x000fea000383ffff */
.L_x_637:
        /* <DEDUP_REMOVED lines=27> */
.L_x_639:
[----:B------:R-:W-:Y:S02]  /*169f0*/  SEL R0, RZ, 0x1, P0 ;  /* 0x00000001ff007807 */ /* 0x000fe40000000000 */
[----:B------:R-:W-:Y:S02]  /*16a00*/  MOV R2, 0x16a20 ;  /* 0x00016a2000027802 */ /* 0x000fe40000000f00 */
[----:B-1----:R-:W-:Y:S05]  /*16a10*/  CALL.REL.NOINC `($__internal_13_$__cuda_sm70_votesync_ballot) ;  /* 0x0000027000007944 */ /* 0x002fea0003c00000 */
[----:B------:R-:W-:Y:S01]  /*16a20*/  MOV R12, R0 ;  /* 0x00000000000c7202 */ /* 0x000fe20000000f00 */
[----:B------:R-:W-:Y:S05]  /*16a30*/  BRA `(.L_x_677) ;  /* 0xffffe27000007947 */ /* 0x000fea000383ffff */
.L_x_640:
[----:B------:R-:W-:Y:S01]  /*16a40*/  IMAD.MOV.U32 R9, RZ, RZ, R6 ;  /* 0x000000ffff097224 */ /* 0x000fe200078e0006 */
[----:B------:R-:W-:Y:S01]  /*16a50*/  MOV R5, R0 ;  /* 0x0000000000057202 */ /* 0x000fe20000000f00 */
[----:B------:R-:W-:Y:S01]  /*16a60*/  IMAD.MOV.U32 R3, RZ, RZ, 0x1f ;  /* 0x0000001fff037424 */ /* 0x000fe200078e00ff */
[----:B--2---:R-:W-:Y:S02]  /*16a70*/  MOV R2, 0x16a90 ;  /* 0x00016a9000027802 */ /* 0x004fe40000000f00 */
[----:B-1----:R-:W-:Y:S05]  /*16a80*/  CALL.REL.NOINC `($__internal_11_$__cuda_sm70_shflsync_idx_p) ;  /* 0x0000014000007944 */ /* 0x002fea0003c00000 */
[----:B------:R-:W-:Y:S01]  /*16a90*/  IMAD.MOV.U32 R11, RZ, RZ, R5 ;  /* 0x000000ffff0b7224 */ /* 0x000fe200078e0005 */
[----:B------:R-:W-:Y:S01]  /*16aa0*/  MOV R5, R0 ;  /* 0x0000000000057202 */ /* 0x000fe20000000f00 */
[----:B------:R-:W-:Y:S01]  /*16ab0*/  IMAD.MOV.U32 R9, RZ, RZ, R7 ;  /* 0x000000ffff097224 */ /* 0x000fe200078e0007 */
[----:B------:R-:W-:-:S02]  /*16ac0*/  MOV R3, 0x1f ;  /* 0x0000001f00037802 */ /* 0x000fc40000000f00 */
[----:B------:R-:W-:Y:S02]  /*16ad0*/  MOV R2, 0x16af0 ;  /* 0x00016af000027802 */ /* 0x000fe40000000f00 */
[----:B------:R-:W-:Y:S05]  /*16ae0*/  CALL.REL.NOINC `($__internal_11_$__cuda_sm70_shflsync_idx_p) ;  /* 0x000000e000007944 */ /* 0x000fea0003c00000 */
[----:B------:R-:W-:Y:S01]  /*16af0*/  MOV R7, R5 ;  /* 0x0000000500077202 */ /* 0x000fe20000000f00 */
[----:B------:R-:W-:Y:S05]  /*16b00*/  BRA `(.L_x_678) ;  /* 0xffffe21000007947 */ /* 0x000fea000383ffff */
.L_x_643:
[----:B------:R-:W-:Y:S01]  /*16b10*/  IMAD.MOV.U32 R9, RZ, RZ, R4 ;  /* 0x000000ffff097224 */ /* 0x000fe200078e0004 */
[----:B------:R-:W-:Y:S01]  /*16b20*/  MOV R5, R0 ;  /* 0x0000000000057202 */ /* 0x000fe20000000f00 */
[----:B------:R-:W-:Y:S01]  /*16b30*/  IMAD.MOV.U32 R3, RZ, RZ, 0x1f ;  /* 0x0000001fff037424 */ /* 0x000fe200078e00ff */
[----:B--2---:R-:W-:Y:S02]  /*16b40*/  MOV R2, 0x16b60 ;  /* 0x00016b6000027802 */ /* 0x004fe40000000f00 */
[----:B-1--4-:R-:W-:Y:S05]  /*16b50*/  CALL.REL.NOINC `($__internal_11_$__cuda_sm70_shflsync_idx_p) ;  /* 0x0000007000007944 */ /* 0x012fea0003c00000 */
[----:B------:R-:W-:Y:S01]  /*16b60*/  MOV R13, R5 ;  /* 0x00000005000d7202 */ /* 0x000fe20000000f00 */
[----:B------:R-:W-:Y:S05]  /*16b70*/  BRA `(.L_x_642) ;  /* 0xffffe20000007947 */ /* 0x000fea000383ffff */
        .weak           $__internal_10_$__cuda_sm70_shflsync_bfly_p
        .type           $__internal_10_$__cuda_sm70_shflsync_bfly_p,@function
        .size           $__internal_10_$__cuda_sm70_shflsync_bfly_p,($__internal_11_$__cuda_sm70_shflsync_idx_p - $__internal_10_$__cuda_sm70_shflsync_bfly_p)
$__internal_10_$__cuda_sm70_shflsync_bfly_p:
[----:B------:R-:W-:Y:S04]  /*16b80*/  WARPSYNC R7 ;  /* 0x0000000700007348 */ /* 0x000fe80003800000 */
[----:B------:R1:W2:Y:S02]  /*16b90*/  SHFL.BFLY PT, R6, R2, R6, R8 ;  /* 0x0c00000602067389 */ /* 0x0002a400000e0008 */
[----:B-1----:R-:W-:-:S02]  /*16ba0*/  MOV R2, R3 ;  /* 0x0000000300027202 */ /* 0x002fc40000000f00 */
[----:B------:R-:W-:-:S04]  /*16bb0*/  MOV R3, 0x0 ;  /* 0x0000000000037802 */ /* 0x000fc80000000f00 */
[----:B--2---:R-:W-:Y:S05]  /*16bc0*/  RET.REL.NODEC R2 `(_ZN7cutlass13device_kernelIN5flash19enable_sm80_to_sm89INS1_16FlashAttnFwdSm80INS1_25CollectiveMainloopFwdSm80ILi8ELi1ELb1EN4cute5tupleIJNS5_1CILi128EEENS7_ILi96EEES8_EEELi128ENS_10bfloat16_tEfNS_4arch4Sm80ELb0ELb1ELb0ELb1ELb0ELb0ELb1ELb1EEENS1_21CollectiveEpilogueFwdINS6_IJS8_S8_S9_EEENS6_IJNS7_ILi1EEESH_SH_EEESB_SD_Li256ELb1ELb1ELb1ELb0EEENS1_36VarlenDynamicPersistentTileSchedulerILi128ELi96ELi256ELi256ELb1ELb1ELb0ELb1ELb0ELb1EEEEEEEEEvNT_6ParamsE) ;  /* 0xfffe943002007950 */ /* 0x004fea0003c3ffff */
        .weak           $__internal_11_$__cuda_sm70_shflsync_idx_p
        .type           $__internal_11_$__cuda_sm70_shflsync_idx_p,@function
        .size           $__internal_11_$__cuda_sm70_shflsync_idx_p,($__internal_12_$__cuda_sm70_shflsync_up_p - $__internal_11_$__cuda_sm70_shflsync_idx_p)
$__internal_11_$__cuda_sm70_shflsync_idx_p:
[----:B------:R-:W-:-:S04]  /*16bd0*/  MOV R63, 0xffffffff ;  /* 0xffffffff003f7802 */ /* 0x000fc80000000f00 */
[----:B------:R-:W-:Y:S04]  /*16be0*/  WARPSYNC R63 ;  /* 0x0000003f00007348 */ /* 0x000fe80003800000 */
[----:B------:R1:W2:Y:S02]  /*16bf0*/  SHFL.IDX PT, R5, R9, R5, R3 ;  /* 0x0000000509057389 */ /* 0x0002a400000e0003 */
[----:B-1----:R-:W-:-:S04]  /*16c00*/  MOV R3, 0x0 ;  /* 0x0000000000037802 */ /* 0x002fc80000000f00 */
[----:B--2---:R-:W-:Y:S05]  /*16c10*/  RET.REL.NODEC R2 `(_ZN7cutlass13device_kernelIN5flash19enable_sm80_to_sm89INS1_16FlashAttnFwdSm80INS1_25CollectiveMainloopFwdSm80ILi8ELi1ELb1EN4cute5tupleIJNS5_1CILi128EEENS7_ILi96EEES8_EEELi128ENS_10bfloat16_tEfNS_4arch4Sm80ELb0ELb1ELb0ELb1ELb0ELb0ELb1ELb1EEENS1_21CollectiveEpilogueFwdINS6_IJS8_S8_S9_EEENS6_IJNS7_ILi1EEESH_SH_EEESB_SD_Li256ELb1ELb1ELb1ELb0EEENS1_36VarlenDynamicPersistentTileSchedulerILi128ELi96ELi256ELi256ELb1ELb1ELb0ELb1ELb0ELb1EEEEEEEEEvNT_6ParamsE) ;  /* 0xfffe93e002007950 */ /* 0x004fea0003c3ffff */
        .weak           $__internal_12_$__cuda_sm70_shflsync_up_p
        .type           $__internal_12_$__cuda_sm70_shflsync_up_p,@function
        .size           $__internal_12_$__cuda_sm70_shflsync_up_p,($__internal_13_$__cuda_sm70_votesync_ballot - $__internal_12_$__cuda_sm70_shflsync_up_p)
$__internal_12_$__cuda_sm70_shflsync_up_p:
[----:B------:R-:W-:Y:S02]  /*16c20*/  IMAD.MOV.U32 R4, RZ, RZ, RZ ;  /* 0x000000ffff047224 */ /* 0x000fe400078e00ff */
[----:B------:R-:W-:-:S04]  /*16c30*/  IMAD.MOV.U32 R9, RZ, RZ, -0x1 ;  /* 0xffffffffff097424 */ /* 0x000fc800078e00ff */
[----:B------:R-:W-:Y:S04]  /*16c40*/  WARPSYNC R9 ;  /* 0x0000000900007348 */ /* 0x000fe80003800000 */
[----:B------:R1:W2:Y:S02]  /*16c50*/  SHFL.UP PT, R4, R0, R2, R4 ;  /* 0x0400000200047389 */ /* 0x0002a400000e0004 */
[----:B-1----:R-:W-:Y:S02]  /*16c60*/  MOV R2, R3 ;  /* 0x0000000300027202 */ /* 0x002fe40000000f00 */
[----:B------:R-:W-:-:S04]  /*16c70*/  MOV R3, 0x0 ;  /* 0x0000000000037802 */ /* 0x000fc80000000f00 */
[----:B--2---:R-:W-:Y:S05]  /*16c80*/  RET.REL.NODEC R2 `(_ZN7cutlass13device_kernelIN5flash19enable_sm80_to_sm89INS1_16FlashAttnFwdSm80INS1_25CollectiveMainloopFwdSm80ILi8ELi1ELb1EN4cute5tupleIJNS5_1CILi128EEENS7_ILi96EEES8_EEELi128ENS_10bfloat16_tEfNS_4arch4Sm80ELb0ELb1ELb0ELb1ELb0ELb0ELb1ELb1EEENS1_21CollectiveEpilogueFwdINS6_IJS8_S8_S9_EEENS6_IJNS7_ILi1EEESH_SH_EEESB_SD_Li256ELb1ELb1ELb1ELb0EEENS1_36VarlenDynamicPersistentTileSchedulerILi128ELi96ELi256ELi256ELb1ELb1ELb0ELb1ELb0ELb1EEEEEEEEEvNT_6ParamsE) ;  /* 0xfffe937002007950 */ /* 0x004fea0003c3ffff */
        .weak           $__internal_13_$__cuda_sm70_votesync_ballot
        .type           $__internal_13_$__cuda_sm70_votesync_ballot,@function
        .size           $__internal_13_$__cuda_sm70_votesync_ballot,(.L_x_1353 - $__internal_13_$__cuda_sm70_votesync_ballot)
$__internal_13_$__cuda_sm70_votesync_ballot:
[----:B------:R-:W-:Y:S01]  /*16c90*/  ISETP.NE.U32.AND P0, PT, R0, 0x1, PT ;  /* 0x000000010000780c */ /* 0x000fe20003f05070 */
[----:B------:R-:W-:-:S04]  /*16ca0*/  IMAD.MOV.U32 R3, RZ, RZ, -0x1 ;  /* 0xffffffffff037424 */ /* 0x000fc800078e00ff */
[----:B------:R-:W-:Y:S08]  /*16cb0*/  WARPSYNC R3 ;  /* 0x0000000300007348 */ /* 0x000ff00003800000 */
[----:B------:R-:W-:-:S04]  /*16cc0*/  VOTE.ANY R0, PT, !P0 ;  /* 0x0000000000007806 */ /* 0x000fc800040e0100 */
[----:B------:R-:W-:Y:S01]  /*16cd0*/  LOP3.LUT R0, R0, R3, RZ, 0xc0, !PT ;  /* 0x0000000300007212 */ /* 0x000fe200078ec0ff */
[----:B------:R-:W-:-:S04]  /*16ce0*/  IMAD.MOV.U32 R3, RZ, RZ, 0x0 ;  /* 0x00000000ff037424 */ /* 0x000fc800078e00ff */
[----:B------:R-:W-:Y:S05]  /*16cf0*/  RET.REL.NODEC R2 `(_ZN7cutlass13device_kernelIN5flash19enable_sm80_to_sm89INS1_16FlashAttnFwdSm80INS1_25CollectiveMainloopFwdSm80ILi8ELi1ELb1EN4cute5tupleIJNS5_1CILi128EEENS7_ILi96EEES8_EEELi128ENS_10bfloat16_tEfNS_4arch4Sm80ELb0ELb1ELb0ELb1ELb0ELb0ELb1ELb1EEENS1_21CollectiveEpilogueFwdINS6_IJS8_S8_S9_EEENS6_IJNS7_ILi1EEESH_SH_EEESB_SD_Li256ELb1ELb1ELb1ELb0EEENS1_36VarlenDynamicPersistentTileSchedulerILi128ELi96ELi256ELi256ELb1ELb1ELb0ELb1ELb0ELb1EEEEEEEEEvNT_6ParamsE) ;  /* 0xfffe930002007950 */ /* 0x000fea0003c3ffff */
.L_x_679:
        /* <DEDUP_REMOVED lines=16> */
.L_x_1353:


//--------------------- .text._ZN7cutlass13device_kernelIN5flash19enable_sm80_to_sm89INS1_16FlashAttnFwdSm80INS1_25CollectiveMainloopFwdSm80ILi8ELi1ELb1EN4cute5tupleIJNS5_1CILi128EEENS7_ILi96EEES8_EEELi128ENS_10bfloat16_tEfNS_4arch4Sm80ELb0ELb1ELb0ELb1ELb0ELb1ELb1ELb1EEENS1_21CollectiveEpilogueFwdINS6_IJS8_S8_S9_EEENS6_IJNS7_ILi1EEESH_SH_EEESB_SD_Li256ELb1ELb1ELb1ELb0EEENS1_36VarlenDynamicPersistentTileSchedulerILi128ELi96ELi256ELi256ELb1ELb1ELb0ELb1ELb0ELb1EEEEEEEEEvNT_6ParamsE --------------------------
	.section	.text._ZN7cutlass13device_kernelIN5flash19enable_sm80_to_sm89INS1_16FlashAttnFwdSm80INS1_25CollectiveMainloopFwdSm80ILi8ELi1ELb1EN4cute5tupleIJNS5_1CILi128EEENS7_ILi96EEES8_EEELi128ENS_10bfloat16_tEfNS_4arch4Sm80ELb0ELb1ELb0ELb1ELb0ELb1ELb1ELb1EEENS1_21CollectiveEpilogueFwdINS6_IJS8_S8_S9_EEENS6_IJNS7_ILi1EEESH_SH_EEESB_SD_Li256ELb1ELb1ELb1ELb0EEENS1_36VarlenDynamicPersistentTileSchedulerILi128ELi96ELi256ELi256ELb1ELb1ELb0ELb1ELb0ELb1EEEEEEEEEvNT_6ParamsE,"ax",@progbits
	.sectioninfo	@"SHI_REGISTERS=255"
	.align	128
.text._ZN7cutlass13device_kernelIN5flash19enable_sm80_to_sm89INS1_16FlashAttnFwdSm80INS1_25CollectiveMainloopFwdSm80ILi8ELi1ELb1EN4cute5tupleIJNS5_1CILi128EEENS7_ILi96EEES8_EEELi128ENS_10bfloat16_tEfNS_4arch4Sm80ELb0ELb1ELb0ELb1ELb0ELb1ELb1ELb1EEENS1_21CollectiveEpilogueFwdINS6_IJS8_S8_S9_EEENS6_IJNS7_ILi1EEESH_SH_EEESB_SD_Li256ELb1ELb1ELb1ELb0EEENS1_36VarlenDynamicPersistentTileSchedulerILi128ELi96ELi256ELi256ELb1ELb1ELb0ELb1ELb0ELb1EEEEEEEEEvNT_6ParamsE:
        .type           _ZN7cutlass13device_kernelIN5flash19enable_sm80_to_sm89INS1_16FlashAttnFwdSm80INS1_25CollectiveMainloopFwdSm80ILi8ELi1ELb1EN4cute5tupleIJNS5_1CILi128EEENS7_ILi96EEES8_EEELi128ENS_10bfloat16_tEfNS_4arch4Sm80ELb0ELb1ELb0ELb1ELb0ELb1ELb1ELb1EEENS1_21CollectiveEpilogueFwdINS6_IJS8_S8_S9_EEENS6_IJNS7_ILi1EEESH_SH_EEESB_SD_Li256ELb1ELb1ELb1ELb0EEENS1_36VarlenDynamicPersistentTileSchedulerILi128ELi96ELi256ELi256ELb1ELb1ELb0ELb1ELb0ELb1EEEEEEEEEvNT_6ParamsE,@function
        .size           _ZN7cutlass13device_kernelIN5flash19enable_sm80_to_sm89INS1_16FlashAttnFwdSm80INS1_25CollectiveMainloopFwdSm80ILi8ELi1ELb1EN4cute5tupleIJNS5_1CILi128EEENS7_ILi96EEES8_EEELi128ENS_10bfloat16_tEfNS_4arch4Sm80ELb0ELb1ELb0ELb1ELb0ELb1ELb1ELb1EEENS1_21CollectiveEpilogueFwdINS6_IJS8_S8_S9_EEENS6_IJNS7_ILi1EEESH_SH_EEESB_SD_Li256ELb1ELb1ELb1ELb0EEENS1_36VarlenDynamicPersistentTileSchedulerILi128ELi96ELi256ELi256ELb1ELb1ELb0ELb1ELb0ELb1EEEEEEEEEvNT_6ParamsE,(.L_x_1358 - _ZN7cutlass13device_kernelIN5flash19enable_sm80_to_sm89INS1_16FlashAttnFwdSm80INS1_25CollectiveMainloopFwdSm80ILi8ELi1ELb1EN4cute5tupleIJNS5_1CILi128EEENS7_ILi96EEES8_EEELi128ENS_10bfloat16_tEfNS_4arch4Sm80ELb0ELb1ELb0ELb1ELb0ELb1ELb1ELb1EEENS1_21CollectiveEpilogueFwdINS6_IJS8_S8_S9_EEENS6_IJNS7_ILi1EEESH_SH_EEESB_SD_Li256ELb1ELb1ELb1ELb0EEENS1_36VarlenDynamicPersistentTileSchedulerILi128ELi96ELi256ELi256ELb1ELb1ELb0ELb1ELb0ELb1EEEEEEEEEvNT_6ParamsE)
        .other          _ZN7cutlass13device_kernelIN5flash19enable_sm80_to_sm89INS1_16FlashAttnFwdSm80INS1_25CollectiveMainloopFwdSm80ILi8ELi1ELb1EN4cute5tupleIJNS5_1CILi128EEENS7_ILi96EEES8_EEELi128ENS_10bfloat16_tEfNS_4arch4Sm80ELb0ELb1ELb0ELb1ELb0ELb1ELb1ELb1EEENS1_21CollectiveEpilogueFwdINS6_IJS8_S8_S9_EEENS6_IJNS7_ILi1EEESH_SH_EEESB_SD_Li256ELb1ELb1ELb1ELb0EEENS1_36VarlenDynamicPersistentTileSchedulerILi128ELi96ELi256ELi256ELb1ELb1ELb0ELb1ELb0ELb1EEEEEEEEEvNT_6ParamsE,@"STO_CUDA_ENTRY STV_DEFAULT"
_ZN7cutlass13device_kernelIN5flash19enable_sm80_to_sm89INS1_16FlashAttnFwdSm80INS1_25CollectiveMainloopFwdSm80ILi8ELi1ELb1EN4cute5tupleIJNS5_1CILi128EEENS7_ILi96EEES8_EEELi128ENS_10bfloat16_tEfNS_4arch4Sm80ELb0ELb1ELb0ELb1ELb0ELb1ELb1ELb1EEENS1_21CollectiveEpilogueFwdINS6_IJS8_S8_S9_EEENS6_IJNS7_ILi1EEESH_SH_EEESB_SD_Li256ELb1ELb1ELb1ELb0EEENS1_36VarlenDynamicPersistentTileSchedulerILi128ELi96ELi256ELi256ELb1ELb1ELb0ELb1ELb0ELb1EEEEEEEEEvNT_6ParamsE:
        /* <DEDUP_REMOVED lines=55> */
.L_x_685:
        /* <DEDUP_REMOVED lines=16> */
.L_x_894:
        /* <DEDUP_REMOVED lines=16> */
.L_x_895:
[----:B--2---:R-:W-:-:S05]  /*0570*/  IMAD R67, R67, c[0x0][0x538], RZ ;  /* 0x00014e0043437a24 */ /* 0x004fca00078e02ff */
[----:B------:R-:W-:-:S04]  /*0580*/  IADD3 R10, R67, R10, RZ ;  /* 0x0000000a430a7210 */ /* 0x000fc80007ffe0ff */
[----:B------:R-:W-:-:S13]  /*0590*/  ISETP.GT.AND P0, PT, R10, UR4, PT ;  /* 0x000000040a007c0c */ /* 0x000fda000bf04270 */
[----:B-1----:R-:W-:Y:S05]  /*05a0*/  @!P0 BRA `(.L_x_685) ;  /* 0xfffffdc000008947 */ /* 0x002fea000383ffff */
.L_x_681:
[----:B------:R-:W-:-:S05]  /*05b0*/  IADD3 R208, -R67, R10, RZ ;  /* 0x0000000a43d07210 */ /* 0x000fca0007ffe1ff */
[----:B------:R-:W-:-:S05]  /*05c0*/  IMAD R3, R4, c[0x0][0x538], R208 ;  /* 0x00014e0004037a24 */ /* 0x000fca00078e02d0 */
[----:B------:R-:W-:Y:S01]  /*05d0*/  ISETP.GT.AND P0, PT, R3, UR4, PT ;  /* 0x0000000403007c0c */ /* 0x000fe2000bf04270 */
[----:B------:R-:W-:-:S12]  /*05e0*/  BRA.DIV ~URZ, `(.L_x_686) ;  /* 0x0001f6a27f007947 */ /* 0x000fd8000b800000 */
[----:B------:R-:W-:-:S04]  /*05f0*/  VOTE.ANY R6, PT, !P0 ;  /* 0x0000000000067806 */ /* 0x000fc800040e0100 */
.L_x_896:
[----:B------:R-:W1:Y:S02]  /*0600*/  POPC R3, R6 ;  /* 0x0000000600037309 */ /* 0x000e640000000000 */
[----:B-1----:R-:W-:Y:S01]  /*0610*/  IADD3 R211, R3, R211, RZ ;  /* 0x000000d303d37210 */ /* 0x002fe20007ffe0ff */
[----:B------:R-:W-:Y:S05]  /*0620*/  BRA.DIV ~URZ, `(.L_x_687) ;  /* 0x0001f6a27f007947 */ /* 0x000fea000b800000 */
[----:B------:R1:W2:Y:S01]  /*0630*/  SHFL.IDX PT, R7, R7, R3, 0x1f ;  /* 0x00001f0307077589 */ /* 0x0002a200000e0000 */
[----:B------:R-:W-:-:S03]  /*0640*/  MOV R8, RZ ;  /* 0x000000ff00087202 */ /* 0x000fc60000000f00 */
[----:B------:R1:W3:Y:S04]  /*0650*/  SHFL.IDX PT, R5, R5, R3, 0x1f ;  /* 0x00001f0305057589 */ /* 0x0002e800000e0000 */
.L_x_897:
[----:B------:R-:W-:Y:S01]  /*0660*/  ISETP.NE.AND P0, PT, R6, RZ, PT ;  /* 0x000000ff0600720c */ /* 0x000fe20003f05270 */
[----:B------:R-:W-:-:S12]  /*0670*/  BSSY B0, `(.L_x_688) ;  /* 0x0000005000007945 */ /* 0x000fd80003800000 */
[----:B------:R-:W-:Y:S05]  /*0680*/  @!P0 BRA `(.L_x_689) ;  /* 0x0000003000008947 */ /* 0x000fea0003800000 */
[----:B-1----:R-:W-:Y:S01]  /*0690*/  IADD3 R3, R3, -0x1, RZ ;  /* 0xffffffff03037810 */ /* 0x002fe20007ffe0ff */
[----:B------:R-:W-:Y:S05]  /*06a0*/  BRA.DIV ~URZ, `(.L_x_690) ;  /* 0x0001f7027f007947 */ /* 0x000fea000b800000 */
[----:B------:R1:W4:Y:S02]  /*06b0*/  SHFL.IDX PT, R8, R4, R3, 0x1f ;  /* 0x00001f0304087589 */ /* 0x00032400000e0000 */
.L_x_689:
[----:B------:R-:W-:Y:S05]  /*06c0*/  BSYNC B0 ;  /* 0x0000000000007941 */ /* 0x000fea0003800000 */
.L_x_688:
[----:B---3--:R-:W-:Y:S01]  /*06d0*/  ISETP.NE.AND P0, PT, R5, 0x1, PT ;  /* 0x000000010500780c */ /* 0x008fe20003f05270 */
[----:B----4-:R-:W-:Y:S01]  /*06e0*/  IMAD R208, R8, c[0x0][0x538], R208 ;  /* 0x00014e0008d07a24 */ /* 0x010fe200078e02d0 */
[----:B------:R-:W-:Y:S04]  /*06f0*/  BSSY B0, `(.L_x_691) ;  /* 0x0000078000007945 */ /* 0x000fe80003800000 */
[----:B------:R-:W-:-:S07]  /*0700*/  IADD3 R8, -R208, UR4, RZ ;  /* 0x00000004d0087c10 */ /* 0x000fce000fffe1ff */
[----:B------:R-:W-:Y:S05]  /*0710*/  @!P0 BRA `(.L_x_692) ;  /* 0x0000037000008947 */ /* 0x000fea0003800000 */
[----:B--2---:R-:W-:Y:S02]  /*0720*/  IABS R9, R7 ;  /* 0x0000000700097213 */ /* 0x004fe40000000000 */
[----:B------:R-:W-:Y:S02]  /*0730*/  IABS R10, R5 ;  /* 0x00000005000a7213 */ /* 0x000fe40000000000 */
[----:B------:R-:W2:Y:S01]  /*0740*/  I2F.RP R12, R9 ;  /* 0x00000009000c7306 */ /* 0x000ea20000209400 */
[----:B-1----:R-:W-:Y:S02]  /*0750*/  IABS R4, R8 ;  /* 0x0000000800047213 */ /* 0x002fe40000000000 */
[----:B------:R-:W-:-:S05]  /*0760*/  IABS R3, R7 ;  /* 0x0000000700037213 */ /* 0x000fca0000000000 */
[----:B------:R-:W1:Y:S01]  /*0770*/  I2F.RP R11, R10 ;  /* 0x0000000a000b7306 */ /* 0x000e620000209400 */
[----:B------:R-:W-:-:S07]  /*0780*/  IMAD.MOV R3, RZ, RZ, -R3 ;  /* 0x000000ffff037224 */ /* 0x000fce00078e0a03 */
[----:B--2---:R-:W2:Y:S08]  /*0790*/  MUFU.RCP R12, R12 ;  /* 0x0000000c000c7308 */ /* 0x004eb00000001000 */
[----:B-1----:R-:W-:Y:S01]  /*07a0*/  MUFU.RCP R11, R11 ;  /* 0x0000000b000b7308 */ /* 0x002fe20000001000 */
[----:B--2---:R-:W-:-:S07]  /*07b0*/  IADD3 R12, R12, 0xffffffe, RZ ;  /* 0x0ffffffe0c0c7810 */ /* 0x004fce0007ffe0ff */
[----:B------:R-:W1:Y:S02]  /*07c0*/  F2I.FTZ.U32.TRUNC.NTZ R13, R12 ;  /* 0x0000000c000d7305 */ /* 0x000e64000021f000 */
[----:B-1----:R-:W-:Y:S02]  /*07d0*/  IMAD.MOV R6, RZ, RZ, -R13 ;  /* 0x000000ffff067224 */ /* 0x002fe400078e0a0d */
[----:B------:R-:W-:Y:S02]  /*07e0*/  IMAD.MOV.U32 R12, RZ, RZ, RZ ;  /* 0x000000ffff0c7224 */ /* 0x000fe400078e00ff */
[----:B------:R-:W-:-:S04]  /*07f0*/  IMAD R6, R6, R9, RZ ;  /* 0x0000000906067224 */ /* 0x000fc800078e02ff */
[----:B------:R-:W-:Y:S01]  /*0800*/  IMAD.HI.U32 R6, R13, R6, R12 ;  /* 0x000000060d067227 */ /* 0x000fe200078e000c */
[----:B------:R-:W-:-:S04]  /*0810*/  IADD3 R12, R11, 0xffffffe, RZ ;  /* 0x0ffffffe0b0c7810 */ /* 0x000fc80007ffe0ff */
[----:B------:R1:W2:Y:S01]  /*0820*/  F2I.FTZ.U32.TRUNC.NTZ R13, R12 ;  /* 0x0000000c000d7305 */ /* 0x0002a2000021f000 */
[----:B------:R-:W-:-:S04]  /*0830*/  IMAD.HI.U32 R6, R6, R4, RZ ;  /* 0x0000000406067227 */ /* 0x000fc800078e00ff */
[----:B------:R-:W-:-:S05]  /*0840*/  IMAD R3, R6, R3, R4 ;  /* 0x0000000306037224 */ /* 0x000fca00078e0204 */
[----:B------:R-:W-:Y:S01]  /*0850*/  ISETP.GT.U32.AND P0, PT, R9, R3, PT ;  /* 0x000000030900720c */ /* 0x000fe20003f04070 */
[----:B-1----:R-:W-:-:S12]  /*0860*/  IMAD.MOV.U32 R12, RZ, RZ, RZ ;  /* 0x000000ffff0c7224 */ /* 0x002fd800078e00ff */
[----:B------:R-:W-:Y:S01]  /*0870*/  @!P0 IMAD.IADD R3, R3, 0x1, -R9 ;  /* 0x0000000103038824 */ /* 0x000fe200078e0a09 */
[----:B------:R-:W-:Y:S02]  /*0880*/  @!P0 IADD3 R6, R6, 0x1, RZ ;  /* 0x0000000106068810 */ /* 0x000fe40007ffe0ff */
[----:B------:R-:W-:Y:S02]  /*0890*/  ISETP.NE.AND P0, PT, R7, RZ, PT ;  /* 0x000000ff0700720c */ /* 0x000fe40003f05270 */
[----:B------:R-:W-:Y:S01]  /*08a0*/  ISETP.GE.U32.AND P2, PT, R3, R9, PT ;  /* 0x000000090300720c */ /* 0x000fe20003f46070 */
[----:B--2---:R-:W-:Y:S01]  /*08b0*/  IMAD.MOV R9, RZ, RZ, -R13 ;  /* 0x000000ffff097224 */ /* 0x004fe200078e0a0d */
[----:B------:R-:W-:-:S03]  /*08c0*/  LOP3.LUT R3, R8, R7, RZ, 0x3c, !PT ;  /* 0x0000000708037212 */ /* 0x000fc600078e3cff */
[----:B------:R-:W-:Y:S01]  /*08d0*/  IMAD R9, R9, R10, RZ ;  /* 0x0000000a09097224 */ /* 0x000fe200078e02ff */
[----:B------:R-:W-:Y:S02]  /*08e0*/  ISETP.GE.AND P1, PT, R3, RZ, PT ;  /* 0x000000ff0300720c */ /* 0x000fe40003f26270 */
[----:B------:R-:W-:Y:S01]  /*08f0*/  IABS R3, R5 ;  /* 0x0000000500037213 */ /* 0x000fe20000000000 */
[----:B------:R-:W-:-:S04]  /*0900*/  IMAD.HI.U32 R9, R13, R9, R12 ;  /* 0x000000090d097227 */ /* 0x000fc800078e000c */
[----:B------:R-:W-:Y:S01]  /*0910*/  @P2 IADD3 R6, R6, 0x1, RZ ;  /* 0x0000000106062810 */ /* 0x000fe20007ffe0ff */
[----:B------:R-:W-:-:S05]  /*0920*/  IMAD.MOV R3, RZ, RZ, -R3 ;  /* 0x000000ffff037224 */ /* 0x000fca00078e0a03 */
[----:B------:R-:W-:Y:S01]  /*0930*/  @!P1 IMAD.MOV R6, RZ, RZ, -R6 ;  /* 0x000000ffff069224 */ /* 0x000fe200078e0a06 */
[----:B------:R-:W-:-:S04]  /*0940*/  @!P0 LOP3.LUT R6, RZ, R7, RZ, 0x33, !PT ;  /* 0x00000007ff068212 */ /* 0x000fc800078e33ff */
[----:B------:R-:W-:-:S05]  /*0950*/  IABS R4, R6 ;  /* 0x0000000600047213 */ /* 0x000fca0000000000 */
[----:B------:R-:W-:-:S04]  /*0960*/  IMAD.HI.U32 R9, R9, R4, RZ ;  /* 0x0000000409097227 */ /* 0x000fc800078e00ff */
[----:B------:R-:W-:Y:S02]  /*0970*/  IMAD R3, R9, R3, R4 ;  /* 0x0000000309037224 */ /* 0x000fe400078e0204 */
[----:B------:R-:W-:-:S03]  /*0980*/  IMAD.MOV R4, RZ, RZ, -R6 ;  /* 0x000000ffff047224 */ /* 0x000fc600078e0a06 */
[----:B------:R-:W-:Y:S01]  /*0990*/  ISETP.GT.U32.AND P0, PT, R10, R3, PT ;  /* 0x000000030a00720c */ /* 0x000fe20003f04070 */
[----:B------:R-:W-:-:S12]  /*09a0*/  IMAD R4, R7, R4, R8 ;  /* 0x0000000407047224 */ /* 0x000fd800078e0208 */
        /* <DEDUP_REMOVED lines=14> */
.L_x_692:
[----:B-1----:R-:W-:-:S04]  /*0a90*/  IMAD.MOV.U32 R3, RZ, RZ, 0x4 ;  /* 0x00000004ff037424 */ /* 0x002fc800078e00ff */
[----:B------:R-:W-:-:S05]  /*0aa0*/  IMAD.WIDE R4, R211, R3, c[0x0][0x590] ;  /* 0x00016400d3047625 */ /* 0x000fca00078e0203 */
[----:B------:R1:W3:Y:S02]  /*0ab0*/  LDG.E R6, [R4.64] ;  /* 0x0000000804067981 */ /* 0x0002e4000c1e1900 */
[----:B-1----:R-:W-:Y:S01]  /*0ac0*/  IABS R4, R8 ;  /* 0x0000000800047213 */ /* 0x002fe20000000000 */
[----:B--23--:R-:W-:-:S05]  /*0ad0*/  IMAD R5, R6, R7, RZ ;  /* 0x0000000706057224 */ /* 0x00cfca00078e02ff */
[-C--:B------:R-:W-:Y:S02]  /*0ae0*/  IABS R10, R5.reuse ;  /* 0x00000005000a7213 */ /* 0x080fe40000000000 */
[----:B------:R-:W-:Y:S02]  /*0af0*/  IABS R3, R5 ;  /* 0x0000000500037213 */ /* 0x000fe40000000000 */
[----:B------:R-:W1:Y:S03]  /*0b00*/  I2F.RP R12, R10 ;  /* 0x0000000a000c7306 */ /* 0x000e660000209400 */
[----:B------:R-:W-:-:S05]  /*0b10*/  IMAD.MOV R3, RZ, RZ, -R3 ;  /* 0x000000ffff037224 */ /* 0x000fca00078e0a03 */
        /* <DEDUP_REMOVED lines=16> */
[----:B------:R-:W-:-:S05]  /*0c20*/  @P2 IADD3 R9, R9, 0x1, RZ ;  /* 0x0000000109092810 */ /* 0x000fca0007ffe0ff */
[----:B------:R-:W-:-:S04]  /*0c30*/  IMAD.MOV.U32 R10, RZ, RZ, R9 ;  /* 0x000000ffff0a7224 */ /* 0x000fc800078e0009 */
[----:B------:R-:W-:Y:S01]  /*0c40*/  @!P1 IMAD.MOV R10, RZ, RZ, -R10 ;  /* 0x000000ffff0a9224 */ /* 0x000fe200078e0a0a */
[----:B------:R-:W-:-:S05]  /*0c50*/  @!P0 LOP3.LUT R10, RZ, R5, RZ, 0x33, !PT ;  /* 0x00000005ff0a8212 */ /* 0x000fca00078e33ff */
[----:B------:R-:W-:Y:S01]  /*0c60*/  IMAD R3, R6, R10, RZ ;  /* 0x0000000a06037224 */ /* 0x000fe200078e02ff */
[----:B------:R-:W-:-:S04]  /*0c70*/  IADD3 R10, -R10, RZ, RZ ;  /* 0x000000ff0a0a7210 */ /* 0x000fc80007ffe1ff */
[----:B------:R-:W-:Y:S01]  /*0c80*/  IADD3 R4, -R3, c[0x0][0x538], RZ ;  /* 0x00014e0003047a10 */ /* 0x000fe20007ffe1ff */
[----:B------:R-:W-:Y:S02]  /*0c90*/  IMAD R5, R5, R10, R8 ;  /* 0x0000000a05057224 */ /* 0x000fe400078e0208 */
[----:B------:R-:W-:Y:S01]  /*0ca0*/  IMAD.MOV.U32 R10, RZ, RZ, RZ ;  /* 0x000000ffff0a7224 */ /* 0x000fe200078e00ff */
[----:B------:R-:W-:Y:S02]  /*0cb0*/  IMNMX R6, R6, R4, PT ;  /* 0x0000000406067217 */ /* 0x000fe40003800200 */
[----:B------:R-:W-:Y:S02]  /*0cc0*/  IABS R8, R5 ;  /* 0x0000000500087213 */ /* 0x000fe40000000000 */
[----:B------:R-:W-:Y:S01]  /*0cd0*/  IABS R9, R6 ;  /* 0x0000000600097213 */ /* 0x000fe20000000000 */
[----:B------:R-:W-:Y:S01]  /*0ce0*/  IMAD.MOV R210, RZ, RZ, -R6 ;  /* 0x000000ffffd27224 */ /* 0x000fe200078e0a06 */
[----:B------:R-:W-:-:S02]  /*0cf0*/  IADD3 R3, R3, 0x1000000, R5 ;  /* 0x0100000003037810 */ /* 0x000fc40007ffe005 */
[----:B------:R-:W1:Y:S08]  /*0d00*/  I2F.RP R11, R9 ;  /* 0x00000009000b7306 */ /* 0x000e700000209400 */
[----:B-1----:R-:W1:Y:S02]  /*0d10*/  MUFU.RCP R11, R11 ;  /* 0x0000000b000b7308 */ /* 0x002e640000001000 */
[----:B-1----:R-:W-:-:S06]  /*0d20*/  IADD3 R11, R11, 0xffffffe, RZ ;  /* 0x0ffffffe0b0b7810 */ /* 0x002fcc0007ffe0ff */
[----:B------:R-:W1:Y:S02]  /*0d30*/  F2I.FTZ.U32.TRUNC.NTZ R11, R11 ;  /* 0x0000000b000b7305 */ /* 0x000e64000021f000 */
[----:B-1----:R-:W-:-:S04]  /*0d40*/  IMAD.MOV R4, RZ, RZ, -R11 ;  /* 0x000000ffff047224 */ /* 0x002fc800078e0a0b */
[----:B------:R-:W-:Y:S01]  /*0d50*/  IMAD R12, R4, R9, RZ ;  /* 0x00000009040c7224 */ /* 0x000fe200078e02ff */
[----:B------:R-:W-:-:S03]  /*0d60*/  IABS R4, R6 ;  /* 0x0000000600047213 */ /* 0x000fc60000000000 */
        /* <DEDUP_REMOVED lines=14> */
[----:B------:R-:W-:Y:S02]  /*0e50*/  IMAD R210, R12, R210, R3 ;  /* 0x000000d20cd27224 */ /* 0x000fe400078e0203 */
[----:B------:R-:W-:Y:S02]  /*0e60*/  IMAD.MOV.U32 R4, RZ, RZ, R12 ;  /* 0x000000ffff047224 */ /* 0x000fe400078e000c */
.L_x_693:
[----:B------:R-:W-:Y:S05]  /*0e70*/  BSYNC B0 ;  /* 0x0000000000007941 */ /* 0x000fea0003800000 */
.L_x_691:
[----:B------:R-:W-:-:S04]  /*0e80*/  LOP3.LUT R4, RZ, R4, RZ, 0x33, !PT ;  /* 0x00000004ff047212 */ /* 0x000fc800078e33ff */
[----:B------:R-:W-:Y:S01]  /*0e90*/  IADD3 R209, R4, R7, RZ ;  /* 0x0000000704d17210 */ /* 0x000fe20007ffe0ff */
[----:B------:R-:W-:Y:S05]  /*0ea0*/  BRA `(.L_x_694) ;  /* 0x0000004000007947 */ /* 0x000fea0003800000 */
.L_x_682:
[----:B------:R-:W-:Y:S01]  /*0eb0*/  IMAD.MOV.U32 R209, RZ, RZ, RZ ;  /* 0x000000ffffd17224 */ /* 0x000fe200078e00ff */
[----:B------:R-:W-:Y:S01]  /*0ec0*/  MOV R210, RZ ;  /* 0x000000ff00d27202 */ /* 0x000fe20000000f00 */
[----:B------:R-:W-:Y:S01]  /*0ed0*/  IMAD.U32 R208, RZ, RZ, UR4 ;  /* 0x00000004ffd07e24 */ /* 0x000fe2000f8e00ff */
[----:B------:R-:W-:Y:S02]  /*0ee0*/  MOV R211, c[0x0][0x53c] ;  /* 0x00014f0000d37a02 */ /* 0x000fe40000000f00 */
.L_x_694:
[----:B------:R-:W-:Y:S01]  /*0ef0*/  ISETP.NE.AND P0, PT, R2, RZ, PT ;  /* 0x000000ff0200720c */ /* 0x000fe20003f05270 */
[----:B------:R-:W-:-:S12]  /*0f00*/  WARPSYNC 0xffffffff ;  /* 0xffffffff00007948 */ /* 0x000fd80003800000 */
[----:B------:R1:W-:Y:S04]  /*0f10*/  @!P0 STS.128 [0xe100], R208 ;  /* 0x00e100d0ff008388 */ /* 0x0003e80000000c00 */
[----:B------:R-:W-:Y:S06]  /*0f20*/  BAR.ARV 0x5, 0x100 ;  /* 0x0144000000007b1d */ /* 0x000fec0000002000 */
.L_x_680:
[----:B-1----:R-:W-:-:S13]  /*0f30*/  ISETP.GE.AND P0, PT, R211, c[0x0][0x53c], PT ;  /* 0x00014f00d3007a0c */ /* 0x002fda0003f06270 */
[----:B------:R-:W-:Y:S05]  /*0f40*/  @P0 EXIT ;  /* 0x000000000000094d */ /* 0x000fea0003800000 */
[----:B------:R-:W-:-:S04]  /*0f50*/  SHF.R.S32.HI R9, RZ, 0x1f, R0 ;  /* 0x0000001fff097819 */ /* 0x000fc80000011400 */
[CC--:B------:R-:W-:Y:S02]  /*0f60*/  LEA.HI R5, R9.reuse, R0.reuse, RZ, 0x4 ;  /* 0x0000000009057211 */ /* 0x0c0fe400078f20ff */
[CC--:B------:R-:W-:Y:S02]  /*0f70*/  LEA.HI R3, R9.reuse, R0.reuse, RZ, 0x2 ;  /* 0x0000000009037211 */ /* 0x0c0fe400078f10ff */
[CC--:B------:R-:W-:Y:S02]  /*0f80*/  LEA.HI R10, R9.reuse, R0.reuse, RZ, 0x3 ;  /* 0x00000000090a7211 */ /* 0x0c0fe400078f18ff */
[CC--:B------:R-:W-:Y:S02]  /*0f90*/  LEA.HI R6, R9.reuse, R0.reuse, RZ, 0x6 ;  /* 0x0000000009067211 */ /* 0x0c0fe400078f30ff */
[----:B------:R-:W-:Y:S02]  /*0fa0*/  LEA.HI R9, R9, R0, RZ, 0x5 ;  /* 0x0000000009097211 */ /* 0x000fe400078f28ff */
[--C-:B------:R-:W-:Y:S01]  /*0fb0*/  SHF.R.S32.HI R2, RZ, 0x2, R3.reuse ;  /* 0x00000002ff027819 */ /* 0x100fe20000011403 */
[----:B------:R-:W-:Y:S01]  /*0fc0*/  IMAD.SHL.U32 R6, R6, 0x8, RZ ;  /* 0x0000000806067824 */ /* 0x000fe200078e00ff */
[----:B------:R-:W-:-:S02]  /*0fd0*/  SHF.R.S32.HI R7, RZ, 0x1f, R3 ;  /* 0x0000001fff077819 */ /* 0x000fc40000011403 */
[----:B------:R-:W-:Y:S02]  /*0fe0*/  LOP3.LUT R8, R9, 0xffffffe0, RZ, 0xc0, !PT ;  /* 0xffffffe009087812 */ /* 0x000fe400078ec0ff */
[----:B------:R-:W-:Y:S02]  /*0ff0*/  SHF.R.S32.HI R12, RZ, 0x3, R10 ;  /* 0x00000003ff0c7819 */ /* 0x000fe4000001140a */
[----:B------:R-:W-:Y:S01]  /*1000*/  LOP3.LUT R4, R10, 0xfffffff8, RZ, 0xc0, !PT ;  /* 0xfffffff80a047812 */ /* 0x000fe200078ec0ff */
[----:B------:R-:W-:Y:S01]  /*1010*/  IMAD.IADD R8, R0, 0x1, -R8 ;  /* 0x0000000100087824 */ /* 0x000fe200078e0a08 */
[----:B------:R-:W-:Y:S01]  /*1020*/  LOP3.LUT R11, R5, 0xfffffff0, RZ, 0xc0, !PT ;  /* 0xfffffff0050b7812 */ /* 0x000fe200078ec0ff */
[----:B------:R-:W-:Y:S01]  /*1030*/  IMAD.SHL.U32 R12, R12, 0x40, RZ ;  /* 0x000000400c0c7824 */ /* 0x000fe200078e00ff */
[----:B------:R-:W-:Y:S01]  /*1040*/  LEA.HI R7, R7, R2, RZ, 0x3 ;  /* 0x0000000207077211 */ /* 0x000fe200078f18ff */
[C---:B------:R-:W-:Y:S01]  /*1050*/  IMAD.IADD R4, R0.reuse, 0x1, -R4 ;  /* 0x0000000100047824 */ /* 0x040fe200078e0a04 */
[----:B------:R-:W-:Y:S01]  /*1060*/  SHF.R.S32.HI R217, RZ, 0x1f, R8 ;  /* 0x0000001fffd97819 */ /* 0x000fe20000011408 */
[----:B------:R-:W-:Y:S01]  /*1070*/  IMAD.IADD R11, R0, 0x1, -R11 ;  /* 0x00000001000b7824 */ /* 0x000fe200078e0a0b */
[----:B------:R-:W-:Y:S01]  /*1080*/  LOP3.LUT R7, R7, 0xfffffff8, RZ, 0xc0, !PT ;  /* 0xfffffff807077812 */ /* 0x000fe200078ec0ff */
[----:B------:R-:W-:Y:S01]  /*1090*/  IMAD.SHL.U32 R116, R4, 0x8, RZ ;  /* 0x0000000804747824 */ /* 0x000fe200078e00ff */
[----:B------:R-:W-:Y:S01]  /*10a0*/  LOP3.LUT R12, R12, 0x1c0, RZ, 0xc0, !PT ;  /* 0x000001c00c0c7812 */ /* 0x000fe200078ec0ff */
[----:B------:R-:W-:Y:S01]  /*10b0*/  IMAD.SHL.U32 R4, R4, 0x40, RZ ;  /* 0x0000004004047824 */ /* 0x000fe200078e00ff */
[----:B------:R-:W-:Y:S01]  /*10c0*/  LEA.HI R217, R217, R8, RZ, 0x2 ;  /* 0x00000008d9d97211 */ /* 0x000fe200078f10ff */
[----:B------:R-:W-:Y:S01]  /*10d0*/  IMAD.IADD R7, R2, 0x1, -R7 ;  /* 0x0000000102077824 */ /* 0x000fe200078e0a07 */
[----:B------:R-:W-:-:S02]  /*10e0*/  SHF.R.S32.HI R2, RZ, 0x1f, R11 ;  /* 0x0000001fff027819 */ /* 0x000fc4000001140b */
[----:B------:R-:W-:Y:S02]  /*10f0*/  LOP3.LUT R3, R3, 0xfffffffc, RZ, 0xc0, !PT ;  /* 0xfffffffc03037812 */ /* 0x000fe400078ec0ff */
[----:B------:R-:W-:Y:S02]  /*1100*/  SHF.R.S32.HI R193, RZ, 0x5, R9 ;  /* 0x00000005ffc17819 */ /* 0x000fe40000011409 */
[----:B------:R-:W-:Y:S01]  /*1110*/  SHF.R.U32.HI R219, RZ, 0x3, R12 ;  /* 0x00000003ffdb7819 */ /* 0x000fe2000001160c */
[----:B------:R-:W-:Y:S01]  /*1120*/  IMAD.IADD R3, R0, 0x1, -R3 ;  /* 0x0000000100037824 */ /* 0x000fe200078e0a03 */
[----:B------:R-:W-:Y:S02]  /*1130*/  LOP3.LUT R12, R12, 0x38, R116, 0xf8, !PT ;  /* 0x000000380c0c7812 */ /* 0x000fe400078ef874 */
[----:B------:R-:W-:Y:S02]  /*1140*/  SHF.R.S32.HI R9, RZ, 0x1f, R9 ;  /* 0x0000001fff097819 */ /* 0x000fe40000011409 */
[----:B------:R-:W-:-:S02]  /*1150*/  SHF.R.S32.HI R13, RZ, 0x4, R5 ;  /* 0x00000004ff0d7819 */ /* 0x000fc40000011405 */
[----:B------:R-:W-:Y:S02]  /*1160*/  LEA.HI R2, R2, R11, RZ, 0x3 ;  /* 0x0000000b02027211 */ /* 0x000fe400078f18ff */
[----:B------:R-:W-:Y:S02]  /*1170*/  SHF.R.S32.HI R218, RZ, 0x2, R217 ;  /* 0x00000002ffda7819 */ /* 0x000fe400000114d9 */
[----:B------:R-:W-:Y:S02]  /*1180*/  LOP3.LUT R217, R217, 0x7ffffffc, RZ, 0xc0, !PT ;  /* 0x7ffffffcd9d97812 */ /* 0x000fe400078ec0ff */
[----:B------:R-:W-:Y:S02]  /*1190*/  LOP3.LUT R219, R12, R219, RZ, 0x3c, !PT ;  /* 0x000000db0cdb7212 */ /* 0x000fe400078e3cff */
[----:B------:R-:W-:Y:S01]  /*11a0*/  LEA.HI R9, R9, R193, RZ, 0x3 ;  /* 0x000000c109097211 */ /* 0x000fe200078f18ff */
[----:B------:R-:W-:Y:S01]  /*11b0*/  IMAD.IADD R217, R8, 0x1, -R217 ;  /* 0x0000000108d97824 */ /* 0x000fe200078e0ad9 */
[----:B------:R-:W-:-:S02]  /*11c0*/  LOP3.LUT R6, R6, 0xfffffe00, RZ, 0xc0, !PT ;  /* 0xfffffe0006067812 */ /* 0x000fc400078ec0ff */
[----:B------:R-:W-:Y:S01]  /*11d0*/  LEA.HI R5, R5, R13, RZ, 0x1 ;  /* 0x0000000d05057211 */ /* 0x000fe200078f08ff */
[----:B------:R-:W-:Y:S01]  /*11e0*/  IMAD.SHL.U32 R217, R217, 0x2, RZ ;  /* 0x00000002d9d97824 */ /* 0x000fe200078e00ff */
[----:B------:R-:W-:Y:S02]  /*11f0*/  LOP3.LUT R0, R2, 0xfffffff8, RZ, 0xc0, !PT ;  /* 0xfffffff802007812 */ /* 0x000fe400078ec0ff */
[----:B------:R-:W-:Y:S02]  /*1200*/  LOP3.LUT R9, R9, 0xffffff8, RZ, 0xc0, !PT ;  /* 0x0ffffff809097812 */ /* 0x000fe400078ec0ff */
[----:B------:R-:W-:Y:S01]  /*1210*/  LOP3.LUT R219, R219, R6, RZ, 0xfc, !PT ;  /* 0x00000006dbdb7212 */ /* 0x000fe200078efcff */
[----:B------:R-:W-:Y:S01]  /*1220*/  IMAD.IADD R0, R11, 0x1, -R0 ;  /* 0x000000010b007824 */ /* 0x000fe200078e0a00 */
[----:B------:R-:W-:Y:S01]  /*1230*/  LOP3.LUT R8, R7, 0x1, RZ, 0xc0, !PT ;  /* 0x0000000107087812 */ /* 0x000fe200078ec0ff */
[----:B------:R-:W-:Y:S01]  /*1240*/  IMAD.IADD R9, R193, 0x1, -R9 ;  /* 0x00000001c1097824 */ /* 0x000fe200078e0a09 */
[C---:B------:R-:W-:Y:S01]  /*1250*/  R2P PR, R7.reuse, 0x6 ;  /* 0x0000000607007804 */ /* 0x040fe20000000000 */
[----:B------:R-:W-:Y:S01]  /*1260*/  IMAD.SHL.U32 R7, R7, 0x40, RZ ;  /* 0x0000004007077824 */ /* 0x000fe200078e00ff */
[----:B------:R-:W-:Y:S01]  /*1270*/  LOP3.LUT R5, R5, 0xfffffffe, RZ, 0xc0, !PT ;  /* 0xfffffffe05057812 */ /* 0x000fe200078ec0ff */
[----:B------:R-:W-:Y:S01]  /*1280*/  IMAD.SHL.U32 R193, R193, 0x400, RZ ;  /* 0x00000400c1c17824 */ /* 0x000fe200078e00ff */
[----:B------:R-:W-:Y:S01]  /*1290*/  LEA.HI R6, R3, R3, RZ, 0x1 ;  /* 0x0000000303067211 */ /* 0x000fe200078f08ff */
[----:B------:R-:W-:Y:S01]  /*12a0*/  IMAD R218, R9, 0x10, R218 ;  /* 0x0000001009da7824 */ /* 0x000fe200078e02da */
[----:B------:R-:W-:Y:S01]  /*12b0*/  ISETP.NE.U32.AND P0, PT, R8, 0x1, PT ;  /* 0x000000010800780c */ /* 0x000fe20003f05070 */
[----:B------:R-:W-:Y:S01]  /*12c0*/  IMAD.IADD R5, R13, 0x1, -R5 ;  /* 0x000000010d057824 */ /* 0x000fe200078e0a05 */
[----:B------:R-:W-:Y:S01]  /*12d0*/  LOP3.LUT R6, R6, 0x1ffffffe, RZ, 0xc0, !PT ;  /* 0x1ffffffe06067812 */ /* 0x000fe200078ec0ff */
[----:B------:R-:W-:Y:S01]  /*12e0*/  IMAD.SHL.U32 R8, R0, 0x40, RZ ;  /* 0x0000004000087824 */ /* 0x000fe200078e00ff */
[----:B------:R-:W-:Y:S01]  /*12f0*/  LOP3.LUT R7, R7, 0x1c0, RZ, 0xc0, !PT ;  /* 0x000001c007077812 */ /* 0x000fe200078ec0ff */
[----:B------:R-:W-:Y:S01]  /*1300*/  IMAD.SHL.U32 R9, R5, 0x8, RZ ;  /* 0x0000000805097824 */ /* 0x000fe200078e00ff */
[----:B------:R-:W-:Y:S01]  /*1310*/  LOP3.LUT R4, R4, 0x1c0, RZ, 0xc0, !PT ;  /* 0x000001c004047812 */ /* 0x000fe200078ec0ff */
[----:B------:R-:W-:Y:S01]  /*1320*/  IMAD.IADD R6, R3, 0x1, -R6 ;  /* 0x0000000103067824 */ /* 0x000fe200078e0a06 */
[----:B------:R-:W-:Y:S01]  /*1330*/  LEA.HI R7, R7, R7, RZ, 0x1d ;  /* 0x0000000707077211 */ /* 0x000fe200078fe8ff */
[----:B------:R-:W-:Y:S01]  /*1340*/  IMAD R3, R3, 0x2, R193 ;  /* 0x0000000203037824 */ /* 0x000fe200078e02c1 */
[----:B------:R-:W-:Y:S01]  /*1350*/  LOP3.LUT R8, R8, 0x1c0, RZ, 0xc0, !PT ;  /* 0x000001c008087812 */ /* 0x000fe200078ec0ff */
[----:B------:R-:W-:Y:S01]  /*1360*/  IMAD R218, R6, 0x8, R218 ;  /* 0x0000000806da7824 */ /* 0x000fe200078e02da */
[----:B------:R-:W-:Y:S01]  /*1370*/  LOP3.LUT R10, R4, 0x8, R10, 0xf8, !PT ;  /* 0x00000008040a7812 */ /* 0x000fe200078ef80a */
[----:B------:R-:W-:Y:S01]  /*1380*/  IMAD.IADD R3, R3, 0x1, R7 ;  /* 0x0000000103037824 */ /* 0x000fe200078e0207 */
[----:B------:R-:W-:Y:S01]  /*1390*/  SHF.R.U32.HI R4, RZ, 0x3, R4 ;  /* 0x00000003ff047819 */ /* 0x000fe20000011604 */
[----:B------:R-:W-:Y:S01]  /*13a0*/  IMAD.SHL.U32 R6, R2, 0x40, RZ ;  /* 0x0000004002067824 */ /* 0x000fe200078e00ff */
[----:B------:R-:W-:Y:S01]  /*13b0*/  LOP3.LUT R9, R8, 0x8, R9, 0xf8, !PT ;  /* 0x0000000808097812 */ /* 0x000fe200078ef809 */
[----:B------:R-:W-:Y:S01]  /*13c0*/  IMAD.SHL.U32 R221, R3, 0x2, RZ ;  /* 0x0000000203dd7824 */ /* 0x000fe200078e00ff */
[----:B------:R-:W-:Y:S01]  /*13d0*/  SHF.R.U32.HI R8, RZ, 0x3, R8 ;  /* 0x00000003ff087819 */ /* 0x000fe20000011608 */
[----:B------:R-:W-:Y:S01]  /*13e0*/  IMAD.MOV.U32 R2, RZ, RZ, 0x20 ;  /* 0x00000020ff027424 */ /* 0x000fe200078e00ff */
[----:B------:R-:W-:Y:S01]  /*13f0*/  LOP3.LUT R4, R10, R4, RZ, 0x3c, !PT ;  /* 0x000000040a047212 */ /* 0x000fe200078e3cff */
[----:B------:R-:W-:Y:S01]  /*1400*/  IMAD.SHL.U32 R219, R219, 0x2, RZ ;  /* 0x00000002dbdb7824 */ /* 0x000fe200078e00ff */
[----:B------:R-:W-:-:S02]  /*1410*/  LOP3.LUT R3, R9, R8, RZ, 0x3c, !PT ;  /* 0x0000000809037212 */ /* 0x000fc400078e3cff */
[C---:B------:R-:W-:Y:S02]  /*1420*/  LOP3.LUT P4, RZ, R0.reuse, 0x2, RZ, 0xc0, !PT ;  /* 0x0000000200ff7812 */ /* 0x040fe4000788c0ff */
[----:B------:R-:W-:Y:S01]  /*1430*/  LOP3.LUT P3, RZ, R0, 0x4, RZ, 0xc0, !PT ;  /* 0x0000000400ff7812 */ /* 0x000fe2000786c0ff */
[----:B------:R-:W-:Y:S01]  /*1440*/  IMAD R0, R5, 0x200, R4 ;  /* 0x0000020005007824 */ /* 0x000fe200078e0204 */
[----:B------:R-:W-:Y:S01]  /*1450*/  IADD3 R5, R221, 0x80, RZ ;  /* 0x00000080dd057810 */ /* 0x000fe20007ffe0ff */
[----:B------:R-:W-:Y:S01]  /*1460*/  IMAD.MOV.U32 R4, RZ, RZ, 0x40 ;  /* 0x00000040ff047424 */ /* 0x000fe200078e00ff */
[----:B------:R-:W-:Y:S02]  /*1470*/  LOP3.LUT R3, R3, 0xfffffe00, R6, 0xf8, !PT ;  /* 0xfffffe0003037812 */ /* 0x000fe400078ef806 */
[----:B------:R-:W-:Y:S02]  /*1480*/  IADD3 R216, R221, 0x70, RZ ;  /* 0x00000070ddd87810 */ /* 0x000fe40007ffe0ff */
[----:B------:R-:W-:Y:S01]  /*1490*/  SEL R224, R2, 0xffffffe0, !P1 ;  /* 0xffffffe002e07807 */ /* 0x000fe20004800000 */
[----:B------:R-:W-:Y:S01]  /*14a0*/  IMAD.IADD R193, R3, 0x1, R193 ;  /* 0x0000000103c17824 */ /* 0x000fe200078e02c1 */
[----:B------:R-:W-:-:S02]  /*14b0*/  @P0 IADD3 R216, R5, 0x10, RZ ;  /* 0x0000001005d80810 */ /* 0x000fc40007ffe0ff */
[----:B------:R-:W-:Y:S01]  /*14c0*/  SEL R2, R2, 0xffffffe0, !P4 ;  /* 0xffffffe002027807 */ /* 0x000fe20006000000 */
[----:B------:R-:W-:Y:S01]  /*14d0*/  IMAD.IADD R222, R221, 0x1, R224 ;  /* 0x00000001ddde7824 */ /* 0x000fe200078e02e0 */
[----:B------:R-:W-:Y:S01]  /*14e0*/  LEA R191, R3, 0x100, 0x1 ;  /* 0x0000010003bf7811 */ /* 0x000fe200078e08ff */
[----:B------:R-:W-:Y:S01]  /*14f0*/  IMAD.IADD R224, R224, 0x1, R216 ;  /* 0x00000001e0e07824 */ /* 0x000fe200078e02d8 */
[----:B------:R-:W-:Y:S02]  /*1500*/  SEL R226, R4, 0xffffffc0, !P2 ;  /* 0xffffffc004e27807 */ /* 0x000fe40005000000 */
[----:B------:R-:W-:Y:S01]  /*1510*/  LEA R192, R0, 0x8100, 0x1 ;  /* 0x0000810000c07811 */ /* 0x000fe200078e08ff */
[----:B------:R-:W-:Y:S01]  /*1520*/  IMAD.IADD R190, R2, 0x1, R191 ;  /* 0x0000000102be7824 */ /* 0x000fe200078e02bf */
[----:B------:R-:W-:Y:S01]  /*1530*/  SEL R0, R4, 0xffffffc0, !P3 ;  /* 0xffffffc004007807 */ /* 0x000fe20005800000 */
[----:B------:R-:W-:Y:S01]  /*1540*/  IMAD.IADD R221, R221, 0x1, R226 ;  /* 0x00000001dddd7824 */ /* 0x000fe200078e02e2 */
[----:B------:R-:W-:Y:S01]  /*1550*/  LEA R193, R193, 0x100, 0x1 ;  /* 0x00000100c1c17811 */ /* 0x000fe200078e08ff */
[----:B------:R-:W-:-:S02]  /*1560*/  IMAD.IADD R225, R226, 0x1, R222 ;  /* 0x00000001e2e17824 */ /* 0x000fc400078e02de */
[----:B------:R-:W-:Y:S02]  /*1570*/  IMAD.IADD R223, R226, 0x1, R216 ;  /* 0x00000001e2df7824 */ /* 0x000fe400078e02d8 */
[----:B------:R-:W-:Y:S02]  /*1580*/  IMAD.IADD R226, R224, 0x1, R226 ;  /* 0x00000001e0e27824 */ /* 0x000fe400078e02e2 */
[C---:B------:R-:W-:Y:S02]  /*1590*/  IMAD.IADD R189, R0.reuse, 0x1, R191 ;  /* 0x0000000100bd7824 */ /* 0x040fe400078e02bf */
[----:B------:R-:W-:Y:S02]  /*15a0*/  IMAD.IADD R188, R0, 0x1, R190 ;  /* 0x0000000100bc7824 */ /* 0x000fe400078e02be */
.L_x_893:
[----:B------:R-:W-:Y:S01]  /*15b0*/  ISETP.NE.U32.AND P0, PT, RZ, c[0x0][0x370], PT ;  /* 0x0000dc00ff007a0c */ /* 0x000fe20003f05070 */
[----:B------:R-:W-:Y:S01]  /*15c0*/  IMAD.MOV.U32 R3, RZ, RZ, 0x4 ;  /* 0x00000004ff037424 */ /* 0x000fe200078e00ff */
[----:B------:R-:W-:Y:S01]  /*15d0*/  ISETP.NE.U32.AND P1, PT, RZ, c[0x0][0x360], PT ;  /* 0x0000d800ff007a0c */ /* 0x000fe20003f25070 */
[----:B------:R-:W-:Y:S01]  /*15e0*/  CS2R R82, SRZ ;  /* 0x0000000000527805 */ /* 0x000fe2000001ff00 */
[----:B------:R-:W-:Y:S01]  /*15f0*/  ISETP.NE.AND.EX P2, PT, RZ, c[0x0][0x374], PT, P0 ;  /* 0x0000dd00ff007a0c */ /* 0x000fe20003f45300 */
[----:B------:R-:W-:Y:S01]  /*1600*/  IMAD.MOV.U32 R80, RZ, RZ, RZ ;  /* 0x000000ffff507224 */ /* 0x000fe200078e00ff */
[----:B------:R-:W-:Y:S01]  /*1610*/  ISETP.NE.AND.EX P0, PT, RZ, c[0x0][0x364], PT, P1 ;  /* 0x0000d900ff007a0c */ /* 0x000fe20003f05310 */
[----:B------:R-:W-:Y:S01]  /*1620*/  IMAD.MOV.U32 R94, RZ, RZ, RZ ;  /* 0x000000ffff5e7224 */ /* 0x000fe200078e00ff */
[----:B------:R-:W-:Y:S01]  /*1630*/  ISETP.NE.U32.AND P1, PT, RZ, c[0x0][0x348], PT ;  /* 0x0000d200ff007a0c */ /* 0x000fe20003f25070 */
[----:B------:R-:W-:Y:S01]  /*1640*/  IMAD.WIDE R6, R211, R3, c[0x0][0x348] ;  /* 0x0000d200d3067625 */ /* 0x000fe200078e0203 */
[----:B------:R-:W-:-:S02]  /*1650*/  ISETP.NE.U32.AND P4, PT, RZ, c[0x0][0x350], PT ;  /* 0x0000d400ff007a0c */ /* 0x000fc40003f85070 */
[----:B------:R-:W-:Y:S01]  /*1660*/  ISETP.NE.U32.AND P3, PT, RZ, c[0x0][0x358], PT ;  /* 0x0000d600ff007a0c */ /* 0x000fe20003f65070 */
[CC--:B------:R-:W-:Y:S01]  /*1670*/  IMAD.WIDE R8, R211.reuse, R3.reuse, c[0x0][0x350] ;  /* 0x0000d400d3087625 */ /* 0x0c0fe200078e0203 */
[----:B------:R-:W-:Y:S02]  /*1680*/  ISETP.NE.AND.EX P1, PT, RZ, c[0x0][0x34c], PT, P1 ;  /* 0x0000d300ff007a0c */ /* 0x000fe40003f25310 */
[----:B------:R-:W-:Y:S01]  /*1690*/  ISETP.NE.AND.EX P4, PT, RZ, c[0x0][0x354], PT, P4 ;  /* 0x0000d500ff007a0c */ /* 0x000fe20003f85340 */
[----:B------:R-:W-:Y:S01]  /*16a0*/  @P2 IMAD.WIDE R12, R211, R3, c[0x0][0x370] ;  /* 0x0000dc00d30c2625 */ /* 0x000fe200078e0203 */
[----:B------:R-:W-:-:S03]  /*16b0*/  ISETP.NE.AND.EX P3, PT, RZ, c[0x0][0x35c], PT, P3 ;  /* 0x0000d700ff007a0c */ /* 0x000fc60003f65330 */
[CC--:B------:R-:W-:Y:S01]  /*16c0*/  @P0 IMAD.WIDE R10, R211.reuse, R3.reuse, c[0x0][0x360] ;  /* 0x0000d800d30a0625 */ /* 0x0c0fe200078e0203 */
[----:B------:R1:W5:Y:S03]  /*16d0*/  @P2 LDG.E R83, [R12.64] ;  /* 0x000000080c532981 */ /* 0x000366000c1e1900 */
[----:B------:R-:W-:Y:S01]  /*16e0*/  IMAD.WIDE R4, R211, R3, c[0x0][0x358] ;  /* 0x0000d600d3047625 */ /* 0x000fe200078e0203 */
[----:B------:R1:W5:Y:S04]  /*16f0*/  @P0 LDG.E R229, [R10.64] ;  /* 0x000000080ae50981 */ /* 0x000368000c1e1900 */
[----:B------:R1:W5:Y:S04]  /*1700*/  @P1 LDG.E R80, [R6.64] ;  /* 0x0000000806501981 */ /* 0x000368000c1e1900 */
        /* <DEDUP_REMOVED lines=10> */
.L_x_695:
[----:B------:R-:W-:-:S04]  /*17b0*/  ISETP.NE.U32.AND P0, PT, RZ, c[0x0][0x368], PT ;  /* 0x0000da00ff007a0c */ /* 0x000fc80003f05070 */
[----:B------:R-:W-:-:S13]  /*17c0*/  ISETP.NE.AND.EX P0, PT, RZ, c[0x0][0x36c], PT, P0 ;  /* 0x0000db00ff007a0c */ /* 0x000fda0003f05300 */
[----:B------:R-:W-:Y:S05]  /*17d0*/  @!P0 BRA `(.L_x_696) ;  /* 0x0000003000008947 */ /* 0x000fea0003800000 */
[----:B-1----:R-:W-:-:S06]  /*17e0*/  IMAD.WIDE R6, R211, R3, c[0x0][0x368] ;  /* 0x0000da00d3067625 */ /* 0x002fcc00078e0203 */
[----:B------:R1:W5:Y:S01]  /*17f0*/  LDG.E R6, [R6.64] ;  /* 0x0000000806067981 */ /* 0x000362000c1e1900 */
[----:B------:R-:W-:Y:S05]  /*1800*/  BRA `(.L_x_697) ;  /* 0x0000005000007947 */ /* 0x000fea0003800000 */
.L_x_696:
[----:B-1----:R-:W-:Y:S01]  /*1810*/  MOV R6, c[0x0][0x1d0] ;  /* 0x0000740000067a02 */ /* 0x002fe20000000f00 */
[----:B------:R-:W-:Y:S05]  /*1820*/  @!P4 BRA `(.L_x_697) ;  /* 0x000000300000c947 */ /* 0x000fea0003800000 */
[----:B------:R1:W2:Y:S04]  /*1830*/  LDG.E R6, [R8.64] ;  /* 0x0000000808067981 */ /* 0x0002a8000c1e1900 */
[----:B-1----:R-:W2:Y:S02]  /*1840*/  LDG.E R8, [R8.64+0x4] ;  /* 0x0000040808087981 */ /* 0x002ea4000c1e1900 */
[----:B--2---:R-:W-:Y:S02]  /*1850*/  IADD3 R6, -R6, R8, RZ ;  /* 0x0000000806067210 */ /* 0x004fe40007ffe1ff */
.L_x_697:
[----:B------:R2:W3:Y:S01]  /*1860*/  @P3 LDG.E R2, [R4.64] ;  /* 0x0000000804023981 */ /* 0x0004e2000c1e1900 */
[----:B------:R-:W-:-:S04]  /*1870*/  ISETP.NE.U32.AND P0, PT, RZ, c[0x0][0x378], PT ;  /* 0x0000de00ff007a0c */ /* 0x000fc80003f05070 */
[----:B------:R-:W-:Y:S01]  /*1880*/  ISETP.NE.AND.EX P0, PT, RZ, c[0x0][0x37c], PT, P0 ;  /* 0x0000df00ff007a0c */ /* 0x000fe20003f05300 */
[----:B--2---:R2:W3:Y:S01]  /*1890*/  @P3 LDG.E R4, [R4.64+0x4] ;  /* 0x0000040804043981 */ /* 0x0044e2000c1e1900 */
[----:B-----5:R-:W-:-:S11]  /*18a0*/  IMAD.MOV.U32 R65, RZ, RZ, R6 ;  /* 0x000000ffff417224 */ /* 0x020fd600078e0006 */
[----:B------:R-:W-:-:S05]  /*18b0*/  @P0 IMAD.WIDE R8, R211, R3, c[0x0][0x378] ;  /* 0x0000de00d3080625 */ /* 0x000fca00078e0203 */
[----:B------:R4:W5:Y:S01]  /*18c0*/  @P0 LDG.E R65, [R8.64] ;  /* 0x0000000808410981 */ /* 0x000962000c1e1900 */
[----:B------:R-:W-:Y:S01]  /*18d0*/  IMAD.MOV.U32 R228, RZ, RZ, c[0x0][0x2c4] ;  /* 0x0000b100ffe47624 */ /* 0x000fe200078e00ff */
[----:B------:R-:W-:Y:S01]  /*18e0*/  LOP3.LUT R230, R230, 0xfff7ffff, RZ, 0xc0, !PT ;  /* 0xfff7ffffe6e67812 */ /* 0x000fe200078ec0ff */
[----:B------:R-:W-:Y:S02]  /*18f0*/  IMAD.SHL.U32 R209, R209, 0x80, RZ ;  /* 0x00000080d1d17824 */ /* 0x000fe400078e00ff */
[----:B------:R-:W-:Y:S01]  /*1900*/  IMAD.MOV.U32 R0, RZ, RZ, c[0x0][0x228] ;  /* 0x00008a00ff007624 */ /* 0x000fe200078e00ff */
[----:B------:R-:W-:Y:S01]  /*1910*/  ISETP.NE.AND P2, PT, R228, 0x1, PT ;  /* 0x00000001e400780c */ /* 0x000fe20003f45270 */
[----:B------:R-:W-:Y:S01]  /*1920*/  IMAD.MOV.U32 R232, RZ, RZ, c[0x0][0x32c] ;  /* 0x0000cb00ffe87624 */ /* 0x000fe200078e00ff */
[----:B-1----:R-:W-:-:S04]  /*1930*/  IADD3 R7, R209, 0x7f, RZ ;  /* 0x0000007fd1077810 */ /* 0x002fc80007ffe0ff */
[----:B------:R-:W-:-:S07]  /*1940*/  ISETP.GE.AND P1, PT, R232, 0x1, PT ;  /* 0x00000001e800780c */ /* 0x000fce0003f26270 */
[----:B--2---:R-:W-:Y:S01]  /*1950*/  @P2 IMAD.HI.U32 R5, R7, c[0x0][0x2c8], RZ ;  /* 0x0000b20007052a27 */ /* 0x004fe200078e00ff */
[----:B------:R-:W-:-:S04]  /*1960*/  @P2 LOP3.LUT R230, R230, 0x80000, RZ, 0xfc, !PT ;  /* 0x00080000e6e62812 */ /* 0x000fc800078efcff */
[----:B------:R-:W-:Y:S02]  /*1970*/  @P2 SHF.R.U32.HI R7, RZ, c[0x0][0x2cc], R5 ;  /* 0x0000b300ff072a19 */ /* 0x000fe40000011605 */
[----:B------:R-:W-:-:S04]  /*1980*/  LOP3.LUT R230, R230, 0xffefffff, RZ, 0xc0, !PT ;  /* 0xffefffffe6e67812 */ /* 0x000fc800078ec0ff */
[----:B------:R-:W-:Y:S01]  /*1990*/  @P1 LOP3.LUT R230, R230, 0x100000, RZ, 0xfc, !PT ;  /* 0x00100000e6e61812 */ /* 0x000fe200078efcff */
[----:B---3--:R-:W-:Y:S02]  /*19a0*/  @P3 IMAD.IADD R0, R4, 0x1, -R2 ;  /* 0x0000000104003824 */ /* 0x008fe400078e0a02 */
[----:B------:R-:W-:-:S04]  /*19b0*/  IMAD.IADD R4, R6, 0x1, -R83 ;  /* 0x0000000106047824 */ /* 0x000fc800078e0a53 */
[----:B------:R-:W-:-:S05]  /*19c0*/  IMAD.IADD R231, R4, 0x1, R0 ;  /* 0x0000000104e77824 */ /* 0x000fca00078e0200 */
[C---:B------:R-:W-:Y:S02]  /*19d0*/  IADD3 R2, R231.reuse, 0x5f, RZ ;  /* 0x0000005fe7027810 */ /* 0x040fe40007ffe0ff */
[----:B------:R-:W-:-:S03]  /*19e0*/  IADD3 R5, R231, 0x1, -R229 ;  /* 0x00000001e7057810 */ /* 0x000fc60007ffe8e5 */
[----:B------:R-:W-:-:S04]  /*19f0*/  IMAD.HI R2, R2, 0x2aaaaaab, RZ ;  /* 0x2aaaaaab02027827 */ /* 0x000fc800078e02ff */
[----:B------:R-:W-:Y:S01]  /*1a00*/  IMAD.IADD R5, R5, 0x1, R7 ;  /* 0x0000000105057824 */ /* 0x000fe200078e0207 */
[----:B------:R-:W-:-:S04]  /*1a10*/  SHF.R.U32.HI R85, RZ, 0x1f, R2 ;  /* 0x0000001fff557819 */ /* 0x000fc80000011602 */
[----:B------:R-:W-:Y:S02]  /*1a20*/  LEA.HI.SX32 R85, R2, R85, 0x1c ;  /* 0x0000005502557211 */ /* 0x000fe400078fe2ff */
[----:B------:R-:W-:Y:S01]  /*1a30*/  IADD3 R7, R5, c[0x0][0x328], RZ ;  /* 0x0000ca0005077a10 */ /* 0x000fe20007ffe0ff */
[----:B------:R-:W-:Y:S05]  /*1a40*/  @!P1 BRA `(.L_x_698) ;  /* 0x0000010000009947 */ /* 0x000fea0003800000 */
[C---:B----4-:R-:W-:Y:S01]  /*1a50*/  ISETP.GT.AND P0, PT, R5.reuse, RZ, PT ;  /* 0x000000ff0500720c */ /* 0x050fe20003f04270 */
        /* <DEDUP_REMOVED lines=9> */
.L_x_700:
[----:B------:R-:W-:-:S13]  /*1af0*/  ISETP.NE.AND P0, PT, R232, 0x1, PT ;  /* 0x00000001e800780c */ /* 0x000fda0003f05270 */
[----:B------:R-:W-:-:S05]  /*1b00*/  @P0 IMAD.HI.U32 R5, R2, c[0x0][0x330], RZ ;  /* 0x0000cc0002050a27 */ /* 0x000fca00078e00ff */
[----:B------:R-:W-:Y:S02]  /*1b10*/  @P0 SHF.R.U32.HI R2, RZ, c[0x0][0x334], R5 ;  /* 0x0000cd00ff020a19 */ /* 0x000fe40000011605 */
.L_x_701:
[----:B------:R-:W-:Y:S05]  /*1b20*/  BSYNC B0 ;  /* 0x0000000000007941 */ /* 0x000fea0003800000 */
.L_x_699:
[----:B------:R-:W-:-:S05]  /*1b30*/  IMAD R2, R2, R232, c[0x0][0x32c] ;  /* 0x0000cb0002027624 */ /* 0x000fca00078e02e8 */
[----:B------:R-:W-:-:S04]  /*1b40*/  IMNMX R7, R7, R2, PT ;  /* 0x0000000207077217 */ /* 0x000fc80003800200 */
.L_x_698:
[----:B----4-:R-:W-:Y:S01]  /*1b50*/  IADD3 R5, R7, 0x5f, RZ ;  /* 0x0000005f07057810 */ /* 0x010fe20007ffe0ff */
[----:B------:R-:W-:-:S04]  /*1b60*/  @P2 IMAD.HI.U32 R2, R209, c[0x0][0x2c8], RZ ;  /* 0x0000b200d1022a27 */ /* 0x000fc800078e00ff */
[----:B------:R-:W-:-:S04]  /*1b70*/  IMAD.HI R5, R5, 0x2aaaaaab, RZ ;  /* 0x2aaaaaab05057827 */ /* 0x000fc800078e02ff */
[----:B------:R-:W-:Y:S01]  /*1b80*/  IMAD.MOV.U32 R7, RZ, RZ, R209 ;  /* 0x000000ffff077224 */ /* 0x000fe200078e00d1 */
[----:B------:R-:W-:Y:S01]  /*1b90*/  @P2 SHF.R.U32.HI R7, RZ, c[0x0][0x2cc], R2 ;  /* 0x0000b300ff072a19 */ /* 0x000fe20000011602 */
[----:B------:R-:W-:Y:S01]  /*1ba0*/  IMAD.IADD R84, R231, 0x1, -R229 ;  /* 0x00000001e7547824 */ /* 0x000fe200078e0ae5 */
[----:B------:R-:W-:-:S03]  /*1bb0*/  SHF.R.U32.HI R2, RZ, 0x1f, R5 ;  /* 0x0000001fff027819 */ /* 0x000fc60000011605 */
        /* <DEDUP_REMOVED lines=14> */
.L_x_704:
[----:B------:R-:W-:-:S13]  /*1ca0*/  ISETP.NE.AND P0, PT, R232, 0x1, PT ;  /* 0x00000001e800780c */ /* 0x000fda0003f05270 */
[----:B------:R-:W-:-:S05]  /*1cb0*/  @P0 IMAD.HI.U32 R5, R7, c[0x0][0x330], RZ ;  /* 0x0000cc0007050a27 */ /* 0x000fca00078e00ff */
[----:B------:R-:W-:Y:S02]  /*1cc0*/  @P0 SHF.R.U32.HI R7, RZ, c[0x0][0x334], R5 ;  /* 0x0000cd00ff070a19 */ /* 0x000fe40000011605 */
.L_x_705:
[----:B------:R-:W-:Y:S05]  /*1cd0*/  BSYNC B0 ;  /* 0x0000000000007941 */ /* 0x000fea0003800000 */
.L_x_703:
[----:B------:R-:W-:-:S05]  /*1ce0*/  IMAD R7, R7, c[0x0][0x32c], RZ ;  /* 0x0000cb0007077a24 */ /* 0x000fca00078e02ff */
[----:B------:R-:W-:-:S05]  /*1cf0*/  IMNMX R8, R8, R7, !PT ;  /* 0x0000000708087217 */ /* 0x000fca0007800200 */
.L_x_702:
[----:B------:R-:W-:Y:S01]  /*1d00*/  IMAD.HI R5, R8, 0x2aaaaaab, RZ ;  /* 0x2aaaaaab08057827 */ /* 0x000fe200078e02ff */
[C---:B------:R-:W-:Y:S01]  /*1d10*/  LOP3.LUT R7, R210.reuse, 0xff000000, RZ, 0xc0, !PT ;  /* 0xff000000d2077812 */ /* 0x040fe200078ec0ff */
[----:B------:R-:W-:Y:S01]  /*1d20*/  BSSY B0, `(.L_x_706) ;  /* 0x0000029000007945 */ /* 0x000fe20003800000 */
[----:B------:R-:W-:Y:S02]  /*1d30*/  LOP3.LUT R233, R210, 0xff0000, RZ, 0xc0, !PT ;  /* 0x00ff0000d2e97812 */ /* 0x000fe400078ec0ff */
[----:B------:R-:W-:Y:S02]  /*1d40*/  SHF.R.U32.HI R8, RZ, 0x1f, R5 ;  /* 0x0000001fff087819 */ /* 0x000fe40000011605 */
[----:B------:R-:W-:Y:S02]  /*1d50*/  SHF.R.U32.HI R7, RZ, 0x8, R7 ;  /* 0x00000008ff077819 */ /* 0x000fe40000011607 */
[----:B------:R-:W-:Y:S01]  /*1d60*/  LEA.HI.SX32 R8, R5, R8, 0x1c ;  /* 0x0000000805087211 */ /* 0x000fe200078fe2ff */
[----:B------:R-:W-:Y:S01]  /*1d70*/  IMAD.MOV.U32 R5, RZ, RZ, RZ ;  /* 0x000000ffff057224 */ /* 0x000fe200078e00ff */
[----:B------:R-:W-:-:S02]  /*1d80*/  LEA.HI R233, R233, R7, RZ, 0x10 ;  /* 0x00000007e9e97211 */ /* 0x000fc400078f80ff */
[----:B------:R-:W-:Y:S02]  /*1d90*/  IMNMX R8, RZ, R8, !PT ;  /* 0x00000008ff087217 */ /* 0x000fe40007800200 */
[----:B------:R-:W-:Y:S02]  /*1da0*/  SHF.R.U32.HI R210, RZ, 0x10, R233 ;  /* 0x00000010ffd27819 */ /* 0x000fe400000116e9 */
[----:B------:R-:W-:Y:S02]  /*1db0*/  ISETP.GT.AND P0, PT, R2, R8, PT ;  /* 0x000000080200720c */ /* 0x000fe40003f04270 */
[C---:B------:R-:W-:Y:S02]  /*1dc0*/  ISETP.NE.AND P1, PT, R210.reuse, RZ, PT ;  /* 0x000000ffd200720c */ /* 0x040fe40003f25270 */
[----:B------:R-:W-:Y:S02]  /*1dd0*/  LOP3.LUT R233, R233, 0xff, RZ, 0xc0, !PT ;  /* 0x000000ffe9e97812 */ /* 0x000fe400078ec0ff */
[----:B------:R-:W-:-:S07]  /*1de0*/  SEL R102, R210, c[0x0][0x338], P1 ;  /* 0x0000ce00d2667a07 */ /* 0x000fce0000800000 */
[----:B------:R-:W-:Y:S05]  /*1df0*/  @!P0 BRA `(.L_x_707) ;  /* 0x000001b000008947 */ /* 0x000fea0003800000 */
[-C--:B------:R-:W-:Y:S02]  /*1e00*/  IABS R10, R102.reuse ;  /* 0x00000066000a7213 */ /* 0x080fe40000000000 */
[----:B------:R-:W-:Y:S02]  /*1e10*/  IADD3 R11, R102, -0x1, R2 ;  /* 0xffffffff660b7810 */ /* 0x000fe40007ffe002 */
[----:B------:R-:W1:Y:S01]  /*1e20*/  I2F.RP R12, R10 ;  /* 0x0000000a000c7306 */ /* 0x000e620000209400 */
[----:B------:R-:W-:Y:S02]  /*1e30*/  IABS R5, R102 ;  /* 0x0000006600057213 */ /* 0x000fe40000000000 */
[----:B------:R-:W-:-:S03]  /*1e40*/  IMAD.IADD R11, R11, 0x1, -R8 ;  /* 0x000000010b0b7824 */ /* 0x000fc600078e0a08 */
[----:B------:R-:W-:Y:S02]  /*1e50*/  IMAD.MOV R5, RZ, RZ, -R5 ;  /* 0x000000ffff057224 */ /* 0x000fe400078e0a05 */
[----:B------:R-:W-:Y:S02]  /*1e60*/  IABS R7, R11 ;  /* 0x0000000b00077213 */ /* 0x000fe40000000000 */
[----:B------:R-:W-:-:S04]  /*1e70*/  LOP3.LUT R11, R11, R102, RZ, 0x3c, !PT ;  /* 0x000000660b0b7212 */ /* 0x000fc800078e3cff */
        /* <DEDUP_REMOVED lines=19> */
.L_x_707:
[----:B------:R-:W-:Y:S05]  /*1fb0*/  BSYNC B0 ;  /* 0x0000000000007941 */ /* 0x000fea0003800000 */
.L_x_706:
[----:B------:R-:W-:Y:S01]  /*1fc0*/  IMAD R8, R233, R5, R8 ;  /* 0x00000005e9087224 */ /* 0x000fe200078e0208 */
[----:B------:R-:W1:Y:S01]  /*1fd0*/  S2R R79, SR_TID.X ;  /* 0x00000000004f7919 */ /* 0x000e620000002100 */
[----:B------:R-:W-:Y:S02]  /*1fe0*/  SHF.R.S32.HI R117, RZ, 0x1f, R116 ;  /* 0x0000001fff757819 */ /* 0x000fe40000011474 */
[----:B------:R-:W-:Y:S01]  /*1ff0*/  IMAD.IADD R5, R8, 0x1, R5 ;  /* 0x0000000108057824 */ /* 0x000fe200078e0205 */
[----:B------:R-:W-:Y:S01]  /*2000*/  IADD3 R63, R116, 0x40, RZ ;  /* 0x00000040743f7810 */ /* 0x000fe20007ffe0ff */
[----:B------:R-:W-:-:S03]  /*2010*/  IMAD R8, R8, 0x60, -R4 ;  /* 0x0000006008087824 */ /* 0x000fc600078e0a04 */
[----:B------:R-:W-:Y:S02]  /*2020*/  IMNMX R5, R2, R5, PT ;  /* 0x0000000502057217 */ /* 0x000fe40003800200 */
[----:B------:R-:W-:-:S03]  /*2030*/  IMNMX R8, RZ, R8, !PT ;  /* 0x00000008ff087217 */ /* 0x000fc60007800200 */
[----:B------:R-:W-:-:S05]  /*2040*/  IMAD R5, R5, 0x60, -R4 ;  /* 0x0000006005057824 */ /* 0x000fca00078e0a04 */
[----:B------:R-:W-:-:S04]  /*2050*/  IMNMX R5, R5, R0, PT ;  /* 0x0000000005057217 */ /* 0x000fc80003800200 */
[----:B------:R-:W-:Y:S01]  /*2060*/  ISETP.GT.AND P0, PT, R5, R8, PT ;  /* 0x000000080500720c */ /* 0x000fe20003f04270 */
[----:B------:R-:W-:Y:S01]  /*2070*/  IMAD.WIDE.U32 R8, R8, -0x55555555, RZ ;  /* 0xaaaaaaab08087825 */ /* 0x000fe200078e00ff */
[----:B-1----:R-:W-:-:S04]  /*2080*/  SHF.R.S32.HI R78, RZ, 0x1f, R79 ;  /* 0x0000001fff4e7819 */ /* 0x002fc8000001144f */
[CC--:B------:R-:W-:Y:S02]  /*2090*/  LEA.HI R77, R78.reuse, R79.reuse, RZ, 0x3 ;  /* 0x0000004f4e4d7211 */ /* 0x0c0fe400078f18ff */
[----:B------:R-:W-:Y:S02]  /*20a0*/  SHF.R.U32.HI R101, RZ, 0x6, R9 ;  /* 0x00000006ff657819 */ /* 0x000fe40000011609 */
[----:B------:R-:W-:Y:S02]  /*20b0*/  LOP3.LUT R64, R77, 0xfffffff8, RZ, 0xc0, !PT ;  /* 0xfffffff84d407812 */ /* 0x000fe400078ec0ff */
[----:B------:R-:W-:Y:S01]  /*20c0*/  SHF.R.S32.HI R77, RZ, 0x3, R77 ;  /* 0x00000003ff4d7819 */ /* 0x000fe2000001144d */
[----:B------:R-:W-:Y:S01]  /*20d0*/  IMAD.MOV.U32 R4, RZ, RZ, R101 ;  /* 0x000000ffff047224 */ /* 0x000fe200078e0065 */
[----:B------:R-:W-:Y:S01]  /*20e0*/  @P0 IADD3 R5, R5, 0x5f, RZ ;  /* 0x0000005f05050810 */ /* 0x000fe20007ffe0ff */
[----:B------:R-:W-:Y:S01]  /*20f0*/  IMAD.IADD R64, R79, 0x1, -R64 ;  /* 0x000000014f407824 */ /* 0x000fe200078e0a40 */
[----:B------:R-:W-:Y:S01]  /*2100*/  LEA.HI R68, R78, R79, RZ, 0x6 ;  /* 0x0000004f4e447211 */ /* 0x000fe200078f30ff */
[C---:B------:R-:W-:Y:S01]  /*2110*/  IMAD.SHL.U32 R76, R77.reuse, 0x40, RZ ;  /* 0x000000404d4c7824 */ /* 0x040fe200078e00ff */
[----:B------:R-:W-:Y:S01]  /*2120*/  IADD3 R74, R77, 0x20, RZ ;  /* 0x000000204d4a7810 */ /* 0x000fe20007ffe0ff */
[----:B------:R-:W-:Y:S01]  /*2130*/  @P0 IMAD.HI R5, R5, 0x2aaaaaab, RZ ;  /* 0x2aaaaaab05050827 */ /* 0x000fe200078e02ff */
[----:B------:R-:W-:-:S02]  /*2140*/  IADD3 R71, R77, 0x40, RZ ;  /* 0x000000404d477810 */ /* 0x000fc40007ffe0ff */
[----:B------:R-:W-:Y:S01]  /*2150*/  LOP3.LUT R76, R76, 0x1c0, RZ, 0xc0, !PT ;  /* 0x000001c04c4c7812 */ /* 0x000fe200078ec0ff */
[----:B------:R-:W-:Y:S01]  /*2160*/  IMAD.SHL.U32 R68, R68, 0x8, RZ ;  /* 0x0000000844447824 */ /* 0x000fe200078e00ff */
[----:B------:R-:W-:Y:S01]  /*2170*/  @P0 SHF.R.U32.HI R2, RZ, 0x1f, R5 ;  /* 0x0000001fff020819 */ /* 0x000fe20000011605 */
[----:B------:R-:W-:Y:S01]  /*2180*/  IMAD.SHL.U32 R73, R74, 0x40, RZ ;  /* 0x000000404a497824 */ /* 0x000fe200078e00ff */
[----:B------:R-:W-:Y:S01]  /*2190*/  SHF.R.S32.HI R67, RZ, 0x1f, R74 ;  /* 0x0000001fff437819 */ /* 0x000fe2000001144a */
[----:B------:R-:W-:Y:S01]  /*21a0*/  IMAD.SHL.U32 R70, R71, 0x40, RZ ;  /* 0x0000004047467824 */ /* 0x000fe200078e00ff */
[----:B------:R-:W-:Y:S01]  /*21b0*/  @P0 LEA.HI.SX32 R4, R5, R2, 0x1c ;  /* 0x0000000205040211 */ /* 0x000fe200078fe2ff */
[----:B------:R-:W-:Y:S01]  /*21c0*/  IMAD.SHL.U32 R12, R64, 0x4, RZ ;  /* 0x00000004400c7824 */ /* 0x000fe200078e00ff */
[----:B------:R-:W-:Y:S02]  /*21d0*/  SHF.R.S32.HI R66, RZ, 0x1f, R71 ;  /* 0x0000001fff427819 */ /* 0x000fe40000011447 */
[----:B------:R-:W-:-:S02]  /*21e0*/  ISETP.GT.AND P0, PT, R4, R101, PT ;  /* 0x000000650400720c */ /* 0x000fc40003f04270 */
[----:B------:R-:W-:Y:S02]  /*21f0*/  SHF.R.U32.HI R75, RZ, 0x3, R76 ;  /* 0x00000003ff4b7819 */ /* 0x000fe4000001164c */
[----:B------:R-:W-:Y:S02]  /*2200*/  LOP3.LUT R234, R76, 0x38, R116, 0xf8, !PT ;  /* 0x000000384cea7812 */ /* 0x000fe400078ef874 */
[----:B------:R-:W-:Y:S02]  /*2210*/  LEA.HI R67, R67, R74, RZ, 0x3 ;  /* 0x0000004a43437211 */ /* 0x000fe400078f18ff */
[----:B------:R-:W-:Y:S02]  /*2220*/  LEA.HI R66, R66, R71, RZ, 0x3 ;  /* 0x0000004742427211 */ /* 0x000fe400078f18ff */
[----:B------:R-:W-:Y:S01]  /*2230*/  LOP3.LUT R68, R68, 0xfffffe00, RZ, 0xc0, !PT ;  /* 0xfffffe0044447812 */ /* 0x000fe200078ec0ff */
[----:B------:R-:W-:Y:S01]  /*2240*/  IMAD.SHL.U32 R67, R67, 0x40, RZ ;  /* 0x0000004043437824 */ /* 0x000fe200078e00ff */
[----:B------:R-:W-:Y:S01]  /*2250*/  LOP3.LUT R234, R234, R75, RZ, 0x3c, !PT ;  /* 0x0000004beaea7212 */ /* 0x000fe200078e3cff */
[----:B------:R-:W-:Y:S01]  /*2260*/  IMAD.SHL.U32 R66, R66, 0x40, RZ ;  /* 0x0000004042427824 */ /* 0x000fe200078e00ff */
[----:B------:R-:W-:-:S02]  /*2270*/  LOP3.LUT R73, R73, 0x1c0, RZ, 0xc0, !PT ;  /* 0x000001c049497812 */ /* 0x000fc400078ec0ff */
[----:B------:R-:W-:Y:S01]  /*2280*/  LOP3.LUT R70, R70, 0x1c0, RZ, 0xc0, !PT ;  /* 0x000001c046467812 */ /* 0x000fe200078ec0ff */
[----:B------:R-:W-:Y:S01]  /*2290*/  IMAD.IADD R234, R68, 0x1, R234 ;  /* 0x0000000144ea7824 */ /* 0x000fe200078e02ea */
[----:B------:R-:W-:Y:S02]  /*22a0*/  SHF.R.S32.HI R81, RZ, 0x1f, R77 ;  /* 0x0000001fff517819 */ /* 0x000fe4000001144d */
[----:B------:R-:W-:Y:S01]  /*22b0*/  SHF.R.S32.HI R13, RZ, 0x1f, R12 ;  /* 0x0000001fff0d7819 */ /* 0x000fe2000001140c */
[----:B------:R-:W-:Y:S01]  /*22c0*/  IMAD.SHL.U32 R234, R234, 0x2, RZ ;  /* 0x00000002eaea7824 */ /* 0x000fe200078e00ff */
[----:B------:R-:W-:Y:S02]  /*22d0*/  IADD3 R10, R12, 0x20, RZ ;  /* 0x000000200c0a7810 */ /* 0x000fe40007ffe0ff */
[----:B------:R-:W-:Y:S02]  /*22e0*/  SHF.R.U32.HI R72, RZ, 0x3, R73 ;  /* 0x00000003ff487819 */ /* 0x000fe40000011649 */
[----:B------:R-:W-:-:S02]  /*22f0*/  SHF.R.U32.HI R69, RZ, 0x3, R70 ;  /* 0x00000003ff457819 */ /* 0x000fc40000011646 */
[----:B------:R-:W-:Y:S02]  /*2300*/  LOP3.LUT R67, R67, 0xfffffe00, RZ, 0xc0, !PT ;  /* 0xfffffe0043437812 */ /* 0x000fe400078ec0ff */
[----:B------:R-:W-:Y:S01]  /*2310*/  LOP3.LUT R66, R66, 0xfffffe00, RZ, 0xc0, !PT ;  /* 0xfffffe0042427812 */ /* 0x000fe200078ec0ff */
[----:B------:R-:W-:Y:S05]  /*2320*/  @!P0 BRA `(.L_x_708) ;  /* 0x0000527000008947 */ /* 0x000fea0003800000 */
[----:B------:R-:W-:Y:S01]  /*2330*/  IADD3 R95, P0, R77, R94, RZ ;  /* 0x0000005e4d5f7210 */ /* 0x000fe20007f1e0ff */
[----:B------:R-:W-:Y:S01]  /*2340*/  IMAD.MOV.U32 R158, RZ, RZ, 0x60 ;  /* 0x00000060ff9e7424 */ /* 0x000fe200078e00ff */
[----:B------:R-:W-:Y:S02]  /*2350*/  IADD3 R32, R4, -0x1, RZ ;  /* 0xffffffff04207810 */ /* 0x000fe40007ffe0ff */
[----:B------:R-:W-:Y:S01]  /*2360*/  LEA.HI.X.SX32 R94, R94, R81, 0x1, P0 ;  /* 0x000000515e5e7211 */ /* 0x000fe200000f0eff */
[----:B------:R-:W-:Y:S01]  /*2370*/  IMAD.WIDE.U32 R8, R95, c[0x0][0x238], R116 ;  /* 0x00008e005f087a25 */ /* 0x000fe200078e0074 */
[----:B------:R-:W-:Y:S02]  /*2380*/  IADD3 R93, -R77, R0, RZ ;  /* 0x000000004d5d7210 */ /* 0x000fe40007ffe1ff */
[----:B------:R-:W-:Y:S01]  /*2390*/  SEL R142, R211, RZ, !P3 ;  /* 0x000000ffd38e7207 */ /* 0x000fe20005800000 */
[----:B------:R-:W-:Y:S01]  /*23a0*/  IMAD R2, R94, c[0x0][0x238], RZ ;  /* 0x00008e005e027a24 */ /* 0x000fe200078e02ff */
[----:B------:R-:W-:Y:S01]  /*23b0*/  SHF.R.S32.HI R7, RZ, 0x1f, R32 ;  /* 0x0000001fff077819 */ /* 0x000fe20000011420 */
[----:B------:R-:W-:Y:S01]  /*23c0*/  IMAD R5, R32, -0x60, R93 ;  /* 0xffffffa020057824 */ /* 0x000fe200078e025d */
[----:B------:R-:W-:Y:S01]  /*23d0*/  ISETP.GE.AND P2, PT, R116, c[0x0][0x1d4], PT ;  /* 0x0000750074007a0c */ /* 0x000fe20003f46270 */
[----:B------:R-:W-:Y:S01]  /*23e0*/  IMAD R2, R95, c[0x0][0x23c], R2 ;  /* 0x00008f005f027a24 */ /* 0x000fe200078e0202 */
[----:B------:R-:W-:Y:S01]  /*23f0*/  ISETP.GE.AND P6, PT, R63, c[0x0][0x1d4], PT ;  /* 0x000075003f007a0c */ /* 0x000fe20003fc6270 */
[C---:B------:R-:W-:Y:S01]  /*2400*/  IMAD R104, R158.reuse, c[0x0][0x23c], RZ ;  /* 0x00008f009e687a24 */ /* 0x040fe200078e02ff */
[----:B------:R-:W-:Y:S01]  /*2410*/  ISETP.GE.AND P0, PT, R5, 0x1, PT ;  /* 0x000000010500780c */ /* 0x000fe20003f06270 */
[----:B------:R-:W-:Y:S01]  /*2420*/  IMAD.WIDE.U32 R170, R158, c[0x0][0x238], RZ ;  /* 0x00008e009eaa7a25 */ /* 0x000fe200078e00ff */
[----:B------:R-:W-:-:S02]  /*2430*/  IADD3 R9, R9, R2, RZ ;  /* 0x0000000209097210 */ /* 0x000fc40007ffe0ff */
[----:B------:R-:W-:Y:S01]  /*2440*/  SHF.R.S32.HI R2, RZ, 0x1f, R211 ;  /* 0x0000001fff027819 */ /* 0x000fe200000114d3 */
[----:B------:R-:W-:Y:S01]  /*2450*/  IMAD.IADD R104, R171, 0x1, R104 ;  /* 0x00000001ab687824 */ /* 0x000fe200078e0268 */
[----:B------:R-:W-:Y:S01]  /*2460*/  MOV R122, 0x5 ;  /* 0x00000005007a7802 */ /* 0x000fe20000000f00 */
[C---:B------:R-:W-:Y:S01]  /*2470*/  IMAD.WIDE.U32 R144, R227.reuse, c[0x0][0x240], R8 ;  /* 0x00009000e3907a25 */ /* 0x040fe200078e0008 */
[----:B------:R-:W-:Y:S02]  /*2480*/  SEL R90, R2, RZ, !P3 ;  /* 0x000000ff025a7207 */ /* 0x000fe40005800000 */
[----:B------:R-:W-:Y:S01]  /*2490*/  IADD3 R89, R6, R82, RZ ;  /* 0x0000005206597210 */ /* 0x000fe20007ffe0ff */
[----:B------:R-:W-:Y:S02]  /*24a0*/  IMAD R145, R227, c[0x0][0x244], R145 ;  /* 0x00009100e3917a24 */ /* 0x000fe400078e0291 */
[C---:B------:R-:W-:Y:S02]  /*24b0*/  IMAD R148, R81.reuse, c[0x0][0x280], RZ ;  /* 0x0000a00051947a24 */ /* 0x040fe400078e02ff */
[----:B------:R-:W-:Y:S01]  /*24c0*/  IMAD R146, R81, c[0x0][0x290], RZ ;  /* 0x0000a40051927a24 */ /* 0x000fe200078e02ff */
[----:B-----5:R-:W-:Y:S01]  /*24d0*/  SHF.R.S32.HI R96, RZ, 0x1f, R65 ;  /* 0x0000001fff607819 */ /* 0x020fe20000011441 */
[----:B------:R-:W-:-:S02]  /*24e0*/  IMAD R166, R90, c[0x0][0x248], RZ ;  /* 0x000092005aa67a24 */ /* 0x000fc400078e02ff */
[----:B------:R-:W-:-:S04]  /*24f0*/  IMAD.WIDE.U32 R152, R77, c[0x0][0x280], R12 ;  /* 0x0000a0004d987a25 */ /* 0x000fc800078e000c */
[----:B------:R-:W-:-:S04]  /*2500*/  IMAD.WIDE.U32 R150, R77, c[0x0][0x290], R12 ;  /* 0x0000a4004d967a25 */ /* 0x000fc800078e000c */
[----:B------:R-:W-:Y:S01]  /*2510*/  IMAD R111, R81, c[0x0][0x1e0], RZ ;  /* 0x00007800516f7a24 */ /* 0x000fe200078e02ff */
[----:B------:R-:W-:Y:S01]  /*2520*/  MOV R118, c[0x0][0x290] ;  /* 0x0000a40000767a02 */ /* 0x000fe20000000f00 */
[C---:B------:R-:W-:Y:S01]  /*2530*/  IMAD R166, R142.reuse, c[0x0][0x24c], R166 ;  /* 0x000093008ea67a24 */ /* 0x040fe200078e02a6 */
[----:B------:R-:W-:Y:S01]  /*2540*/  MOV R103, c[0x0][0x27c] ;  /* 0x00009f0000677a02 */ /* 0x000fe20000000f00 */
[----:B------:R-:W-:Y:S01]  /*2550*/  IMAD.WIDE.U32 R144, R142, c[0x0][0x248], R144 ;  /* 0x000092008e907a25 */ /* 0x000fe200078e0090 */
[----:B------:R-:W-:-:S03]  /*2560*/  P2R R138, PR, RZ, 0x4 ;  /* 0x00000004ff8a7803 */ /* 0x000fc60000000000 */
[----:B------:R-:W-:Y:S01]  /*2570*/  IMAD R4, R104, R32, RZ ;  /* 0x0000002068047224 */ /* 0x000fe200078e02ff */
[----:B------:R-:W-:Y:S01]  /*2580*/  IADD3 R167, R145, R166, RZ ;  /* 0x000000a691a77210 */ /* 0x000fe20007ffe0ff */
[----:B------:R-:W-:Y:S02]  /*2590*/  IMAD.MOV.U32 R166, RZ, RZ, R144 ;  /* 0x000000ffffa67224 */ /* 0x000fe400078e0090 */
[-C--:B------:R-:W-:Y:S02]  /*25a0*/  IMAD R4, R7, R170.reuse, R4 ;  /* 0x000000aa07047224 */ /* 0x080fe400078e0204 */
[----:B------:R-:W-:-:S04]  /*25b0*/  IMAD.WIDE.U32 R14, R32, R170, R166 ;  /* 0x000000aa200e7225 */ /* 0x000fc800078e00a6 */
[----:B------:R-:W-:Y:S01]  /*25c0*/  IMAD.MOV.U32 R7, RZ, RZ, c[0x0][0x238] ;  /* 0x00008e00ff077624 */ /* 0x000fe200078e00ff */
[----:B------:R-:W-:Y:S02]  /*25d0*/  IADD3 R4, R15, R4, RZ ;  /* 0x000000040f047210 */ /* 0x000fe40007ffe0ff */
[C---:B------:R-:W-:Y:S01]  /*25e0*/  @P0 LEA R8, P1, R14.reuse, c[0x0][0x220], 0x1 ;  /* 0x000088000e080a11 */ /* 0x040fe200078208ff */
[C---:B------:R-:W-:Y:S01]  /*25f0*/  IMAD.SHL.U32 R110, R7.reuse, 0x20, RZ ;  /* 0x00000020076e7824 */ /* 0x040fe200078e00ff */
[----:B------:R-:W-:Y:S02]  /*2600*/  SHF.L.U64.HI R109, R7, R122, c[0x0][0x23c] ;  /* 0x00008f00076d7619 */ /* 0x000fe4000001027a */
[----:B------:R-:W-:Y:S02]  /*2610*/  @P0 LEA.HI.X R9, R14, c[0x0][0x224], R4, 0x1, P1 ;  /* 0x000089000e090a11 */ /* 0x000fe400008f0c04 */
[----:B------:R-:W-:-:S03]  /*2620*/  ISETP.GE.AND P1, PT, R5, 0x21, PT ;  /* 0x000000210500780c */ /* 0x000fc60003f26270 */
[----:B------:R-:W-:Y:S01]  /*2630*/  @!PT LDS RZ, [RZ] ;  /* 0x00000000fffff984 */ /* 0x000fe20000000800 */
[----:B------:R-:W-:Y:S01]  /*2640*/  @!PT LDS RZ, [RZ] ;  /* 0x00000000fffff984 */ /* 0x000fe20000000800 */
[----:B------:R-:W-:Y:S01]  /*2650*/  @!PT LDS RZ, [RZ] ;  /* 0x00000000fffff984 */ /* 0x000fe20000000800 */
[----:B------:R1:W-:Y:S04]  /*2660*/  @P0 LDGSTS.E.BYPASS.LTC128B.128 [R234+0x8100], [R8.64], !P2 ;  /* 0x0810000008ea0fae */ /* 0x0003e8000d101d48 */
[----:B------:R1:W-:Y:S06]  /*2670*/  @P0 LDGSTS.E.BYPASS.LTC128B.128 [R234+0xb100], [R8.64+0x80], !P6 ;  /* 0x0b10008008ea0fae */ /* 0x0003ec000f101d48 */
[----:B-1----:R-:W-:-:S04]  /*2680*/  @P1 IADD3 R9, P0, R110, R14, RZ ;  /* 0x0000000e6e091210 */ /* 0x002fc80007f1e0ff */
[----:B------:R-:W-:Y:S02]  /*2690*/  @P1 IADD3.X R8, R4, R109, RZ, P0, !PT ;  /* 0x0000006d04081210 */ /* 0x000fe400007fe4ff */
[----:B------:R-:W-:-:S04]  /*26a0*/  @P1 LEA R16, P0, R9, c[0x0][0x220], 0x1 ;  /* 0x0000880009101a11 */ /* 0x000fc800078008ff */
[----:B------:R-:W-:Y:S02]  /*26b0*/  @P1 LEA.HI.X R17, R9, c[0x0][0x224], R8, 0x1, P0 ;  /* 0x0000890009111a11 */ /* 0x000fe400000f0c08 */
[----:B------:R-:W-:-:S03]  /*26c0*/  ISETP.GT.AND P0, PT, R5, 0x40, PT ;  /* 0x000000400500780c */ /* 0x000fc60003f04270 */
[----:B------:R1:W-:Y:S04]  /*26d0*/  @P1 LDGSTS.E.BYPASS.LTC128B.128 [R219+0x9100], [R16.64], !P2 ;  /* 0x0910000010db1fae */ /* 0x0003e8000d101d48 */
[----:B------:R1:W-:Y:S06]  /*26e0*/  @P1 LDGSTS.E.BYPASS.LTC128B.128 [R219+0xc100], [R16.64+0x80], !P6 ;  /* 0x0c10008010db1fae */ /* 0x0003ec000f101d48 */
[----:B------:R-:W-:Y:S01]  /*26f0*/  @P0 IMAD.MOV.U32 R8, RZ, RZ, c[0x0][0x23c] ;  /* 0x00008f00ff080624 */ /* 0x000fe200078e00ff */
[----:B------:R-:W-:-:S04]  /*2700*/  @P0 LEA R5, P1, R7, R14, 0x6 ;  /* 0x0000000e07050211 */ /* 0x000fc800078230ff */
[----:B------:R-:W-:Y:S02]  /*2710*/  @P0 LEA.HI.X R8, R7, R4, R8, 0x6, P1 ;  /* 0x0000000407080211 */ /* 0x000fe400008f3408 */
[----:B------:R-:W-:-:S04]  /*2720*/  @P0 LEA R4, P1, R5, c[0x0][0x220], 0x1 ;  /* 0x0000880005040a11 */ /* 0x000fc800078208ff */
[----:B------:R-:W-:Y:S02]  /*2730*/  @P0 LEA.HI.X R5, R5, c[0x0][0x224], R8, 0x1, P1 ;  /* 0x0000890005050a11 */ /* 0x000fe400008f0c08 */
[----:B------:R-:W-:Y:S02]  /*2740*/  ISETP.NE.U32.AND P1, PT, RZ, c[0x0][0x340], PT ;  /* 0x0000d000ff007a0c */ /* 0x000fe40003f25070 */
[----:B------:R-:W-:Y:S01]  /*2750*/  SHF.R.S32.HI R88, RZ, 0x1f, R89 ;  /* 0x0000001fff587819 */ /* 0x000fe20000011459 */
[C---:B------:R-:W-:Y:S01]  /*2760*/  IMAD R148, R77.reuse, c[0x0][0x284], R148 ;  /* 0x0000a1004d947a24 */ /* 0x040fe200078e0294 */
[----:B------:R-:W-:Y:S01]  /*2770*/  ISETP.NE.AND.EX P1, PT, RZ, c[0x0][0x344], PT, P1 ;  /* 0x0000d100ff007a0c */ /* 0x000fe20003f25310 */
[----:B------:R-:W-:Y:S01]  /*2780*/  IMAD R146, R77, c[0x0][0x294], R146 ;  /* 0x0000a5004d927a24 */ /* 0x000fe200078e0292 */
[----:B------:R2:W-:Y:S11]  /*2790*/  @P0 LDGSTS.E.BYPASS.LTC128B.128 [R219+0xa100], [R4.64], !P2 ;  /* 0x0a10000004db0fae */ /* 0x0005f6000d101d48 */
[----:B------:R-:W-:-:S04]  /*27a0*/  @P1 IMAD.WIDE R8, R211, R3, c[0x0][0x340] ;  /* 0x0000d000d3081625 */ /* 0x000fc800078e0203 */
[----:B------:R-:W-:Y:S01]  /*27b0*/  IMAD R6, R88, c[0x0][0x1e0], RZ ;  /* 0x0000780058067a24 */ /* 0x000fe200078e02ff */
[----:B------:R3:W4:Y:S01]  /*27c0*/  @P1 LDG.E R3, [R8.64] ;  /* 0x0000000808031981 */ /* 0x000722000c1e1900 */
[----:B------:R-:W-:Y:S01]  /*27d0*/  IMAD.WIDE.U32 R14, R77, c[0x0][0x280], R116 ;  /* 0x0000a0004d0e7a25 */ /* 0x000fe200078e0074 */
[----:B------:R-:W-:Y:S02]  /*27e0*/  IADD3 R153, R153, R148, RZ ;  /* 0x0000009499997210 */ /* 0x000fe40007ffe0ff */
[----:B------:R2:W-:Y:S01]  /*27f0*/  @P0 LDGSTS.E.BYPASS.LTC128B.128 [R219+0xd100], [R4.64+0x80], !P6 ;  /* 0x0d10008004db0fae */ /* 0x0005e2000f101d48 */
[----:B------:R-:W-:Y:S01]  /*2800*/  IMAD R6, R89, c[0x0][0x1e4], R6 ;  /* 0x0000790059067a24 */ /* 0x000fe200078e0206 */
[----:B------:R-:W-:Y:S01]  /*2810*/  IADD3 R149, R148, R15, RZ ;  /* 0x0000000f94957210 */ /* 0x000fe20007ffe0ff */
[----:B------:R-:W-:Y:S01]  /*2820*/  IMAD.IADD R151, R151, 0x1, R146 ;  /* 0x0000000197977824 */ /* 0x000fe200078e0292 */
[----:B------:R-:W0:Y:S01]  /*2830*/  LDGDEPBAR ;  /* 0x00000000000079af */ /* 0x000e220000000000 */
[C---:B------:R-:W-:Y:S01]  /*2840*/  IMAD R97, R96.reuse, c[0x0][0x280], RZ ;  /* 0x0000a00060617a24 */ /* 0x040fe200078e02ff */
[----:B------:R-:W-:Y:S01]  /*2850*/  WARPSYNC 0xffffffff ;  /* 0xffffffff00007948 */ /* 0x000fe20003800000 */
[----:B------:R-:W-:Y:S01]  /*2860*/  IMAD R96, R96, c[0x0][0x290], RZ ;  /* 0x0000a40060607a24 */ /* 0x000fe200078e02ff */
[C---:B------:R-:W-:Y:S01]  /*2870*/  SHF.L.U64.HI R107, R118.reuse, R122, c[0x0][0x294] ;  /* 0x0000a500766b7619 */ /* 0x040fe2000001027a */
[----:B------:R-:W-:Y:S01]  /*2880*/  IMAD.WIDE.U32 R168, R77, c[0x0][0x1e0], RZ ;  /* 0x000078004da87a25 */ /* 0x000fe200078e00ff */
[----:B------:R-:W-:-:S03]  /*2890*/  SHF.L.U32 R108, R118, 0x5, RZ ;  /* 0x00000005766c7819 */ /* 0x000fc600000006ff */
[----:B------:R-:W-:Y:S02]  /*28a0*/  IMAD R111, R77, c[0x0][0x1e4], R111 ;  /* 0x000079004d6f7a24 */ /* 0x000fe400078e026f */
[----:B------:R-:W-:Y:S02]  /*28b0*/  IMAD.MOV.U32 R148, RZ, RZ, R14 ;  /* 0x000000ffff947224 */ /* 0x000fe400078e000e */
[C---:B------:R-:W-:Y:S02]  /*28c0*/  IMAD R97, R65.reuse, c[0x0][0x284], R97 ;  /* 0x0000a10041617a24 */ /* 0x040fe400078e0261 */
[----:B------:R-:W-:Y:S02]  /*28d0*/  IMAD R96, R65, c[0x0][0x294], R96 ;  /* 0x0000a50041607a24 */ /* 0x000fe400078e0260 */
[----:B---3--:R-:W-:-:S04]  /*28e0*/  IMAD.WIDE.U32 R8, R89, c[0x0][0x1e0], RZ ;  /* 0x0000780059087a25 */ /* 0x008fc800078e00ff */
[----:B------:R-:W-:Y:S01]  /*28f0*/  IMAD.IADD R7, R9, 0x1, R6 ;  /* 0x0000000109077824 */ /* 0x000fe200078e0206 */
[----:B------:R-:W-:Y:S01]  /*2900*/  MOV R6, R8 ;  /* 0x0000000800067202 */ /* 0x000fe20000000f00 */
[----:B------:R-:W-:Y:S01]  /*2910*/  IMAD.WIDE.U32 R8, R77, c[0x0][0x290], R116 ;  /* 0x0000a4004d087a25 */ /* 0x000fe200078e0074 */
[----:B--2---:R-:W-:-:S03]  /*2920*/  SHF.L.U32 R4, R103, 0x1, RZ ;  /* 0x0000000167047819 */ /* 0x004fc600000006ff */
[C---:B------:R-:W-:Y:S01]  /*2930*/  IMAD.WIDE.U32 R6, R227.reuse, c[0x0][0x1e8], R6 ;  /* 0x00007a00e3067a25 */ /* 0x040fe200078e0006 */
[----:B------:R-:W-:Y:S02]  /*2940*/  IADD3 R147, R146, R9, RZ ;  /* 0x0000000992937210 */ /* 0x000fe40007ffe0ff */
[----:B------:R-:W-:Y:S01]  /*2950*/  MOV R146, R8 ;  /* 0x0000000800927202 */ /* 0x000fe20000000f00 */
[----:B------:R-:W-:Y:S01]  /*2960*/  IMAD R155, R227, c[0x0][0x1ec], R7 ;  /* 0x00007b00e39b7a24 */ /* 0x000fe200078e0207 */
[----:B------:R-:W-:Y:S01]  /*2970*/  MOV R154, R6 ;  /* 0x00000006009a7202 */ /* 0x000fe20000000f00 */
[----:B------:R-:W-:-:S04]  /*2980*/  IMAD.WIDE.U32 R152, R65, c[0x0][0x280], R152 ;  /* 0x0000a00041987a25 */ /* 0x000fc800078e0098 */
[----:B------:R-:W-:Y:S01]  /*2990*/  IMAD.WIDE.U32 R150, R65, c[0x0][0x290], R150 ;  /* 0x0000a40041967a25 */ /* 0x000fe200078e0096 */
[----:B------:R-:W-:-:S03]  /*29a0*/  IADD3 R99, R153, R97, RZ ;  /* 0x0000006199637210 */ /* 0x000fc60007ffe0ff */
[----:B------:R-:W-:Y:S01]  /*29b0*/  IMAD.MOV.U32 R114, RZ, RZ, c[0x0][0x280] ;  /* 0x0000a000ff727624 */ /* 0x000fe200078e00ff */
[----:B------:R-:W-:Y:S01]  /*29c0*/  IADD3 R98, R151, R96, RZ ;  /* 0x0000006097627210 */ /* 0x000fe20007ffe0ff */
[----:B------:R-:W-:Y:S02]  /*29d0*/  IMAD.IADD R111, R169, 0x1, R111 ;  /* 0x00000001a96f7824 */ /* 0x000fe400078e026f */
[----:B------:R-:W-:Y:S01]  /*29e0*/  IMAD.WIDE.U32 R146, R65, c[0x0][0x290], R146 ;  /* 0x0000a40041927a25 */ /* 0x000fe200078e0092 */
[----:B------:R-:W-:-:S03]  /*29f0*/  SHF.L.U64.HI R105, R114, R122, c[0x0][0x284] ;  /* 0x0000a10072697619 */ /* 0x000fc6000001027a */
[----:B------:R-:W-:Y:S01]  /*2a00*/  IMAD.WIDE.U32 R148, R65, c[0x0][0x280], R148 ;  /* 0x0000a00041947a25 */ /* 0x000fe200078e0094 */
[----:B------:R-:W-:-:S03]  /*2a10*/  IADD3 R96, R96, R147, RZ ;  /* 0x0000009360607210 */ /* 0x000fc60007ffe0ff */
[----:B------:R-:W-:Y:S02]  /*2a20*/  IMAD.SHL.U32 R106, R114, 0x20, RZ ;  /* 0x00000020726a7824 */ /* 0x000fe400078e00ff */
[----:B------:R-:W-:Y:S01]  /*2a30*/  IMAD.IADD R97, R97, 0x1, R149 ;  /* 0x0000000161617824 */ /* 0x000fe200078e0295 */
[--C-:B----4-:R-:W-:Y:S01]  /*2a40*/  @P1 SHF.R.S32.HI R7, RZ, 0x1f, R3.reuse ;  /* 0x0000001fff071819 */ /* 0x110fe20000011403 */
[----:B------:R-:W-:Y:S01]  /*2a50*/  @P1 IMAD.MOV.U32 R6, RZ, RZ, R3 ;  /* 0x000000ffff061224 */ /* 0x000fe200078e0003 */
[----:B------:R-:W-:Y:S02]  /*2a60*/  @!P1 MOV R7, R2 ;  /* 0x0000000200079202 */ /* 0x000fe40000000f00 */
[----:B------:R-:W-:Y:S02]  /*2a70*/  @!P1 MOV R6, R211 ;  /* 0x000000d300069202 */ /* 0x000fe40000000f00 */
[----:B------:R-:W-:Y:S02]  /*2a80*/  SEL R87, R7, RZ, !P4 ;  /* 0x000000ff07577207 */ /* 0x000fe40006000000 */
[----:B------:R-:W-:-:S03]  /*2a90*/  SEL R140, R6, RZ, !P4 ;  /* 0x000000ff068c7207 */ /* 0x000fc60006000000 */
[----:B------:R-:W-:Y:S02]  /*2aa0*/  IMAD R100, R87, c[0x0][0x1f0], RZ ;  /* 0x00007c0057647a24 */ /* 0x000fe400078e02ff */
[----:B------:R-:W-:-:S04]  /*2ab0*/  IMAD.WIDE.U32 R154, R140, c[0x0][0x1f0], R154 ;  /* 0x00007c008c9a7a25 */ /* 0x000fc800078e009a */
[----:B------:R-:W-:Y:S01]  /*2ac0*/  IMAD R100, R140, c[0x0][0x1f4], R100 ;  /* 0x00007d008c647a24 */ /* 0x000fe200078e0264 */
[----:B------:R-:W-:-:S04]  /*2ad0*/  IADD3 R92, P1, P0, R154, R168, R116 ;  /* 0x000000a89a5c7210 */ /* 0x000fc8000783e074 */
[----:B------:R-:W-:-:S04]  /*2ae0*/  IADD3 R100, R155, R100, RZ ;  /* 0x000000649b647210 */ /* 0x000fc80007ffe0ff */
[----:B------:R-:W-:Y:S02]  /*2af0*/  IADD3.X R91, R100, R111, R117, P1, P0 ;  /* 0x0000006f645b7210 */ /* 0x000fe40000fe0475 */
[----:B-1----:R-:W-:Y:S01]  /*2b00*/  ISETP.GE.AND P0, PT, R116, c[0x0][0x27c], PT ;  /* 0x00009f0074007a0c */ /* 0x002fe20003f06270 */
[----:B------:R-:W-:Y:S01]  /*2b10*/  BAR.SYNC.DEFER_BLOCKING 0x0 ;  /* 0x0000000000007b1d */ /* 0x000fe20000010000 */
[C---:B------:R-:W-:Y:S01]  /*2b20*/  IMAD.WIDE.U32 R6, R227.reuse, c[0x0][0x260], R116 ;  /* 0x00009800e3067a25 */ /* 0x040fe200078e0074 */
[----:B------:R-:W-:Y:S02]  /*2b30*/  SHF.R.S32.HI R120, RZ, 0x1f, R74 ;  /* 0x0000001fff787819 */ /* 0x000fe4000001144a */
[----:B------:R-:W-:Y:S01]  /*2b40*/  SEL R2, RZ, c[0x0][0x27c], !P0 ;  /* 0x00009f00ff027a07 */ /* 0x000fe20004000000 */
[----:B------:R-:W-:Y:S01]  /*2b50*/  IMAD R90, R90, c[0x0][0x268], RZ ;  /* 0x00009a005a5a7a24 */ /* 0x000fe200078e02ff */
[----:B------:R-:W-:Y:S01]  /*2b60*/  SHF.R.S32.HI R121, RZ, 0x1f, R71 ;  /* 0x0000001fff797819 */ /* 0x000fe20000011447 */
[C---:B------:R-:W-:Y:S01]  /*2b70*/  IMAD R7, R227.reuse, c[0x0][0x264], R7 ;  /* 0x00009900e3077a24 */ /* 0x040fe200078e0207 */
[----:B------:R-:W-:Y:S01]  /*2b80*/  ULDC.U8 UR4, c[0x0][0x298] ;  /* 0x0000a60000047ab9 */ /* 0x000fe20000000000 */
[----:B------:R-:W-:Y:S01]  /*2b90*/  IMAD.IADD R2, R116, 0x1, R2 ;  /* 0x0000000174027824 */ /* 0x000fe200078e0202 */
[----:B------:R-:W-:Y:S01]  /*2ba0*/  MOV R112, 0x6 ;  /* 0x0000000600707802 */ /* 0x000fe20000000f00 */
[----:B------:R-:W-:Y:S01]  /*2bb0*/  IMAD.WIDE.U32 R8, R227, c[0x0][0x210], R116 ;  /* 0x00008400e3087a25 */ /* 0x000fe200078e0074 */
[----:B------:R-:W-:-:S02]  /*2bc0*/  @P0 IADD3 R4, -R4, c[0x0][0x1d4], RZ ;  /* 0x0000750004040a10 */ /* 0x000fc40007ffe1ff */
[----:B------:R-:W-:Y:S01]  /*2bd0*/  SHF.R.S32.HI R136, RZ, 0x1f, R2 ;  /* 0x0000001fff887819 */ /* 0x000fe20000011402 */
[C---:B------:R-:W-:Y:S01]  /*2be0*/  IMAD R90, R142.reuse, c[0x0][0x26c], R90 ;  /* 0x00009b008e5a7a24 */ /* 0x040fe200078e025a */
[----:B------:R-:W-:Y:S01]  /*2bf0*/  SHF.R.S32.HI R3, RZ, 0x1f, R4 ;  /* 0x0000001fff037819 */ /* 0x000fe20000011404 */
[----:B------:R-:W-:Y:S01]  /*2c00*/  IMAD.WIDE.U32 R142, R142, c[0x0][0x268], R6 ;  /* 0x00009a008e8e7a25 */ /* 0x000fe200078e0006 */
[C---:B------:R-:W-:Y:S02]  /*2c10*/  LEA.HI R5, R136.reuse, R2, RZ, 0x6 ;  /* 0x0000000288057211 */ /* 0x040fe400078f30ff */
[----:B------:R-:W-:Y:S01]  /*2c20*/  LEA.HI R3, R3, R4, RZ, 0x4 ;  /* 0x0000000403037211 */ /* 0x000fe200078f20ff */
[----:B------:R-:W-:Y:S01]  /*2c30*/  IMAD R87, R87, c[0x0][0x218], RZ ;  /* 0x0000860057577a24 */ /* 0x000fe200078e02ff */
[----:B------:R-:W-:Y:S01]  /*2c40*/  LEA.HI R136, R136, R2, RZ, 0x3 ;  /* 0x0000000288887211 */ /* 0x000fe200078f18ff */
[----:B------:R-:W-:Y:S01]  /*2c50*/  IMAD R9, R227, c[0x0][0x214], R9 ;  /* 0x00008500e3097a24 */ /* 0x000fe200078e0209 */
[----:B------:R-:W-:Y:S01]  /*2c60*/  SHF.R.S32.HI R3, RZ, 0x4, R3 ;  /* 0x00000004ff037819 */ /* 0x000fe20000011403 */
[----:B------:R-:W-:Y:S01]  /*2c70*/  IMAD R120, R120, c[0x0][0x1e0], RZ ;  /* 0x0000780078787a24 */ /* 0x000fe200078e02ff */
[----:B------:R-:W-:Y:S01]  /*2c80*/  SHF.R.S32.HI R5, RZ, 0x6, R5 ;  /* 0x00000006ff057819 */ /* 0x000fe20000011405 */
[----:B------:R-:W-:Y:S01]  /*2c90*/  IMAD.MOV.U32 R123, RZ, RZ, c[0x0][0x1e0] ;  /* 0x00007800ff7b7624 */ /* 0x000fe200078e00ff */
[----:B------:R-:W-:Y:S01]  /*2ca0*/  LEA.HI.SX32 R3, R136, R3, 0x1d ;  /* 0x0000000388037211 */ /* 0x000fe200078feaff */
[----:B------:R-:W-:Y:S01]  /*2cb0*/  IMAD R121, R121, c[0x0][0x1e0], RZ ;  /* 0x0000780079797a24 */ /* 0x000fe200078e02ff */
[----:B------:R-:W-:Y:S01]  /*2cc0*/  LOP3.LUT R132, R73, 0x38, R136, 0xf8, !PT ;  /* 0x0000003849847812 */ /* 0x000fe200078ef888 */
[C---:B------:R-:W-:Y:S01]  /*2cd0*/  IMAD R4, R5.reuse, 0x1800, R67 ;  /* 0x0000180005047824 */ /* 0x040fe200078e0243 */
[----:B------:R-:W-:Y:S01]  /*2ce0*/  SHF.R.S32.HI R2, RZ, 0x1f, R3 ;  /* 0x0000001fff027819 */ /* 0x000fe20000011403 */
[----:B------:R-:W-:Y:S01]  /*2cf0*/  IMAD R6, R5, 0x1800, R68 ;  /* 0x0000180005067824 */ /* 0x000fe200078e0244 */
[----:B------:R-:W-:Y:S01]  /*2d00*/  SHF.L.U32 R135, R3, 0x3, RZ ;  /* 0x0000000303877819 */ /* 0x000fe200000006ff */
[----:B------:R-:W-:Y:S01]  /*2d10*/  IMAD R5, R5, 0x1800, R66 ;  /* 0x0000180005057824 */ /* 0x000fe200078e0242 */
[----:B------:R-:W-:Y:S01]  /*2d20*/  LEA.HI R2, R2, R3, RZ, 0x3 ;  /* 0x0000000302027211 */ /* 0x000fe200078f18ff */
[----:B------:R-:W-:Y:S01]  /*2d30*/  IMAD R87, R140, c[0x0][0x21c], R87 ;  /* 0x000087008c577a24 */ /* 0x000fe200078e0257 */
[----:B------:R-:W-:Y:S01]  /*2d40*/  LOP3.LUT R132, R132, R72, RZ, 0x3c, !PT ;  /* 0x0000004884847212 */ /* 0x000fe200078e3cff */
[----:B------:R-:W-:Y:S01]  /*2d50*/  IMAD.WIDE.U32 R140, R140, c[0x0][0x218], R8 ;  /* 0x000086008c8c7a25 */ /* 0x000fe200078e0008 */
[----:B------:R-:W-:-:S02]  /*2d60*/  SHF.R.S32.HI R2, RZ, 0x3, R2 ;  /* 0x00000003ff027819 */ /* 0x000fc40000011402 */
[----:B------:R-:W-:Y:S01]  /*2d70*/  LOP3.LUT R130, R70, 0x38, R136, 0xf8, !PT ;  /* 0x0000003846827812 */ /* 0x000fe200078ef888 */
[----:B------:R-:W-:Y:S01]  /*2d80*/  IMAD.IADD R132, R4, 0x1, R132 ;  /* 0x0000000104847824 */ /* 0x000fe200078e0284 */
[----:B------:R-:W-:Y:S01]  /*2d90*/  LOP3.LUT R129, R70, 0x38, R135, 0xf8, !PT ;  /* 0x0000003846817812 */ /* 0x000fe200078ef887 */
[----:B------:R-:W-:Y:S01]  /*2da0*/  IMAD R4, R2, 0x1800, R68 ;  /* 0x0000180002047824 */ /* 0x000fe200078e0244 */
[----:B------:R-:W-:Y:S01]  /*2db0*/  LOP3.LUT R134, R76, 0x38, R136, 0xf8, !PT ;  /* 0x000000384c867812 */ /* 0x000fe200078ef888 */
[----:B------:R-:W-:Y:S01]  /*2dc0*/  IMAD R3, R2, 0x1800, R67 ;  /* 0x0000180002037824 */ /* 0x000fe200078e0243 */
[--C-:B------:R-:W-:Y:S01]  /*2dd0*/  LOP3.LUT R133, R76, 0x38, R135.reuse, 0xf8, !PT ;  /* 0x000000384c857812 */ /* 0x100fe200078ef887 */
[----:B------:R-:W-:Y:S01]  /*2de0*/  IMAD R2, R2, 0x1800, R66 ;  /* 0x0000180002027824 */ /* 0x000fe200078e0242 */
[----:B------:R-:W-:Y:S01]  /*2df0*/  LOP3.LUT R131, R73, 0x38, R135, 0xf8, !PT ;  /* 0x0000003849837812 */ /* 0x000fe200078ef887 */
[----:B------:R-:W-:Y:S01]  /*2e00*/  IMAD R124, R158, c[0x0][0x294], RZ ;  /* 0x0000a5009e7c7a24 */ /* 0x000fe200078e02ff */
[-C--:B------:R-:W-:Y:S01]  /*2e10*/  LOP3.LUT R130, R130, R69.reuse, RZ, 0x3c, !PT ;  /* 0x0000004582827212 */ /* 0x080fe200078e3cff */
[C---:B------:R-:W-:Y:S01]  /*2e20*/  IMAD R125, R158.reuse, c[0x0][0x284], RZ ;  /* 0x0000a1009e7d7a24 */ /* 0x040fe200078e02ff */
[----:B------:R-:W-:Y:S01]  /*2e30*/  LOP3.LUT R129, R129, R69, RZ, 0x3c, !PT ;  /* 0x0000004581817212 */ /* 0x000fe200078e3cff */
[----:B------:R-:W-:Y:S01]  /*2e40*/  IMAD R126, R158, c[0x0][0x1e4], RZ ;  /* 0x000079009e7e7a24 */ /* 0x000fe200078e02ff */
[-C--:B------:R-:W-:Y:S01]  /*2e50*/  LOP3.LUT R134, R134, R75.reuse, RZ, 0x3c, !PT ;  /* 0x0000004b86867212 */ /* 0x080fe200078e3cff */
[----:B------:R-:W-:Y:S01]  /*2e60*/  IMAD.IADD R130, R5, 0x1, R130 ;  /* 0x0000000105827824 */ /* 0x000fe200078e0282 */
[----:B------:R-:W-:Y:S01]  /*2e70*/  LOP3.LUT R133, R133, R75, RZ, 0x3c, !PT ;  /* 0x0000004b85857212 */ /* 0x000fe200078e3cff */
[----:B------:R-:W-:Y:S01]  /*2e80*/  IMAD.IADD R129, R2, 0x1, R129 ;  /* 0x0000000102817824 */ /* 0x000fe200078e0281 */
[----:B------:R-:W-:Y:S01]  /*2e90*/  LOP3.LUT R131, R131, R72, RZ, 0x3c, !PT ;  /* 0x0000004883837212 */ /* 0x000fe200078e3cff */
[----:B------:R-:W-:Y:S01]  /*2ea0*/  IMAD.WIDE.U32 R164, R74, c[0x0][0x1e0], RZ ;  /* 0x000078004aa47a25 */ /* 0x000fe200078e00ff */
[----:B------:R-:W-:-:S02]  /*2eb0*/  IADD3 R89, P0, R77, R89, RZ ;  /* 0x000000594d597210 */ /* 0x000fc40007f1e0ff */
[----:B------:R-:W-:Y:S01]  /*2ec0*/  IADD3 R131, R3, R131, RZ ;  /* 0x0000008303837210 */ /* 0x000fe20007ffe0ff */
[----:B------:R-:W-:Y:S01]  /*2ed0*/  IMAD R120, R74, c[0x0][0x1e4], R120 ;  /* 0x000079004a787a24 */ /* 0x000fe200078e0278 */
[----:B------:R-:W-:Y:S01]  /*2ee0*/  IADD3.X R88, R81, R88, RZ, P0, !PT ;  /* 0x0000005851587210 */ /* 0x000fe200007fe4ff */
[----:B------:R-:W-:Y:S01]  /*2ef0*/  IMAD.IADD R134, R6, 0x1, R134 ;  /* 0x0000000106867824 */ /* 0x000fe200078e0286 */
[----:B------:R-:W-:Y:S01]  /*2f00*/  ISETP.NE.AND P0, PT, RZ, UR4, PT ;  /* 0x00000004ff007c0c */ /* 0x000fe2000bf05270 */
[----:B------:R-:W-:Y:S01]  /*2f10*/  IMAD.IADD R133, R4, 0x1, R133 ;  /* 0x0000000104857824 */ /* 0x000fe200078e0285 */
[----:B------:R-:W-:Y:S01]  /*2f20*/  LOP3.LUT R136, R136, 0xfffffff8, RZ, 0xc0, !PT ;  /* 0xfffffff888887812 */ /* 0x000fe200078ec0ff */
[----:B------:R-:W-:Y:S01]  /*2f30*/  IMAD.WIDE.U32 R158, R158, c[0x0][0x280], RZ ;  /* 0x0000a0009e9e7a25 */ /* 0x000fe200078e00ff */
[C---:B------:R-:W-:Y:S02]  /*2f40*/  SHF.L.U64.HI R122, R123.reuse, R122, c[0x0][0x1e4] ;  /* 0x000079007b7a7619 */ /* 0x040fe4000001027a */
[----:B------:R-:W-:Y:S01]  /*2f50*/  SHF.L.U32 R113, R123, 0x6, RZ ;  /* 0x000000067b717819 */ /* 0x000fe200000006ff */
[----:B------:R-:W-:Y:S01]  /*2f60*/  IMAD.WIDE.U32 R162, R71, c[0x0][0x1e0], RZ ;  /* 0x0000780047a27a25 */ /* 0x000fe200078e00ff */
[----:B------:R-:W-:-:S02]  /*2f70*/  ISETP.GE.AND P1, PT, R103, 0x1, PT ;  /* 0x000000016700780c */ /* 0x000fc40003f26270 */
[----:B------:R-:W-:Y:S01]  /*2f80*/  ISETP.GE.AND P4, PT, R116, c[0x0][0x1d4], PT ;  /* 0x0000750074007a0c */ /* 0x000fe20003f86270 */
[----:B------:R-:W-:Y:S01]  /*2f90*/  IMAD.WIDE.U32 R160, R118, 0x60, RZ ;  /* 0x0000006076a07825 */ /* 0x000fe200078e00ff */
[----:B------:R-:W-:Y:S02]  /*2fa0*/  P2R R137, PR, RZ, 0x1 ;  /* 0x00000001ff897803 */ /* 0x000fe40000000000 */
[----:B------:R-:W-:Y:S01]  /*2fb0*/  IADD3 R120, R165, R120, RZ ;  /* 0x00000078a5787210 */ /* 0x000fe20007ffe0ff */
[----:B------:R-:W-:Y:S01]  /*2fc0*/  IMAD.WIDE.U32 R156, R123, 0x60, RZ ;  /* 0x000000607b9c7825 */ /* 0x000fe200078e00ff */
[----:B------:R-:W-:Y:S02]  /*2fd0*/  IADD3 R87, R141, R87, RZ ;  /* 0x000000578d577210 */ /* 0x000fe40007ffe0ff */
[----:B------:R-:W-:Y:S01]  /*2fe0*/  SHF.R.S32.HI R128, RZ, 0x1f, R136 ;  /* 0x0000001fff807819 */ /* 0x000fe20000011488 */
[----:B------:R-:W-:Y:S01]  /*2ff0*/  IMAD R121, R71, c[0x0][0x1e4], R121 ;  /* 0x0000790047797a24 */ /* 0x000fe200078e0279 */
[----:B------:R-:W-:Y:S01]  /*3000*/  SHF.R.S32.HI R127, RZ, 0x1f, R135 ;  /* 0x0000001fff7f7819 */ /* 0x000fe20000011487 */
[C---:B------:R-:W-:Y:S01]  /*3010*/  IMAD.SHL.U32 R115, R114.reuse, 0x40, RZ ;  /* 0x0000004072737824 */ /* 0x040fe200078e00ff */
[-C--:B------:R-:W-:Y:S01]  /*3020*/  SHF.L.U64.HI R114, R114, R112.reuse, c[0x0][0x284] ;  /* 0x0000a10072727619 */ /* 0x080fe20000010270 */
[C---:B------:R-:W-:Y:S01]  /*3030*/  IMAD.SHL.U32 R119, R118.reuse, 0x40, RZ ;  /* 0x0000004076777824 */ /* 0x040fe200078e00ff */
[-C--:B------:R-:W-:Y:S01]  /*3040*/  SHF.L.U64.HI R118, R118, R112.reuse, c[0x0][0x294] ;  /* 0x0000a50076767619 */ /* 0x080fe20000010270 */
[----:B------:R-:W-:Y:S01]  /*3050*/  IMAD.IADD R124, R161, 0x1, R124 ;  /* 0x00000001a17c7824 */ /* 0x000fe200078e027c */
[----:B------:R-:W-:Y:S01]  /*3060*/  SHF.L.U64.HI R112, R123, R112, c[0x0][0x1e4] ;  /* 0x000079007b707619 */ /* 0x000fe20000010270 */
[----:B------:R-:W-:Y:S01]  /*3070*/  IMAD.IADD R125, R159, 0x1, R125 ;  /* 0x000000019f7d7824 */ /* 0x000fe200078e027d */
[----:B------:R-:W-:Y:S01]  /*3080*/  SHF.L.U32 R130, R130, 0x1, RZ ;  /* 0x0000000182827819 */ /* 0x000fe200000006ff */
[----:B------:R-:W-:Y:S01]  /*3090*/  IMAD.SHL.U32 R123, R123, 0x20, RZ ;  /* 0x000000207b7b7824 */ /* 0x000fe200078e00ff */
[----:B------:R-:W-:Y:S01]  /*30a0*/  SHF.L.U32 R129, R129, 0x1, RZ ;  /* 0x0000000181817819 */ /* 0x000fe200000006ff */
[----:B------:R-:W-:-:S02]  /*30b0*/  IMAD.IADD R126, R157, 0x1, R126 ;  /* 0x000000019d7e7824 */ /* 0x000fc400078e027e */
[----:B------:R-:W-:Y:S02]  /*30c0*/  IMAD.IADD R121, R163, 0x1, R121 ;  /* 0x00000001a3797824 */ /* 0x000fe400078e0279 */
[----:B------:R-:W-:Y:S02]  /*30d0*/  IMAD.IADD R90, R143, 0x1, R90 ;  /* 0x000000018f5a7824 */ /* 0x000fe400078e025a */
[----:B------:R-:W-:Y:S02]  /*30e0*/  IMAD.SHL.U32 R134, R134, 0x2, RZ ;  /* 0x0000000286867824 */ /* 0x000fe400078e00ff */
[----:B------:R-:W-:Y:S02]  /*30f0*/  IMAD.SHL.U32 R132, R132, 0x2, RZ ;  /* 0x0000000284847824 */ /* 0x000fe400078e00ff */
[----:B------:R-:W-:Y:S02]  /*3100*/  IMAD.SHL.U32 R133, R133, 0x2, RZ ;  /* 0x0000000285857824 */ /* 0x000fe400078e00ff */
[----:B------:R-:W-:-:S02]  /*3110*/  IMAD.SHL.U32 R131, R131, 0x2, RZ ;  /* 0x0000000283837824 */ /* 0x000fc400078e00ff */
.L_x_743:
        /* <DEDUP_REMOVED lines=10> */
[C---:B------:R-:W-:Y:S02]  /*31c0*/  IADD3.X R4, R91.reuse, R172, R122, P1, P0 ;  /* 0x000000ac5b047210 */ /* 0x040fe40000fe047a */
[C---:B------:R-:W-:Y:S04]  /*31d0*/  IADD3 R3, P1, P0, R92.reuse, R174, R113 ;  /* 0x000000ae5c037210 */ /* 0x040fe8000783e071 */
[----:B------:R-:W-:Y:S02]  /*31e0*/  IADD3.X R2, R91, R172, R112, P1, P0 ;  /* 0x000000ac5b027210 */ /* 0x000fe40000fe0470 */
[----:B------:R-:W-:Y:S05]  /*31f0*/  IADD3 R7, P0, R92, R174, RZ ;  /* 0x000000ae5c077210 */ /* 0x000fea0007f1e0ff */
[----:B------:R-:W-:Y:S01]  /*3200*/  IMAD.X R6, R172, 0x1, R91, P0 ;  /* 0x00000001ac067824 */ /* 0x000fe200000e065b */
[C---:B------:R-:W-:Y:S04]  /*3210*/  LEA R58, P0, R7.reuse, c[0x0][0x1c8], 0x1 ;  /* 0x00007200073a7a11 */ /* 0x040fe800078008ff */
[----:B------:R-:W-:Y:S01]  /*3220*/  LEA.HI.X R59, R7, c[0x0][0x1cc], R6, 0x1, P0 ;  /* 0x00007300073b7a11 */ /* 0x000fe200000f0c06 */
[----:B------:R-:W-:Y:S01]  /*3230*/  BSSY B2, `(.L_x_709) ;  /* 0x00003a7000027945 */ /* 0x000fe20003800000 */
[C---:B------:R-:W-:Y:S04]  /*3240*/  LEA R56, P0, R5.reuse, c[0x0][0x1c8], 0x1 ;  /* 0x0000720005387a11 */ /* 0x040fe800078008ff */
[----:B------:R-:W-:Y:S02]  /*3250*/  LEA.HI.X R57, R5, c[0x0][0x1cc], R4, 0x1, P0 ;  /* 0x0000730005397a11 */ /* 0x000fe400000f0c04 */
[C---:B------:R-:W-:Y:S04]  /*3260*/  LEA R54, P0, R3.reuse, c[0x0][0x1c8], 0x1 ;  /* 0x0000720003367a11 */ /* 0x040fe800078008ff */
[----:B------:R-:W-:Y:S01]  /*3270*/  LEA.HI.X R55, R3, c[0x0][0x1cc], R2, 0x1, P0 ;  /* 0x0000730003377a11 */ /* 0x000fe200000f0c02 */
[----:B------:R-:W-:-:S05]  /*3280*/  @!P2 BRA `(.L_x_710) ;  /* 0x000038000000a947 */ /* 0x000fca0003800000 */
[-C--:B------:R-:W-:Y:S01]  /*3290*/  IMAD R29, R125, R32.reuse, RZ ;  /* 0x000000207d1d7224 */ /* 0x080fe200078e02ff */
[----:B------:R-:W-:Y:S01]  /*32a0*/  ISETP.NE.AND P2, PT, R137, RZ, PT ;  /* 0x000000ff8900720c */ /* 0x000fe20003f45270 */
        /* <DEDUP_REMOVED lines=38> */
.L_x_713:
[----:B------:R-:W-:Y:S05]  /*3510*/  BSYNC B0 ;  /* 0x0000000000007941 */ /* 0x000fea0003800000 */
.L_x_712:
[----:B------:R-:W-:Y:S01]  /*3520*/  ISETP.GE.AND P3, PT, R74, R139, PT ;  /* 0x0000008b4a00720c */ /* 0x000fe20003f66270 */
[----:B-----5:R-:W-:Y:S01]  /*3530*/  IMAD.MOV.U32 R5, RZ, RZ, R30 ;  /* 0x000000ffff057224 */ /* 0x020fe200078e001e */
[----:B-1----:R-:W-:Y:S01]  /*3540*/  MOV R3, R26 ;  /* 0x0000001a00037202 */ /* 0x002fe20000000f00 */
[----:B------:R-:W-:Y:S01]  /*3550*/  IMAD.MOV.U32 R4, RZ, RZ, R31 ;  /* 0x000000ffff047224 */ /* 0x000fe200078e001f */
[----:B------:R-:W-:Y:S01]  /*3560*/  BSSY B0, `(.L_x_714) ;  /* 0x0000022000007945 */ /* 0x000fe20003800000 */
[----:B------:R-:W-:Y:S01]  /*3570*/  IMAD.MOV.U32 R2, RZ, RZ, R27 ;  /* 0x000000ffff027224 */ /* 0x000fe200078e001b */
[----:B------:R-:W-:Y:S01]  /*3580*/  CS2R R24, SRZ ;  /* 0x0000000000187805 */ /* 0x000fe2000001ff00 */
[----:B------:R-:W-:Y:S01]  /*3590*/  IMAD.MOV.U32 R6, RZ, RZ, R52 ;  /* 0x000000ffff067224 */ /* 0x000fe200078e0034 */
[----:B------:R-:W-:Y:S01]  /*35a0*/  PRMT R15, R4, 0x5410, R5 ;  /* 0x00005410040f7816 */ /* 0x000fe20000000005 */
[----:B------:R-:W-:Y:S01]  /*35b0*/  IMAD.MOV.U32 R4, RZ, RZ, R34 ;  /* 0x000000ffff047224 */ /* 0x000fe200078e0022 */
[----:B------:R-:W-:Y:S01]  /*35c0*/  PRMT R2, R2, 0x5410, R3 ;  /* 0x0000541002027816 */ /* 0x000fe20000000003 */
[----:B------:R-:W-:Y:S01]  /*35d0*/  CS2R R46, SRZ ;  /* 0x00000000002e7805 */ /* 0x000fe2000001ff00 */
        /* <DEDUP_REMOVED lines=26> */
.L_x_715:
[----:B------:R-:W-:Y:S05]  /*3780*/  BSYNC B0 ;  /* 0x0000000000007941 */ /* 0x000fea0003800000 */
.L_x_714:
        /* <DEDUP_REMOVED lines=16> */
[----:B------:R-:W-:Y:S02]  /*3890*/  PRMT R44, R5, 0x5410, R6 ;  /* 0x00005410052c7816 */ /* 0x000fe40000000006 */
[----:B------:R-:W-:Y:S01]  /*38a0*/  PRMT R45, R3, 0x5410, R4 ;  /* 0x00005410032d7816 */ /* 0x000fe20000000004 */
[----:B------:R-:W-:-:S05]  /*38b0*/  @P2 BRA `(.L_x_717) ;  /* 0x0000012000002947 */ /* 0x000fca0003800000 */
[----:B------:R-:W-:Y:S01]  /*38c0*/  IADD3 R3, P1, P0, R152, R115, R38 ;  /* 0x0000007398037210 */ /* 0x000fe2000783e026 */
[----:B------:R-:W-:Y:S01]  /*38d0*/  CS2R R8, SRZ ;  /* 0x0000000000087805 */ /* 0x000fe2000001ff00 */
[----:B------:R-:W-:Y:S02]  /*38e0*/  CS2R R40, SRZ ;  /* 0x0000000000287805 */ /* 0x000fe4000001ff00 */
[----:B------:R-:W-:Y:S02]  /*38f0*/  IADD3.X R29, R99, R114, R29, P1, P0 ;  /* 0x00000072631d7210 */ /* 0x000fe40000fe041d */
        /* <DEDUP_REMOVED lines=14> */
.L_x_717:
[----:B------:R-:W-:Y:S05]  /*39e0*/  BSYNC B0 ;  /* 0x0000000000007941 */ /* 0x000fea0003800000 */
.L_x_716:
        /* <DEDUP_REMOVED lines=22> */
[----:B------:R-:W-:Y:S02]  /*3b50*/  @!P0 PRMT R29, R28, 0x5432, R29 ;  /* 0x000054321c1d8816 */ /* 0x000fe4000000001d */
[----:B------:R-:W-:Y:S02]  /*3b60*/  @!P0 PRMT R5, R2, 0x5432, R5 ;  /* 0x0000543202058816 */ /* 0x000fe40000000005 */
[----:B------:R-:W-:Y:S01]  /*3b70*/  @!P0 SHF.R.U32.HI R3, RZ, 0x10, R27 ;  /* 0x00000010ff038819 */ /* 0x000fe2000001161b */
[----:B------:R-:W-:Y:S01]  /*3b80*/  @!P0 IMAD.U32 R27, R29, 0x10000, RZ ;  /* 0x000100001d1b8824 */ /* 0x000fe200078e00ff */
[----:B------:R-:W-:Y:S02]  /*3b90*/  @!P0 PRMT R36, R28, 0x5410, R4 ;  /* 0x000054101c248816 */ /* 0x000fe40000000004 */
[----:B------:R-:W-:Y:S01]  /*3ba0*/  @!P0 PRMT R4, R2, 0x5410, R3 ;  /* 0x0000541002048816 */ /* 0x000fe20000000003 */
[----:B------:R-:W-:Y:S01]  /*3bb0*/  @!P0 IMAD.U32 R3, R5, 0x10000, RZ ;  /* 0x0001000005038824 */ /* 0x000fe200078e00ff */
[----:B------:R-:W-:Y:S01]  /*3bc0*/  @!P0 LOP3.LUT R29, R29, 0xffff0000, RZ, 0xc0, !PT ;  /* 0xffff00001d1d8812 */ /* 0x000fe200078ec0ff */
[C---:B------:R-:W-:Y:S01]  /*3bd0*/  @!P0 IMAD.U32 R34, R36.reuse, 0x10000, RZ ;  /* 0x0001000024228824 */ /* 0x040fe200078e00ff */
        /* <DEDUP_REMOVED lines=37> */
.L_x_721:
[----:B------:R-:W-:Y:S05]  /*3e30*/  BSYNC B0 ;  /* 0x0000000000007941 */ /* 0x000fea0003800000 */
.L_x_720:
        /* <DEDUP_REMOVED lines=55> */
.L_x_719:
[----:B------:R-:W-:Y:S05]  /*41b0*/  BSYNC B1 ;  /* 0x0000000000017941 */ /* 0x000fea0003800000 */
.L_x_718:
        /* <DEDUP_REMOVED lines=56> */
.L_x_725:
[----:B------:R-:W-:Y:S05]  /*4540*/  BSYNC B0 ;  /* 0x0000000000007941 */ /* 0x000fea0003800000 */
.L_x_724:
[----:B------:R-:W-:Y:S11]  /*4550*/  ISETP.GE.AND P0, PT, R63, c[0x0][0x1d4], PT ;  /* 0x000075003f007a0c */ /* 0x000ff60003f06270 */
[----:B------:R-:W-:Y:S02]  /*4560*/  @!UPT UIADD3 URZ, URZ, URZ, URZ ;  /* 0x0000003f3f3ff290 */ /* 0x000fe4000fffe03f */
        /* <DEDUP_REMOVED lines=53> */
.L_x_723:
[----:B------:R-:W-:Y:S05]  /*48c0*/  BSYNC B1 ;  /* 0x0000000000017941 */ /* 0x000fea0003800000 */
.L_x_722:
        /* <DEDUP_REMOVED lines=10> */
[----:B------:R-:W-:Y:S02]  /*4970*/  @!P0 PRMT R2, R7, 0x5432, R2 ;  /* 0x0000543207028816 */ /* 0x000fe40000000002 */
[----:B------:R-:W-:Y:S01]  /*4980*/  @!P0 SHF.R.U32.HI R3, RZ, 0x10, R21 ;  /* 0x00000010ff038819 */ /* 0x000fe20000011615 */
[C---:B------:R-:W-:Y:S01]  /*4990*/  @!P0 IMAD.U32 R14, R4.reuse, 0x10000, RZ ;  /* 0x00010000040e8824 */ /* 0x040fe200078e00ff */
        /* <DEDUP_REMOVED lines=42> */
.L_x_728:
[----:B------:R-:W-:Y:S05]  /*4c40*/  BSYNC B0 ;  /* 0x0000000000007941 */ /* 0x000fea0003800000 */
.L_x_727:
        /* <DEDUP_REMOVED lines=56> */
.L_x_711:
        /* <DEDUP_REMOVED lines=9> */
[----:B------:R-:W-:Y:S08]  /*5060*/  BSSY B0, `(.L_x_729) ;  /* 0x00000ba000007945 */ /* 0x000ff00003800000 */
        /* <DEDUP_REMOVED lines=21> */
[-C--:B------:R-:W-:Y:S03]  /*51c0*/  ISETP.GE.AND P0, PT, R77, R139.reuse, PT ;  /* 0x0000008b4d00720c */ /* 0x080fe60003f06270 */
[----:B------:R4:W3:Y:S01]  /*51d0*/  @!P1 LDG.E.128 R48, [R4.64] ;  /* 0x0000000804309981 */ /* 0x0008e2000c1e1d00 */
[----:B------:R-:W-:Y:S01]  /*51e0*/  ISETP.GE.OR P0, PT, R116, c[0x0][0x27c], P0 ;  /* 0x00009f0074007a0c */ /* 0x000fe20000706670 */
[----:B-1----:R-:W-:Y:S06]  /*51f0*/  CS2R R16, SRZ ;  /* 0x0000000000107805 */ /* 0x002fec000001ff00 */
[----:B------:R1:W3:Y:S06]  /*5200*/  @!P1 LDG.E.128 R16, [R2.64] ;  /* 0x0000000802109981 */ /* 0x0002ec000c1e1d00 */
[----:B------:R-:W-:Y:S01]  /*5210*/  @!P0 IADD3 R38, P1, R148, R38, RZ ;  /* 0x0000002694268210 */ /* 0x000fe20007f3e0ff */
[----:B----4-:R-:W-:Y:S04]  /*5220*/  CS2R R4, SRZ ;  /* 0x0000000000047805 */ /* 0x010fe8000001ff00 */
[----:B------:R-:W-:Y:S01]  /*5230*/  @!P0 IMAD.X R29, R29, 0x1, R97, P1 ;  /* 0x000000011d1d8824 */ /* 0x000fe200008e0661 */
[C---:B-1----:R-:W-:Y:S04]  /*5240*/  @!P0 LEA R2, P1, R38.reuse, c[0x0][0x270], 0x1 ;  /* 0x00009c0026028a11 */ /* 0x042fe800078208ff */
[----:B------:R-:W-:Y:S02]  /*5250*/  @!P0 LEA.HI.X R3, R38, c[0x0][0x274], R29, 0x1, P1 ;  /* 0x00009d0026038a11 */ /* 0x000fe400008f0c1d */
[----:B------:R-:W-:Y:S01]  /*5260*/  @!P0 IADD3 R36, P1, R146, R36, RZ ;  /* 0x0000002492248210 */ /* 0x000fe20007f3e0ff */
[----:B------:R-:W-:Y:S04]  /*5270*/  CS2R R38, SRZ ;  /* 0x0000000000267805 */ /* 0x000fe8000001ff00 */
[----:B------:R-:W-:Y:S01]  /*5280*/  @!P0 IMAD.X R7, R7, 0x1, R96, P1 ;  /* 0x0000000107078824 */ /* 0x000fe200008e0660 */
[C---:B------:R-:W-:Y:S04]  /*5290*/  @!P0 LEA R8, P1, R36.reuse, c[0x0][0x288], 0x1 ;  /* 0x0000a20024088a11 */ /* 0x040fe800078208ff */
[----:B------:R-:W-:Y:S02]  /*52a0*/  @!P0 LEA.HI.X R9, R36, c[0x0][0x28c], R7, 0x1, P1 ;  /* 0x0000a30024098a11 */ /* 0x000fe400008f0c07 */
[----:B------:R-:W-:Y:S01]  /*52b0*/  CS2R R6, SRZ ;  /* 0x0000000000067805 */ /* 0x000fe2000001ff00 */
[----:B------:R-:W-:Y:S01]  /*52c0*/  CS2R R36, SRZ ;  /* 0x0000000000247805 */ /* 0x000fe2000001ff00 */
[----:B------:R-:W-:Y:S04]  /*52d0*/  ISETP.GE.AND P1, PT, R116, c[0x0][0x27c], PT ;  /* 0x00009f0074007a0c */ /* 0x000fe80003f26270 */
[----:B------:R1:W5:Y:S08]  /*52e0*/  @!P0 LDG.E.128 R4, [R2.64] ;  /* 0x0000000802048981 */ /* 0x000370000c1e1d00 */
[----:B------:R2:W5:Y:S01]  /*52f0*/  @!P0 LDG.E.128 R36, [R8.64] ;  /* 0x0000000808248981 */ /* 0x000562000c1e1d00 */
[----:B------:R-:W-:Y:S01]  /*5300*/  ISETP.GE.OR P0, PT, R77, R139, P4 ;  /* 0x0000008b4d00720c */ /* 0x000fe20002706670 */
        /* <DEDUP_REMOVED lines=12> */
[----:B------:R-:W-:Y:S02]  /*53d0*/  IMAD.MOV.U32 R9, RZ, RZ, R18 ;  /* 0x000000ffff097224 */ /* 0x000fe400078e0012 */
        /* <DEDUP_REMOVED lines=14> */
[--C-:B-----5:R-:W-:Y:S01]  /*54c0*/  @!P1 SHF.R.U64 R33, R36, 0x10, R37.reuse ;  /* 0x0000001024219819 */ /* 0x120fe20000001225 */
[----:B------:R-:W-:Y:S01]  /*54d0*/  IMAD.MOV.U32 R35, RZ, RZ, R38 ;  /* 0x000000ffff237224 */ /* 0x000fe200078e0026 */
[----:B------:R-:W-:Y:S01]  /*54e0*/  @!P1 SHF.R.U32.HI R34, RZ, 0x10, R37 ;  /* 0x00000010ff229819 */ /* 0x000fe20000011625 */
[----:B------:R-:W-:Y:S01]  /*54f0*/  IMAD.X R2, R172, 0x1, R111, P0 ;  /* 0x00000001ac027824 */ /* 0x000fe200000e066f */
[-C--:B------:R-:W-:Y:S01]  /*5500*/  IADD3 R9, P2, P0, R154, R3.reuse, R136 ;  /* 0x000000039a097210 */ /* 0x080fe2000785e088 */
[----:B------:R-:W-:Y:S02]  /*5510*/  IMAD.MOV.U32 R30, RZ, RZ, R39 ;  /* 0x000000ffff1e7224 */ /* 0x000fe400078e0027 */
[----:B------:R-:W2:Y:S01]  /*5520*/  LDS.128 R56, [R134+0x8100] ;  /* 0x0081000086387984 */ /* 0x000ea20000000c00 */
[-C--:B------:R-:W-:Y:S01]  /*5530*/  IADD3.X R8, R100, R2.reuse, R128, P2, P0 ;  /* 0x0000000264087210 */ /* 0x080fe200017e0480 */
[----:B------:R-:W-:Y:S01]  /*5540*/  IMAD.MOV.U32 R31, RZ, RZ, R36 ;  /* 0x000000ffff1f7224 */ /* 0x000fe200078e0024 */
[----:B------:R-:W-:Y:S01]  /*5550*/  ISETP.GE.AND P0, PT, R135, c[0x0][0x1d4], PT ;  /* 0x0000750087007a0c */ /* 0x000fe20003f06270 */
[----:B------:R-:W-:Y:S01]  /*5560*/  IMAD.MOV.U32 R29, RZ, RZ, R37 ;  /* 0x000000ffff1d7224 */ /* 0x000fe200078e0025 */
[----:B------:R-:W-:Y:S02]  /*5570*/  @!P1 SHF.R.U64 R36, R38, 0x10, R39 ;  /* 0x0000001026249819 */ /* 0x000fe40000001227 */
[----:B------:R-:W-:Y:S02]  /*5580*/  @!P1 PRMT R33, R31, 0x5410, R33 ;  /* 0x000054101f219816 */ /* 0x000fe40000000021 */
[----:B------:R-:W-:Y:S02]  /*5590*/  @!P1 PRMT R34, R29, 0x5410, R34 ;  /* 0x000054101d229816 */ /* 0x000fe40000000022 */
[----:B------:R-:W-:Y:S02]  /*55a0*/  @!P1 PRMT R31, R35, 0x5410, R36 ;  /* 0x00005410231f9816 */ /* 0x000fe40000000024 */
[----:B------:R-:W-:Y:S01]  /*55b0*/  @!P1 SHF.R.U32.HI R37, RZ, 0x10, R39 ;  /* 0x00000010ff259819 */ /* 0x000fe20000011627 */
[----:B------:R-:W-:Y:S01]  /*55c0*/  @!P1 IMAD.U32 R35, R34, 0x10000, RZ ;  /* 0x0001000022239824 */ /* 0x000fe200078e00ff */
[C---:B------:R-:W-:Y:S01]  /*55d0*/  @!P1 LOP3.LUT R41, R31.reuse, 0xffff0000, RZ, 0xc0, !PT ;  /* 0xffff00001f299812 */ /* 0x040fe200078ec0ff */
[----:B------:R-:W-:Y:S01]  /*55e0*/  @!P1 IMAD.U32 R39, R31, 0x10000, RZ ;  /* 0x000100001f279824 */ /* 0x000fe200078e00ff */
[----:B------:R-:W-:Y:S02]  /*55f0*/  @!P0 IADD3 R3, P3, P2, R154, R3, R135 ;  /* 0x000000039a038210 */ /* 0x000fe40007a7e087 */
[----:B------:R-:W-:Y:S02]  /*5600*/  @!P1 PRMT R45, R30, 0x5410, R37 ;  /* 0x000054101e2d9816 */ /* 0x000fe40000000025 */
[----:B------:R-:W-:Y:S02]  /*5610*/  @!P0 IADD3.X R2, R100, R2, R127, P3, P2 ;  /* 0x0000000264028210 */ /* 0x000fe40001fe447f */
[----:B------:R-:W-:Y:S01]  /*5620*/  LEA R178, P2, R9, c[0x0][0x1c8], 0x1 ;  /* 0x0000720009b27a11 */ /* 0x000fe200078408ff */
[----:B------:R-:W-:Y:S01]  /*5630*/  @!P1 IMAD.U32 R43, R45, 0x10000, RZ ;  /* 0x000100002d2b9824 */ /* 0x000fe200078e00ff */
[----:B------:R-:W-:Y:S02]  /*5640*/  @!P1 LOP3.LUT R37, R34, 0xffff0000, RZ, 0xc0, !PT ;  /* 0xffff000022259812 */ /* 0x000fe400078ec0ff */
[----:B------:R-:W-:Y:S02]  /*5650*/  LEA.HI.X R179, R9, c[0x0][0x1cc], R8, 0x1, P2 ;  /* 0x0000730009b37a11 */ /* 0x000fe400010f0c08 */
[----:B------:R-:W-:Y:S02]  /*5660*/  @!P0 LEA R176, P2, R3, c[0x0][0x1c8], 0x1 ;  /* 0x0000720003b08a11 */ /* 0x000fe400078408ff */
[----:B------:R-:W-:Y:S01]  /*5670*/  @!P1 SHF.R.U32.HI R8, RZ, 0x10, R5 ;  /* 0x00000010ff089819 */ /* 0x000fe20000011605 */
[----:B-1----:R-:W-:Y:S01]  /*5680*/  @!P1 IMAD.U32 R31, R23, 0x10000, RZ ;  /* 0x00010000171f9824 */ /* 0x002fe200078e00ff */
[----:B------:R-:W-:Y:S01]  /*5690*/  @!P0 LEA.HI.X R177, R3, c[0x0][0x1cc], R2, 0x1, P2 ;  /* 0x0000730003b18a11 */ /* 0x000fe200010f0c02 */
[----:B------:R-:W-:Y:S01]  /*56a0*/  IMAD.MOV.U32 R3, RZ, RZ, R4 ;  /* 0x000000ffff037224 */ /* 0x000fe200078e0004 */
[----:B------:R-:W-:Y:S01]  /*56b0*/  MOV R2, R5 ;  /* 0x0000000500027202 */ /* 0x000fe20000000f00 */
[----:B------:R-:W-:Y:S01]  /*56c0*/  @!P1 FMUL.FTZ R186, R31, R43 ;  /* 0x0000002b1fba9220 */ /* 0x000fe20000410000 */
[----:B------:R-:W-:Y:S02]  /*56d0*/  @!P1 SHF.R.U64 R9, R6, 0x10, R7 ;  /* 0x0000001006099819 */ /* 0x000fe40000001207 */
[----:B------:R-:W-:Y:S01]  /*56e0*/  @!P1 PRMT R29, R2, 0x5410, R8 ;  /* 0x00005410021d9816 */ /* 0x000fe20000000008 */
[----:B------:R-:W-:Y:S01]  /*56f0*/  @!P1 IMAD.U32 R2, R20, 0x10000, RZ ;  /* 0x0001000014029824 */ /* 0x000fe200078e00ff */
[C---:B--2---:R-:W-:Y:S01]  /*5700*/  @!P1 SHF.L.U32 R30, R56.reuse, 0x10, RZ ;  /* 0x00000010381e9819 */ /* 0x044fe200000006ff */
[C---:B------:R-:W-:Y:S01]  /*5710*/  @!P1 IMAD.U32 R36, R57.reuse, 0x10000, RZ ;  /* 0x0001000039249824 */ /* 0x040fe200078e00ff */
[----:B------:R-:W-:Y:S02]  /*5720*/  @!P1 LOP3.LUT R34, R56, 0xffff0000, RZ, 0xc0, !PT ;  /* 0xffff000038229812 */ /* 0x000fe400078ec0ff */
[----:B------:R-:W-:Y:S02]  /*5730*/  @!P1 LOP3.LUT R38, R57, 0xffff0000, RZ, 0xc0, !PT ;  /* 0xffff000039269812 */ /* 0x000fe400078ec0ff */
[C---:B------:R-:W-:Y:S02]  /*5740*/  @!P1 SHF.L.U32 R40, R58.reuse, 0x10, RZ ;  /* 0x000000103a289819 */ /* 0x040fe400000006ff */
[----:B------:R-:W-:Y:S02]  /*5750*/  @!P1 LOP3.LUT R42, R58, 0xffff0000, RZ, 0xc0, !PT ;  /* 0xffff00003a2a9812 */ /* 0x000fe400078ec0ff */
[C---:B------:R-:W-:Y:S02]  /*5760*/  @!P1 SHF.L.U32 R44, R59.reuse, 0x10, RZ ;  /* 0x000000103b2c9819 */ /* 0x040fe400000006ff */
[----:B------:R-:W-:Y:S02]  /*5770*/  @!P1 LOP3.LUT R46, R59, 0xffff0000, RZ, 0xc0, !PT ;  /* 0xffff00003b2e9812 */ /* 0x000fe400078ec0ff */
        /* <DEDUP_REMOVED lines=13> */
[C---:B------:R-:W-:Y:S02]  /*5850*/  @!P1 FMUL.FTZ R180, R7.reuse, R35 ;  /* 0x0000002307b49220 */ /* 0x040fe40000410000 */
        /* <DEDUP_REMOVED lines=11> */
[----:B------:R-:W-:Y:S02]  /*5910*/  @!P1 IMAD.U32 R30, R22, 0x10000, RZ ;  /* 0x00010000161e9824 */ /* 0x000fe400078e00ff */
[-C--:B------:R-:W-:Y:S02]  /*5920*/  @!P1 FMUL.FTZ R3, R7, R29.reuse ;  /* 0x0000001d07039220 */ /* 0x080fe40000410000 */
[----:B------:R-:W-:Y:S01]  /*5930*/  @!P1 FFMA.FTZ R182, R34, R29, -R182 ;  /* 0x0000001d22b69223 */ /* 0x000fe200000108b6 */
[----:B------:R-:W-:Y:S01]  /*5940*/  @!P1 LOP3.LUT R29, R22, 0xffff0000, RZ, 0xc0, !PT ;  /* 0xffff0000161d9812 */ /* 0x000fe200078ec0ff */
[----:B------:R-:W-:Y:S02]  /*5950*/  @!P1 IMAD.U32 R7, R6, 0x10000, RZ ;  /* 0x0001000006079824 */ /* 0x000fe400078e00ff */
[----:B------:R-:W-:Y:S01]  /*5960*/  @!P1 FMUL.FTZ R5, R5, R9 ;  /* 0x0000000905059220 */ /* 0x000fe20000410000 */
[----:B------:R-:W-:Y:S01]  /*5970*/  @!P1 F2FP.BF16.PACK_AB R173, R182, R173 ;  /* 0x000000adb6ad923e */ /* 0x000fe200000010ff */
[----:B------:R-:W-:Y:S01]  /*5980*/  @!P1 FFMA.FTZ R181, R38, R9, -R181 ;  /* 0x0000000926b59223 */ /* 0x000fe200000108b5 */
[----:B------:R-:W-:Y:S01]  /*5990*/  @!P1 LOP3.LUT R9, R6, 0xffff0000, RZ, 0xc0, !PT ;  /* 0xffff000006099812 */ /* 0x000fe200078ec0ff */
[C---:B------:R-:W-:Y:S01]  /*59a0*/  @!P1 FMUL.FTZ R183, R30.reuse, R39 ;  /* 0x000000271eb79220 */ /* 0x040fe20000410000 */
[----:B------:R-:W-:Y:S01]  /*59b0*/  @!P1 MOV R56, R173 ;  /* 0x000000ad00389202 */ /* 0x000fe20000000f00 */
[----:B------:R-:W-:Y:S01]  /*59c0*/  @!P1 FMUL.FTZ R6, R30, R7 ;  /* 0x000000071e069220 */ /* 0x000fe20000410000 */
[----:B------:R-:W-:Y:S01]  /*59d0*/  @!P1 LOP3.LUT R30, R23, 0xffff0000, RZ, 0xc0, !PT ;  /* 0xffff0000171e9812 */ /* 0x000fe200078ec0ff */
[----:B------:R-:W-:Y:S01]  /*59e0*/  @!P1 FMUL.FTZ R184, R29, R41 ;  /* 0x000000291db89220 */ /* 0x000fe20000410000 */
[----:B------:R-:W-:Y:S01]  /*59f0*/  @!P1 F2FP.BF16.PACK_AB R180, R181, R180 ;  /* 0x000000b4b5b4923e */ /* 0x000fe200000010ff */
[----:B------:R-:W-:Y:S02]  /*5a00*/  @!P1 FFMA.FTZ R183, R40, R7, -R183 ;  /* 0x0000000728b79223 */ /* 0x000fe400000108b7 */
[-C--:B------:R-:W-:Y:S01]  /*5a10*/  @!P1 FMUL.FTZ R7, R29, R9.reuse ;  /* 0x000000091d079220 */ /* 0x080fe20000410000 */
        /* <DEDUP_REMOVED lines=30> */
.L_x_730:
[----:B------:R-:W-:Y:S05]  /*5c00*/  BSYNC B0 ;  /* 0x0000000000007941 */ /* 0x000fea0003800000 */
.L_x_729:
        /* <DEDUP_REMOVED lines=10> */
[--C-:B------:R-:W-:Y:S01]  /*5cb0*/  @!P1 SHF.R.U64 R8, R54, 0x10, R55.reuse ;  /* 0x0000001036089819 */ /* 0x100fe20000001237 */
        /* <DEDUP_REMOVED lines=15> */
[----:B------:R-:W-:Y:S02]  /*5db0*/  @!P1 SHF.R.U64 R5, R26, 0x10, R27 ;  /* 0x000000101a059819 */ /* 0x000fe4000000121b */
[----:B------:R-:W-:Y:S02]  /*5dc0*/  @!P0 LEA.HI.X R45, R3, c[0x0][0x1cc], R2, 0x1, P2 ;  /* 0x00007300032d8a11 */ /* 0x000fe400010f0c02 */
[----:B------:R-:W-:Y:S02]  /*5dd0*/  @!P1 SHF.R.U64 R2, R24, 0x10, R25 ;  /* 0x0000001018029819 */ /* 0x000fe40000001219 */
[----:B------:R-:W-:Y:S02]  /*5de0*/  @!P1 PRMT R26, R62, 0x5410, R7 ;  /* 0x000054103e1a9816 */ /* 0x000fe40000000007 */
[----:B------:R-:W-:Y:S01]  /*5df0*/  @!P1 SHF.R.U32.HI R4, RZ, 0x10, R27 ;  /* 0x00000010ff049819 */ /* 0x000fe2000001161b */
[----:B-1----:R-:W-:Y:S01]  /*5e00*/  @!P1 IMAD.U32 R24, R40, 0x10000, RZ ;  /* 0x0001000028189824 */ /* 0x002fe200078e00ff */
[----:B------:R-:W-:Y:S01]  /*5e10*/  @!P1 SHF.L.U32 R8, R21, 0x10, RZ ;  /* 0x0000001015089819 */ /* 0x000fe200000006ff */
[----:B------:R-:W-:Y:S01]  /*5e20*/  @!P1 IMAD.U32 R27, R26, 0x10000, RZ ;  /* 0x000100001a1b9824 */ /* 0x000fe200078e00ff */
[----:B------:R-:W-:Y:S01]  /*5e30*/  @!P1 LOP3.LUT R30, R41, 0xffff0000, RZ, 0xc0, !PT ;  /* 0xffff0000291e9812 */ /* 0x000fe200078ec0ff */
[C---:B------:R-:W-:Y:S01]  /*5e40*/  @!P1 IMAD.U32 R37, R43.reuse, 0x10000, RZ ;  /* 0x000100002b259824 */ /* 0x040fe200078e00ff */
[----:B------:R-:W-:Y:S01]  /*5e50*/  @!P1 LOP3.LUT R39, R43, 0xffff0000, RZ, 0xc0, !PT ;  /* 0xffff00002b279812 */ /* 0x000fe200078ec0ff */
[----:B------:R-:W-:Y:S01]  /*5e60*/  @!P1 FMUL.FTZ R52, R8, R27 ;  /* 0x0000001b08349220 */ /* 0x000fe20000410000 */
[C---:B------:R-:W-:Y:S01]  /*5e70*/  @!P1 LOP3.LUT R35, R42.reuse, 0xffff0000, RZ, 0xc0, !PT ;  /* 0xffff00002a239812 */ /* 0x040fe200078ec0ff */
[----:B------:R-:W-:Y:S01]  /*5e80*/  @!P1 IMAD.U32 R33, R42, 0x10000, RZ ;  /* 0x000100002a219824 */ /* 0x000fe200078e00ff */
[----:B------:R-:W-:Y:S02]  /*5e90*/  @!P1 PRMT R7, R28, 0x5410, R4 ;  /* 0x000054101c079816 */ /* 0x000fe40000000004 */
[----:B------:R-:W-:Y:S02]  /*5ea0*/  @!P1 LOP3.LUT R29, R26, 0xffff0000, RZ, 0xc0, !PT ;  /* 0xffff00001a1d9812 */ /* 0x000fe400078ec0ff */
[----:B------:R-:W-:Y:S02]  /*5eb0*/  @!P1 LOP3.LUT R26, R40, 0xffff0000, RZ, 0xc0, !PT ;  /* 0xffff0000281a9812 */ /* 0x000fe400078ec0ff */
[----:B------:R-:W-:Y:S02]  /*5ec0*/  @!P1 SHF.R.U32.HI R3, RZ, 0x10, R25 ;  /* 0x00000010ff039819 */ /* 0x000fe40000011619 */
[----:B------:R-:W-:Y:S02]  /*5ed0*/  @!P1 PRMT R25, R62, 0x5432, R6 ;  /* 0x000054323e199816 */ /* 0x000fe40000000006 */
[C---:B------:R-:W-:Y:S01]  /*5ee0*/  @!P1 PRMT R6, R15.reuse, 0x5432, R2 ;  /* 0x000054320f069816 */ /* 0x040fe20000000002 */
[----:B------:R-:W-:Y:S01]  /*5ef0*/  @!P1 IMAD.U32 R2, R20, 0x10000, RZ ;  /* 0x0001000014029824 */ /* 0x000fe200078e00ff */
[----:B------:R-:W-:Y:S01]  /*5f00*/  @!P1 PRMT R3, R15, 0x5410, R3 ;  /* 0x000054100f039816 */ /* 0x000fe20000000003 */
[C---:B------:R-:W-:Y:S01]  /*5f10*/  @!P1 IMAD.U32 R9, R25.reuse, 0x10000, RZ ;  /* 0x0001000019099824 */ /* 0x040fe200078e00ff */
[----:B------:R-:W-:Y:S01]  /*5f20*/  @!P1 PRMT R15, R28, 0x5432, R5 ;  /* 0x000054321c0f9816 */ /* 0x000fe20000000005 */
[----:B------:R-:W-:Y:S01]  /*5f30*/  @!P1 IMAD.U32 R4, R6, 0x10000, RZ ;  /* 0x0001000006049824 */ /* 0x000fe200078e00ff */
[----:B------:R-:W-:Y:S01]  /*5f40*/  @!P1 LOP3.LUT R25, R25, 0xffff0000, RZ, 0xc0, !PT ;  /* 0xffff000019199812 */ /* 0x000fe200078ec0ff */
[C---:B------:R-:W-:Y:S01]  /*5f50*/  @!P1 IMAD.U32 R5, R3.reuse, 0x10000, RZ ;  /* 0x0001000003059824 */ /* 0x040fe200078e00ff */
[----:B------:R-:W-:Y:S01]  /*5f60*/  @!P1 LOP3.LUT R3, R3, 0xffff0000, RZ, 0xc0, !PT ;  /* 0xffff000003039812 */ /* 0x000fe200078ec0ff */
[----:B------:R-:W-:Y:S01]  /*5f70*/  @!P1 FMUL.FTZ R46, R2, R9 ;  /* 0x00000009022e9220 */ /* 0x000fe20000410000 */
[----:B------:R-:W-:Y:S01]  /*5f80*/  @!P1 LOP3.LUT R6, R6, 0xffff0000, RZ, 0xc0, !PT ;  /* 0xffff000006069812 */ /* 0x000fe200078ec0ff */
[----:B------:R-:W-:Y:S02]  /*5f90*/  @!P1 IMAD.U32 R28, R41, 0x10000, RZ ;  /* 0x00010000291c9824 */ /* 0x000fe400078e00ff */
        /* <DEDUP_REMOVED lines=21> */
[----:B------:R-:W-:Y:S01]  /*60f0*/  @!P1 FMUL.FTZ R58, R9, R38 ;  /* 0x00000026093a9220 */ /* 0x000fe20000410000 */
        /* <DEDUP_REMOVED lines=12> */
[-C--:B------:R-:W-:Y:S02]  /*61c0*/  @!P1 FMUL.FTZ R6, R6, R7.reuse ;  /* 0x0000000706069220 */ /* 0x080fe40000410000 */
        /* <DEDUP_REMOVED lines=23> */
.L_x_732:
[----:B------:R-:W-:Y:S05]  /*6340*/  BSYNC B0 ;  /* 0x0000000000007941 */ /* 0x000fea0003800000 */
.L_x_731:
[----:B------:R-:W-:Y:S05]  /*6350*/  IADD3 R174, P0, R162, R174, RZ ;  /* 0x000000aea2ae7210 */ /* 0x000fea0007f1e0ff */
[----:B------:R-:W-:Y:S01]  /*6360*/  IMAD.X R172, R172, 0x1, R121, P0 ;  /* 0x00000001acac7824 */ /* 0x000fe200000e0679 */
[----:B------:R-:W-:Y:S11]  /*6370*/  ISETP.GE.OR P0, PT, R71, R139, P4 ;  /* 0x0000008b4700720c */ /* 0x000ff60002706670 */
[----:B------:R-:W-:Y:S02]  /*6380*/  @!UPT UIADD3 URZ, URZ, URZ, URZ ;  /* 0x0000003f3f3ff290 */ /* 0x000fe4000fffe03f */
[----:B------:R-:W-:-:S05]  /*6390*/  @P0 BRA `(.L_x_726) ;  /* 0x0000090000000947 */ /* 0x000fca0003800000 */
[----:B------:R-:W-:Y:S01]  /*63a0*/  IADD3 R3, P2, P0, R154, R174, R136 ;  /* 0x000000ae9a037210 */ /* 0x000fe2000785e088 */
[----:B-1----:R-:W1:Y:S01]  /*63b0*/  LDS.128 R20, [R129+0x8100] ;  /* 0x0081000081147984 */ /* 0x002e620000000c00 */
[----:B-----5:R-:W-:Y:S02]  /*63c0*/  @!P1 SHF.R.U64 R6, R48, 0x10, R49 ;  /* 0x0000001030069819 */ /* 0x020fe40000001231 */
[----:B------:R-:W-:Y:S02]  /*63d0*/  IADD3.X R2, R100, R172, R128, P2, P0 ;  /* 0x000000ac64027210 */ /* 0x000fe400017e0480 */
[C---:B------:R-:W-:Y:S02]  /*63e0*/  LEA R34, P0, R3.reuse, c[0x0][0x1c8], 0x1 ;  /* 0x0000720003227a11 */ /* 0x040fe400078008ff */
[----:B------:R-:W-:Y:S01]  /*63f0*/  @!P1 SHF.R.U64 R5, R18, 0x10, R19 ;  /* 0x0000001012059819 */ /* 0x000fe20000001213 */
[----:B------:R-:W2:Y:S01]  /*6400*/  LDS.128 R36, [R130+0x8100] ;  /* 0x0081000082247984 */ /* 0x000ea20000000c00 */
[----:B------:R-:W-:Y:S02]  /*6410*/  LEA.HI.X R35, R3, c[0x0][0x1cc], R2, 0x1, P0 ;  /* 0x0000730003237a11 */ /* 0x000fe400000f0c02 */
[----:B------:R-:W-:Y:S02]  /*6420*/  @!P1 SHF.R.U64 R2, R16, 0x10, R17 ;  /* 0x0000001010029819 */ /* 0x000fe40000001211 */
[----:B------:R-:W-:Y:S02]  /*6430*/  @!P1 SHF.R.U32.HI R7, RZ, 0x10, R49 ;  /* 0x00000010ff079819 */ /* 0x000fe40000011631 */
[----:B------:R-:W-:Y:S02]  /*6440*/  @!P1 SHF.R.U32.HI R4, RZ, 0x10, R19 ;  /* 0x00000010ff049819 */ /* 0x000fe40000011613 */
[----:B------:R-:W-:Y:S02]  /*6450*/  @!P1 PRMT R19, R60, 0x5410, R7 ;  /* 0x000054103c139816 */ /* 0x000fe40000000007 */
[----:B------:R-:W-:Y:S02]  /*6460*/  @!P1 PRMT R7, R14, 0x5410, R4 ;  /* 0x000054100e079816 */ /* 0x000fe40000000004 */
[----:B------:R-:W-:Y:S01]  /*6470*/  @!P1 SHF.R.U32.HI R3, RZ, 0x10, R17 ;  /* 0x00000010ff039819 */ /* 0x000fe20000011611 */
[----:B------:R-:W-:Y:S01]  /*6480*/  @!P1 IMAD.U32 R17, R19, 0x10000, RZ ;  /* 0x0001000013119824 */ /* 0x000fe200078e00ff */
[----:B------:R-:W-:Y:S02]  /*6490*/  @!P1 PRMT R15, R60, 0x5432, R6 ;  /* 0x000054323c0f9816 */ /* 0x000fe40000000006 */
[C---:B------:R-:W-:Y:S02]  /*64a0*/  @!P1 PRMT R6, R11.reuse, 0x5432, R2 ;  /* 0x000054320b069816 */ /* 0x040fe40000000002 */
[----:B------:R-:W-:Y:S02]  /*64b0*/  @!P1 PRMT R3, R11, 0x5410, R3 ;  /* 0x000054100b039816 */ /* 0x000fe40000000003 */
[----:B------:R-:W-:Y:S02]  /*64c0*/  @!P1 PRMT R11, R14, 0x5432, R5 ;  /* 0x000054320e0b9816 */ /* 0x000fe40000000005 */
[C---:B------:R-:W-:Y:S01]  /*64d0*/  @!P1 SHF.L.U32 R4, R6.reuse, 0x10, RZ ;  /* 0x0000001006049819 */ /* 0x040fe200000006ff */
[C---:B------:R-:W-:Y:S01]  /*64e0*/  @!P1 IMAD.U32 R5, R3.reuse, 0x10000, RZ ;  /* 0x0001000003059824 */ /* 0x040fe200078e00ff */
[----:B------:R-:W-:Y:S02]  /*64f0*/  @!P1 LOP3.LUT R3, R3, 0xffff0000, RZ, 0xc0, !PT ;  /* 0xffff000003039812 */ /* 0x000fe400078ec0ff */
[----:B------:R-:W-:Y:S02]  /*6500*/  @!P1 LOP3.LUT R6, R6, 0xffff0000, RZ, 0xc0, !PT ;  /* 0xffff000006069812 */ /* 0x000fe400078ec0ff */
[----:B------:R-:W-:Y:S02]  /*6510*/  @!P1 LOP3.LUT R19, R19, 0xffff0000, RZ, 0xc0, !PT ;  /* 0xffff000013139812 */ /* 0x000fe400078ec0ff */
[--C-:B------:R-:W-:Y:S01]  /*6520*/  @!P1 SHF.R.U32.HI R9, RZ, 0x10, R51.reuse ;  /* 0x00000010ff099819 */ /* 0x100fe20000011633 */
[----:B-1----:R-:W-:Y:S01]  /*6530*/  @!P1 IMAD.U32 R2, R20, 0x10000, RZ ;  /* 0x0001000014029824 */ /* 0x002fe200078e00ff */
[----:B------:R-:W-:Y:S02]  /*6540*/  @!P1 SHF.R.U64 R8, R50, 0x10, R51 ;  /* 0x0000001032089819 */ /* 0x000fe40000001233 */
[----:B------:R-:W-:Y:S01]  /*6550*/  @!P1 PRMT R25, R47, 0x5432, R9 ;  /* 0x000054322f199816 */ /* 0x000fe20000000009 */
[----:B------:R-:W-:Y:S01]  /*6560*/  @!P1 IMAD.U32 R9, R15, 0x10000, RZ ;  /* 0x000100000f099824 */ /* 0x000fe200078e00ff */
[----:B------:R-:W-:Y:S01]  /*6570*/  @!P1 PRMT R27, R47, 0x5410, R8 ;  /* 0x000054102f1b9816 */ /* 0x000fe20000000008 */
[----:B------:R-:W-:Y:S01]  /*6580*/  @!P1 IMAD.U32 R8, R21, 0x10000, RZ ;  /* 0x0001000015089824 */ /* 0x000fe200078e00ff */
[----:B------:R-:W-:Y:S01]  /*6590*/  @!P1 LOP3.LUT R15, R15, 0xffff0000, RZ, 0xc0, !PT ;  /* 0xffff00000f0f9812 */ /* 0x000fe200078ec0ff */
[----:B--2---:R-:W-:Y:S01]  /*65a0*/  @!P1 IMAD.U32 R14, R36, 0x10000, RZ ;  /* 0x00010000240e9824 */ /* 0x004fe200078e00ff */
[C---:B------:R-:W-:Y:S01]  /*65b0*/  @!P1 SHF.L.U32 R18, R37.reuse, 0x10, RZ ;  /* 0x0000001025129819 */ /* 0x040fe200000006ff */
[----:B------:R-:W-:Y:S01]  /*65c0*/  @!P1 FMUL.FTZ R40, R2, R9 ;  /* 0x0000000902289220 */ /* 0x000fe20000410000 */
[----:B------:R-:W-:Y:S01]  /*65d0*/  @!P1 LOP3.LUT R24, R37, 0xffff0000, RZ, 0xc0, !PT ;  /* 0xffff000025189812 */ /* 0x000fe200078ec0ff */
[----:B------:R-:W-:Y:S01]  /*65e0*/  @!P1 FMUL.FTZ R41, R8, R17 ;  /* 0x0000001108299220 */ /* 0x000fe20000410000 */
[----:B------:R-:W-:Y:S01]  /*65f0*/  @!P1 LOP3.LUT R16, R36, 0xffff0000, RZ, 0xc0, !PT ;  /* 0xffff000024109812 */ /* 0x000fe200078ec0ff */
[-C--:B------:R-:W-:Y:S01]  /*6600*/  @!P1 FMUL.FTZ R2, R2, R4.reuse ;  /* 0x0000000402029220 */ /* 0x080fe20000410000 */
[----:B------:R-:W-:Y:S01]  /*6610*/  @!P1 LOP3.LUT R33, R39, 0xffff0000, RZ, 0xc0, !PT ;  /* 0xffff000027219812 */ /* 0x000fe200078ec0ff */
[----:B------:R-:W-:Y:S01]  /*6620*/  @!P1 FFMA.FTZ R40, R14, R4, -R40 ;  /* 0x000000040e289223 */ /* 0x000fe20000010828 */
[----:B------:R-:W-:Y:S01]  /*6630*/  @!P1 LOP3.LUT R28, R38, 0xffff0000, RZ, 0xc0, !PT ;  /* 0xffff0000261c9812 */ /* 0x000fe200078ec0ff */
[-C--:B------:R-:W-:Y:S01]  /*6640*/  @!P1 FMUL.FTZ R4, R8, R5.reuse ;  /* 0x0000000508049220 */ /* 0x080fe20000410000 */
[----:B------:R-:W-:Y:S01]  /*6650*/  @!P1 LOP3.LUT R8, R20, 0xffff0000, RZ, 0xc0, !PT ;  /* 0xffff000014089812 */ /* 0x000fe200078ec0ff */
[----:B------:R-:W-:Y:S01]  /*6660*/  @!P1 FFMA.FTZ R41, R18, R5, -R41 ;  /* 0x0000000512299223 */ /* 0x000fe20000010829 */
[----:B------:R-:W-:Y:S01]  /*6670*/  @!P1 LOP3.LUT R5, R21, 0xffff0000, RZ, 0xc0, !PT ;  /* 0xffff000015059812 */ /* 0x000fe200078ec0ff */
[----:B------:R-:W-:Y:S01]  /*6680*/  @!P1 FFMA.FTZ R2, R9, R14, R2 ;  /* 0x0000000e09029223 */ /* 0x000fe20000010002 */
[----:B------:R-:W-:Y:S01]  /*6690*/  @!P1 SHF.L.U32 R29, R25, 0x10, RZ ;  /* 0x00000010191d9819 */ /* 0x000fe200000006ff */
[----:B------:R-:W-:Y:S01]  /*66a0*/  @!P1 FMUL.FTZ R43, R8, R15 ;  /* 0x0000000f082b9220 */ /* 0x000fe20000410000 */
[----:B------:R-:W-:Y:S01]  /*66b0*/  @!P1 LOP3.LUT R9, R23, 0xffff0000, RZ, 0xc0, !PT ;  /* 0xffff000017099812 */ /* 0x000fe200078ec0ff */
[----:B------:R-:W-:Y:S01]  /*66c0*/  @!P1 FMUL.FTZ R42, R5, R19 ;  /* 0x00000013052a9220 */ /* 0x000fe20000410000 */
[----:B------:R-:W-:Y:S01]  /*66d0*/  @!P1 LOP3.LUT R31, R25, 0xffff0000, RZ, 0xc0, !PT ;  /* 0xffff0000191f9812 */ /* 0x000fe200078ec0ff */
[-C--:B------:R-:W-:Y:S01]  /*66e0*/  @!P1 FMUL.FTZ R5, R5, R3.reuse ;  /* 0x0000000305059220 */ /* 0x080fe20000410000 */
[----:B------:R-:W-:Y:S01]  /*66f0*/  @!P1 LOP3.LUT R14, R22, 0xffff0000, RZ, 0xc0, !PT ;  /* 0xffff0000160e9812 */ /* 0x000fe200078ec0ff */
[----:B------:R-:W-:Y:S01]  /*6700*/  @!P1 FFMA.FTZ R42, R24, R3, -R42 ;  /* 0x00000003182a9223 */ /* 0x000fe2000001082a */
[----:B------:R-:W-:Y:S01]  /*6710*/  ISETP.GE.AND P0, PT, R135, c[0x0][0x1d4], PT ;  /* 0x0000750087007a0c */ /* 0x000fe20003f06270 */
[-C--:B------:R-:W-:Y:S02]  /*6720*/  @!P1 FMUL.FTZ R3, R8, R6.reuse ;  /* 0x0000000608039220 */ /* 0x080fe40000410000 */
[----:B------:R-:W-:Y:S01]  /*6730*/  @!P1 IMAD.U32 R8, R23, 0x10000, RZ ;  /* 0x0001000017089824 */ /* 0x000fe200078e00ff */
[----:B------:R-:W-:Y:S01]  /*6740*/  @!P1 F2FP.BF16.PACK_AB R41, R42, R41 ;  /* 0x000000292a29923e */ /* 0x000fe200000010ff */
[----:B------:R-:W-:Y:S02]  /*6750*/  @!P1 FFMA.FTZ R43, R16, R6, -R43 ;  /* 0x00000006102b9223 */ /* 0x000fe4000001082b */
[----:B------:R-:W-:Y:S02]  /*6760*/  @!P1 IMAD.U32 R30, R39, 0x10000, RZ ;  /* 0x00010000271e9824 */ /* 0x000fe400078e00ff */
[----:B------:R-:W-:Y:S01]  /*6770*/  @!P1 IMAD.U32 R6, R7, 0x10000, RZ ;  /* 0x0001000007069824 */ /* 0x000fe200078e00ff */
[----:B------:R-:W-:Y:S01]  /*6780*/  @!P1 F2FP.BF16.PACK_AB R40, R43, R40 ;  /* 0x000000282b28923e */ /* 0x000fe200000010ff */
[C---:B------:R-:W-:Y:S01]  /*6790*/  @!P1 FMUL.FTZ R44, R8.reuse, R29 ;  /* 0x0000001d082c9220 */ /* 0x040fe20000410000 */
[----:B------:R-:W-:Y:S01]  /*67a0*/  @!P1 LOP3.LUT R7, R7, 0xffff0000, RZ, 0xc0, !PT ;  /* 0xffff000007079812 */ /* 0x000fe200078ec0ff */
[----:B------:R-:W-:Y:S01]  /*67b0*/  @!P1 FMUL.FTZ R46, R9, R31 ;  /* 0x0000001f092e9220 */ /* 0x000fe20000410000 */
[----:B------:R-:W-:Y:S01]  /*67c0*/  @!P1 MOV R36, R40 ;  /* 0x0000002800249202 */ /* 0x000fe20000000f00 */
[-C--:B------:R-:W-:Y:S02]  /*67d0*/  @!P1 FMUL.FTZ R8, R8, R6.reuse ;  /* 0x0000000608089220 */ /* 0x080fe40000410000 */
        /* <DEDUP_REMOVED lines=8> */
[----:B------:R-:W-:Y:S01]  /*6860*/  @!P1 IMAD.U32 R26, R38, 0x10000, RZ ;  /* 0x00010000261a9824 */ /* 0x000fe200078e00ff */
[----:B------:R-:W-:Y:S01]  /*6870*/  @!P1 F2FP.BF16.PACK_AB R44, R46, R44 ;  /* 0x0000002c2e2c923e */ /* 0x000fe200000010ff */
[----:B------:R-:W-:Y:S02]  /*6880*/  @!P1 FMUL.FTZ R45, R6, R25 ;  /* 0x00000019062d9220 */ /* 0x000fe40000410000 */
[----:B------:R-:W-:Y:S01]  /*6890*/  @!P1 FMUL.FTZ R47, R14, R27 ;  /* 0x0000001b0e2f9220 */ /* 0x000fe20000410000 */
[----:B------:R-:W-:Y:S01]  /*68a0*/  @!P1 MOV R39, R44 ;  /* 0x0000002c00279202 */ /* 0x000fe20000000f00 */
[-C--:B------:R-:W-:Y:S02]  /*68b0*/  @!P1 FMUL.FTZ R6, R6, R7.reuse ;  /* 0x0000000706069220 */ /* 0x080fe40000410000 */
[----:B------:R-:W-:Y:S02]  /*68c0*/  @!P1 FFMA.FTZ R45, R26, R7, -R45 ;  /* 0x000000071a2d9223 */ /* 0x000fe4000001082d */
[-C--:B------:R-:W-:Y:S02]  /*68d0*/  @!P1 FMUL.FTZ R7, R14, R11.reuse ;  /* 0x0000000b0e079220 */ /* 0x080fe40000410000 */
[----:B------:R-:W-:Y:S02]  /*68e0*/  @!P1 FFMA.FTZ R11, R28, R11, -R47 ;  /* 0x0000000b1c0b9223 */ /* 0x000fe4000001082f */
[----:B------:R-:W-:Y:S02]  /*68f0*/  @!P1 IMAD.MOV.U32 R37, RZ, RZ, R41 ;  /* 0x000000ffff259224 */ /* 0x000fe400078e0029 */
[----:B------:R-:W-:Y:S01]  /*6900*/  @!P1 FFMA.FTZ R3, R15, R16, R3 ;  /* 0x000000100f039223 */ /* 0x000fe20000010003 */
[----:B------:R-:W-:Y:S01]  /*6910*/  @!P1 F2FP.BF16.PACK_AB R11, R11, R45 ;  /* 0x0000002d0b0b923e */ /* 0x000fe200000010ff */
[----:B------:R-:W-:Y:S02]  /*6920*/  @!P1 FFMA.FTZ R4, R17, R18, R4 ;  /* 0x0000001211049223 */ /* 0x000fe40000010004 */
[----:B------:R-:W-:Y:S01]  /*6930*/  @!P1 FFMA.FTZ R5, R19, R24, R5 ;  /* 0x0000001813059223 */ /* 0x000fe20000010005 */
[----:B------:R-:W-:Y:S01]  /*6940*/  @!P1 F2FP.BF16.PACK_AB R2, R3, R2 ;  /* 0x000000020302923e */ /* 0x000fe200000010ff */
[----:B------:R-:W-:Y:S02]  /*6950*/  @!P1 IMAD.MOV.U32 R38, RZ, RZ, R11 ;  /* 0x000000ffff269224 */ /* 0x000fe400078e000b */
[----:B------:R-:W-:Y:S01]  /*6960*/  @!P1 FFMA.FTZ R6, R25, R26, R6 ;  /* 0x0000001a19069223 */ /* 0x000fe20000010006 */
[----:B------:R-:W-:Y:S01]  /*6970*/  @!P1 F2FP.BF16.PACK_AB R4, R5, R4 ;  /* 0x000000040504923e */ /* 0x000fe200000010ff */
[----:B------:R-:W-:Y:S01]  /*6980*/  @!P1 FFMA.FTZ R7, R27, R28, R7 ;  /* 0x0000001c1b079223 */ /* 0x000fe20000010007 */
[----:B------:R1:W-:Y:S01]  /*6990*/  STG.E.128 [R34.64], R36 ;  /* 0x0000002422007986 */ /* 0x0003e2000c101d08 */
        /* <DEDUP_REMOVED lines=15> */
.L_x_710:
[----:B------:R-:W-:Y:S01]  /*6a90*/  IMAD R2, R32, -0x60, R0 ;  /* 0xffffffa020027824 */ /* 0x000fe200078e0200 */
[----:B------:R-:W-:Y:S04]  /*6aa0*/  BSSY B0, `(.L_x_733) ;  /* 0x000000b000007945 */ /* 0x000fe80003800000 */
[----:B------:R-:W-:Y:S04]  /*6ab0*/  IMNMX R2, R2, 0x60, PT ;  /* 0x0000006002027817 */ /* 0x000fe80003800200 */
[----:B------:R-:W-:Y:S11]  /*6ac0*/  ISETP.GE.AND P0, PT, R77, R2, PT ;  /* 0x000000024d00720c */ /* 0x000ff60003f06270 */
[----:B------:R-:W-:Y:S02]  /*6ad0*/  @!UPT UIADD3 URZ, URZ, URZ, URZ ;  /* 0x0000003f3f3ff290 */ /* 0x000fe4000fffe03f */
[----:B------:R-:W-:-:S05]  /*6ae0*/  @P0 BRA `(.L_x_734) ;  /* 0x0000006000000947 */ /* 0x000fca0003800000 */
[----:B------:R-:W-:Y:S11]  /*6af0*/  ISETP.GE.AND P0, PT, R63, c[0x0][0x1d4], PT ;  /* 0x000075003f007a0c */ /* 0x000ff60003f06270 */
[----:B------:R-:W-:Y:S02]  /*6b00*/  @!UPT UIADD3 URZ, URZ, URZ, URZ ;  /* 0x0000003f3f3ff290 */ /* 0x000fe4000fffe03f */
[----:B------:R-:W1:Y:S04]  /*6b10*/  @!P0 LDS.128 R4, [R234+0xb100] ;  /* 0x00b10000ea048984 */ /* 0x000e680000000c00 */
[----:B-1----:R-:W-:Y:S04]  /*6b20*/  @!P0 STG.E.128 [R58.64+0x80], R4 ;  /* 0x000080043a008986 */ /* 0x002fe8000c101d08 */
[----:B------:R-:W1:Y:S04]  /*6b30*/  @!P4 LDS.128 R4, [R234+0x8100] ;  /* 0x00810000ea04c984 */ /* 0x000e680000000c00 */
[----:B-1----:R1:W-:Y:S02]  /*6b40*/  @!P4 STG.E.128 [R58.64], R4 ;  /* 0x000000043a00c986 */ /* 0x0023e4000c101d08 */
.L_x_734:
[----:B------:R-:W-:Y:S05]  /*6b50*/  BSYNC B0 ;  /* 0x0000000000007941 */ /* 0x000fea0003800000 */
.L_x_733:
[----:B------:R-:W-:Y:S01]  /*6b60*/  ISETP.GE.AND P0, PT, R74, R2, PT ;  /* 0x000000024a00720c */ /* 0x000fe20003f06270 */
[----:B------:R-:W-:Y:S01]  /*6b70*/  @!UPT UIADD3 URZ, URZ, URZ, URZ ;  /* 0x0000003f3f3ff290 */ /* 0x000fe2000fffe03f */
[----:B------:R-:W-:Y:S11]  /*6b80*/  BSSY B0, `(.L_x_735) ;  /* 0x0000008000007945 */ /* 0x000ff60003800000 */
[----:B------:R-:W-:-:S05]  /*6b90*/  @P0 BRA `(.L_x_736) ;  /* 0x0000006000000947 */ /* 0x000fca0003800000 */
[----:B------:R-:W-:Y:S11]  /*6ba0*/  ISETP.GE.AND P0, PT, R63, c[0x0][0x1d4], PT ;  /* 0x000075003f007a0c */ /* 0x000ff60003f06270 */
[----:B------:R-:W-:Y:S02]  /*6bb0*/  @!UPT UIADD3 URZ, URZ, URZ, URZ ;  /* 0x0000003f3f3ff290 */ /* 0x000fe4000fffe03f */
[----:B-1----:R-:W1:Y:S04]  /*6bc0*/  @!P0 LDS.128 R4, [R234+0xc100] ;  /* 0x00c10000ea048984 */ /* 0x002e680000000c00 */
[----:B-1----:R-:W-:Y:S04]  /*6bd0*/  @!P0 STG.E.128 [R56.64+0x80], R4 ;  /* 0x0000800438008986 */ /* 0x002fe8000c101d08 */
[----:B------:R-:W1:Y:S04]  /*6be0*/  @!P4 LDS.128 R4, [R234+0x9100] ;  /* 0x00910000ea04c984 */ /* 0x000e680000000c00 */
[----:B-1----:R1:W-:Y:S02]  /*6bf0*/  @!P4 STG.E.128 [R56.64], R4 ;  /* 0x000000043800c986 */ /* 0x0023e4000c101d08 */
.L_x_736:
[----:B------:R-:W-:Y:S05]  /*6c00*/  BSYNC B0 ;  /* 0x0000000000007941 */ /* 0x000fea0003800000 */
.L_x_735:
[----:B------:R-:W-:Y:S11]  /*6c10*/  ISETP.GE.AND P0, PT, R71, R2, PT ;  /* 0x000000024700720c */ /* 0x000ff60003f06270 */
[----:B------:R-:W-:Y:S02]  /*6c20*/  @!UPT UIADD3 URZ, URZ, URZ, URZ ;  /* 0x0000003f3f3ff290 */ /* 0x000fe4000fffe03f */
[----:B------:R-:W-:-:S05]  /*6c30*/  @P0 BRA `(.L_x_726) ;  /* 0x0000006000000947 */ /* 0x000fca0003800000 */
[----:B------:R-:W-:Y:S11]  /*6c40*/  ISETP.GE.AND P0, PT, R63, c[0x0][0x1d4], PT ;  /* 0x000075003f007a0c */ /* 0x000ff60003f06270 */
[----:B------:R-:W-:Y:S02]  /*6c50*/  @!UPT UIADD3 URZ, URZ, URZ, URZ ;  /* 0x0000003f3f3ff290 */ /* 0x000fe4000fffe03f */
[----:B-1----:R-:W1:Y:S04]  /*6c60*/  @!P0 LDS.128 R4, [R234+0xd100] ;  /* 0x00d10000ea048984 */ /* 0x002e680000000c00 */
[----:B-1----:R-:W-:Y:S04]  /*6c70*/  @!P0 STG.E.128 [R54.64+0x80], R4 ;  /* 0x0000800436008986 */ /* 0x002fe8000c101d08 */
[----:B------:R-:W1:Y:S04]  /*6c80*/  @!P4 LDS.128 R4, [R234+0xa100] ;  /* 0x00a10000ea04c984 */ /* 0x000e680000000c00 */
[----:B-1----:R1:W-:Y:S02]  /*6c90*/  @!P4 STG.E.128 [R54.64], R4 ;  /* 0x000000043600c986 */ /* 0x0023e4000c101d08 */
.L_x_726:
[----:B------:R-:W-:Y:S05]  /*6ca0*/  BSYNC B2 ;  /* 0x0000000000027941 */ /* 0x000fea0003800000 */
.L_x_709:
[----:B-1---5:R-:W-:Y:S01]  /*6cb0*/  IMAD R4, R32, -0x60, RZ ;  /* 0xffffffa020047824 */ /* 0x022fe200078e02ff */
[----:B------:R-:W-:Y:S01]  /*6cc0*/  ISETP.NE.AND P5, PT, R138, RZ, PT ;  /* 0x000000ff8a00720c */ /* 0x000fe20003fa5270 */
[----:B------:R-:W-:Y:S01]  /*6cd0*/  IMAD.WIDE.U32 R14, R32, 0x60, RZ ;  /* 0x00000060200e7825 */ /* 0x000fe200078e00ff */
[----:B------:R-:W-:Y:S02]  /*6ce0*/  BSSY B0, `(.L_x_737) ;  /* 0x0000045000007945 */ /* 0x000fe40003800000 */
[----:B------:R-:W-:Y:S01]  /*6cf0*/  IADD3 R6, R93, R4, RZ ;  /* 0x000000045d067210 */ /* 0x000fe20007ffe0ff */
[----:B--2---:R-:W-:Y:S01]  /*6d00*/  IMAD R2, R86, 0x60, RZ ;  /* 0x0000006056027824 */ /* 0x004fe200078e02ff */
[----:B------:R-:W-:Y:S02]  /*6d10*/  IADD3 R5, P0, R95, R14, RZ ;  /* 0x0000000e5f057210 */ /* 0x000fe40007f1e0ff */
[----:B------:R-:W-:Y:S01]  /*6d20*/  ISETP.GE.AND P1, PT, R6, 0x21, PT ;  /* 0x000000210600780c */ /* 0x000fe20003f26270 */
[----:B------:R-:W-:Y:S04]  /*6d30*/  IMAD.IADD R2, R15, 0x1, R2 ;  /* 0x000000010f027824 */ /* 0x000fe800078e0202 */
[----:B------:R-:W-:Y:S08]  /*6d40*/  IMAD.X R3, R2, 0x1, R94, P0 ;  /* 0x0000000102037824 */ /* 0x000ff000000e065e */
[----:B------:R-:W-:Y:S05]  /*6d50*/  @P1 IADD3 R8, P0, R5, 0x20, RZ ;  /* 0x0000002005081810 */ /* 0x000fea0007f1e0ff */
[----:B------:R-:W-:Y:S01]  /*6d60*/  @P1 IMAD.X R7, RZ, RZ, R3, P0 ;  /* 0x000000ffff071224 */ /* 0x000fe200000e0603 */
[----:B------:R-:W-:Y:S03]  /*6d70*/  ISETP.GE.AND P0, PT, R6, 0x41, PT ;  /* 0x000000410600780c */ /* 0x000fe60003f06270 */
[----:B------:R-:W-:Y:S04]  /*6d80*/  @P1 IMAD R7, R7, c[0x0][0x258], RZ ;  /* 0x0000960007071a24 */ /* 0x000fe800078e02ff */
[----:B------:R-:W-:Y:S06]  /*6d90*/  @P1 IMAD R7, R8, c[0x0][0x25c], R7 ;  /* 0x0000970008071a24 */ /* 0x000fec00078e0207 */
[----:B------:R-:W-:Y:S05]  /*6da0*/  @P0 IADD3 R11, P2, R5, 0x40, RZ ;  /* 0x00000040050b0810 */ /* 0x000fea0007f5e0ff */
[----:B------:R-:W-:Y:S01]  /*6db0*/  @P0 IMAD.X R9, RZ, RZ, R3, P2 ;  /* 0x000000ffff090224 */ /* 0x000fe200010e0603 */
[----:B------:R-:W-:Y:S03]  /*6dc0*/  ISETP.GE.AND P2, PT, R6, 0x1, PT ;  /* 0x000000010600780c */ /* 0x000fe60003f46270 */
[----:B------:R-:W-:Y:S04]  /*6dd0*/  @P0 IMAD R9, R9, c[0x0][0x258], RZ ;  /* 0x0000960009090a24 */ /* 0x000fe800078e02ff */
[----:B------:R-:W-:Y:S06]  /*6de0*/  @P0 IMAD R9, R11, c[0x0][0x25c], R9 ;  /* 0x000097000b090a24 */ /* 0x000fec00078e0209 */
[----:B------:R-:W-:Y:S01]  /*6df0*/  @P2 MOV R18, R142 ;  /* 0x0000008e00122202 */ /* 0x000fe20000000f00 */
[----:B------:R-:W-:Y:S02]  /*6e00*/  @P2 IMAD.MOV.U32 R19, RZ, RZ, R90 ;  /* 0x000000ffff132224 */ /* 0x000fe400078e005a */
[----:B------:R-:W-:Y:S02]  /*6e10*/  @P2 IMAD R3, R3, c[0x0][0x258], RZ ;  /* 0x0000960003032a24 */ /* 0x000fe400078e02ff */
[C---:B------:R-:W-:Y:S04]  /*6e20*/  @P2 IMAD.WIDE.U32 R18, R5.reuse, c[0x0][0x258], R18 ;  /* 0x0000960005122a25 */ /* 0x040fe800078e0012 */
[----:B------:R-:W-:Y:S01]  /*6e30*/  @P2 IMAD R3, R5, c[0x0][0x25c], R3 ;  /* 0x0000970005032a24 */ /* 0x000fe200078e0203 */
[C---:B------:R-:W-:Y:S04]  /*6e40*/  @P2 LEA R16, P3, R18.reuse, c[0x0][0x250], 0x1 ;  /* 0x0000940012102a11 */ /* 0x040fe800078608ff */
[----:B------:R-:W-:Y:S02]  /*6e50*/  @P2 IADD3 R3, R19, R3, RZ ;  /* 0x0000000313032210 */ /* 0x000fe40007ffe0ff */
[----:B------:R-:W-:Y:S02]  /*6e60*/  @P1 MOV R19, R90 ;  /* 0x0000005a00131202 */ /* 0x000fe40000000f00 */
[----:B------:R-:W-:Y:S01]  /*6e70*/  @P2 LEA.HI.X R17, R18, c[0x0][0x254], R3, 0x1, P3 ;  /* 0x0000950012112a11 */ /* 0x000fe200018f0c03 */
[----:B------:R-:W-:Y:S04]  /*6e80*/  @P1 IMAD.MOV.U32 R18, RZ, RZ, R142 ;  /* 0x000000ffff121224 */ /* 0x000fe800078e008e */
[----:B------:R-:W-:Y:S01]  /*6e90*/  @!PT LDS RZ, [RZ] ;  /* 0x00000000fffff984 */ /* 0x000fe20000000800 */
[----:B------:R-:W-:Y:S01]  /*6ea0*/  @!PT LDS RZ, [RZ] ;  /* 0x00000000fffff984 */ /* 0x000fe20000000800 */
[----:B------:R-:W-:Y:S01]  /*6eb0*/  @!PT LDS RZ, [RZ] ;  /* 0x00000000fffff984 */ /* 0x000fe20000000800 */
[----:B------:R1:W-:Y:S01]  /*6ec0*/  @P2 LDGSTS.E.BYPASS.LTC128B.128 [R234+0x100], [R16.64], !P5 ;  /* 0x0010000010ea2fae */ /* 0x0003e2000e901d48 */
[----:B------:R-:W-:Y:S04]  /*6ed0*/  @P1 IMAD.WIDE.U32 R18, R8, c[0x0][0x258], R18 ;  /* 0x0000960008121a25 */ /* 0x000fe800078e0012 */
[----:B------:R1:W-:Y:S01]  /*6ee0*/  @P2 LDGSTS.E.BYPASS.LTC128B.128 [R234+0x3100], [R16.64+0x80], !P6 ;  /* 0x0310008010ea2fae */ /* 0x0003e2000f101d48 */
[----:B------:R-:W-:Y:S01]  /*6ef0*/  @P1 IMAD.IADD R7, R19, 0x1, R7 ;  /* 0x0000000113071824 */ /* 0x000fe200078e0207 */
[C---:B------:R-:W-:Y:S01]  /*6f00*/  @P1 LEA R6, P3, R18.reuse, c[0x0][0x250], 0x1 ;  /* 0x0000940012061a11 */ /* 0x040fe200078608ff */
[----:B------:R-:W-:Y:S01]  /*6f10*/  @P0 IMAD.MOV.U32 R19, RZ, RZ, R90 ;  /* 0x000000ffff130224 */ /* 0x000fe200078e005a */
[----:B------:R-:W-:Y:S02]  /*6f20*/  IADD3 R3, P2, R89, R14, RZ ;  /* 0x0000000e59037210 */ /* 0x000fe40007f5e0ff */
[----:B------:R-:W-:Y:S02]  /*6f30*/  @P1 LEA.HI.X R7, R18, c[0x0][0x254], R7, 0x1, P3 ;  /* 0x0000950012071a11 */ /* 0x000fe400018f0c07 */
[----:B------:R-:W-:Y:S01]  /*6f40*/  @P0 MOV R18, R142 ;  /* 0x0000008e00120202 */ /* 0x000fe20000000f00 */
[----:B------:R-:W-:Y:S02]  /*6f50*/  IMAD.X R2, R2, 0x1, R88, P2 ;  /* 0x0000000102027824 */ /* 0x000fe400010e0658 */
[----:B------:R1:W-:Y:S02]  /*6f60*/  @P1 LDGSTS.E.BYPASS.LTC128B.128 [R219+0x1100], [R6.64], !P5 ;  /* 0x0110000006db1fae */ /* 0x0003e4000e901d48 */
[----:B------:R-:W-:Y:S03]  /*6f70*/  @P0 IMAD.WIDE.U32 R18, R11, c[0x0][0x258], R18 ;  /* 0x000096000b120a25 */ /* 0x000fe600078e0012 */
[----:B------:R1:W-:Y:S02]  /*6f80*/  @P1 LDGSTS.E.BYPASS.LTC128B.128 [R219+0x4100], [R6.64+0x80], !P6 ;  /* 0x0410008006db1fae */ /* 0x0003e4000f101d48 */
[C---:B------:R-:W-:Y:S02]  /*6f90*/  @P0 LEA R8, P3, R18.reuse, c[0x0][0x250], 0x1 ;  /* 0x0000940012080a11 */ /* 0x040fe400078608ff */
[----:B------:R-:W-:Y:S04]  /*6fa0*/  @P0 IADD3 R9, R19, R9, RZ ;  /* 0x0000000913090210 */ /* 0x000fe80007ffe0ff */
[----:B------:R-:W-:Y:S05]  /*6fb0*/  @P0 LEA.HI.X R9, R18, c[0x0][0x254], R9, 0x1, P3 ;  /* 0x0000950012090a11 */ /* 0x000fea00018f0c09 */
[----:B------:R2:W-:Y:S05]  /*6fc0*/  @P0 LDGSTS.E.BYPASS.LTC128B.128 [R219+0x2100], [R8.64], !P5 ;  /* 0x0210000008db0fae */ /* 0x0005ea000e901d48 */
[----:B------:R2:W-:Y:S05]  /*6fd0*/  @P0 LDGSTS.E.BYPASS.LTC128B.128 [R219+0x5100], [R8.64+0x80], !P6 ;  /* 0x0510008008db0fae */ /* 0x0005ea000f101d48 */
[----:B------:R-:W0:Y:S01]  /*6fe0*/  LDGDEPBAR ;  /* 0x00000000000079af */ /* 0x000e220000000000 */
[----:B--2---:R-:W-:Y:S01]  /*6ff0*/  IADD3 R8, R4, R0, RZ ;  /* 0x0000000004087210 */ /* 0x004fe20007ffe0ff */
[----:B------:R-:W-:Y:S04]  /*7000*/  DEPBAR.LE SB0, 0x0 ;  /* 0x000080000000791a */ /* 0x000fe80000000000 */
[----:B------:R-:W-:Y:S01]  /*7010*/  BAR.SYNC.DEFER_BLOCKING 0x0 ;  /* 0x0000000000007b1d */ /* 0x000fe20000010000 */
[----:B------:R-:W-:Y:S04]  /*7020*/  IMNMX R8, R8, 0x60, PT ;  /* 0x0000006008087817 */ /* 0x000fe80003800200 */
[----:B------:R-:W-:Y:S11]  /*7030*/  ISETP.GE.AND P0, PT, R77, R8, PT ;  /* 0x000000084d00720c */ /* 0x000ff60003f06270 */
[----:B------:R-:W-:Y:S02]  /*7040*/  @!UPT UIADD3 URZ, URZ, URZ, URZ ;  /* 0x0000003f3f3ff290 */ /* 0x000fe4000fffe03f */
[----:B------:R-:W-:-:S05]  /*7050*/  @P0 BRA `(.L_x_738) ;  /* 0x000000d000000947 */ /* 0x000fca0003800000 */
[----:B-1----:R-:W-:Y:S01]  /*7060*/  MOV R86, R140 ;  /* 0x0000008c00567202 */ /* 0x002fe20000000f00 */
[----:B------:R-:W-:Y:S04]  /*7070*/  IMAD R4, R2, c[0x0][0x208], RZ ;  /* 0x0000820002047a24 */ /* 0x000fe800078e02ff */
[C---:B------:R-:W-:Y:S04]  /*7080*/  IMAD.WIDE.U32 R6, R3.reuse, c[0x0][0x208], R86 ;  /* 0x0000820003067a25 */ /* 0x040fe800078e0056 */
[----:B------:R-:W-:Y:S01]  /*7090*/  IMAD R4, R3, c[0x0][0x20c], R4 ;  /* 0x0000830003047a24 */ /* 0x000fe200078e0204 */
[C---:B------:R-:W-:Y:S04]  /*70a0*/  LEA R14, P0, R6.reuse, c[0x0][0x1f8], 0x1 ;  /* 0x00007e00060e7a11 */ /* 0x040fe800078008ff */
[----:B------:R-:W-:Y:S04]  /*70b0*/  IADD3 R4, R7, R4, RZ ;  /* 0x0000000407047210 */ /* 0x000fe80007ffe0ff */
[----:B------:R-:W-:Y:S02]  /*70c0*/  LEA.HI.X R15, R6, c[0x0][0x1fc], R4, 0x1, P0 ;  /* 0x00007f00060f7a11 */ /* 0x000fe400000f0c04 */
[----:B------:R-:W-:Y:S11]  /*70d0*/  ISETP.GE.AND P0, PT, R63, c[0x0][0x1d4], PT ;  /* 0x000075003f007a0c */ /* 0x000ff60003f06270 */
[----:B------:R-:W-:Y:S02]  /*70e0*/  @!UPT UIADD3 URZ, URZ, URZ, URZ ;  /* 0x0000003f3f3ff290 */ /* 0x000fe4000fffe03f */
[----:B------:R-:W1:Y:S04]  /*70f0*/  @!P0 LDS.128 R4, [R234+0x3100] ;  /* 0x00310000ea048984 */ /* 0x000e680000000c00 */
[----:B-1----:R-:W-:Y:S04]  /*7100*/  @!P0 STG.E.128 [R14.64+0x80], R4 ;  /* 0x000080040e008986 */ /* 0x002fe8000c101d08 */
[----:B------:R-:W1:Y:S04]  /*7110*/  @!P4 LDS.128 R4, [R234+0x100] ;  /* 0x00010000ea04c984 */ /* 0x000e680000000c00 */
[----:B-1----:R1:W-:Y:S02]  /*7120*/  @!P4 STG.E.128 [R14.64], R4 ;  /* 0x000000040e00c986 */ /* 0x0023e4000c101d08 */
.L_x_738:
[----:B-1----:R-:W-:Y:S05]  /*7130*/  BSYNC B0 ;  /* 0x0000000000007941 */ /* 0x002fea0003800000 */
.L_x_737:
[----:B------:R-:W-:Y:S01]  /*7140*/  ISETP.GE.AND P0, PT, R74, R8, PT ;  /* 0x000000084a00720c */ /* 0x000fe20003f06270 */
[----:B------:R-:W-:Y:S01]  /*7150*/  @!UPT UIADD3 URZ, URZ, URZ, URZ ;  /* 0x0000003f3f3ff290 */ /* 0x000fe2000fffe03f */
[----:B------:R-:W-:Y:S11]  /*7160*/  BSSY B0, `(.L_x_739) ;  /* 0x0000011000007945 */ /* 0x000ff60003800000 */
[----:B------:R-:W-:-:S05]  /*7170*/  @P0 BRA `(.L_x_740) ;  /* 0x000000f000000947 */ /* 0x000fca0003800000 */
[----:B------:R-:W-:Y:S02]  /*7180*/  IADD3 R5, P0, R3, 0x20, RZ ;  /* 0x0000002003057810 */ /* 0x000fe40007f1e0ff */
[----:B------:R-:W-:Y:S03]  /*7190*/  MOV R86, R140 ;  /* 0x0000008c00567202 */ /* 0x000fe60000000f00 */
[----:B------:R-:W-:Y:S02]  /*71a0*/  IMAD.X R4, RZ, RZ, R2, P0 ;  /* 0x000000ffff047224 */ /* 0x000fe400000e0602 */
[C---:B------:R-:W-:Y:S04]  /*71b0*/  IMAD.WIDE.U32 R6, R5.reuse, c[0x0][0x208], R86 ;  /* 0x0000820005067a25 */ /* 0x040fe800078e0056 */
[----:B------:R-:W-:Y:S01]  /*71c0*/  IMAD R4, R4, c[0x0][0x208], RZ ;  /* 0x0000820004047a24 */ /* 0x000fe200078e02ff */
[C---:B------:R-:W-:Y:S03]  /*71d0*/  LEA R14, P0, R6.reuse, c[0x0][0x1f8], 0x1 ;  /* 0x00007e00060e7a11 */ /* 0x040fe600078008ff */
[----:B------:R-:W-:Y:S04]  /*71e0*/  IMAD R4, R5, c[0x0][0x20c], R4 ;  /* 0x0000830005047a24 */ /* 0x000fe800078e0204 */
[----:B------:R-:W-:Y:S05]  /*71f0*/  IMAD.IADD R4, R7, 0x1, R4 ;  /* 0x0000000107047824 */ /* 0x000fea00078e0204 */
[----:B------:R-:W-:Y:S02]  /*7200*/  LEA.HI.X R15, R6, c[0x0][0x1fc], R4, 0x1, P0 ;  /* 0x00007f00060f7a11 */ /* 0x000fe400000f0c04 */
[----:B------:R-:W-:Y:S11]  /*7210*/  ISETP.GE.AND P0, PT, R63, c[0x0][0x1d4], PT ;  /* 0x000075003f007a0c */ /* 0x000ff60003f06270 */
[----:B------:R-:W-:Y:S02]  /*7220*/  @!UPT UIADD3 URZ, URZ, URZ, URZ ;  /* 0x0000003f3f3ff290 */ /* 0x000fe4000fffe03f */
[----:B------:R-:W1:Y:S04]  /*7230*/  @!P0 LDS.128 R4, [R234+0x4100] ;  /* 0x00410000ea048984 */ /* 0x000e680000000c00 */
[----:B-1----:R-:W-:Y:S04]  /*7240*/  @!P0 STG.E.128 [R14.64+0x80], R4 ;  /* 0x000080040e008986 */ /* 0x002fe8000c101d08 */
[----:B------:R-:W1:Y:S04]  /*7250*/  @!P4 LDS.128 R4, [R234+0x1100] ;  /* 0x00110000ea04c984 */ /* 0x000e680000000c00 */
[----:B-1----:R1:W-:Y:S02]  /*7260*/  @!P4 STG.E.128 [R14.64], R4 ;  /* 0x000000040e00c986 */ /* 0x0023e4000c101d08 */
.L_x_740:
[----:B------:R-:W-:Y:S05]  /*7270*/  BSYNC B0 ;  /* 0x0000000000007941 */ /* 0x000fea0003800000 */
.L_x_739:
[----:B------:R-:W-:Y:S01]  /*7280*/  ISETP.GE.AND P0, PT, R71, R8, PT ;  /* 0x000000084700720c */ /* 0x000fe20003f06270 */
[----:B------:R-:W-:Y:S01]  /*7290*/  @!UPT UIADD3 URZ, URZ, URZ, URZ ;  /* 0x0000003f3f3ff290 */ /* 0x000fe2000fffe03f */
[----:B------:R-:W-:Y:S11]  /*72a0*/  BSSY B0, `(.L_x_741) ;  /* 0x0000011000007945 */ /* 0x000ff60003800000 */
[----:B------:R-:W-:-:S05]  /*72b0*/  @P0 BRA `(.L_x_742) ;  /* 0x000000f000000947 */ /* 0x000fca0003800000 */
[----:B------:R-:W-:Y:S02]  /*72c0*/  IADD3 R3, P0, R3, 0x40, RZ ;  /* 0x0000004003037810 */ /* 0x000fe40007f1e0ff */
[----:B------:R-:W-:Y:S03]  /*72d0*/  MOV R86, R140 ;  /* 0x0000008c00567202 */ /* 0x000fe60000000f00 */
[----:B------:R-:W-:Y:S02]  /*72e0*/  IMAD.X R2, RZ, RZ, R2, P0 ;  /* 0x000000ffff027224 */ /* 0x000fe400000e0602 */
[C---:B-1----:R-:W-:Y:S04]  /*72f0*/  IMAD.WIDE.U32 R4, R3.reuse, c[0x0][0x208], R86 ;  /* 0x0000820003047a25 */ /* 0x042fe800078e0056 */
        /* <DEDUP_REMOVED lines=11> */
.L_x_742:
[----:B------:R-:W-:Y:S05]  /*73b0*/  BSYNC B0 ;  /* 0x0000000000007941 */ /* 0x000fea0003800000 */
.L_x_741:
[C---:B------:R-:W-:Y:S02]  /*73c0*/  ISETP.GT.AND P0, PT, R32.reuse, R101, PT ;  /* 0x000000652000720c */ /* 0x040fe40003f04270 */
[----:B------:R-:W-:Y:S11]  /*73d0*/  IADD3 R32, R32, -0x1, RZ ;  /* 0xffffffff20207810 */ /* 0x000ff60007ffe0ff */
[----:B------:R-:W-:Y:S01]  /*73e0*/  @P0 SHF.R.S32.HI R3, RZ, 0x1f, R32 ;  /* 0x0000001fff030819 */ /* 0x000fe20000011420 */
[----:B-1----:R-:W-:Y:S02]  /*73f0*/  @P0 IMAD.MOV.U32 R4, RZ, RZ, R144 ;  /* 0x000000ffff040224 */ /* 0x002fe400078e0090 */
[----:B------:R-:W-:Y:S02]  /*7400*/  @P0 IMAD.MOV.U32 R5, RZ, RZ, R167 ;  /* 0x000000ffff050224 */ /* 0x000fe400078e00a7 */
[----:B------:R-:W-:Y:S02]  /*7410*/  @P0 IMAD R2, R104, R32, RZ ;  /* 0x0000002068020224 */ /* 0x000fe400078e02ff */
[-C--:B------:R-:W-:Y:S04]  /*7420*/  @P0 IMAD.WIDE.U32 R4, R32, R170.reuse, R4 ;  /* 0x000000aa20040225 */ /* 0x080fe800078e0004 */
[----:B------:R-:W-:Y:S01]  /*7430*/  @P0 IMAD R2, R3, R170, R2 ;  /* 0x000000aa03020224 */ /* 0x000fe200078e0202 */
[----:B------:R-:W-:Y:S02]  /*7440*/  @P0 LEA R6, P1, R4, c[0x0][0x220], 0x1 ;  /* 0x0000880004060a11 */ /* 0x000fe400078208ff */
[----:B------:R-:W-:Y:S01]  /*7450*/  @P0 SHF.L.U32 R3, R110, 0x1, RZ ;  /* 0x000000016e030819 */ /* 0x000fe200000006ff */
[----:B------:R-:W-:Y:S05]  /*7460*/  @P0 IMAD.IADD R2, R5, 0x1, R2 ;  /* 0x0000000105020824 */ /* 0x000fea00078e0202 */
[----:B------:R-:W-:Y:S02]  /*7470*/  @P0 LEA.HI.X R7, R4, c[0x0][0x224], R2, 0x1, P1 ;  /* 0x0000890004070a11 */ /* 0x000fe400008f0c02 */
[----:B------:R-:W-:Y:S02]  /*7480*/  @P0 IADD3 R4, P1, R3, R6, RZ ;  /* 0x0000000603040210 */ /* 0x000fe40007f3e0ff */
[----:B------:R-:W-:Y:S01]  /*7490*/  @P0 SHF.L.U64.HI R2, R110, 0x1, R109 ;  /* 0x000000016e020819 */ /* 0x000fe2000001026d */
[----:B------:R-:W-:Y:S01]  /*74a0*/  @!PT LDS RZ, [RZ] ;  /* 0x00000000fffff984 */ /* 0x000fe20000000800 */
[----:B------:R-:W-:Y:S01]  /*74b0*/  @!PT LDS RZ, [RZ] ;  /* 0x00000000fffff984 */ /* 0x000fe20000000800 */
[----:B------:R-:W-:Y:S01]  /*74c0*/  @!PT LDS RZ, [RZ] ;  /* 0x00000000fffff984 */ /* 0x000fe20000000800 */
[----:B------:R1:W-:Y:S04]  /*74d0*/  @P0 LDGSTS.E.BYPASS.LTC128B.128 [R234+0x8100], [R6.64], !P5 ;  /* 0x0810000006ea0fae */ /* 0x0003e8000e901d48 */
[----:B------:R1:W-:Y:S01]  /*74e0*/  @P0 LDGSTS.E.BYPASS.LTC128B.128 [R234+0xb100], [R6.64+0x80], !P6 ;  /* 0x0b10008006ea0fae */ /* 0x0003e2000f101d48 */
[----:B------:R-:W-:Y:S01]  /*74f0*/  @P0 IMAD.X R5, R2, 0x1, R7, P1 ;  /* 0x0000000102050824 */ /* 0x000fe200008e0607 */
[----:B------:R-:W-:Y:S04]  /*7500*/  @P0 IADD3 R8, P1, R4, R3, RZ ;  /* 0x0000000304080210 */ /* 0x000fe80007f3e0ff */
[----:B------:R1:W-:Y:S01]  /*7510*/  @P0 LDGSTS.E.BYPASS.LTC128B.128 [R234+0x9100], [R4.64], !P5 ;  /* 0x0910000004ea0fae */ /* 0x0003e2000e901d48 */
[----:B------:R-:W-:Y:S03]  /*7520*/  @P0 IADD3.X R9, R5, R2, RZ, P1, !PT ;  /* 0x0000000205090210 */ /* 0x000fe60000ffe4ff */
[----:B------:R1:W-:Y:S04]  /*7530*/  @P0 LDGSTS.E.BYPASS.LTC128B.128 [R234+0xc100], [R4.64+0x80], !P6 ;  /* 0x0c10008004ea0fae */ /* 0x0003e8000f101d48 */
[----:B------:R1:W-:Y:S04]  /*7540*/  @P0 LDGSTS.E.BYPASS.LTC128B.128 [R234+0xa100], [R8.64], !P5 ;  /* 0x0a10000008ea0fae */ /* 0x0003e8000e901d48 */
[----:B------:R1:W-:Y:S04]  /*7550*/  @P0 LDGSTS.E.BYPASS.LTC128B.128 [R234+0xd100], [R8.64+0x80], !P6 ;  /* 0x0d10008008ea0fae */ /* 0x0003e8000f101d48 */
[----:B------:R-:W0:Y:S01]  /*7560*/  LDGDEPBAR ;  /* 0x00000000000079af */ /* 0x000e220000000000 */
[----:B------:R-:W-:-:S05]  /*7570*/  @P0 BRA `(.L_x_743) ;  /* 0xffffbba000000947 */ /* 0x000fca000383ffff */
[----:B------:R-:W-:Y:S01]  /*7580*/  WARPSYNC 0xffffffff ;  /* 0xffffffff00007948 */ /* 0x000fe20003800000 */
[----:B------:R-:W-:Y:S06]  /*7590*/  BAR.SYNC.DEFER_BLOCKING 0x0 ;  /* 0x0000000000007b1d */ /* 0x000fec0000010000 */
.L_x_708:
[----:B------:R-:W-:Y:S01]  /*75a0*/  ISETP.NE.AND P3, PT, R228, 0x1, PT ;  /* 0x00000001e400780c */ /* 0x000fe20003f65270 */
[----:B------:R-:W-:Y:S01]  /*75b0*/  IMAD.IADD R15, R82, 0x1, R83 ;  /* 0x00000001520f7824 */ /* 0x000fe200078e0253 */
[----:B------:R-:W-:-:S02]  /*75c0*/  IADD3 R3, R209, 0x7f, RZ ;  /* 0x0000007fd1037810 */ /* 0x000fc40007ffe0ff */
[----:B------:R-:W-:Y:S02]  /*75d0*/  ISETP.GE.AND P1, PT, R232, 0x1, PT ;  /* 0x00000001e800780c */ /* 0x000fe40003f26270 */
[----:B------:R-:W-:-:S07]  /*75e0*/  IADD3 R0, R231, 0x1, -R229 ;  /* 0x00000001e7007810 */ /* 0x000fce0007ffe8e5 */
[----:B------:R-:W-:-:S05]  /*75f0*/  @P3 IMAD.HI.U32 R2, R3, c[0x0][0x2c8], RZ ;  /* 0x0000b20003023a27 */ /* 0x000fca00078e00ff */
[----:B------:R-:W-:-:S05]  /*7600*/  @P3 SHF.R.U32.HI R3, RZ, c[0x0][0x2cc], R2 ;  /* 0x0000b300ff033a19 */ /* 0x000fca0000011602 */
[----:B------:R-:W-:-:S05]  /*7610*/  IMAD.IADD R0, R0, 0x1, R3 ;  /* 0x0000000100007824 */ /* 0x000fca00078e0203 */
[----:B------:R-:W-:Y:S01]  /*7620*/  IADD3 R3, R0, c[0x0][0x328], RZ ;  /* 0x0000ca0000037a10 */ /* 0x000fe20007ffe0ff */
[----:B------:R-:W-:Y:S05]  /*7630*/  @!P1 BRA `(.L_x_744) ;  /* 0x0000011000009947 */ /* 0x000fea0003800000 */
[C---:B------:R-:W-:Y:S01]  /*7640*/  ISETP.GT.AND P0, PT, R0.reuse, RZ, PT ;  /* 0x000000ff0000720c */ /* 0x040fe20003f04270 */
[----:B------:R-:W-:Y:S01]  /*7650*/  BSSY B0, `(.L_x_745) ;  /* 0x000000d000007945 */ /* 0x000fe20003800000 */
[----:B-1----:R-:W-:Y:S01]  /*7660*/  IADD3 R4, R0, -0x1, RZ ;  /* 0xffffffff00047810 */ /* 0x002fe20007ffe0ff */
[----:B------:R-:W-:-:S10]  /*7670*/  IMAD.MOV.U32 R2, RZ, RZ, c[0x0][0x32c] ;  /* 0x0000cb00ff027624 */ /* 0x000fd400078e00ff */
[----:B------:R-:W-:Y:S05]  /*7680*/  @P0 BRA `(.L_x_746) ;  /* 0x0000006000000947 */ /* 0x000fea0003800000 */
[----:B------:R-:W-:Y:S01]  /*7690*/  ISETP.NE.AND P0, PT, R2, 0x1, PT ;  /* 0x000000010200780c */ /* 0x000fe20003f05270 */
[----:B------:R-:W-:-:S12]  /*76a0*/  IMAD.MOV R4, RZ, RZ, -R0 ;  /* 0x000000ffff047224 */ /* 0x000fd800078e0a00 */
[----:B------:R-:W-:-:S05]  /*76b0*/  @P0 IMAD.HI.U32 R0, R4, c[0x0][0x330], RZ ;  /* 0x0000cc0004000a27 */ /* 0x000fca00078e00ff */
[----:B------:R-:W-:-:S04]  /*76c0*/  @P0 SHF.R.U32.HI R4, RZ, c[0x0][0x334], R0 ;  /* 0x0000cd00ff040a19 */ /* 0x000fc80000011600 */
[----:B------:R-:W-:Y:S01]  /*76d0*/  LOP3.LUT R4, RZ, R4, RZ, 0x33, !PT ;  /* 0x00000004ff047212 */ /* 0x000fe200078e33ff */
[----:B------:R-:W-:Y:S05]  /*76e0*/  BRA `(.L_x_747) ;  /* 0x0000003000007947 */ /* 0x000fea0003800000 */
.L_x_746:
[----:B------:R-:W-:-:S13]  /*76f0*/  ISETP.NE.AND P0, PT, R2, 0x1, PT ;  /* 0x000000010200780c */ /* 0x000fda0003f05270 */
[----:B------:R-:W-:-:S05]  /*7700*/  @P0 IMAD.HI.U32 R0, R4, c[0x0][0x330], RZ ;  /* 0x0000cc0004000a27 */ /* 0x000fca00078e00ff */
[----:B------:R-:W-:Y:S02]  /*7710*/  @P0 SHF.R.U32.HI R4, RZ, c[0x0][0x334], R0 ;  /* 0x0000cd00ff040a19 */ /* 0x000fe40000011600 */
.L_x_747:
[----:B------:R-:W-:Y:S05]  /*7720*/  BSYNC B0 ;  /* 0x0000000000007941 */ /* 0x000fea0003800000 */
.L_x_745:
[----:B------:R-:W-:-:S05]  /*7730*/  IMAD R2, R4, R2, c[0x0][0x32c] ;  /* 0x0000cb0004027624 */ /* 0x000fca00078e0202 */
[----:B------:R-:W-:-:S04]  /*7740*/  IMNMX R3, R3, R2, PT ;  /* 0x0000000203037217 */ /* 0x000fc80003800200 */
.L_x_744:
[----:B------:R-:W-:Y:S01]  /*7750*/  IADD3 R3, R3, 0x5f, RZ ;  /* 0x0000005f03037810 */ /* 0x000fe20007ffe0ff */
[----:B------:R-:W-:-:S04]  /*7760*/  @P3 IMAD.HI.U32 R0, R209, c[0x0][0x2c8], RZ ;  /* 0x0000b200d1003a27 */ /* 0x000fc800078e00ff */
[----:B------:R-:W-:-:S04]  /*7770*/  IMAD.HI R3, R3, 0x2aaaaaab, RZ ;  /* 0x2aaaaaab03037827 */ /* 0x000fc800078e02ff */
[----:B------:R-:W-:Y:S01]  /*7780*/  IMAD.MOV.U32 R2, RZ, RZ, R209 ;  /* 0x000000ffff027224 */ /* 0x000fe200078e00d1 */
[----:B------:R-:W-:Y:S02]  /*7790*/  @P3 SHF.R.U32.HI R2, RZ, c[0x0][0x2cc], R0 ;  /* 0x0000b300ff023a19 */ /* 0x000fe40000011600 */
        /* <DEDUP_REMOVED lines=16> */
.L_x_750:
[----:B------:R-:W-:-:S04]  /*78a0*/  MOV R2, c[0x0][0x32c] ;  /* 0x0000cb0000027a02 */ /* 0x000fc80000000f00 */
[----:B------:R-:W-:-:S13]  /*78b0*/  ISETP.NE.AND P0, PT, R2, 0x1, PT ;  /* 0x000000010200780c */ /* 0x000fda0003f05270 */
[----:B------:R-:W-:-:S05]  /*78c0*/  @P0 IMAD.HI.U32 R2, R84, c[0x0][0x330], RZ ;  /* 0x0000cc0054020a27 */ /* 0x000fca00078e00ff */
[----:B------:R-:W-:Y:S02]  /*78d0*/  @P0 SHF.R.U32.HI R84, RZ, c[0x0][0x334], R2 ;  /* 0x0000cd00ff540a19 */ /* 0x000fe40000011602 */
.L_x_751:
[----:B------:R-:W-:Y:S05]  /*78e0*/  BSYNC B0 ;  /* 0x0000000000007941 */ /* 0x000fea0003800000 */
.L_x_749:
[----:B------:R-:W-:-:S05]  /*78f0*/  IMAD R84, R84, c[0x0][0x32c], RZ ;  /* 0x0000cb0054547a24 */ /* 0x000fca00078e02ff */
[----:B------:R-:W-:-:S05]  /*7900*/  IMNMX R0, R0, R84, !PT ;  /* 0x0000005400007217 */ /* 0x000fca0007800200 */
.L_x_748:
[----:B------:R-:W-:Y:S01]  /*7910*/  IMAD.HI R2, R0, 0x2aaaaaab, RZ ;  /* 0x2aaaaaab00027827 */ /* 0x000fe200078e02ff */
[----:B------:R-:W-:Y:S04]  /*7920*/  BSSY B0, `(.L_x_752) ;  /* 0x0000022000007945 */ /* 0x000fe80003800000 */
[----:B------:R-:W-:-:S04]  /*7930*/  SHF.R.U32.HI R0, RZ, 0x1f, R2 ;  /* 0x0000001fff007819 */ /* 0x000fc80000011602 */
[----:B------:R-:W-:Y:S01]  /*7940*/  LEA.HI.SX32 R0, R2, R0, 0x1c ;  /* 0x0000000002007211 */ /* 0x000fe200078fe2ff */
[----:B------:R-:W-:-:S03]  /*7950*/  IMAD.MOV.U32 R2, RZ, RZ, RZ ;  /* 0x000000ffff027224 */ /* 0x000fc600078e00ff */
[----:B------:R-:W-:-:S04]  /*7960*/  IMNMX R237, RZ, R0, !PT ;  /* 0x00000000ffed7217 */ /* 0x000fc80007800200 */
[----:B------:R-:W-:-:S13]  /*7970*/  ISETP.GT.AND P0, PT, R14, R237, PT ;  /* 0x000000ed0e00720c */ /* 0x000fda0003f04270 */
[----:B------:R-:W-:Y:S05]  /*7980*/  @!P0 BRA `(.L_x_753) ;  /* 0x000001b000008947 */ /* 0x000fea0003800000 */
[-C--:B-1----:R-:W-:Y:S02]  /*7990*/  IABS R4, R102.reuse ;  /* 0x0000006600047213 */ /* 0x082fe40000000000 */
        /* <DEDUP_REMOVED lines=26> */
.L_x_753:
[----:B------:R-:W-:Y:S05]  /*7b40*/  BSYNC B0 ;  /* 0x0000000000007941 */ /* 0x000fea0003800000 */
.L_x_752:
[----:B------:R-:W-:Y:S01]  /*7b50*/  IMAD R237, R233, R2, R237 ;  /* 0x00000002e9ed7224 */ /* 0x000fe200078e02ed */
        /* <DEDUP_REMOVED lines=27> */
[----:B-1----:R-:W-:Y:S01]  /*7d10*/  CS2R R8, SRZ ;  /* 0x0000000000087805 */ /* 0x002fe2000001ff00 */
        /* <DEDUP_REMOVED lines=13> */
[----:B------:R-:W-:-:S05]  /*7df0*/  @P1 MOV R0, 0x4 ;  /* 0x0000000400001802 */ /* 0x000fca0000000f00 */
[----:B------:R-:W-:-:S05]  /*7e00*/  @P1 IMAD.WIDE R2, R211, R0, c[0x0][0x340] ;  /* 0x0000d000d3021625 */ /* 0x000fca00078e0200 */
[----:B------:R1:W2:Y:S01]  /*7e10*/  @P1 LDG.E R0, [R2.64] ;  /* 0x0000000802001981 */ /* 0x0002a2000c1e1900 */
[----:B------:R-:W-:Y:S01]  /*7e20*/  MOV R9, R117 ;  /* 0x0000007500097202 */ /* 0x000fe20000000f00 */
[----:B------:R-:W-:Y:S01]  /*7e30*/  IMAD.MOV.U32 R8, RZ, RZ, R116 ;  /* 0x000000ffff087224 */ /* 0x000fe200078e0074 */
[----:B------:R-:W-:Y:S01]  /*7e40*/  WARPSYNC 0xffffffff ;  /* 0xffffffff00007948 */ /* 0x000fe20003800000 */
[----:B------:R-:W-:Y:S02]  /*7e50*/  IADD3 R102, R14, -0x1, RZ ;  /* 0xffffffff0e667810 */ /* 0x000fe40007ffe0ff */
        /* <DEDUP_REMOVED lines=9> */
[----:B------:R-:W-:Y:S01]  /*7ef0*/  IMAD.IADD R5, R7, 0x1, R4 ;  /* 0x0000000107057824 */ /* 0x000fe200078e0204 */
[----:B------:R-:W-:Y:S01]  /*7f00*/  MOV R4, R6 ;  /* 0x0000000600047202 */ /* 0x000fe20000000f00 */
[----:B------:R-:W-:Y:S01]  /*7f10*/  IMAD R3, R2, c[0x0][0x20c], R3 ;  /* 0x0000830002037a24 */ /* 0x000fe200078e0203 */
[----:B------:R-:W-:-:S03]  /*7f20*/  SHF.R.S32.HI R2, RZ, 0x1f, R211 ;  /* 0x0000001fff027819 */ /* 0x000fc600000114d3 */
[----:B------:R-:W-:-:S04]  /*7f30*/  IMAD.WIDE.U32 R4, R227, c[0x0][0x1e8], R4 ;  /* 0x00007a00e3047a25 */ /* 0x000fc800078e0004 */
[----:B------:R-:W-:Y:S01]  /*7f40*/  IMAD.IADD R9, R9, 0x1, R3 ;  /* 0x0000000109097824 */ /* 0x000fe200078e0203 */
[----:B------:R-:W-:Y:S01]  /*7f50*/  MOV R240, R4 ;  /* 0x0000000400f07202 */ /* 0x000fe20000000f00 */
[C---:B------:R-:W-:Y:S01]  /*7f60*/  IMAD R241, R227.reuse, c[0x0][0x1ec], R5 ;  /* 0x00007b00e3f17a24 */ /* 0x040fe200078e0205 */
[----:B------:R-:W-:Y:S01]  /*7f70*/  SHF.R.S32.HI R5, RZ, 0x1f, R80 ;  /* 0x0000001fff057819 */ /* 0x000fe20000011450 */
[----:B------:R-:W-:Y:S01]  /*7f80*/  IMAD.WIDE.U32 R238, R227, c[0x0][0x210], R8 ;  /* 0x00008400e3ee7a25 */ /* 0x000fe200078e0008 */
[----:B------:R-:W-:-:S03]  /*7f90*/  SHF.R.S32.HI R3, RZ, 0x1f, R63 ;  /* 0x0000001fff037819 */ /* 0x000fc6000001143f */
[----:B------:R-:W-:Y:S02]  /*7fa0*/  IMAD R239, R227, c[0x0][0x214], R239 ;  /* 0x00008500e3ef7a24 */ /* 0x000fe400078e02ef */
[----:B------:R-:W-:-:S04]  /*7fb0*/  IMAD R5, R5, c[0x0][0x178], RZ ;  /* 0x00005e0005057a24 */ /* 0x000fc800078e02ff */
[C---:B------:R-:W-:Y:S02]  /*7fc0*/  IMAD R5, R80.reuse, c[0x0][0x17c], R5 ;  /* 0x00005f0050057a24 */ /* 0x040fe400078e0205 */
[----:B------:R-:W-:-:S04]  /*7fd0*/  IMAD.WIDE.U32 R80, R80, c[0x0][0x178], RZ ;  /* 0x00005e0050507a25 */ /* 0x000fc800078e00ff */
[----:B------:R-:W-:Y:S01]  /*7fe0*/  IMAD.IADD R5, R81, 0x1, R5 ;  /* 0x0000000151057824 */ /* 0x000fe200078e0205 */
[--C-:B--2---:R-:W-:Y:S01]  /*7ff0*/  @P1 SHF.R.S32.HI R7, RZ, 0x1f, R0.reuse ;  /* 0x0000001fff071819 */ /* 0x104fe20000011400 */
[----:B------:R-:W-:Y:S01]  /*8000*/  @P1 IMAD.MOV.U32 R6, RZ, RZ, R0 ;  /* 0x000000ffff061224 */ /* 0x000fe200078e0000 */
[----:B------:R-:W-:Y:S02]  /*8010*/  @!P1 MOV R7, R2 ;  /* 0x0000000200079202 */ /* 0x000fe40000000f00 */
[----:B------:R-:W-:Y:S02]  /*8020*/  @!P1 MOV R6, R211 ;  /* 0x000000d300069202 */ /* 0x000fe40000000f00 */
        /* <DEDUP_REMOVED lines=11> */
[----:B------:R-:W-:-:S03]  /*80e0*/  IMAD R235, R0, c[0x0][0x21c], R235 ;  /* 0x0000870000eb7a24 */ /* 0x000fc600078e02eb */
[----:B------:R-:W-:Y:S02]  /*80f0*/  IADD3 R236, R241, R236, RZ ;  /* 0x000000ecf1ec7210 */ /* 0x000fe40007ffe0ff */
[----:B------:R-:W-:Y:S02]  /*8100*/  IADD3 R235, R239, R235, RZ ;  /* 0x000000ebefeb7210 */ /* 0x000fe40007ffe0ff */
[----:B------:R-:W-:Y:S01]  /*8110*/  IMAD R0, R64, 0x20, R77 ;  /* 0x0000002040007824 */ /* 0x000fe200078e024d */
[----:B------:R-:W-:Y:S01]  /*8120*/  SHF.R.S32.HI R30, RZ, 0x1f, R102 ;  /* 0x0000001fff1e7819 */ /* 0x000fe20000011466 */
[----:B------:R-:W-:Y:S01]  /*8130*/  IMAD.MOV.U32 R8, RZ, RZ, R80 ;  /* 0x000000ffff087224 */ /* 0x000fe200078e0050 */
[----:B------:R-:W-:Y:S01]  /*8140*/  BAR.SYNC.DEFER_BLOCKING 0x0 ;  /* 0x0000000000007b1d */ /* 0x000fe20000010000 */
[----:B------:R-:W-:Y:S02]  /*8150*/  IMAD.IADD R0, R209, 0x1, R0 ;  /* 0x00000001d1007824 */ /* 0x000fe400078e0200 */
[----:B------:R-:W-:Y:S02]  /*8160*/  IMAD.MOV.U32 R9, RZ, RZ, R5 ;  /* 0x000000ffff097224 */ /* 0x000fe400078e0005 */
[----:B------:R-:W-:-:S04]  /*8170*/  @P3 IMAD.HI.U32 R6, R0, c[0x0][0x2c8], RZ ;  /* 0x0000b20000063a27 */ /* 0x000fc800078e00ff */
[----:B------:R-:W-:-:S04]  /*8180*/  IMAD.WIDE.U32 R8, R227, c[0x0][0x1b8], R8 ;  /* 0x00006e00e3087a25 */ /* 0x000fc800078e0008 */
[----:B------:R-:W-:Y:S01]  /*8190*/  IMAD.MOV.U32 R5, RZ, RZ, R0 ;  /* 0x000000ffff057224 */ /* 0x000fe200078e0000 */
[----:B------:R-:W-:Y:S01]  /*81a0*/  @P3 SHF.R.U32.HI R5, RZ, c[0x0][0x2cc], R6 ;  /* 0x0000b300ff053a19 */ /* 0x000fe20000011606 */
[----:B------:R-:W-:Y:S02]  /*81b0*/  IMAD R2, R2, c[0x0][0x1c0], RZ ;  /* 0x0000700002027a24 */ /* 0x000fe400078e02ff */
[----:B------:R-:W-:Y:S01]  /*81c0*/  IMAD R9, R227, c[0x0][0x1bc], R9 ;  /* 0x00006f00e3097a24 */ /* 0x000fe200078e0209 */
[----:B------:R-:W-:Y:S01]  /*81d0*/  SHF.R.S32.HI R6, RZ, 0x1f, R5 ;  /* 0x0000001fff067819 */ /* 0x000fe20000011405 */
[C---:B------:R-:W-:Y:S02]  /*81e0*/  IMAD R2, R4.reuse, c[0x0][0x1c4], R2 ;  /* 0x0000710004027a24 */ /* 0x040fe400078e0202 */
[----:B------:R-:W-:-:S04]  /*81f0*/  IMAD.WIDE.U32 R8, R4, c[0x0][0x1c0], R8 ;  /* 0x0000700004087a25 */ /* 0x000fc800078e0008 */
        /* <DEDUP_REMOVED lines=14> */
[----:B------:R-:W-:Y:S02]  /*82e0*/  IMAD.IADD R0, R77, 0x1, R209 ;  /* 0x000000014d007824 */ /* 0x000fe400078e02d1 */
[----:B------:R-:W-:Y:S01]  /*82f0*/  IMAD.MOV.U32 R15, RZ, RZ, 0x60 ;  /* 0x00000060ff0f7424 */ /* 0x000fe200078e00ff */
[----:B------:R-:W-:Y:S01]  /*8300*/  LEA.HI.X R7, R4, c[0x0][0x164], R2, 0x1, P0 ;  /* 0x0000590004077a11 */ /* 0x000fe200000f0c02 */
[----:B------:R-:W1:Y:S01]  /*8310*/  SHFL.IDX PT, R20, R8, RZ, 0x181f ;  /* 0x00181fff08147589 */ /* 0x000e6200000e0000 */
[----:B------:R-:W-:Y:S01]  /*8320*/  IMAD R2, R229, c[0x0][0x2c4], RZ ;  /* 0x0000b100e5027a24 */ /* 0x000fe200078e02ff */
[----:B------:R-:W-:Y:S01]  /*8330*/  IADD3 R5, R0, 0x20, RZ ;  /* 0x0000002000057810 */ /* 0x000fe20007ffe0ff */
[----:B------:R-:W-:Y:S01]  /*8340*/  IMAD R15, R14, -0x60, R15 ;  /* 0xffffffa00e0f7824 */ /* 0x000fe200078e020f */
[----:B------:R-:W2:Y:S01]  /*8350*/  SHFL.IDX PT, R16, R7, RZ, 0x181f ;  /* 0x00181fff07107589 */ /* 0x000ea200000e0000 */
[----:B------:R-:W-:Y:S01]  /*8360*/  IADD3 R9, R0, 0x40, RZ ;  /* 0x0000004000097810 */ /* 0x000fe20007ffe0ff */
[----:B------:R-:W-:Y:S01]  /*8370*/  IMAD.WIDE.U32 R24, R102, c[0x0][0x1e0], RZ ;  /* 0x0000780066187a25 */ /* 0x000fe200078e00ff */
[-C--:B------:R-:W-:Y:S01]  /*8380*/  ISETP.GE.AND P3, PT, R0, R2.reuse, PT ;  /* 0x000000020000720c */ /* 0x080fe20003f66270 */
[----:B------:R-:W3:Y:S01]  /*8390*/  SHFL.IDX PT, R11, R8, 0x1, 0x181f ;  /* 0x00381f00080b7f89 */ /* 0x000ee200000e0000 */
[-C--:B------:R-:W-:Y:S01]  /*83a0*/  ISETP.GE.AND P4, PT, R5, R2.reuse, PT ;  /* 0x000000020500720c */ /* 0x080fe20003f86270 */
[----:B------:R-:W-:Y:S01]  /*83b0*/  IMAD.MOV.U32 R100, RZ, RZ, R240 ;  /* 0x000000ffff647224 */ /* 0x000fe200078e00f0 */
[----:B------:R-:W-:Y:S01]  /*83c0*/  ISETP.GE.AND P5, PT, R9, R2, PT ;  /* 0x000000020900720c */ /* 0x000fe20003fa6270 */
[----:B------:R-:W4:Y:S01]  /*83d0*/  SHFL.IDX PT, R6, R7, 0x1, 0x181f ;  /* 0x00381f0007067f89 */ /* 0x000f2200000e0000 */
[----:B------:R-:W-:Y:S01]  /*83e0*/  IMAD R9, R30, c[0x0][0x1e0], RZ ;  /* 0x000078001e097a24 */ /* 0x000fe200078e02ff */
[----:B------:R-:W-:Y:S01]  /*83f0*/  IADD3 R28, R15, R231, -R77 ;  /* 0x000000e70f1c7210 */ /* 0x000fe20007ffe84d */
[----:B------:R-:W-:Y:S01]  /*8400*/  IMAD.MOV.U32 R101, RZ, RZ, R236 ;  /* 0x000000ffff657224 */ /* 0x000fe200078e00ec */
[----:B------:R-:W4:Y:S01]  /*8410*/  SHFL.IDX PT, R4, R8, 0x2, 0x181f ;  /* 0x00581f0008047f89 */ /* 0x000f2200000e0000 */
[----:B------:R-:W-:-:S02]  /*8420*/  IMAD R9, R102, c[0x0][0x1e4], R9 ;  /* 0x0000790066097a24 */ /* 0x000fc400078e0209 */
[----:B------:R-:W-:Y:S01]  /*8430*/  IMAD.MOV.U32 R29, RZ, RZ, 0x40 ;  /* 0x00000040ff1d7424 */ /* 0x000fe200078e00ff */
[----:B------:R-:W4:Y:S01]  /*8440*/  SHFL.IDX PT, R5, R7, 0x2, 0x181f ;  /* 0x00581f0007057f89 */ /* 0x000f2200000e0000 */
[----:B------:R-:W-:Y:S02]  /*8450*/  IMAD.IADD R9, R25, 0x1, R9 ;  /* 0x0000000119097824 */ /* 0x000fe400078e0209 */
[----:B------:R-:W-:Y:S01]  /*8460*/  IMAD.WIDE.U32 R24, R24, 0x60, R100 ;  /* 0x0000006018187825 */ /* 0x000fe200078e0064 */
[CC--:B-1----:R-:W-:Y:S01]  /*8470*/  @!P3 LEA R22, P0, R116.reuse, R20.reuse, 0x1 ;  /* 0x000000147416b211 */ /* 0x0c2fe200078008ff */
[----:B------:R-:W1:Y:S01]  /*8480*/  SHFL.IDX PT, R8, R8, 0x3, 0x181f ;  /* 0x00781f0008087f89 */ /* 0x000e6200000e0000 */
[----:B------:R-:W-:Y:S01]  /*8490*/  @!P3 LEA R20, P2, R63, R20, 0x1 ;  /* 0x000000143f14b211 */ /* 0x000fe200078408ff */
[----:B------:R-:W-:Y:S01]  /*84a0*/  IMAD R9, R9, 0x60, RZ ;  /* 0x0000006009097824 */ /* 0x000fe200078e02ff */
[-C--:B--2---:R-:W-:Y:S01]  /*84b0*/  @!P3 LEA.HI.X R23, R116, R16.reuse, R117, 0x1, P0 ;  /* 0x000000107417b211 */ /* 0x084fe200000f0c75 */
[----:B------:R-:W2:Y:S01]  /*84c0*/  SHFL.IDX PT, R7, R7, 0x3, 0x181f ;  /* 0x00781f0007077f89 */ /* 0x000ea200000e0000 */
[----:B------:R-:W-:Y:S01]  /*84d0*/  @!P3 LEA.HI.X R21, R63, R16, R3, 0x1, P2 ;  /* 0x000000103f15b211 */ /* 0x000fe200010f0c03 */
[----:B------:R-:W-:Y:S01]  /*84e0*/  IMAD.IADD R9, R25, 0x1, R9 ;  /* 0x0000000119097824 */ /* 0x000fe200078e0209 */
[----:B---3--:R-:W-:-:S02]  /*84f0*/  @!P4 LEA R16, P0, R63, R11, 0x1 ;  /* 0x0000000b3f10c211 */ /* 0x008fc400078008ff */
[----:B------:R-:W-:Y:S02]  /*8500*/  ISETP.GE.AND P2, PT, R28, 0x1, PT ;  /* 0x000000011c00780c */ /* 0x000fe40003f46270 */
[----:B----4-:R-:W-:Y:S02]  /*8510*/  @!P4 LEA.HI.X R17, R63, R6, R3, 0x1, P0 ;  /* 0x000000063f11c211 */ /* 0x010fe400000f0c03 */
[C---:B------:R-:W-:Y:S02]  /*8520*/  @!P4 LEA R18, P1, R116.reuse, R11, 0x1 ;  /* 0x0000000b7412c211 */ /* 0x040fe400078208ff */
[C---:B------:R-:W-:Y:S02]  /*8530*/  @!P5 LEA R26, P0, R116.reuse, R4, 0x1 ;  /* 0x00000004741ad211 */ /* 0x040fe400078008ff */
[C-C-:B------:R-:W-:Y:S02]  /*8540*/  @!P4 LEA.HI.X R19, R116.reuse, R6, R117.reuse, 0x1, P1 ;  /* 0x000000067413c211 */ /* 0x140fe400008f0c75 */
[----:B------:R-:W-:-:S02]  /*8550*/  @!P5 LEA.HI.X R27, R116, R5, R117, 0x1, P0 ;  /* 0x00000005741bd211 */ /* 0x000fc400000f0c75 */
[C---:B------:R-:W-:Y:S02]  /*8560*/  @!P5 LEA R32, P0, R63.reuse, R4, 0x1 ;  /* 0x000000043f20d211 */ /* 0x040fe400078008ff */
[----:B------:R-:W-:Y:S02]  /*8570*/  IADD3 R4, R0, 0x60, RZ ;  /* 0x0000006000047810 */ /* 0x000fe40007ffe0ff */
[----:B------:R-:W-:Y:S02]  /*8580*/  @!P5 LEA.HI.X R33, R63, R5, R3, 0x1, P0 ;  /* 0x000000053f21d211 */ /* 0x000fe400000f0c03 */
[----:B------:R-:W-:Y:S02]  /*8590*/  ISETP.GE.AND P6, PT, R4, R2, PT ;  /* 0x000000020400720c */ /* 0x000fe40003fc6270 */
[----:B------:R-:W-:Y:S02]  /*85a0*/  @P2 LEA R34, P0, R24, c[0x0][0x1c8], 0x1 ;  /* 0x0000720018222a11 */ /* 0x000fe400078008ff */
[----:B------:R-:W-:-:S02]  /*85b0*/  ISETP.GE.AND P1, PT, R116, c[0x0][0x198], PT ;  /* 0x0000660074007a0c */ /* 0x000fc40003f26270 */
[----:B------:R-:W-:-:S07]  /*85c0*/  @P2 LEA.HI.X R35, R24, c[0x0][0x1cc], R9, 0x1, P0 ;  /* 0x0000730018232a11 */ /* 0x000fce00000f0c09 */
[----:B-1----:R-:W-:-:S04]  /*85d0*/  @!P6 LEA R4, P0, R63, R8, 0x1 ;  /* 0x000000083f04e211 */ /* 0x002fc800078008ff */
[----:B--2---:R-:W-:Y:S01]  /*85e0*/  @!P6 LEA.HI.X R5, R63, R7, R3, 0x1, P0 ;  /* 0x000000073f05e211 */ /* 0x004fe200000f0c03 */
[----:B------:R1:W-:Y:S01]  /*85f0*/  @!P3 LDGSTS.E.BYPASS.LTC128B.128 [R234+0x100], [R22.64], !P1 ;  /* 0x0010000016eabfae */ /* 0x0003e2000c901d48 */
[----:B------:R-:W-:Y:S01]  /*8600*/  @!P6 LEA R6, P0, R116, R8, 0x1 ;  /* 0x000000087406e211 */ /* 0x000fe200078008ff */
[----:B------:R-:W-:-:S03]  /*8610*/  IMAD.MOV.U32 R3, RZ, RZ, 0x20 ;  /* 0x00000020ff037424 */ /* 0x000fc600078e00ff */
[----:B------:R-:W-:Y:S02]  /*8620*/  @!P6 LEA.HI.X R7, R116, R7, R117, 0x1, P0 ;  /* 0x000000077407e211 */ /* 0x000fe400000f0c75 */
[----:B------:R-:W-:-:S13]  /*8630*/  ISETP.GE.AND P0, PT, R63, c[0x0][0x198], PT ;  /* 0x000066003f007a0c */ /* 0x000fda0003f06270 */
[----:B------:R1:W-:Y:S04]  /*8640*/  @!P3 LDGSTS.E.BYPASS.LTC128B.128 [R234+0x4100], [R20.64], !P0 ;  /* 0x0410000014eabfae */ /* 0x0003e8000c101d48 */
[----:B------:R1:W-:Y:S04]  /*8650*/  @!P4 LDGSTS.E.BYPASS.LTC128B.128 [R219+0x1100], [R18.64], !P1 ;  /* 0x0110000012dbcfae */ /* 0x0003e8000c901d48 */
[----:B------:R1:W-:Y:S04]  /*8660*/  @!P4 LDGSTS.E.BYPASS.LTC128B.128 [R219+0x5100], [R16.64], !P0 ;  /* 0x0510000010dbcfae */ /* 0x0003e8000c101d48 */
[----:B------:R1:W-:Y:S04]  /*8670*/  @!P5 LDGSTS.E.BYPASS.LTC128B.128 [R219+0x2100], [R26.64], !P1 ;  /* 0x021000001adbdfae */ /* 0x0003e8000c901d48 */
[----:B------:R1:W-:Y:S04]  /*8680*/  @!P5 LDGSTS.E.BYPASS.LTC128B.128 [R219+0x6100], [R32.64], !P0 ;  /* 0x0610000020dbdfae */ /* 0x0003e8000c101d48 */
[----:B------:R2:W-:Y:S01]  /*8690*/  @!P6 LDGSTS.E.BYPASS.LTC128B.128 [R219+0x3100], [R6.64], !P1 ;  /* 0x0310000006dbefae */ /* 0x0005e2000c901d48 */
[----:B------:R-:W-:-:S03]  /*86a0*/  ISETP.GE.AND P1, PT, R28, 0x21, PT ;  /* 0x000000211c00780c */ /* 0x000fc60003f26270 */
[----:B------:R3:W-:Y:S01]  /*86b0*/  @!P6 LDGSTS.E.BYPASS.LTC128B.128 [R219+0x7100], [R4.64], !P0 ;  /* 0x0710000004dbefae */ /* 0x0007e2000c101d48 */
[----:B------:R-:W-:-:S03]  /*86c0*/  @P2 ISETP.GE.AND P0, PT, R116, c[0x0][0x1d4], PT ;  /* 0x0000750074002a0c */ /* 0x000fc60003f06270 */
[----:B------:R-:W0:Y:S10]  /*86d0*/  LDGDEPBAR ;  /* 0x00000000000079af */ /* 0x000e340000000000 */
[----:B------:R1:W-:Y:S01]  /*86e0*/  @P2 LDGSTS.E.BYPASS.LTC128B.128 [R234+0x8100], [R34.64], !P0 ;  /* 0x0810000022ea2fae */ /* 0x0003e2000c101d48 */
[----:B------:R-:W-:Y:S01]  /*86f0*/  @P2 ISETP.GE.AND P0, PT, R63, c[0x0][0x1d4], PT ;  /* 0x000075003f002a0c */ /* 0x000fe20003f06270 */
[----:B---3--:R-:W-:-:S12]  /*8700*/  IMAD.WIDE.U32 R4, R3, c[0x0][0x1e0], RZ ;  /* 0x0000780003047a25 */ /* 0x008fd800078e00ff */
[----:B------:R1:W-:Y:S01]  /*8710*/  @P2 LDGSTS.E.BYPASS.LTC128B.128 [R234+0xb100], [R34.64+0x80], !P0 ;  /* 0x0b10008022ea2fae */ /* 0x0003e2000c101d48 */
[----:B------:R-:W-:Y:S01]  /*8720*/  IMAD R3, R3, c[0x0][0x1e4], RZ ;  /* 0x0000790003037a24 */ /* 0x000fe200078e02ff */
[----:B------:R-:W-:-:S04]  /*8730*/  @P1 IADD3 R4, P0, R24, R4, RZ ;  /* 0x0000000418041210 */ /* 0x000fc80007f1e0ff */
[----:B------:R-:W-:Y:S02]  /*8740*/  @P1 IADD3.X R3, R9, R5, R3, P0, !PT ;  /* 0x0000000509031210 */ /* 0x000fe400007fe403 */
[----:B--2---:R-:W-:-:S04]  /*8750*/  @P1 LEA R6, P0, R4, c[0x0][0x1c8], 0x1 ;  /* 0x0000720004061a11 */ /* 0x004fc800078008ff */
[----:B------:R-:W-:Y:S01]  /*8760*/  @P1 LEA.HI.X R7, R4, c[0x0][0x1cc], R3, 0x1, P0 ;  /* 0x0000730004071a11 */ /* 0x000fe200000f0c03 */
[----:B------:R-:W-:Y:S01]  /*8770*/  IMAD.WIDE.U32 R4, R29, c[0x0][0x1e0], RZ ;  /* 0x000078001d047a25 */ /* 0x000fe200078e00ff */
[----:B------:R-:W-:-:S03]  /*8780*/  @P1 ISETP.GE.AND P0, PT, R116, c[0x0][0x1d4], PT ;  /* 0x0000750074001a0c */ /* 0x000fc60003f06270 */
[----:B------:R-:W-:-:S10]  /*8790*/  IMAD R3, R29, c[0x0][0x1e4], RZ ;  /* 0x000079001d037a24 */ /* 0x000fd400078e02ff */
[----:B------:R1:W-:Y:S01]  /*87a0*/  @P1 LDGSTS.E.BYPASS.LTC128B.128 [R219+0x9100], [R6.64], !P0 ;  /* 0x0910000006db1fae */ /* 0x0003e2000c101d48 */
[----:B------:R-:W-:-:S13]  /*87b0*/  @P1 ISETP.GE.AND P0, PT, R63, c[0x0][0x1d4], PT ;  /* 0x000075003f001a0c */ /* 0x000fda0003f06270 */
[----:B------:R1:W-:Y:S01]  /*87c0*/  @P1 LDGSTS.E.BYPASS.LTC128B.128 [R219+0xc100], [R6.64+0x80], !P0 ;  /* 0x0c10008006db1fae */ /* 0x0003e2000c101d48 */
[----:B------:R-:W-:-:S13]  /*87d0*/  ISETP.GE.AND P1, PT, R28, 0x41, PT ;  /* 0x000000411c00780c */ /* 0x000fda0003f26270 */
[----:B------:R-:W-:-:S04]  /*87e0*/  @P1 IADD3 R24, P0, R24, R4, RZ ;  /* 0x0000000418181210 */ /* 0x000fc80007f1e0ff */
[----:B------:R-:W-:Y:S02]  /*87f0*/  @P1 IADD3.X R3, R9, R5, R3, P0, !PT ;  /* 0x0000000509031210 */ /* 0x000fe400007fe403 */
[----:B------:R-:W-:-:S04]  /*8800*/  @P1 LEA R4, P0, R24, c[0x0][0x1c8], 0x1 ;  /* 0x0000720018041a11 */ /* 0x000fc800078008ff */
[----:B------:R-:W-:Y:S02]  /*8810*/  @P1 LEA.HI.X R5, R24, c[0x0][0x1cc], R3, 0x1, P0 ;  /* 0x0000730018051a11 */ /* 0x000fe400000f0c03 */
[----:B------:R-:W-:-:S13]  /*8820*/  @P1 ISETP.GE.AND P0, PT, R116, c[0x0][0x1d4], PT ;  /* 0x0000750074001a0c */ /* 0x000fda0003f06270 */
[----:B------:R1:W-:Y:S01]  /*8830*/  @P1 LDGSTS.E.BYPASS.LTC128B.128 [R219+0xa100], [R4.64], !P0 ;  /* 0x0a10000004db1fae */ /* 0x0003e2000c101d48 */
[----:B------:R-:W-:-:S13]  /*8840*/  @P1 ISETP.GE.AND P0, PT, R63, c[0x0][0x1d4], PT ;  /* 0x000075003f001a0c */ /* 0x000fda0003f06270 */
[----:B------:R1:W-:Y:S01]  /*8850*/  @P1 LDGSTS.E.BYPASS.LTC128B.128 [R219+0xd100], [R4.64+0x80], !P0 ;  /* 0x0d10008004db1fae */ /* 0x0003e2000c101d48 */
[----:B------:R-:W-:-:S03]  /*8860*/  ISETP.LT.AND P0, PT, RZ, c[0x0][0x27c], PT ;  /* 0x00009f00ff007a0c */ /* 0x000fc60003f01270 */
[----:B------:R-:W0:Y:S10]  /*8870*/  LDGDEPBAR ;  /* 0x00000000000079af */ /* 0x000e340000000000 */
[----:B------:R-:W-:Y:S05]  /*8880*/  @P0 BRA `(.L_x_755) ;  /* 0x0000002000000947 */ /* 0x000fea0003800000 */
[----:B------:R-:W-:-:S04]  /*8890*/  DEPBAR.LE SB0, 0x1 ;  /* 0x000080400000791a */ /* 0x000fc80000000000 */
[----:B------:R-:W-:Y:S05]  /*88a0*/  BRA `(.L_x_756) ;  /* 0x00004ca000007947 */ /* 0x000fea0003800000 */
.L_x_755:
[----:B------:R-:W-:Y:S01]  /*88b0*/  ULDC.U8 UR4, c[0x0][0x298] ;  /* 0x0000a60000047ab9 */ /* 0x000fe20000000000 */
[----:B-1---5:R-:W-:Y:S01]  /*88c0*/  SHF.R.S32.HI R4, RZ, 0x1f, R65 ;  /* 0x0000001fff047819 */ /* 0x022fe20000011441 */
[----:B------:R-:W-:Y:S01]  /*88d0*/  IMAD.WIDE.U32 R16, R65, c[0x0][0x280], RZ ;  /* 0x0000a00041107a25 */ /* 0x000fe200078e00ff */
[----:B------:R-:W-:Y:S01]  /*88e0*/  ISETP.NE.AND P0, PT, RZ, UR4, PT ;  /* 0x00000004ff007c0c */ /* 0x000fe2000bf05270 */
[----:B------:R-:W-:Y:S01]  /*88f0*/  BSSY B2, `(.L_x_756) ;  /* 0x00004c5000027945 */ /* 0x000fe20003800000 */
[----:B------:R-:W-:Y:S01]  /*8900*/  LEA R3, R64, R0, 0x5 ;  /* 0x0000000040037211 */ /* 0x000fe200078e28ff */
[C---:B------:R-:W-:Y:S01]  /*8910*/  IMAD R5, R4.reuse, c[0x0][0x280], RZ ;  /* 0x0000a00004057a24 */ /* 0x040fe200078e02ff */
[----:B------:R-:W-:Y:S01]  /*8920*/  IADD3 R0, R77, 0x60, RZ ;  /* 0x000000604d007810 */ /* 0x000fe20007ffe0ff */
[----:B------:R-:W-:Y:S02]  /*8930*/  IMAD R4, R4, c[0x0][0x290], RZ ;  /* 0x0000a40004047a24 */ /* 0x000fe400078e02ff */
[----:B------:R-:W-:-:S02]  /*8940*/  IMAD R5, R65, c[0x0][0x284], R5 ;  /* 0x0000a10041057a24 */ /* 0x000fc400078e0205 */
[C---:B------:R-:W-:Y:S02]  /*8950*/  IMAD R4, R65.reuse, c[0x0][0x294], R4 ;  /* 0x0000a50041047a24 */ /* 0x040fe400078e0204 */
[----:B------:R-:W-:Y:S01]  /*8960*/  IMAD.WIDE.U32 R8, R65, c[0x0][0x290], RZ ;  /* 0x0000a40041087a25 */ /* 0x000fe200078e00ff */
[----:B------:R-:W-:-:S04]  /*8970*/  IADD3 R5, R5, R17, RZ ;  /* 0x0000001105057210 */ /* 0x000fc80007ffe0ff */
[----:B------:R-:W-:Y:S01]  /*8980*/  IADD3 R4, R4, R9, RZ ;  /* 0x0000000904047210 */ /* 0x000fe20007ffe0ff */
[----:B------:R-:W-:Y:S05]  /*8990*/  @!P0 BRA `(.L_x_757) ;  /* 0x0000265000008947 */ /* 0x000fea0003800000 */
[----:B------:R-:W-:Y:S01]  /*89a0*/  ISETP.NE.AND P1, PT, R228, 0x1, PT ;  /* 0x00000001e400780c */ /* 0x000fe20003f25270 */
[----:B------:R-:W-:Y:S01]  /*89b0*/  IMAD.MOV.U32 R17, RZ, RZ, R5 ;  /* 0x000000ffff117224 */ /* 0x000fe200078e0005 */
[----:B------:R-:W-:Y:S01]  /*89c0*/  BSSY B0, `(.L_x_758) ;  /* 0x0000032000007945 */ /* 0x000fe20003800000 */
[----:B------:R-:W-:Y:S01]  /*89d0*/  IMAD.MOV.U32 R9, RZ, RZ, R4 ;  /* 0x000000ffff097224 */ /* 0x000fe200078e0004 */
[----:B------:R-:W-:Y:S01]  /*89e0*/  CS2R R48, SRZ ;  /* 0x0000000000307805 */ /* 0x000fe2000001ff00 */
[----:B------:R-:W-:Y:S01]  /*89f0*/  CS2R R72, SRZ ;  /* 0x0000000000487805 */ /* 0x000fe2000001ff00 */
[----:B------:R-:W-:Y:S01]  /*8a00*/  CS2R R54, SRZ ;  /* 0x0000000000367805 */ /* 0x000fe2000001ff00 */
[----:B------:R-:W-:Y:S01]  /*8a10*/  CS2R R68, SRZ ;  /* 0x0000000000447805 */ /* 0x000fe2000001ff00 */
[----:B------:R-:W-:-:S05]  /*8a20*/  CS2R R58, SRZ ;  /* 0x00000000003a7805 */ /* 0x000fca000001ff00 */
[----:B------:R-:W-:-:S05]  /*8a30*/  @P1 IMAD.HI.U32 R6, R3, c[0x0][0x2c8], RZ ;  /* 0x0000b20003061a27 */ /* 0x000fca00078e00ff */
[----:B------:R-:W-:-:S04]  /*8a40*/  @P1 SHF.R.U32.HI R3, RZ, c[0x0][0x2cc], R6 ;  /* 0x0000b300ff031a19 */ /* 0x000fc80000011606 */
[----:B------:R-:W-:Y:S01]  /*8a50*/  SHF.R.S32.HI R7, RZ, 0x1f, R3 ;  /* 0x0000001fff077819 */ /* 0x000fe20000011403 */
[----:B------:R-:W-:-:S04]  /*8a60*/  IMAD.WIDE.U32 R16, R3, c[0x0][0x280], R16 ;  /* 0x0000a00003107a25 */ /* 0x000fc800078e0010 */
[C---:B------:R-:W-:Y:S02]  /*8a70*/  IMAD R6, R7.reuse, c[0x0][0x280], RZ ;  /* 0x0000a00007067a24 */ /* 0x040fe400078e02ff */
[----:B------:R-:W-:Y:S02]  /*8a80*/  IMAD R7, R7, c[0x0][0x290], RZ ;  /* 0x0000a40007077a24 */ /* 0x000fe400078e02ff */
[C---:B------:R-:W-:Y:S01]  /*8a90*/  IMAD R5, R3.reuse, c[0x0][0x284], R6 ;  /* 0x0000a10003057a24 */ /* 0x040fe200078e0206 */
[----:B------:R-:W-:Y:S01]  /*8aa0*/  LEA R6, P0, R16, c[0x0][0x270], 0x1 ;  /* 0x00009c0010067a11 */ /* 0x000fe200078008ff */
[----:B------:R-:W-:-:S03]  /*8ab0*/  IMAD.WIDE.U32 R8, R3, c[0x0][0x290], R8 ;  /* 0x0000a40003087a25 */ /* 0x000fc600078e0008 */
[----:B------:R-:W-:Y:S01]  /*8ac0*/  IADD3 R5, R17, R5, RZ ;  /* 0x0000000511057210 */ /* 0x000fe20007ffe0ff */
[----:B------:R-:W-:-:S03]  /*8ad0*/  IMAD R3, R3, c[0x0][0x294], R7 ;  /* 0x0000a50003037a24 */ /* 0x000fc600078e0207 */
[----:B------:R-:W-:Y:S02]  /*8ae0*/  LEA.HI.X R16, R16, c[0x0][0x274], R5, 0x1, P0 ;  /* 0x00009d0010107a11 */ /* 0x000fe400000f0c05 */
[C---:B------:R-:W-:Y:S02]  /*8af0*/  LEA R4, P0, R8.reuse, c[0x0][0x288], 0x1 ;  /* 0x0000a20008047a11 */ /* 0x040fe400078008ff */
[----:B------:R-:W-:Y:S01]  /*8b00*/  IADD3 R3, R9, R3, RZ ;  /* 0x0000000309037210 */ /* 0x000fe20007ffe0ff */
[----:B------:R1:W2:Y:S03]  /*8b10*/  SHFL.IDX PT, R11, R16, RZ, 0x181f ;  /* 0x00181fff100b7589 */ /* 0x0002a600000e0000 */
[----:B------:R-:W-:Y:S01]  /*8b20*/  LEA.HI.X R5, R8, c[0x0][0x28c], R3, 0x1, P0 ;  /* 0x0000a30008057a11 */ /* 0x000fe200000f0c03 */
[----:B------:R1:W3:Y:S01]  /*8b30*/  SHFL.IDX PT, R9, R6, RZ, 0x181f ;  /* 0x00181fff06097589 */ /* 0x0002e200000e0000 */
[----:B------:R-:W-:-:S03]  /*8b40*/  SHF.R.S32.HI R3, RZ, 0x1f, R10 ;  /* 0x0000001fff037819 */ /* 0x000fc6000001140a */
[----:B------:R1:W4:Y:S04]  /*8b50*/  SHFL.IDX PT, R7, R4, RZ, 0x181f ;  /* 0x00181fff04077589 */ /* 0x00032800000e0000 */
[----:B------:R1:W1:Y:S01]  /*8b60*/  SHFL.IDX PT, R8, R5, RZ, 0x181f ;  /* 0x00181fff05087589 */ /* 0x00026200000e0000 */
[----:B------:R-:W-:Y:S05]  /*8b70*/  @P3 BRA `(.L_x_759) ;  /* 0x0000016000003947 */ /* 0x000fea0003800000 */
[----:B------:R-:W-:Y:S01]  /*8b80*/  ISETP.GE.AND P1, PT, R12, c[0x0][0x27c], PT ;  /* 0x00009f000c007a0c */ /* 0x000fe20003f26270 */
[----:B------:R-:W-:Y:S01]  /*8b90*/  CS2R R72, SRZ ;  /* 0x0000000000487805 */ /* 0x000fe2000001ff00 */
[----:B------:R-:W-:-:S11]  /*8ba0*/  CS2R R54, SRZ ;  /* 0x0000000000367805 */ /* 0x000fd6000001ff00 */
[C---:B------:R-:W-:Y:S01]  /*8bb0*/  @!P1 IMAD.SHL.U32 R18, R12.reuse, 0x2, RZ ;  /* 0x000000020c129824 */ /* 0x040fe200078e00ff */
[----:B------:R-:W-:-:S04]  /*8bc0*/  @!P1 SHF.L.U64.HI R17, R12, 0x1, R13 ;  /* 0x000000010c119819 */ /* 0x000fc8000001020d */
[----:B---3--:R-:W-:-:S05]  /*8bd0*/  @!P1 IADD3 R20, P0, R9, R18, RZ ;  /* 0x0000001209149210 */ /* 0x008fca0007f1e0ff */
[--C-:B--2---:R-:W-:Y:S01]  /*8be0*/  @!P1 IMAD.X R21, R11, 0x1, R17.reuse, P0 ;  /* 0x000000010b159824 */ /* 0x104fe200000e0611 */
[----:B----4-:R-:W-:Y:S01]  /*8bf0*/  @!P1 IADD3 R22, P0, R7, R18, RZ ;  /* 0x0000001207169210 */ /* 0x010fe20007f1e0ff */
[----:B------:R-:W-:Y:S01]  /*8c00*/  CS2R R58, SRZ ;  /* 0x00000000003a7805 */ /* 0x000fe2000001ff00 */
[----:B------:R-:W-:Y:S02]  /*8c10*/  CS2R R68, SRZ ;  /* 0x0000000000447805 */ /* 0x000fe4000001ff00 */
[----:B------:R2:W5:Y:S01]  /*8c20*/  @!P1 LD.E.64 R54, [R20.64] ;  /* 0x0000000814369980 */ /* 0x000562000c101b00 */
[----:B-1----:R-:W-:Y:S01]  /*8c30*/  @!P1 IMAD.X R23, R8, 0x1, R17, P0 ;  /* 0x0000000108179824 */ /* 0x002fe200000e0611 */
[----:B------:R-:W-:-:S04]  /*8c40*/  ISETP.GE.AND P0, PT, R10, c[0x0][0x27c], PT ;  /* 0x00009f000a007a0c */ /* 0x000fc80003f06270 */
[----:B------:R2:W5:Y:S09]  /*8c50*/  @!P1 LD.E.64 R58, [R22.64] ;  /* 0x00000008163a9980 */ /* 0x000572000c101b00 */
[C---:B------:R-:W-:Y:S01]  /*8c60*/  @!P0 IMAD.SHL.U32 R18, R10.reuse, 0x2, RZ ;  /* 0x000000020a128824 */ /* 0x040fe200078e00ff */
[----:B------:R-:W-:-:S04]  /*8c70*/  @!P0 SHF.L.U64.HI R17, R10, 0x1, R3 ;  /* 0x000000010a118819 */ /* 0x000fc80000010203 */
[----:B------:R-:W-:-:S05]  /*8c80*/  @!P0 IADD3 R24, P2, R9, R18, RZ ;  /* 0x0000001209188210 */ /* 0x000fca0007f5e0ff */
[----:B------:R-:W-:Y:S01]  /*8c90*/  @!P0 IMAD.X R25, R11, 0x1, R17, P2 ;  /* 0x000000010b198824 */ /* 0x000fe200010e0611 */
[----:B------:R-:W-:-:S04]  /*8ca0*/  @!P0 IADD3 R18, P2, R7, R18, RZ ;  /* 0x0000001207128210 */ /* 0x000fc80007f5e0ff */
[----:B------:R2:W5:Y:S01]  /*8cb0*/  @!P0 LD.E.64 R72, [R24.64] ;  /* 0x0000000818488980 */ /* 0x000562000c101b00 */
[----:B------:R-:W-:-:S05]  /*8cc0*/  @!P0 IMAD.X R19, R8, 0x1, R17, P2 ;  /* 0x0000000108138824 */ /* 0x000fca00010e0611 */
[----:B------:R2:W5:Y:S03]  /*8cd0*/  @!P0 LD.E.64 R68, [R18.64] ;  /* 0x0000000812448980 */ /* 0x000566000c101b00 */
.L_x_759:
[----:B------:R-:W-:Y:S05]  /*8ce0*/  BSYNC B0 ;  /* 0x0000000000007941 */ /* 0x000fea0003800000 */
.L_x_758:
[----:B--2--5:R-:W-:Y:S01]  /*8cf0*/  IMAD.MOV.U32 R20, RZ, RZ, R72 ;  /* 0x000000ffff147224 */ /* 0x024fe200078e0048 */
[----:B------:R2:W4:Y:S01]  /*8d00*/  SHFL.IDX PT, R11, R16, 0x1, 0x181f ;  /* 0x00381f00100b7f89 */ /* 0x00052200000e0000 */
[----:B------:R-:W-:Y:S01]  /*8d10*/  IMAD.MOV.U32 R19, RZ, RZ, R73 ;  /* 0x000000ffff137224 */ /* 0x000fe200078e0049 */
[----:B------:R-:W-:Y:S01]  /*8d20*/  BSSY B0, `(.L_x_760) ;  /* 0x000002a000007945 */ /* 0x000fe20003800000 */
[----:B------:R-:W-:Y:S01]  /*8d30*/  IMAD.MOV.U32 R18, RZ, RZ, R54 ;  /* 0x000000ffff127224 */ /* 0x000fe200078e0036 */
[----:B---3--:R2:W3:Y:S01]  /*8d40*/  SHFL.IDX PT, R9, R6, 0x1, 0x181f ;  /* 0x00381f0006097f89 */ /* 0x0084e200000e0000 */
[----:B------:R-:W-:Y:S01]  /*8d50*/  IMAD.MOV.U32 R17, RZ, RZ, R55 ;  /* 0x000000ffff117224 */ /* 0x000fe200078e0037 */
[----:B------:R-:W-:Y:S01]  /*8d60*/  PRMT R44, R19, 0x5410, R20 ;  /* 0x00005410132c7816 */ /* 0x000fe20000000014 */
[----:B------:R-:W-:Y:S01]  /*8d70*/  IMAD.MOV.U32 R19, RZ, RZ, R69 ;  /* 0x000000ffff137224 */ /* 0x000fe200078e0045 */
[----:B------:R-:W-:Y:S01]  /*8d80*/  PRMT R52, R18, 0x7610, R52 ;  /* 0x0000761012347816 */ /* 0x000fe20000000034 */
[----:B------:R-:W-:Y:S01]  /*8d90*/  IMAD.MOV.U32 R18, RZ, RZ, R58 ;  /* 0x000000ffff127224 */ /* 0x000fe200078e003a */
[----:B------:R-:W-:Y:S01]  /*8da0*/  PRMT R51, R17, 0x7610, R51 ;  /* 0x0000761011337816 */ /* 0x000fe20000000033 */
[----:B-1----:R2:W1:Y:S01]  /*8db0*/  SHFL.IDX PT, R8, R5, 0x1, 0x181f ;  /* 0x00381f0005087f89 */ /* 0x00246200000e0000 */
[----:B------:R-:W-:Y:S01]  /*8dc0*/  MOV R20, R68 ;  /* 0x0000004400147202 */ /* 0x000fe20000000f00 */
[----:B------:R-:W-:Y:S01]  /*8dd0*/  CS2R R66, SRZ ;  /* 0x0000000000427805 */ /* 0x000fe2000001ff00 */
[----:B------:R-:W-:Y:S01]  /*8de0*/  MOV R17, R59 ;  /* 0x0000003b00117202 */ /* 0x000fe20000000f00 */
[----:B----4-:R2:W4:Y:S01]  /*8df0*/  SHFL.IDX PT, R7, R4, 0x1, 0x181f ;  /* 0x00381f0004077f89 */ /* 0x01052200000e0000 */
[----:B------:R-:W-:Y:S01]  /*8e00*/  PRMT R39, R19, 0x5410, R20 ;  /* 0x0000541013277816 */ /* 0x000fe20000000014 */
[----:B------:R-:W-:Y:S01]  /*8e10*/  CS2R R46, SRZ ;  /* 0x00000000002e7805 */ /* 0x000fe2000001ff00 */
[----:B------:R-:W-:Y:S01]  /*8e20*/  PRMT R50, R18, 0x7610, R50 ;  /* 0x0000761012327816 */ /* 0x000fe20000000032 */
[----:B------:R-:W-:Y:S01]  /*8e30*/  CS2R R60, SRZ ;  /* 0x00000000003c7805 */ /* 0x000fe2000001ff00 */
[----:B------:R-:W-:Y:S01]  /*8e40*/  PRMT R45, R17, 0x7610, R45 ;  /* 0x00007610112d7816 */ /* 0x000fe2000000002d */
[----:B------:R-:W-:Y:S05]  /*8e50*/  @P4 BRA `(.L_x_761) ;  /* 0x0000016000004947 */ /* 0x000fea0003800000 */
[----:B------:R-:W-:Y:S01]  /*8e60*/  ISETP.GE.AND P1, PT, R12, c[0x0][0x27c], PT ;  /* 0x00009f000c007a0c */ /* 0x000fe20003f26270 */
[----:B------:R-:W-:Y:S01]  /*8e70*/  CS2R R48, SRZ ;  /* 0x0000000000307805 */ /* 0x000fe2000001ff00 */
[----:B------:R-:W-:Y:S01]  /*8e80*/  ISETP.GE.AND P0, PT, R10, c[0x0][0x27c], PT ;  /* 0x00009f000a007a0c */ /* 0x000fe20003f06270 */
[----:B------:R-:W-:-:S10]  /*8e90*/  CS2R R66, SRZ ;  /* 0x0000000000427805 */ /* 0x000fd4000001ff00 */
[C---:B------:R-:W-:Y:S01]  /*8ea0*/  @!P1 IMAD.SHL.U32 R17, R12.reuse, 0x2, RZ ;  /* 0x000000020c119824 */ /* 0x040fe200078e00ff */
[----:B------:R-:W-:Y:S01]  /*8eb0*/  @!P1 SHF.L.U64.HI R19, R12, 0x1, R13 ;  /* 0x000000010c139819 */ /* 0x000fe2000001020d */
[----:B------:R-:W-:-:S03]  /*8ec0*/  @!P0 IMAD.SHL.U32 R18, R10, 0x2, RZ ;  /* 0x000000020a128824 */ /* 0x000fc600078e00ff */
[----:B---3--:R-:W-:-:S05]  /*8ed0*/  @!P1 IADD3 R20, P2, R9, R17, RZ ;  /* 0x0000001109149210 */ /* 0x008fca0007f5e0ff */
[----:B------:R-:W-:Y:S01]  /*8ee0*/  @!P1 IMAD.X R21, R11, 0x1, R19, P2 ;  /* 0x000000010b159824 */ /* 0x000fe200010e0613 */
[----:B----4-:R-:W-:Y:S02]  /*8ef0*/  @!P1 IADD3 R22, P2, R7, R17, RZ ;  /* 0x0000001107169210 */ /* 0x010fe40007f5e0ff */
[----:B------:R-:W-:Y:S01]  /*8f00*/  @!P0 SHF.L.U64.HI R17, R10, 0x1, R3 ;  /* 0x000000010a118819 */ /* 0x000fe20000010203 */
[----:B------:R-:W-:Y:S01]  /*8f10*/  CS2R R60, SRZ ;  /* 0x00000000003c7805 */ /* 0x000fe2000001ff00 */
[----:B------:R-:W-:Y:S01]  /*8f20*/  CS2R R46, SRZ ;  /* 0x00000000002e7805 */ /* 0x000fe2000001ff00 */
[C---:B-1----:R-:W-:Y:S01]  /*8f30*/  @!P1 IMAD.X R23, R8.reuse, 0x1, R19, P2 ;  /* 0x0000000108179824 */ /* 0x042fe200010e0613 */
[-C--:B------:R-:W-:Y:S01]  /*8f40*/  @!P0 IADD3 R24, P2, R9, R18.reuse, RZ ;  /* 0x0000001209188210 */ /* 0x080fe20007f5e0ff */
[----:B------:R1:W5:Y:S04]  /*8f50*/  @!P1 LD.E.64 R66, [R20.64] ;  /* 0x0000000814429980 */ /* 0x000368000c101b00 */
[--C-:B------:R-:W-:Y:S01]  /*8f60*/  @!P0 IMAD.X R25, R11, 0x1, R17.reuse, P2 ;  /* 0x000000010b198824 */ /* 0x100fe200010e0611 */
[----:B------:R-:W-:Y:S01]  /*8f70*/  @!P0 IADD3 R18, P2, R7, R18, RZ ;  /* 0x0000001207128210 */ /* 0x000fe20007f5e0ff */
[----:B------:R1:W5:Y:S04]  /*8f80*/  @!P1 LD.E.64 R60, [R22.64] ;  /* 0x00000008163c9980 */ /* 0x000368000c101b00 */
[----:B------:R-:W-:Y:S01]  /*8f90*/  @!P0 IMAD.X R19, R8, 0x1, R17, P2 ;  /* 0x0000000108138824 */ /* 0x000fe200010e0611 */
[----:B------:R1:W5:Y:S04]  /*8fa0*/  @!P0 LD.E.64 R48, [R24.64] ;  /* 0x0000000818308980 */ /* 0x000368000c101b00 */
[----:B------:R1:W5:Y:S03]  /*8fb0*/  @!P0 LD.E.64 R46, [R18.64] ;  /* 0x00000008122e8980 */ /* 0x000366000c101b00 */
.L_x_761:
[----:B------:R-:W-:Y:S05]  /*8fc0*/  BSYNC B0 ;  /* 0x0000000000007941 */ /* 0x000fea0003800000 */
.L_x_760:
[----:B-1---5:R-:W-:Y:S01]  /*8fd0*/  IMAD.MOV.U32 R20, RZ, RZ, R48 ;  /* 0x000000ffff147224 */ /* 0x022fe200078e0030 */
[----:B------:R-:W-:Y:S01]  /*8fe0*/  MOV R18, R66 ;  /* 0x0000004200127202 */ /* 0x000fe20000000f00 */
[----:B------:R-:W-:Y:S01]  /*8ff0*/  IMAD.MOV.U32 R19, RZ, RZ, R49 ;  /* 0x000000ffff137224 */ /* 0x000fe200078e0031 */
[----:B------:R1:W2:Y:S01]  /*9000*/  SHFL.IDX PT, R11, R16, 0x2, 0x181f ;  /* 0x00581f00100b7f89 */ /* 0x0002a200000e0000 */
[----:B------:R-:W-:Y:S01]  /*9010*/  IMAD.MOV.U32 R17, RZ, RZ, R67 ;  /* 0x000000ffff117224 */ /* 0x000fe200078e0043 */
[----:B------:R-:W-:Y:S01]  /*9020*/  BSSY B0, `(.L_x_762) ;  /* 0x0000028000007945 */ /* 0x000fe20003800000 */
[----:B------:R-:W-:Y:S01]  /*9030*/  CS2R R22, SRZ ;  /* 0x0000000000167805 */ /* 0x000fe2000001ff00 */
[----:B------:R-:W-:Y:S01]  /*9040*/  PRMT R25, R19, 0x5410, R20 ;  /* 0x0000541013197816 */ /* 0x000fe20000000014 */
[----:B------:R-:W-:Y:S01]  /*9050*/  IMAD.MOV.U32 R20, RZ, RZ, R46 ;  /* 0x000000ffff147224 */ /* 0x000fe200078e002e */
[----:B------:R-:W-:Y:S01]  /*9060*/  PRMT R38, R17, 0x5410, R18 ;  /* 0x0000541011267816 */ /* 0x000fe20000000012 */
[----:B------:R-:W-:Y:S01]  /*9070*/  IMAD.MOV.U32 R18, RZ, RZ, R60 ;  /* 0x000000ffff127224 */ /* 0x000fe200078e003c */
[----:B------:R-:W-:Y:S01]  /*9080*/  MOV R19, R47 ;  /* 0x0000002f00137202 */ /* 0x000fe20000000f00 */
[----:B---3--:R1:W3:Y:S01]  /*9090*/  SHFL.IDX PT, R9, R6, 0x2, 0x181f ;  /* 0x00581f0006097f89 */ /* 0x0082e200000e0000 */
[----:B------:R-:W-:Y:S01]  /*90a0*/  MOV R17, R61 ;  /* 0x0000003d00117202 */ /* 0x000fe20000000f00 */
[----:B------:R-:W-:Y:S01]  /*90b0*/  CS2R R36, SRZ ;  /* 0x0000000000247805 */ /* 0x000fe2000001ff00 */
[----:B------:R-:W-:Y:S01]  /*90c0*/  PRMT R24, R19, 0x5410, R20 ;  /* 0x0000541013187816 */ /* 0x000fe20000000014 */
[----:B------:R1:W4:Y:S01]  /*90d0*/  SHFL.IDX PT, R8, R5, 0x2, 0x181f ;  /* 0x00581f0005087f89 */ /* 0x00032200000e0000 */
[----:B------:R-:W-:Y:S01]  /*90e0*/  PRMT R31, R17, 0x5410, R18 ;  /* 0x00005410111f7816 */ /* 0x000fe20000000012 */
[----:B------:R-:W-:Y:S01]  /*90f0*/  CS2R R42, SRZ ;  /* 0x00000000002a7805 */ /* 0x000fe2000001ff00 */
[----:B------:R-:W-:Y:S01]  /*9100*/  CS2R R34, SRZ ;  /* 0x0000000000227805 */ /* 0x000fe2000001ff00 */
[----:B----4-:R1:W4:Y:S01]  /*9110*/  SHFL.IDX PT, R7, R4, 0x2, 0x181f ;  /* 0x00581f0004077f89 */ /* 0x01032200000e0000 */
[----:B------:R-:W-:Y:S01]  /*9120*/  CS2R R40, SRZ ;  /* 0x0000000000287805 */ /* 0x000fe2000001ff00 */
[----:B------:R-:W-:Y:S05]  /*9130*/  @P5 BRA `(.L_x_763) ;  /* 0x0000016000005947 */ /* 0x000fea0003800000 */
[----:B------:R-:W-:Y:S01]  /*9140*/  ISETP.GE.AND P0, PT, R10, c[0x0][0x27c], PT ;  /* 0x00009f000a007a0c */ /* 0x000fe20003f06270 */
[----:B------:R-:W-:Y:S01]  /*9150*/  CS2R R36, SRZ ;  /* 0x0000000000247805 */ /* 0x000fe2000001ff00 */
[----:B------:R-:W-:Y:S01]  /*9160*/  ISETP.GE.AND P1, PT, R12, c[0x0][0x27c], PT ;  /* 0x00009f000c007a0c */ /* 0x000fe20003f26270 */
[----:B------:R-:W-:-:S10]  /*9170*/  CS2R R42, SRZ ;  /* 0x00000000002a7805 */ /* 0x000fd4000001ff00 */
[C---:B------:R-:W-:Y:S01]  /*9180*/  @!P0 IMAD.SHL.U32 R18, R10.reuse, 0x2, RZ ;  /* 0x000000020a128824 */ /* 0x040fe200078e00ff */
[----:B------:R-:W-:Y:S01]  /*9190*/  @!P0 SHF.L.U64.HI R17, R10, 0x1, R3 ;  /* 0x000000010a118819 */ /* 0x000fe20000010203 */
[C---:B------:R-:W-:Y:S01]  /*91a0*/  @!P1 IMAD.SHL.U32 R19, R12.reuse, 0x2, RZ ;  /* 0x000000020c139824 */ /* 0x040fe200078e00ff */
[----:B------:R-:W-:Y:S02]  /*91b0*/  @!P1 SHF.L.U64.HI R20, R12, 0x1, R13 ;  /* 0x000000010c149819 */ /* 0x000fe4000001020d */
[C---:B---3--:R-:W-:Y:S02]  /*91c0*/  @!P0 IADD3 R34, P3, R9.reuse, R18, RZ ;  /* 0x0000001209228210 */ /* 0x048fe40007f7e0ff */
[-C--:B------:R-:W-:Y:S02]  /*91d0*/  @!P1 IADD3 R26, P2, R9, R19.reuse, RZ ;  /* 0x00000013091a9210 */ /* 0x080fe40007f5e0ff */
[----:B----4-:R-:W-:Y:S01]  /*91e0*/  @!P1 IADD3 R32, P4, R7, R19, RZ ;  /* 0x0000001307209210 */ /* 0x010fe20007f9e0ff */
[----:B--2---:R-:W-:-:S02]  /*91f0*/  @!P0 IMAD.X R35, R11, 0x1, R17, P3 ;  /* 0x000000010b238824 */ /* 0x004fc400018e0611 */
[--C-:B------:R-:W-:Y:S01]  /*9200*/  @!P1 IMAD.X R27, R11, 0x1, R20.reuse, P2 ;  /* 0x000000010b1b9824 */ /* 0x100fe200010e0614 */
[----:B------:R-:W-:Y:S01]  /*9210*/  @!P0 IADD3 R18, P2, R7, R18, RZ ;  /* 0x0000001207128210 */ /* 0x000fe20007f5e0ff */
[----:B------:R-:W-:Y:S01]  /*9220*/  CS2R R40, SRZ ;  /* 0x0000000000287805 */ /* 0x000fe2000001ff00 */
[----:B------:R2:W5:Y:S01]  /*9230*/  @!P0 LD.E.64 R36, [R34.64] ;  /* 0x0000000822248980 */ /* 0x000562000c101b00 */
[C---:B------:R-:W-:Y:S02]  /*9240*/  @!P1 IMAD.X R33, R8.reuse, 0x1, R20, P4 ;  /* 0x0000000108219824 */ /* 0x040fe400020e0614 */
[----:B------:R-:W-:Y:S01]  /*9250*/  @!P0 IMAD.X R19, R8, 0x1, R17, P2 ;  /* 0x0000000108138824 */ /* 0x000fe200010e0611 */
[----:B------:R3:W5:Y:S04]  /*9260*/  @!P1 LD.E.64 R42, [R26.64] ;  /* 0x000000081a2a9980 */ /* 0x000768000c101b00 */
[----:B------:R3:W5:Y:S01]  /*9270*/  @!P1 LD.E.64 R40, [R32.64] ;  /* 0x0000000820289980 */ /* 0x000762000c101b00 */
[----:B--2---:R-:W-:-:S06]  /*9280*/  CS2R R34, SRZ ;  /* 0x0000000000227805 */ /* 0x004fcc000001ff00 */
[----:B------:R3:W5:Y:S02]  /*9290*/  @!P0 LD.E.64 R34, [R18.64] ;  /* 0x0000000812228980 */ /* 0x000764000c101b00 */
.L_x_763:
[----:B------:R-:W-:Y:S05]  /*92a0*/  BSYNC B0 ;  /* 0x0000000000007941 */ /* 0x000fea0003800000 */
.L_x_762:
[----:B----4-:R4:W1:Y:S01]  /*92b0*/  SHFL.IDX PT, R7, R16, 0x3, 0x181f ;  /* 0x00781f0010077f89 */ /* 0x01086200000e0000 */
[----:B--2--5:R-:W-:Y:S01]  /*92c0*/  IMAD.MOV.U32 R11, RZ, RZ, R37 ;  /* 0x000000ffff0b7224 */ /* 0x024fe200078e0025 */
[----:B---3--:R-:W-:Y:S01]  /*92d0*/  MOV R9, R42 ;  /* 0x0000002a00097202 */ /* 0x008fe20000000f00 */
[----:B------:R-:W-:Y:S01]  /*92e0*/  IMAD.MOV.U32 R8, RZ, RZ, R43 ;  /* 0x000000ffff087224 */ /* 0x000fe200078e002b */
[----:B-1----:R-:W1:Y:S01]  /*92f0*/  SHFL.IDX PT, R6, R6, 0x3, 0x181f ;  /* 0x00781f0006067f89 */ /* 0x002e6200000e0000 */
[----:B------:R-:W-:Y:S01]  /*9300*/  BSSY B0, `(.L_x_764) ;  /* 0x0000026000007945 */ /* 0x000fe20003800000 */
[----:B------:R-:W-:Y:S01]  /*9310*/  CS2R R32, SRZ ;  /* 0x0000000000207805 */ /* 0x000fe2000001ff00 */
[----:B------:R-:W-:Y:S01]  /*9320*/  CS2R R20, SRZ ;  /* 0x0000000000147805 */ /* 0x000fe2000001ff00 */
[----:B------:R-:W-:Y:S01]  /*9330*/  PRMT R19, R8, 0x5410, R9 ;  /* 0x0000541008137816 */ /* 0x000fe20000000009 */
[----:B------:R-:W-:Y:S01]  /*9340*/  IMAD.MOV.U32 R9, RZ, RZ, R40 ;  /* 0x000000ffff097224 */ /* 0x000fe200078e0028 */
[----:B------:R-:W-:Y:S01]  /*9350*/  MOV R8, R41 ;  /* 0x0000002900087202 */ /* 0x000fe20000000f00 */
[----:B------:R-:W2:Y:S01]  /*9360*/  SHFL.IDX PT, R5, R5, 0x3, 0x181f ;  /* 0x00781f0005057f89 */ /* 0x000ea200000e0000 */
[----:B------:R-:W-:-:S02]  /*9370*/  CS2R R26, SRZ ;  /* 0x00000000001a7805 */ /* 0x000fc4000001ff00 */
[----:B------:R-:W-:Y:S01]  /*9380*/  PRMT R18, R8, 0x5410, R9 ;  /* 0x0000541008127816 */ /* 0x000fe20000000009 */
[----:B------:R-:W3:Y:S01]  /*9390*/  SHFL.IDX PT, R4, R4, 0x3, 0x181f ;  /* 0x00781f0004047f89 */ /* 0x000ee200000e0000 */
[----:B----4-:R-:W-:-:S05]  /*93a0*/  IMAD.MOV.U32 R16, RZ, RZ, R36 ;  /* 0x000000ffff107224 */ /* 0x010fca00078e0024 */
[----:B------:R-:W-:Y:S01]  /*93b0*/  PRMT R17, R11, 0x5410, R16 ;  /* 0x000054100b117816 */ /* 0x000fe20000000010 */
[----:B------:R-:W-:Y:S01]  /*93c0*/  IMAD.MOV.U32 R16, RZ, RZ, R34 ;  /* 0x000000ffff107224 */ /* 0x000fe200078e0022 */
[----:B------:R-:W-:-:S04]  /*93d0*/  MOV R11, R35 ;  /* 0x00000023000b7202 */ /* 0x000fc80000000f00 */
[----:B------:R-:W-:Y:S01]  /*93e0*/  PRMT R16, R11, 0x5410, R16 ;  /* 0x000054100b107816 */ /* 0x000fe20000000010 */
[----:B------:R-:W-:Y:S05]  /*93f0*/  @P6 BRA `(.L_x_765) ;  /* 0x0000016000006947 */ /* 0x000fea0003800000 */
[----:B-12---:R-:W-:Y:S01]  /*9400*/  ISETP.GE.AND P0, PT, R10, c[0x0][0x27c], PT ;  /* 0x00009f000a007a0c */ /* 0x006fe20003f06270 */
[----:B------:R-:W-:Y:S01]  /*9410*/  CS2R R22, SRZ ;  /* 0x0000000000167805 */ /* 0x000fe2000001ff00 */
[----:B------:R-:W-:Y:S01]  /*9420*/  ISETP.GE.AND P1, PT, R12, c[0x0][0x27c], PT ;  /* 0x00009f000c007a0c */ /* 0x000fe20003f26270 */
[----:B------:R-:W-:-:S10]  /*9430*/  CS2R R32, SRZ ;  /* 0x0000000000207805 */ /* 0x000fd4000001ff00 */
[C---:B------:R-:W-:Y:S01]  /*9440*/  @!P0 IMAD.SHL.U32 R9, R10.reuse, 0x2, RZ ;  /* 0x000000020a098824 */ /* 0x040fe200078e00ff */
[----:B------:R-:W-:Y:S01]  /*9450*/  @!P0 SHF.L.U64.HI R3, R10, 0x1, R3 ;  /* 0x000000010a038819 */ /* 0x000fe20000010203 */
[C---:B------:R-:W-:Y:S01]  /*9460*/  @!P1 IMAD.SHL.U32 R11, R12.reuse, 0x2, RZ ;  /* 0x000000020c0b9824 */ /* 0x040fe200078e00ff */
[----:B------:R-:W-:Y:S02]  /*9470*/  @!P1 SHF.L.U64.HI R8, R12, 0x1, R13 ;  /* 0x000000010c089819 */ /* 0x000fe4000001020d */
[C---:B------:R-:W-:Y:S02]  /*9480*/  @!P0 IADD3 R20, P3, R6.reuse, R9, RZ ;  /* 0x0000000906148210 */ /* 0x040fe40007f7e0ff */
[-C--:B------:R-:W-:Y:S02]  /*9490*/  @!P1 IADD3 R56, P2, R6, R11.reuse, RZ ;  /* 0x0000000b06389210 */ /* 0x080fe40007f5e0ff */
[----:B---3--:R-:W-:Y:S01]  /*94a0*/  @!P1 IADD3 R6, P4, R4, R11, RZ ;  /* 0x0000000b04069210 */ /* 0x008fe20007f9e0ff */
[----:B------:R-:W-:-:S02]  /*94b0*/  @!P0 IMAD.X R21, R7, 0x1, R3, P3 ;  /* 0x0000000107158824 */ /* 0x000fc400018e0603 */
[--C-:B------:R-:W-:Y:S01]  /*94c0*/  @!P1 IMAD.X R57, R7, 0x1, R8.reuse, P2 ;  /* 0x0000000107399824 */ /* 0x100fe200010e0608 */
[----:B------:R-:W-:Y:S01]  /*94d0*/  @!P0 IADD3 R4, P2, R4, R9, RZ ;  /* 0x0000000904048210 */ /* 0x000fe20007f5e0ff */
[C---:B------:R-:W-:Y:S01]  /*94e0*/  @!P1 IMAD.X R7, R5.reuse, 0x1, R8, P4 ;  /* 0x0000000105079824 */ /* 0x040fe200020e0608 */
[----:B------:R1:W5:Y:S01]  /*94f0*/  @!P0 LD.E.64 R22, [R20.64] ;  /* 0x0000000814168980 */ /* 0x000362000c101b00 */
[----:B------:R-:W-:Y:S02]  /*9500*/  CS2R R26, SRZ ;  /* 0x00000000001a7805 */ /* 0x000fe4000001ff00 */
[----:B------:R-:W-:Y:S01]  /*9510*/  @!P0 IMAD.X R5, R5, 0x1, R3, P2 ;  /* 0x0000000105058824 */ /* 0x000fe200010e0603 */
[----:B------:R2:W5:Y:S04]  /*9520*/  @!P1 LD.E.64 R32, [R56.64] ;  /* 0x0000000838209980 */ /* 0x000568000c101b00 */
[----:B------:R2:W5:Y:S01]  /*9530*/  @!P1 LD.E.64 R26, [R6.64] ;  /* 0x00000008061a9980 */ /* 0x000562000c101b00 */
[----:B-1----:R-:W-:-:S06]  /*9540*/  CS2R R20, SRZ ;  /* 0x0000000000147805 */ /* 0x002fcc000001ff00 */
[----:B------:R2:W5:Y:S02]  /*9550*/  @!P0 LD.E.64 R20, [R4.64] ;  /* 0x0000000804148980 */ /* 0x000564000c101b00 */
.L_x_765:
[----:B-12---:R-:W-:Y:S05]  /*9560*/  BSYNC B0 ;  /* 0x0000000000007941 */ /* 0x006fea0003800000 */
.L_x_764:
[----:B------:R-:W-:Y:S01]  /*9570*/  IMAD.IADD R9, R2, 0x1, -R209 ;  /* 0x0000000102097824 */ /* 0x000fe200078e0ad1 */
[----:B------:R-:W-:-:S04]  /*9580*/  DEPBAR.LE SB0, 0x1 ;  /* 0x000080400000791a */ /* 0x000fc80000000000 */
[----:B------:R-:W-:Y:S01]  /*9590*/  IMNMX R9, R9, 0x80, PT ;  /* 0x0000008009097817 */ /* 0x000fe20003800200 */
[----:B-----5:R-:W-:Y:S01]  /*95a0*/  IMAD.MOV.U32 R3, RZ, RZ, R22 ;  /* 0x000000ffff037224 */ /* 0x020fe200078e0016 */
[----:B------:R-:W-:Y:S01]  /*95b0*/  BSSY B1, `(.L_x_766) ;  /* 0x0000072000017945 */ /* 0x000fe20003800000 */
[----:B---3--:R-:W-:Y:S01]  /*95c0*/  IMAD.MOV.U32 R4, RZ, RZ, R32 ;  /* 0x000000ffff047224 */ /* 0x008fe200078e0020 */
[----:B------:R-:W-:Y:S01]  /*95d0*/  BAR.SYNC.DEFER_BLOCKING 0x0 ;  /* 0x0000000000007b1d */ /* 0x000fe20000010000 */
[----:B------:R-:W-:Y:S01]  /*95e0*/  ISETP.GE.AND P0, PT, R77, R9, PT ;  /* 0x000000094d00720c */ /* 0x000fe20003f06270 */
[----:B------:R-:W-:Y:S01]  /*95f0*/  IMAD.MOV.U32 R5, RZ, RZ, R23 ;  /* 0x000000ffff057224 */ /* 0x000fe200078e0017 */
[----:B------:R-:W-:Y:S01]  /*9600*/  PRMT R2, R2, 0x5410, R3 ;  /* 0x0000541002027816 */ /* 0x000fe20000000003 */
[----:B------:R-:W-:Y:S01]  /*9610*/  IMAD.MOV.U32 R6, RZ, RZ, R20 ;  /* 0x000000ffff067224 */ /* 0x000fe200078e0014 */
[----:B------:R-:W-:Y:S02]  /*9620*/  MOV R3, R33 ;  /* 0x0000002100037202 */ /* 0x000fe40000000f00 */
[----:B------:R-:W-:-:S02]  /*9630*/  PRMT R2, R5, 0x7610, R2 ;  /* 0x0000761005027816 */ /* 0x000fc40000000002 */
[----:B------:R-:W-:Y:S01]  /*9640*/  PRMT R8, R3, 0x5410, R4 ;  /* 0x0000541003087816 */ /* 0x000fe20000000004 */
[----:B------:R-:W-:Y:S01]  /*9650*/  IMAD.MOV.U32 R3, RZ, RZ, R21 ;  /* 0x000000ffff037224 */ /* 0x000fe200078e0015 */
[----:B------:R-:W-:Y:S01]  /*9660*/  MOV R5, R26 ;  /* 0x0000001a00057202 */ /* 0x000fe20000000f00 */
[----:B------:R-:W-:-:S03]  /*9670*/  IMAD.MOV.U32 R4, RZ, RZ, R27 ;  /* 0x000000ffff047224 */ /* 0x000fc600078e001b */
[----:B------:R-:W-:Y:S02]  /*9680*/  PRMT R3, R3, 0x5410, R6 ;  /* 0x0000541003037816 */ /* 0x000fe40000000006 */
[----:B------:R-:W-:Y:S01]  /*9690*/  PRMT R11, R4, 0x5410, R5 ;  /* 0x00005410040b7816 */ /* 0x000fe20000000005 */
[----:B------:R-:W-:Y:S05]  /*96a0*/  @P0 BRA `(.L_x_767) ;  /* 0x0000062000000947 */ /* 0x000fea0003800000 */
[----:B------:R-:W-:Y:S01]  /*96b0*/  ISETP.GE.AND P0, PT, R12, c[0x0][0x27c], PT ;  /* 0x00009f000c007a0c */ /* 0x000fe20003f06270 */
[----:B------:R-:W-:-:S12]  /*96c0*/  BSSY B0, `(.L_x_768) ;  /* 0x0000030000007945 */ /* 0x000fd80003800000 */
[----:B------:R-:W-:Y:S05]  /*96d0*/  @P0 BRA `(.L_x_769) ;  /* 0x000002e000000947 */ /* 0x000fea0003800000 */
[----:B------:R-:W1:Y:S01]  /*96e0*/  LDS.128 R4, [R234+0x100] ;  /* 0x00010000ea047984 */ /* 0x000e620000000c00 */
[----:B------:R-:W-:Y:S02]  /*96f0*/  SHF.R.U64 R56, R54, 0x10, R55 ;  /* 0x0000001036387819 */ /* 0x000fe40000001237 */
[----:B------:R-:W-:Y:S02]  /*9700*/  SHF.R.U32.HI R53, RZ, 0x10, R59 ;  /* 0x00000010ff357819 */ /* 0x000fe4000001163b */
[----:B------:R-:W-:Y:S02]  /*9710*/  SHF.R.U32.HI R55, RZ, 0x10, R55 ;  /* 0x00000010ff377819 */ /* 0x000fe40000011637 */
[----:B------:R-:W-:Y:S02]  /*9720*/  SHF.R.U64 R54, R58, 0x10, R59 ;  /* 0x000000103a367819 */ /* 0x000fe4000000123b */
[----:B------:R-:W-:Y:S02]  /*9730*/  PRMT R45, R45, 0x5410, R53 ;  /* 0x000054102d2d7816 */ /* 0x000fe40000000035 */
[----:B------:R-:W-:-:S02]  /*9740*/  PRMT R51, R51, 0x5410, R55 ;  /* 0x0000541033337816 */ /* 0x000fc40000000037 */
[----:B------:R-:W-:Y:S02]  /*9750*/  PRMT R50, R50, 0x5410, R54 ;  /* 0x0000541032327816 */ /* 0x000fe40000000036 */
[----:B------:R-:W-:Y:S02]  /*9760*/  LOP3.LUT R59, R51, 0xffff0000, RZ, 0xc0, !PT ;  /* 0xffff0000333b7812 */ /* 0x000fe400078ec0ff */
[----:B------:R-:W-:Y:S01]  /*9770*/  PRMT R52, R52, 0x5410, R56 ;  /* 0x0000541034347816 */ /* 0x000fe20000000038 */
[C---:B-1----:R-:W-:Y:S01]  /*9780*/  IMAD.U32 R54, R6.reuse, 0x10000, RZ ;  /* 0x0001000006367824 */ /* 0x042fe200078e00ff */
[----:B------:R-:W-:Y:S01]  /*9790*/  LOP3.LUT R53, R6, 0xffff0000, RZ, 0xc0, !PT ;  /* 0xffff000006357812 */ /* 0x000fe200078ec0ff */
[----:B------:R-:W-:Y:S01]  /*97a0*/  IMAD.U32 R6, R7, 0x10000, RZ ;  /* 0x0001000007067824 */ /* 0x000fe200078e00ff */
[C---:B------:R-:W-:Y:S02]  /*97b0*/  SHF.L.U32 R58, R4.reuse, 0x10, RZ ;  /* 0x00000010043a7819 */ /* 0x040fe400000006ff */
[----:B------:R-:W-:Y:S01]  /*97c0*/  LOP3.LUT R57, R4, 0xffff0000, RZ, 0xc0, !PT ;  /* 0xffff000004397812 */ /* 0x000fe200078ec0ff */
[----:B------:R-:W-:Y:S01]  /*97d0*/  IMAD.U32 R4, R45, 0x10000, RZ ;  /* 0x000100002d047824 */ /* 0x000fe200078e00ff */
[----:B------:R-:W-:Y:S01]  /*97e0*/  LOP3.LUT R55, R7, 0xffff0000, RZ, 0xc0, !PT ;  /* 0xffff000007377812 */ /* 0x000fe200078ec0ff */
[----:B------:R-:W-:Y:S01]  /*97f0*/  IMAD.U32 R7, R51, 0x10000, RZ ;  /* 0x0001000033077824 */ /* 0x000fe200078e00ff */
[----:B------:R-:W-:Y:S01]  /*9800*/  LOP3.LUT R45, R45, 0xffff0000, RZ, 0xc0, !PT ;  /* 0xffff00002d2d7812 */ /* 0x000fe200078ec0ff */
[----:B------:R-:W-:Y:S01]  /*9810*/  FMUL.FTZ R51, R53, R4 ;  /* 0x0000000435337220 */ /* 0x000fe20000410000 */
[----:B------:R-:W-:Y:S01]  /*9820*/  SHF.L.U32 R56, R5, 0x10, RZ ;  /* 0x0000001005387819 */ /* 0x000fe200000006ff */
[----:B------:R-:W-:Y:S01]  /*9830*/  FMUL.FTZ R53, R53, R7 ;  /* 0x0000000735357220 */ /* 0x000fe20000410000 */
[----:B------:R-:W-:Y:S01]  /*9840*/  LOP3.LUT R62, R5, 0xffff0000, RZ, 0xc0, !PT ;  /* 0xffff0000053e7812 */ /* 0x000fe200078ec0ff */
[----:B------:R-:W-:-:S02]  /*9850*/  FMUL.FTZ R5, R55, R45 ;  /* 0x0000002d37057220 */ /* 0x000fc40000410000 */
[C---:B------:R-:W-:Y:S02]  /*9860*/  FFMA.FTZ R53, R54.reuse, R4, R53 ;  /* 0x0000000436357223 */ /* 0x040fe40000010035 */
[----:B------:R-:W-:Y:S01]  /*9870*/  FFMA.FTZ R51, R54, R7, -R51 ;  /* 0x0000000736337223 */ /* 0x000fe20000010833 */
[----:B------:R-:W-:Y:S01]  /*9880*/  SHF.L.U32 R7, R52, 0x10, RZ ;  /* 0x0000001034077819 */ /* 0x000fe200000006ff */
[C---:B------:R-:W-:Y:S01]  /*9890*/  IMAD.U32 R4, R50.reuse, 0x10000, RZ ;  /* 0x0001000032047824 */ /* 0x040fe200078e00ff */
[----:B------:R-:W-:Y:S01]  /*98a0*/  LOP3.LUT R50, R50, 0xffff0000, RZ, 0xc0, !PT ;  /* 0xffff000032327812 */ /* 0x000fe200078ec0ff */
[-C--:B------:R-:W-:Y:S01]  /*98b0*/  FMUL.FTZ R55, R55, R59.reuse ;  /* 0x0000003b37377220 */ /* 0x080fe20000410000 */
[----:B------:R-:W-:Y:S01]  /*98c0*/  LOP3.LUT R52, R52, 0xffff0000, RZ, 0xc0, !PT ;  /* 0xffff000034347812 */ /* 0x000fe200078ec0ff */
[C---:B------:R-:W-:Y:S02]  /*98d0*/  FFMA.FTZ R5, R6.reuse, R59, -R5 ;  /* 0x0000003b06057223 */ /* 0x040fe40000010805 */
        /* <DEDUP_REMOVED lines=14> */
.L_x_769:
[----:B------:R-:W-:Y:S05]  /*99c0*/  BSYNC B0 ;  /* 0x0000000000007941 */ /* 0x000fea0003800000 */
.L_x_768:
[----:B------:R-:W-:-:S13]  /*99d0*/  ISETP.GE.AND P0, PT, R10, c[0x0][0x27c], PT ;  /* 0x00009f000a007a0c */ /* 0x000fda0003f06270 */
[----:B------:R-:W-:Y:S05]  /*99e0*/  @P0 BRA `(.L_x_767) ;  /* 0x000002e000000947 */ /* 0x000fea0003800000 */
[----:B-1----:R-:W1:Y:S01]  /*99f0*/  LDS.128 R4, [R234+0x4100] ;  /* 0x00410000ea047984 */ /* 0x002e620000000c00 */
[----:B------:R-:W-:Y:S02]  /*9a00*/  SHF.R.U64 R50, R68, 0x10, R69 ;  /* 0x0000001044327819 */ /* 0x000fe40000001245 */
[----:B------:R-:W-:Y:S02]  /*9a10*/  SHF.R.U64 R45, R72, 0x10, R73 ;  /* 0x00000010482d7819 */ /* 0x000fe40000001249 */
[----:B------:R-:W-:Y:S02]  /*9a20*/  SHF.R.U32.HI R68, RZ, 0x10, R69 ;  /* 0x00000010ff447819 */ /* 0x000fe40000011645 */
[----:B------:R-:W-:Y:S02]  /*9a30*/  SHF.R.U32.HI R72, RZ, 0x10, R73 ;  /* 0x00000010ff487819 */ /* 0x000fe40000011649 */
[----:B------:R-:W-:Y:S02]  /*9a40*/  PRMT R50, R39, 0x5432, R50 ;  /* 0x0000543227327816 */ /* 0x000fe40000000032 */
[----:B------:R-:W-:-:S02]  /*9a50*/  PRMT R45, R44, 0x5432, R45 ;  /* 0x000054322c2d7816 */ /* 0x000fc4000000002d */
[----:B------:R-:W-:Y:S02]  /*9a60*/  PRMT R39, R39, 0x5410, R68 ;  /* 0x0000541027277816 */ /* 0x000fe40000000044 */
[----:B------:R-:W-:-:S04]  /*9a70*/  PRMT R44, R44, 0x5410, R72 ;  /* 0x000054102c2c7816 */ /* 0x000fc80000000048 */
[----:B------:R-:W-:Y:S01]  /*9a80*/  LOP3.LUT R57, R44, 0xffff0000, RZ, 0xc0, !PT ;  /* 0xffff00002c397812 */ /* 0x000fe200078ec0ff */
        /* <DEDUP_REMOVED lines=25> */
[----:B------:R-:W-:Y:S02]  /*9c20*/  FMUL.FTZ R55, R55, R7 ;  /* 0x0000000737377220 */ /* 0x000fe40000410000 */
        /* <DEDUP_REMOVED lines=10> */
.L_x_767:
[----:B------:R-:W-:Y:S05]  /*9cd0*/  BSYNC B1 ;  /* 0x0000000000017941 */ /* 0x000fea0003800000 */
.L_x_766:
[----:B------:R-:W-:Y:S01]  /*9ce0*/  ISETP.GE.AND P0, PT, R74, R9, PT ;  /* 0x000000094a00720c */ /* 0x000fe20003f06270 */
[----:B------:R-:W-:-:S12]  /*9cf0*/  BSSY B1, `(.L_x_770) ;  /* 0x0000064000017945 */ /* 0x000fd80003800000 */
[----:B------:R-:W-:Y:S05]  /*9d00*/  @P0 BRA `(.L_x_771) ;  /* 0x0000062000000947 */ /* 0x000fea0003800000 */
[----:B------:R-:W-:Y:S01]  /*9d10*/  ISETP.GE.AND P0, PT, R12, c[0x0][0x27c], PT ;  /* 0x00009f000c007a0c */ /* 0x000fe20003f06270 */
[----:B------:R-:W-:-:S12]  /*9d20*/  BSSY B0, `(.L_x_772) ;  /* 0x0000030000007945 */ /* 0x000fd80003800000 */
        /* <DEDUP_REMOVED lines=47> */
.L_x_773:
[----:B------:R-:W-:Y:S05]  /*a020*/  BSYNC B0 ;  /* 0x0000000000007941 */ /* 0x000fea0003800000 */
.L_x_772:
        /* <DEDUP_REMOVED lines=14> */
[C---:B------:R-:W-:Y:S01]  /*a110*/  IMAD.U32 R6, R7.reuse, 0x10000, RZ ;  /* 0x0001000007067824 */ /* 0x040fe200078e00ff */
[C---:B------:R-:W-:Y:S02]  /*a120*/  SHF.L.U32 R48, R4.reuse, 0x10, RZ ;  /* 0x0000001004307819 */ /* 0x040fe400000006ff */
[----:B------:R-:W-:Y:S01]  /*a130*/  LOP3.LUT R47, R4, 0xffff0000, RZ, 0xc0, !PT ;  /* 0xffff0000042f7812 */ /* 0x000fe200078ec0ff */
[C---:B------:R-:W-:Y:S01]  /*a140*/  IMAD.U32 R4, R24.reuse, 0x10000, RZ ;  /* 0x0001000018047824 */ /* 0x040fe200078e00ff */
        /* <DEDUP_REMOVED lines=30> */
.L_x_771:
[----:B------:R-:W-:Y:S05]  /*a330*/  BSYNC B1 ;  /* 0x0000000000017941 */ /* 0x000fea0003800000 */
.L_x_770:
        /* <DEDUP_REMOVED lines=32> */
[C---:B------:R-:W-:Y:S01]  /*a540*/  SHF.L.U32 R7, R24.reuse, 0x10, RZ ;  /* 0x0000001018077819 */ /* 0x040fe200000006ff */
        /* <DEDUP_REMOVED lines=19> */
.L_x_777:
[----:B------:R-:W-:Y:S05]  /*a680*/  BSYNC B0 ;  /* 0x0000000000007941 */ /* 0x000fea0003800000 */
.L_x_776:
        /* <DEDUP_REMOVED lines=21> */
[C---:B------:R-:W-:Y:S01]  /*a7e0*/  FMUL.FTZ R17, R24.reuse, R4 ;  /* 0x0000000418117220 */ /* 0x040fe20000410000 */
[C---:B------:R-:W-:Y:S01]  /*a7f0*/  SHF.L.U32 R34, R5.reuse, 0x10, RZ ;  /* 0x0000001005227819 */ /* 0x040fe200000006ff */
        /* <DEDUP_REMOVED lines=25> */
.L_x_775:
[----:B------:R-:W-:Y:S05]  /*a990*/  BSYNC B1 ;  /* 0x0000000000017941 */ /* 0x000fea0003800000 */
.L_x_774:
[----:B------:R-:W-:-:S13]  /*a9a0*/  ISETP.GE.AND P0, PT, R0, R9, PT ;  /* 0x000000090000720c */ /* 0x000fda0003f06270 */
        /* <DEDUP_REMOVED lines=50> */
.L_x_780:
[----:B------:R-:W-:Y:S05]  /*acd0*/  BSYNC B0 ;  /* 0x0000000000007941 */ /* 0x000fea0003800000 */
.L_x_779:
        /* <DEDUP_REMOVED lines=41> */
[----:B------:R-:W-:-:S02]  /*af70*/  FFMA.FTZ R4, R16, R4, R13 ;  /* 0x0000000410047223 */ /* 0x000fc4000001000d */
[C---:B------:R-:W-:Y:S01]  /*af80*/  FFMA.FTZ R0, R12.reuse, R0, -R6 ;  /* 0x000000000c007223 */ /* 0x040fe20000010806 */
[----:B------:R-:W-:Y:S01]  /*af90*/  F2FP.BF16.PACK_AB R6, R9, R2 ;  /* 0x000000020906723e */ /* 0x000fe200000010ff */
[----:B------:R-:W-:Y:S01]  /*afa0*/  FFMA.FTZ R18, R12, R8, R18 ;  /* 0x000000080c127223 */ /* 0x000fe20000010012 */
[----:B------:R-:W-:-:S04]  /*afb0*/  F2FP.BF16.PACK_AB R4, R4, R3 ;  /* 0x000000030404723e */ /* 0x000fc800000010ff */
[----:B------:R-:W-:-:S05]  /*afc0*/  F2FP.BF16.PACK_AB R5, R18, R0 ;  /* 0x000000001205723e */ /* 0x000fca00000010ff */
[----:B------:R1:W-:Y:S01]  /*afd0*/  STS.128 [R234+0x7100], R4 ;  /* 0x00710004ea007388 */ /* 0x0003e20000000c00 */
[----:B------:R-:W-:Y:S05]  /*afe0*/  BRA `(.L_x_778) ;  /* 0x0000255000007947 */ /* 0x000fea0003800000 */
.L_x_757:
[----:B------:R-:W-:Y:S01]  /*aff0*/  ISETP.NE.AND P0, PT, R228, 0x1, PT ;  /* 0x00000001e400780c */ /* 0x000fe20003f05270 */
[----:B------:R-:W-:Y:S02]  /*b000*/  IMAD.MOV.U32 R10, RZ, RZ, R16 ;  /* 0x000000ffff0a7224 */ /* 0x000fe400078e0010 */
[----:B------:R-:W-:Y:S01]  /*b010*/  IMAD.MOV.U32 R11, RZ, RZ, R5 ;  /* 0x000000ffff0b7224 */ /* 0x000fe200078e0005 */
[----:B------:R-:W-:Y:S01]  /*b020*/  MOV R5, R4 ;  /* 0x0000000400057202 */ /* 0x000fe20000000f00 */
[----:B------:R-:W-:-:S08]  /*b030*/  IMAD.MOV.U32 R4, RZ, RZ, R8 ;  /* 0x000000ffff047224 */ /* 0x000fd000078e0008 */
[----:B------:R-:W-:-:S05]  /*b040*/  @P0 IMAD.HI.U32 R6, R3, c[0x0][0x2c8], RZ ;  /* 0x0000b20003060a27 */ /* 0x000fca00078e00ff */
[----:B------:R-:W-:-:S04]  /*b050*/  @P0 SHF.R.U32.HI R3, RZ, c[0x0][0x2cc], R6 ;  /* 0x0000b300ff030a19 */ /* 0x000fc80000011606 */
[----:B------:R-:W-:Y:S01]  /*b060*/  SHF.R.S32.HI R6, RZ, 0x1f, R3 ;  /* 0x0000001fff067819 */ /* 0x000fe20000011403 */
[----:B------:R-:W-:-:S04]  /*b070*/  IMAD.WIDE.U32 R10, R3, c[0x0][0x280], R10 ;  /* 0x0000a000030a7a25 */ /* 0x000fc800078e000a */
[----:B------:R-:W-:Y:S01]  /*b080*/  IMAD R7, R6, c[0x0][0x280], RZ ;  /* 0x0000a00006077a24 */ /* 0x000fe200078e02ff */
[----:B------:R-:W-:Y:S01]  /*b090*/  LEA R13, P0, R10, c[0x0][0x270], 0x1 ;  /* 0x00009c000a0d7a11 */ /* 0x000fe200078008ff */
[----:B------:R-:W-:Y:S02]  /*b0a0*/  IMAD R12, R6, c[0x0][0x290], RZ ;  /* 0x0000a400060c7a24 */ /* 0x000fe400078e02ff */
[C---:B------:R-:W-:Y:S02]  /*b0b0*/  IMAD R7, R3.reuse, c[0x0][0x284], R7 ;  /* 0x0000a10003077a24 */ /* 0x040fe400078e0207 */
[----:B------:R-:W1:Y:S01]  /*b0c0*/  SHFL.IDX PT, R9, R13, RZ, 0x181f ;  /* 0x00181fff0d097589 */ /* 0x000e6200000e0000 */
[----:B------:R-:W-:-:S04]  /*b0d0*/  IMAD.WIDE.U32 R4, R3, c[0x0][0x290], R4 ;  /* 0x0000a40003047a25 */ /* 0x000fc800078e0004 */
[----:B------:R-:W-:Y:S02]  /*b0e0*/  IMAD.IADD R31, R11, 0x1, R7 ;  /* 0x000000010b1f7824 */ /* 0x000fe400078e0207 */
[----:B------:R-:W-:Y:S01]  /*b0f0*/  IMAD R12, R3, c[0x0][0x294], R12 ;  /* 0x0000a500030c7a24 */ /* 0x000fe200078e020c */
[----:B------:R-:W-:Y:S02]  /*b100*/  LEA R3, P1, R4, c[0x0][0x288], 0x1 ;  /* 0x0000a20004037a11 */ /* 0x000fe400078208ff */
[----:B------:R-:W-:Y:S01]  /*b110*/  LEA.HI.X R31, R10, c[0x0][0x274], R31, 0x1, P0 ;  /* 0x00009d000a1f7a11 */ /* 0x000fe200000f0c1f */
[----:B------:R-:W-:Y:S01]  /*b120*/  IMAD.IADD R12, R5, 0x1, R12 ;  /* 0x00000001050c7824 */ /* 0x000fe200078e020c */
[----:B------:R-:W-:Y:S01]  /*b130*/  ISETP.GE.OR P0, PT, R116, c[0x0][0x27c], P3 ;  /* 0x00009f0074007a0c */ /* 0x000fe20001f06670 */
[----:B------:R-:W-:Y:S01]  /*b140*/  SHFL.IDX PT, R6, R3, RZ, 0x181f ;  /* 0x00181fff03067589 */ /* 0x000fe200000e0000 */
[----:B------:R-:W-:Y:S02]  /*b150*/  CS2R R10, SRZ ;  /* 0x00000000000a7805 */ /* 0x000fe4000001ff00 */
[----:B------:R-:W-:Y:S01]  /*b160*/  LEA.HI.X R12, R4, c[0x0][0x28c], R12, 0x1, P1 ;  /* 0x0000a300040c7a11 */ /* 0x000fe200008f0c0c */
[----:B------:R-:W2:Y:S04]  /*b170*/  SHFL.IDX PT, R8, R31, RZ, 0x181f ;  /* 0x00181fff1f087589 */ /* 0x000ea800000e0000 */
[----:B------:R-:W3:Y:S04]  /*b180*/  SHFL.IDX PT, R4, R12, RZ, 0x181f ;  /* 0x00181fff0c047589 */ /* 0x000ee800000e0000 */
[----:B------:R-:W-:-:S02]  /*b190*/  @!P0 SHF.L.U32 R7, R116, 0x1, RZ ;  /* 0x0000000174078819 */ /* 0x000fc400000006ff */
[----:B------:R-:W-:Y:S02]  /*b1a0*/  @!P0 SHF.L.U64.HI R5, R116, 0x1, R117 ;  /* 0x0000000174058819 */ /* 0x000fe40000010275 */
[----:B-1----:R-:W-:-:S05]  /*b1b0*/  @!P0 IADD3 R16, P1, R9, R7, RZ ;  /* 0x0000000709108210 */ /* 0x002fca0007f3e0ff */
[----:B--2---:R-:W-:Y:S02]  /*b1c0*/  @!P0 IMAD.X R17, R8, 0x1, R5, P1 ;  /* 0x0000000108118824 */ /* 0x004fe400008e0605 */
[----:B------:R-:W-:-:S06]  /*b1d0*/  CS2R R8, SRZ ;  /* 0x0000000000087805 */ /* 0x000fcc000001ff00 */
[----:B------:R1:W2:Y:S02]  /*b1e0*/  @!P0 LD.E.128 R8, [R16.64] ;  /* 0x0000000810088980 */ /* 0x0002a4000c101d00 */
[----:B-1----:R-:W-:Y:S02]  /*b1f0*/  @!P0 IADD3 R16, P1, R6, R7, RZ ;  /* 0x0000000706108210 */ /* 0x002fe40007f3e0ff */
[----:B------:R-:W-:-:S03]  /*b200*/  CS2R R6, SRZ ;  /* 0x0000000000067805 */ /* 0x000fc6000001ff00 */
[----:B---3--:R-:W-:Y:S02]  /*b210*/  @!P0 IMAD.X R17, R4, 0x1, R5, P1 ;  /* 0x0000000104118824 */ /* 0x008fe400008e0605 */
[----:B------:R-:W-:-:S06]  /*b220*/  CS2R R4, SRZ ;  /* 0x0000000000047805 */ /* 0x000fcc000001ff00 */
[----:B------:R1:W3:Y:S01]  /*b230*/  @!P0 LD.E.128 R4, [R16.64] ;  /* 0x0000000810048980 */ /* 0x0002e2000c101d00 */
[----:B------:R-:W-:Y:S01]  /*b240*/  BSSY B0, `(.L_x_781) ;  /* 0x0000024000007945 */ /* 0x000fe20003800000 */
[----:B------:R-:W-:Y:S01]  /*b250*/  ISETP.GE.AND P2, PT, R116, c[0x0][0x27c], PT ;  /* 0x00009f0074007a0c */ /* 0x000fe20003f46270 */
[----:B------:R-:W-:Y:S01]  /*b260*/  CS2R R42, SRZ ;  /* 0x00000000002a7805 */ /* 0x000fe2000001ff00 */
[----:B------:R4:W2:Y:S01]  /*b270*/  SHFL.IDX PT, R18, R13, 0x1, 0x181f ;  /* 0x00381f000d127f89 */ /* 0x0008a200000e0000 */
[----:B------:R-:W-:Y:S01]  /*b280*/  CS2R R40, SRZ ;  /* 0x0000000000287805 */ /* 0x000fe2000001ff00 */
[----:B------:R-:W-:Y:S01]  /*b290*/  CS2R R38, SRZ ;  /* 0x0000000000267805 */ /* 0x000fe2000001ff00 */
[----:B------:R-:W-:Y:S01]  /*b2a0*/  CS2R R36, SRZ ;  /* 0x0000000000247805 */ /* 0x000fe2000001ff00 */
[----:B------:R4:W2:Y:S04]  /*b2b0*/  SHFL.IDX PT, R19, R31, 0x1, 0x181f ;  /* 0x00381f001f137f89 */ /* 0x0008a800000e0000 */
[----:B-1----:R4:W1:Y:S01]  /*b2c0*/  SHFL.IDX PT, R17, R12, 0x1, 0x181f ;  /* 0x00381f000c117f89 */ /* 0x00286200000e0000 */
[----:B--2---:R-:W-:Y:S01]  /*b2d0*/  MOV R16, R10 ;  /* 0x0000000a00107202 */ /* 0x004fe20000000f00 */
[----:B------:R-:W-:Y:S01]  /*b2e0*/  IMAD.MOV.U32 R20, RZ, RZ, R11 ;  /* 0x000000ffff147224 */ /* 0x000fe200078e000b */
[----:B------:R-:W-:Y:S01]  /*b2f0*/  MOV R21, R9 ;  /* 0x0000000900157202 */ /* 0x000fe20000000f00 */
[----:B------:R-:W-:Y:S01]  /*b300*/  IMAD.MOV.U32 R22, RZ, RZ, R8 ;  /* 0x000000ffff167224 */ /* 0x000fe200078e0008 */
[----:B------:R-:W-:-:S02]  /*b310*/  PRMT R80, R80, 0x5410, R16 ;  /* 0x0000541050507816 */ /* 0x000fc40000000010 */
[----:B------:R4:W2:Y:S02]  /*b320*/  SHFL.IDX PT, R16, R3, 0x1, 0x181f ;  /* 0x00381f0003107f89 */ /* 0x0008a400000e0000 */
[----:B------:R-:W-:Y:S02]  /*b330*/  PRMT R80, R20, 0x7610, R80 ;  /* 0x0000761014507816 */ /* 0x000fe40000000050 */
[----:B------:R-:W-:Y:S01]  /*b340*/  PRMT R65, R21, 0x5410, R22 ;  /* 0x0000541015417816 */ /* 0x000fe20000000016 */
[----:B---3--:R-:W-:Y:S01]  /*b350*/  IMAD.MOV.U32 R20, RZ, RZ, R6 ;  /* 0x000000ffff147224 */ /* 0x008fe200078e0006 */
[----:B------:R-:W-:Y:S01]  /*b360*/  MOV R21, R4 ;  /* 0x0000000400157202 */ /* 0x000fe20000000f00 */
[----:B------:R-:W-:-:S05]  /*b370*/  IMAD.MOV.U32 R22, RZ, RZ, R7 ;  /* 0x000000ffff167224 */ /* 0x000fca00078e0007 */
[----:B------:R-:W-:Y:S01]  /*b380*/  PRMT R62, R22, 0x5410, R20 ;  /* 0x00005410163e7816 */ /* 0x000fe20000000014 */
[----:B------:R-:W-:-:S05]  /*b390*/  IMAD.MOV.U32 R20, RZ, RZ, R5 ;  /* 0x000000ffff147224 */ /* 0x000fca00078e0005 */
[----:B------:R-:W-:Y:S01]  /*b3a0*/  PRMT R61, R20, 0x5410, R21 ;  /* 0x00005410143d7816 */ /* 0x000fe20000000015 */
[----:B------:R-:W-:Y:S05]  /*b3b0*/  @P4 BRA `(.L_x_782) ;  /* 0x000000c000004947 */ /* 0x000fea0003800000 */
[----:B-12-4-:R-:W-:Y:S01]  /*b3c0*/  CS2R R40, SRZ ;  /* 0x0000000000287805 */ /* 0x016fe2000001ff00 */
[----:B------:R-:W-:Y:S01]  /*b3d0*/  CS2R R38, SRZ ;  /* 0x0000000000267805 */ /* 0x000fe2000001ff00 */
[----:B------:R-:W-:Y:S01]  /*b3e0*/  CS2R R36, SRZ ;  /* 0x0000000000247805 */ /* 0x000fe2000001ff00 */
[----:B------:R-:W-:Y:S05]  /*b3f0*/  @P2 BRA `(.L_x_782) ;  /* 0x0000008000002947 */ /* 0x000fea0003800000 */
[C---:B------:R-:W-:Y:S01]  /*b400*/  IMAD.SHL.U32 R20, R116.reuse, 0x2, RZ ;  /* 0x0000000274147824 */ /* 0x040fe200078e00ff */
[----:B------:R-:W-:-:S04]  /*b410*/  SHF.L.U64.HI R21, R116, 0x1, R117 ;  /* 0x0000000174157819 */ /* 0x000fc80000010275 */
[-C--:B------:R-:W-:Y:S02]  /*b420*/  IADD3 R18, P1, R18, R20.reuse, RZ ;  /* 0x0000001412127210 */ /* 0x080fe40007f3e0ff */
[----:B------:R-:W-:-:S03]  /*b430*/  IADD3 R16, P0, R16, R20, RZ ;  /* 0x0000001410107210 */ /* 0x000fc60007f1e0ff */
[--C-:B------:R-:W-:Y:S02]  /*b440*/  IMAD.X R19, R19, 0x1, R21.reuse, P1 ;  /* 0x0000000113137824 */ /* 0x100fe400008e0615 */
[----:B------:R-:W-:-:S03]  /*b450*/  IMAD.X R17, R17, 0x1, R21, P0 ;  /* 0x0000000111117824 */ /* 0x000fc600000e0615 */
[----:B------:R1:W5:Y:S04]  /*b460*/  LD.E.128 R40, [R18.64] ;  /* 0x0000000812287980 */ /* 0x000368000c101d00 */
[----:B------:R1:W5:Y:S02]  /*b470*/  LD.E.128 R36, [R16.64] ;  /* 0x0000000810247980 */ /* 0x000364000c101d00 */
.L_x_782:
[----:B-12-4-:R-:W-:Y:S05]  /*b480*/  BSYNC B0 ;  /* 0x0000000000007941 */ /* 0x016fea0003800000 */
.L_x_781:
[----:B------:R-:W1:Y:S01]  /*b490*/  SHFL.IDX PT, R21, R13, 0x2, 0x181f ;  /* 0x00581f000d157f89 */ /* 0x000e6200000e0000 */
[C---:B------:R-:W-:Y:S01]  /*b4a0*/  ISETP.GE.OR P0, PT, R116.reuse, c[0x0][0x27c], P5 ;  /* 0x00009f0074007a0c */ /* 0x040fe20002f06670 */
[----:B------:R-:W-:Y:S01]  /*b4b0*/  CS2R R34, SRZ ;  /* 0x0000000000227805 */ /* 0x000fe2000001ff00 */
[----:B------:R-:W-:Y:S01]  /*b4c0*/  CS2R R32, SRZ ;  /* 0x0000000000207805 */ /* 0x000fe2000001ff00 */
[----:B------:R-:W2:Y:S04]  /*b4d0*/  SHFL.IDX PT, R20, R31, 0x2, 0x181f ;  /* 0x00581f001f147f89 */ /* 0x000ea800000e0000 */
[----:B------:R-:W3:Y:S04]  /*b4e0*/  SHFL.IDX PT, R19, R3, 0x2, 0x181f ;  /* 0x00581f0003137f89 */ /* 0x000ee800000e0000 */
[----:B------:R-:W4:Y:S02]  /*b4f0*/  SHFL.IDX PT, R17, R12, 0x2, 0x181f ;  /* 0x00581f000c117f89 */ /* 0x000f2400000e0000 */
[C---:B------:R-:W-:Y:S01]  /*b500*/  @!P0 IMAD.SHL.U32 R18, R116.reuse, 0x2, RZ ;  /* 0x0000000274128824 */ /* 0x040fe200078e00ff */
[----:B------:R-:W-:-:S04]  /*b510*/  @!P0 SHF.L.U64.HI R16, R116, 0x1, R117 ;  /* 0x0000000174108819 */ /* 0x000fc80000010275 */
[----:B-1----:R-:W-:-:S05]  /*b520*/  @!P0 IADD3 R22, P1, R21, R18, RZ ;  /* 0x0000001215168210 */ /* 0x002fca0007f3e0ff */
[----:B--2---:R-:W-:Y:S01]  /*b530*/  @!P0 IMAD.X R23, R20, 0x1, R16, P1 ;  /* 0x0000000114178824 */ /* 0x004fe200008e0610 */
[----:B---3--:R-:W-:Y:S01]  /*b540*/  @!P0 IADD3 R18, P1, R19, R18, RZ ;  /* 0x0000001213128210 */ /* 0x008fe20007f3e0ff */
[----:B------:R-:W-:-:S03]  /*b550*/  CS2R R26, SRZ ;  /* 0x00000000001a7805 */ /* 0x000fc6000001ff00 */
[----:B------:R1:W2:Y:S01]  /*b560*/  @!P0 LD.E.128 R32, [R22.64] ;  /* 0x0000000816208980 */ /* 0x0002a2000c101d00 */
[----:B------:R-:W-:Y:S01]  /*b570*/  CS2R R24, SRZ ;  /* 0x0000000000187805 */ /* 0x000fe2000001ff00 */
[----:B----4-:R-:W-:-:S05]  /*b580*/  @!P0 IMAD.X R19, R17, 0x1, R16, P1 ;  /* 0x0000000111138824 */ /* 0x010fca00008e0610 */
[----:B------:R3:W4:Y:S01]  /*b590*/  @!P0 LD.E.128 R24, [R18.64] ;  /* 0x0000000812188980 */ /* 0x000722000c101d00 */
[----:B-----5:R-:W-:Y:S01]  /*b5a0*/  IMAD.MOV.U32 R17, RZ, RZ, R40 ;  /* 0x000000ffff117224 */ /* 0x020fe200078e0028 */
[----:B------:R-:W-:Y:S01]  /*b5b0*/  BSSY B0, `(.L_x_783) ;  /* 0x000002d000007945 */ /* 0x000fe20003800000 */
[----:B------:R-:W-:Y:S01]  /*b5c0*/  IMAD.MOV.U32 R16, RZ, RZ, R41 ;  /* 0x000000ffff107224 */ /* 0x000fe200078e0029 */
[----:B------:R-:W2:Y:S01]  /*b5d0*/  SHFL.IDX PT, R31, R31, 0x3, 0x181f ;  /* 0x00781f001f1f7f89 */ /* 0x000ea200000e0000 */
[----:B------:R-:W-:-:S03]  /*b5e0*/  CS2R R20, SRZ ;  /* 0x0000000000147805 */ /* 0x000fc6000001ff00 */
[----:B------:R-:W-:Y:S01]  /*b5f0*/  PRMT R58, R16, 0x5410, R17 ;  /* 0x00005410103a7816 */ /* 0x000fe20000000011 */
[----:B------:R-:W-:Y:S01]  /*b600*/  IMAD.MOV.U32 R17, RZ, RZ, R36 ;  /* 0x000000ffff117224 */ /* 0x000fe200078e0024 */
[----:B------:R-:W2:Y:S01]  /*b610*/  SHFL.IDX PT, R13, R13, 0x3, 0x181f ;  /* 0x00781f000d0d7f89 */ /* 0x000ea200000e0000 */
[----:B------:R-:W-:-:S03]  /*b620*/  IMAD.MOV.U32 R16, RZ, RZ, R37 ;  /* 0x000000ffff107224 */ /* 0x000fc600078e0025 */
[----:B------:R-:W2:Y:S02]  /*b630*/  SHFL.IDX PT, R3, R3, 0x3, 0x181f ;  /* 0x00781f0003037f89 */ /* 0x000ea400000e0000 */
[----:B------:R-:W-:Y:S01]  /*b640*/  PRMT R56, R16, 0x5410, R17 ;  /* 0x0000541010387816 */ /* 0x000fe20000000011 */
[----:B-1----:R-:W-:Y:S01]  /*b650*/  CS2R R22, SRZ ;  /* 0x0000000000167805 */ /* 0x002fe2000001ff00 */
[----:B------:R-:W1:Y:S01]  /*b660*/  SHFL.IDX PT, R12, R12, 0x3, 0x181f ;  /* 0x00781f000c0c7f89 */ /* 0x000e6200000e0000 */
[----:B---3--:R-:W-:Y:S01]  /*b670*/  IMAD.MOV.U32 R18, RZ, RZ, R43 ;  /* 0x000000ffff127224 */ /* 0x008fe200078e002b */
[----:B------:R-:W-:-:S04]  /*b680*/  MOV R19, R42 ;  /* 0x0000002a00137202 */ /* 0x000fc80000000f00 */
[----:B------:R-:W-:Y:S01]  /*b690*/  PRMT R59, R18, 0x5410, R19 ;  /* 0x00005410123b7816 */ /* 0x000fe20000000013 */
[----:B------:R-:W-:Y:S01]  /*b6a0*/  IMAD.MOV.U32 R18, RZ, RZ, R39 ;  /* 0x000000ffff127224 */ /* 0x000fe200078e0027 */
[----:B------:R-:W-:-:S04]  /*b6b0*/  MOV R19, R38 ;  /* 0x0000002600137202 */ /* 0x000fc80000000f00 */
[----:B------:R-:W-:Y:S01]  /*b6c0*/  PRMT R57, R18, 0x5410, R19 ;  /* 0x0000541012397816 */ /* 0x000fe20000000013 */
[----:B--2---:R-:W-:Y:S01]  /*b6d0*/  IMAD.MOV.U32 R18, RZ, RZ, R35 ;  /* 0x000000ffff127224 */ /* 0x004fe200078e0023 */
[----:B------:R-:W-:Y:S01]  /*b6e0*/  MOV R19, R34 ;  /* 0x0000002200137202 */ /* 0x000fe20000000f00 */
[----:B------:R-:W-:Y:S01]  /*b6f0*/  IMAD.MOV.U32 R17, RZ, RZ, R32 ;  /* 0x000000ffff117224 */ /* 0x000fe200078e0020 */
[----:B------:R-:W-:Y:S02]  /*b700*/  MOV R16, R33 ;  /* 0x0000002100107202 */ /* 0x000fe40000000f00 */
[----:B------:R-:W-:Y:S02]  /*b710*/  PRMT R55, R18, 0x5410, R19 ;  /* 0x0000541012377816 */ /* 0x000fe40000000013 */
[----:B------:R-:W-:Y:S01]  /*b720*/  PRMT R54, R16, 0x5410, R17 ;  /* 0x0000541010367816 */ /* 0x000fe20000000011 */
[----:B----4-:R-:W-:Y:S01]  /*b730*/  IMAD.MOV.U32 R19, RZ, RZ, R26 ;  /* 0x000000ffff137224 */ /* 0x010fe200078e001a */
[----:B------:R-:W-:Y:S01]  /*b740*/  MOV R17, R24 ;  /* 0x0000001800117202 */ /* 0x000fe20000000f00 */
[----:B------:R-:W-:-:S02]  /*b750*/  IMAD.MOV.U32 R18, RZ, RZ, R27 ;  /* 0x000000ffff127224 */ /* 0x000fc400078e001b */
[----:B------:R-:W-:-:S03]  /*b760*/  IMAD.MOV.U32 R16, RZ, RZ, R25 ;  /* 0x000000ffff107224 */ /* 0x000fc600078e0019 */
[----:B------:R-:W-:Y:S02]  /*b770*/  PRMT R53, R18, 0x5410, R19 ;  /* 0x0000541012357816 */ /* 0x000fe40000000013 */
[----:B------:R-:W-:Y:S01]  /*b780*/  PRMT R52, R16, 0x5410, R17 ;  /* 0x0000541010347816 */ /* 0x000fe20000000011 */
[----:B------:R-:W-:Y:S01]  /*b790*/  CS2R R18, SRZ ;  /* 0x0000000000127805 */ /* 0x000fe2000001ff00 */
[----:B------:R-:W-:Y:S01]  /*b7a0*/  CS2R R16, SRZ ;  /* 0x0000000000107805 */ /* 0x000fe2000001ff00 */
[----:B------:R-:W-:Y:S05]  /*b7b0*/  @P6 BRA `(.L_x_784) ;  /* 0x000000c000006947 */ /* 0x000fea0003800000 */
[----:B-1----:R-:W-:Y:S01]  /*b7c0*/  CS2R R20, SRZ ;  /* 0x0000000000147805 */ /* 0x002fe2000001ff00 */
        /* <DEDUP_REMOVED lines=8> */
[----:B------:R-:W-:-:S04]  /*b850*/  IMAD.X R17, R12, 0x1, R17, P0 ;  /* 0x000000010c117824 */ /* 0x000fc800000e0611 */
[----:B------:R-:W5:Y:S04]  /*b860*/  LD.E.128 R20, [R20.64] ;  /* 0x0000000814147980 */ /* 0x000f68000c101d00 */
[----:B------:R-:W5:Y:S02]  /*b870*/  LD.E.128 R16, [R16.64] ;  /* 0x0000000810107980 */ /* 0x000f64000c101d00 */
.L_x_784:
[----:B-1----:R-:W-:Y:S05]  /*b880*/  BSYNC B0 ;  /* 0x0000000000007941 */ /* 0x002fea0003800000 */
.L_x_783:
[----:B------:R-:W-:Y:S01]  /*b890*/  IMAD.IADD R12, R2, 0x1, -R209 ;  /* 0x00000001020c7824 */ /* 0x000fe200078e0ad1 */
[----:B-----5:R-:W-:Y:S01]  /*b8a0*/  MOV R2, R21 ;  /* 0x0000001500027202 */ /* 0x020fe20000000f00 */
[----:B------:R-:W-:Y:S01]  /*b8b0*/  IMAD.MOV.U32 R3, RZ, RZ, R22 ;  /* 0x000000ffff037224 */ /* 0x000fe200078e0016 */
[----:B------:R-:W-:-:S04]  /*b8c0*/  DEPBAR.LE SB0, 0x1 ;  /* 0x000080400000791a */ /* 0x000fc80000000000 */
[----:B------:R-:W-:Y:S01]  /*b8d0*/  IMNMX R12, R12, 0x80, PT ;  /* 0x000000800c0c7817 */ /* 0x000fe20003800200 */
[----:B------:R-:W-:Y:S01]  /*b8e0*/  IMAD.MOV.U32 R31, RZ, RZ, R23 ;  /* 0x000000ffff1f7224 */ /* 0x000fe200078e0017 */
[----:B------:R-:W-:Y:S01]  /*b8f0*/  PRMT R3, R3, 0x5410, R3 ;  /* 0x0000541003037816 */ /* 0x000fe20000000003 */
[----:B------:R-:W-:Y:S01]  /*b900*/  IMAD.MOV.U32 R13, RZ, RZ, R20 ;  /* 0x000000ffff0d7224 */ /* 0x000fe200078e0014 */
[----:B------:R-:W-:Y:S01]  /*b910*/  BAR.SYNC.DEFER_BLOCKING 0x0 ;  /* 0x0000000000007b1d */ /* 0x000fe20000010000 */
[----:B------:R-:W-:Y:S01]  /*b920*/  ISETP.GE.OR P0, PT, R77, R12, P2 ;  /* 0x0000000c4d00720c */ /* 0x000fe20001706670 */
[----:B------:R-:W-:Y:S01]  /*b930*/  IMAD.MOV.U32 R45, RZ, RZ, R18 ;  /* 0x000000ffff2d7224 */ /* 0x000fe200078e0012 */
[----:B------:R-:W-:Y:S01]  /*b940*/  PRMT R3, R31, 0x7610, R3 ;  /* 0x000076101f037816 */ /* 0x000fe20000000003 */
[----:B------:R-:W-:Y:S01]  /*b950*/  IMAD.MOV.U32 R31, RZ, RZ, R19 ;  /* 0x000000ffff1f7224 */ /* 0x000fe200078e0013 */
[----:B------:R-:W-:Y:S01]  /*b960*/  PRMT R2, R2, 0x5410, R13 ;  /* 0x0000541002027816 */ /* 0x000fe2000000000d */
[----:B------:R-:W-:Y:S01]  /*b970*/  IMAD.MOV.U32 R13, RZ, RZ, R17 ;  /* 0x000000ffff0d7224 */ /* 0x000fe200078e0011 */
[----:B------:R-:W-:Y:S01]  /*b980*/  MOV R44, R16 ;  /* 0x00000010002c7202 */ /* 0x000fe20000000f00 */
[----:B------:R-:W-:Y:S01]  /*b990*/  BSSY B0, `(.L_x_785) ;  /* 0x000006b000007945 */ /* 0x000fe20003800000 */
[----:B------:R-:W-:-:S02]  /*b9a0*/  PRMT R31, R31, 0x5410, R45 ;  /* 0x000054101f1f7816 */ /* 0x000fc4000000002d */
[----:B------:R-:W-:-:S03]  /*b9b0*/  PRMT R13, R13, 0x5410, R44 ;  /* 0x000054100d0d7816 */ /* 0x000fc6000000002c */
[----:B------:R-:W-:Y:S05]  /*b9c0*/  @P0 BRA `(.L_x_786) ;  /* 0x0000067000000947 */ /* 0x000fea0003800000 */
[----:B------:R-:W-:Y:S01]  /*b9d0*/  IMAD.MOV.U32 R46, RZ, RZ, c[0x0][0x27c] ;  /* 0x00009f00ff2e7624 */ /* 0x000fe200078e00ff */
[----:B------:R-:W1:Y:S01]  /*b9e0*/  LDS.128 R48, [R234+0x100] ;  /* 0x00010000ea307984 */ /* 0x000e620000000c00 */
[----:B------:R-:W-:Y:S02]  /*b9f0*/  SHF.R.U64 R4, R4, 0x10, R5 ;  /* 0x0000001004047819 */ /* 0x000fe40000001205 */
[----:B------:R-:W-:Y:S02]  /*ba00*/  SHF.R.U64 R8, R8, 0x10, R9 ;  /* 0x0000001008087819 */ /* 0x000fe40000001209 */
[----:B------:R-:W-:Y:S02]  /*ba10*/  LEA.HI R46, R46, R64, RZ, 0x1d ;  /* 0x000000402e2e7211 */ /* 0x000fe400078fe8ff */
[----:B------:R-:W-:Y:S02]  /*ba20*/  PRMT R4, R61, 0x5432, R4 ;  /* 0x000054323d047816 */ /* 0x000fe40000000004 */
[----:B------:R-:W-:Y:S01]  /*ba30*/  SHF.R.S32.HI R44, RZ, 0x1f, R46 ;  /* 0x0000001fff2c7819 */ /* 0x000fe2000001142e */
[----:B------:R-:W-:Y:S01]  /*ba40*/  IMAD.SHL.U32 R45, R46, 0x8, RZ ;  /* 0x000000082e2d7824 */ /* 0x000fe200078e00ff */
[----:B------:R-:W-:Y:S01]  /*ba50*/  PRMT R8, R65, 0x5432, R8 ;  /* 0x0000543241087816 */ /* 0x000fe20000000008 */
[----:B------:R-:W-:Y:S01]  /*ba60*/  IMAD.U32 R84, R4, 0x10000, RZ ;  /* 0x0001000004547824 */ /* 0x000fe200078e00ff */
[----:B------:R-:W-:-:S02]  /*ba70*/  LEA.HI R44, R44, R46, RZ, 0x3 ;  /* 0x0000002e2c2c7211 */ /* 0x000fc400078f18ff */
[----:B------:R-:W-:Y:S01]  /*ba80*/  LOP3.LUT R45, R76, 0x38, R45, 0xf8, !PT ;  /* 0x000000384c2d7812 */ /* 0x000fe200078ef82d */
[----:B------:R-:W-:Y:S01]  /*ba90*/  IMAD.U32 R81, R8, 0x10000, RZ ;  /* 0x0001000008517824 */ /* 0x000fe200078e00ff */
[----:B------:R-:W-:Y:S01]  /*baa0*/  SHF.R.U32.HI R5, RZ, 0x10, R5 ;  /* 0x00000010ff057819 */ /* 0x000fe20000011605 */
[----:B------:R-:W-:Y:S01]  /*bab0*/  IMAD.SHL.U32 R44, R44, 0x400, RZ ;  /* 0x000004002c2c7824 */ /* 0x000fe200078e00ff */
[----:B------:R-:W-:Y:S02]  /*bac0*/  LOP3.LUT R45, R45, R75, RZ, 0x3c, !PT ;  /* 0x0000004b2d2d7212 */ /* 0x000fe400078e3cff */
[----:B------:R-:W-:Y:S02]  /*bad0*/  SHF.R.U64 R10, R10, 0x10, R11 ;  /* 0x000000100a0a7819 */ /* 0x000fe4000000120b */
[----:B------:R-:W-:Y:S02]  /*bae0*/  LOP3.LUT R44, R44, 0x7fffe000, RZ, 0xc0, !PT ;  /* 0x7fffe0002c2c7812 */ /* 0x000fe400078ec0ff */
[----:B------:R-:W-:-:S02]  /*baf0*/  SHF.R.U64 R6, R6, 0x10, R7 ;  /* 0x0000001006067819 */ /* 0x000fc40000001207 */
[----:B------:R-:W-:Y:S02]  /*bb00*/  IADD3 R60, R45, R44, R68 ;  /* 0x0000002c2d3c7210 */ /* 0x000fe40007ffe044 */
[----:B------:R-:W-:Y:S02]  /*bb10*/  SHF.R.U32.HI R11, RZ, 0x10, R11 ;  /* 0x00000010ff0b7819 */ /* 0x000fe4000001160b */
[----:B------:R-:W-:Y:S01]  /*bb20*/  SHF.R.U32.HI R7, RZ, 0x10, R7 ;  /* 0x00000010ff077819 */ /* 0x000fe20000011607 */
[----:B------:R-:W-:Y:S01]  /*bb30*/  IMAD.SHL.U32 R60, R60, 0x2, RZ ;  /* 0x000000023c3c7824 */ /* 0x000fe200078e00ff */
[----:B------:R-:W-:Y:S02]  /*bb40*/  SHF.R.U32.HI R9, RZ, 0x10, R9 ;  /* 0x00000010ff097819 */ /* 0x000fe40000011609 */
[----:B------:R-:W-:Y:S02]  /*bb50*/  PRMT R5, R61, 0x5410, R5 ;  /* 0x000054103d057816 */ /* 0x000fe40000000005 */
[----:B------:R-:W2:Y:S01]  /*bb60*/  LDS.128 R44, [R60+0x100] ;  /* 0x000100003c2c7984 */ /* 0x000ea20000000c00 */
[----:B------:R-:W-:-:S02]  /*bb70*/  PRMT R10, R80, 0x5432, R10 ;  /* 0x00005432500a7816 */ /* 0x000fc4000000000a */
[----:B------:R-:W-:Y:S01]  /*bb80*/  PRMT R11, R80, 0x5410, R11 ;  /* 0x00005410500b7816 */ /* 0x000fe2000000000b */
[----:B------:R-:W-:Y:S01]  /*bb90*/  IMAD.U32 R83, R5, 0x10000, RZ ;  /* 0x0001000005537824 */ /* 0x000fe200078e00ff */
[C---:B------:R-:W-:Y:S02]  /*bba0*/  PRMT R6, R62.reuse, 0x5432, R6 ;  /* 0x000054323e067816 */ /* 0x040fe40000000006 */
[----:B------:R-:W-:Y:S01]  /*bbb0*/  PRMT R7, R62, 0x5410, R7 ;  /* 0x000054103e077816 */ /* 0x000fe20000000007 */
[----:B-1----:R-:W-:Y:S01]  /*bbc0*/  IMAD.U32 R62, R48, 0x10000, RZ ;  /* 0x00010000303e7824 */ /* 0x002fe200078e00ff */
[C---:B------:R-:W-:Y:S02]  /*bbd0*/  SHF.L.U32 R61, R49.reuse, 0x10, RZ ;  /* 0x00000010313d7819 */ /* 0x040fe400000006ff */
[----:B------:R-:W-:Y:S01]  /*bbe0*/  LOP3.LUT R68, R49, 0xffff0000, RZ, 0xc0, !PT ;  /* 0xffff000031447812 */ /* 0x000fe200078ec0ff */
[C---:B------:R-:W-:Y:S01]  /*bbf0*/  IMAD.U32 R49, R51.reuse, 0x10000, RZ ;  /* 0x0001000033317824 */ /* 0x040fe200078e00ff */
[----:B------:R-:W-:-:S02]  /*bc00*/  LOP3.LUT R75, R51, 0xffff0000, RZ, 0xc0, !PT ;  /* 0xffff0000334b7812 */ /* 0x000fc400078ec0ff */
[----:B------:R-:W-:Y:S01]  /*bc10*/  PRMT R9, R65, 0x5410, R9 ;  /* 0x0000541041097816 */ /* 0x000fe20000000009 */
[----:B------:R-:W-:Y:S01]  /*bc20*/  IMAD.U32 R65, R50, 0x10000, RZ ;  /* 0x0001000032417824 */ /* 0x000fe200078e00ff */
[----:B------:R-:W-:Y:S02]  /*bc30*/  LOP3.LUT R4, R4, 0xffff0000, RZ, 0xc0, !PT ;  /* 0xffff000004047812 */ /* 0x000fe400078ec0ff */
[----:B------:R-:W-:Y:S01]  /*bc40*/  LOP3.LUT R48, R48, 0xffff0000, RZ, 0xc0, !PT ;  /* 0xffff000030307812 */ /* 0x000fe200078ec0ff */
[----:B------:R-:W-:Y:S01]  /*bc50*/  IMAD.U32 R85, R9, 0x10000, RZ ;  /* 0x0001000009557824 */ /* 0x000fe200078e00ff */
[----:B------:R-:W-:Y:S02]  /*bc60*/  LOP3.LUT R8, R8, 0xffff0000, RZ, 0xc0, !PT ;  /* 0xffff000008087812 */ /* 0x000fe400078ec0ff */
[----:B------:R-:W-:Y:S02]  /*bc70*/  LOP3.LUT R5, R5, 0xffff0000, RZ, 0xc0, !PT ;  /* 0xffff000005057812 */ /* 0x000fe400078ec0ff */
[----:B------:R-:W-:-:S02]  /*bc80*/  LOP3.LUT R9, R9, 0xffff0000, RZ, 0xc0, !PT ;  /* 0xffff000009097812 */ /* 0x000fc400078ec0ff */
[----:B------:R-:W-:Y:S01]  /*bc90*/  LOP3.LUT R50, R50, 0xffff0000, RZ, 0xc0, !PT ;  /* 0xffff000032327812 */ /* 0x000fe200078ec0ff */
[----:B--2---:R-:W-:Y:S01]  /*bca0*/  IMAD.U32 R86, R44, 0x10000, RZ ;  /* 0x000100002c567824 */ /* 0x004fe200078e00ff */
[C---:B------:R-:W-:Y:S02]  /*bcb0*/  SHF.L.U32 R51, R45.reuse, 0x10, RZ ;  /* 0x000000102d337819 */ /* 0x040fe400000006ff */
[----:B------:R-:W-:Y:S01]  /*bcc0*/  LOP3.LUT R77, R45, 0xffff0000, RZ, 0xc0, !PT ;  /* 0xffff00002d4d7812 */ /* 0x000fe200078ec0ff */
[CC--:B------:R-:W-:Y:S01]  /*bcd0*/  FMUL.FTZ R80, R86.reuse, R84.reuse ;  /* 0x0000005456507220 */ /* 0x0c0fe20000410000 */
[C---:B------:R-:W-:Y:S01]  /*bce0*/  LOP3.LUT R82, R47.reuse, 0xffff0000, RZ, 0xc0, !PT ;  /* 0xffff00002f527812 */ /* 0x040fe200078ec0ff */
[-C--:B------:R-:W-:Y:S01]  /*bcf0*/  FMUL.FTZ R86, R86, R81.reuse ;  /* 0x0000005156567220 */ /* 0x080fe20000410000 */
[----:B------:R-:W-:Y:S01]  /*bd00*/  LOP3.LUT R44, R44, 0xffff0000, RZ, 0xc0, !PT ;  /* 0xffff00002c2c7812 */ /* 0x000fe200078ec0ff */
[----:B------:R-:W-:Y:S01]  /*bd10*/  FFMA.FTZ R80, R62, R81, -R80 ;  /* 0x000000513e507223 */ /* 0x000fe20000010850 */
[C---:B------:R-:W-:Y:S01]  /*bd20*/  SHF.L.U32 R76, R46.reuse, 0x10, RZ ;  /* 0x000000102e4c7819 */ /* 0x040fe200000006ff */
[----:B------:R-:W-:Y:S01]  /*bd30*/  IMAD.U32 R45, R47, 0x10000, RZ ;  /* 0x000100002f2d7824 */ /* 0x000fe200078e00ff */
[----:B------:R-:W-:Y:S01]  /*bd40*/  LOP3.LUT R46, R46, 0xffff0000, RZ, 0xc0, !PT ;  /* 0xffff00002e2e7812 */ /* 0x000fe200078ec0ff */
[----:B------:R-:W-:Y:S01]  /*bd50*/  FFMA.FTZ R62, R62, R84, R86 ;  /* 0x000000543e3e7223 */ /* 0x000fe20000010056 */
[----:B------:R-:W-:Y:S01]  /*bd60*/  SHF.L.U32 R84, R11, 0x10, RZ ;  /* 0x000000100b547819 */ /* 0x000fe200000006ff */
[----:B------:R-:W-:Y:S01]  /*bd70*/  FMUL.FTZ R47, R51, R83 ;  /* 0x00000053332f7220 */ /* 0x000fe20000410000 */
[----:B------:R-:W-:Y:S01]  /*bd80*/  LOP3.LUT R11, R11, 0xffff0000, RZ, 0xc0, !PT ;  /* 0xffff00000b0b7812 */ /* 0x000fe200078ec0ff */
[C---:B------:R-:W-:Y:S01]  /*bd90*/  IMAD.U32 R81, R7.reuse, 0x10000, RZ ;  /* 0x0001000007517824 */ /* 0x040fe200078e00ff */
[----:B------:R-:W-:Y:S01]  /*bda0*/  LOP3.LUT R7, R7, 0xffff0000, RZ, 0xc0, !PT ;  /* 0xffff000007077812 */ /* 0x000fe200078ec0ff */
[----:B------:R-:W-:-:S02]  /*bdb0*/  FMUL.FTZ R86, R51, R85 ;  /* 0x0000005533567220 */ /* 0x000fc40000410000 */
[----:B------:R-:W-:Y:S02]  /*bdc0*/  FFMA.FTZ R47, R61, R85, -R47 ;  /* 0x000000553d2f7223 */ /* 0x000fe4000001082f */
[CC--:B------:R-:W-:Y:S02]  /*bdd0*/  FMUL.FTZ R51, R45.reuse, R81.reuse ;  /* 0x000000512d337220 */ /* 0x0c0fe40000410000 */
[-C--:B------:R-:W-:Y:S02]  /*bde0*/  FMUL.FTZ R85, R45, R84.reuse ;  /* 0x000000542d557220 */ /* 0x080fe40000410000 */
[C---:B------:R-:W-:Y:S02]  /*bdf0*/  FFMA.FTZ R45, R49.reuse, R84, -R51 ;  /* 0x00000054312d7223 */ /* 0x040fe40000010833 */
[----:B------:R-:W-:Y:S02]  /*be00*/  FFMA.FTZ R85, R49, R81, R85 ;  /* 0x0000005131557223 */ /* 0x000fe40000010055 */
[----:B------:R-:W-:-:S02]  /*be10*/  FMUL.FTZ R49, R44, R4 ;  /* 0x000000042c317220 */ /* 0x000fc40000410000 */
[-C--:B------:R-:W-:Y:S02]  /*be20*/  FMUL.FTZ R44, R44, R8.reuse ;  /* 0x000000082c2c7220 */ /* 0x080fe40000410000 */
[----:B------:R-:W-:Y:S02]  /*be30*/  FFMA.FTZ R49, R48, R8, -R49 ;  /* 0x0000000830317223 */ /* 0x000fe40000010831 */
[C---:B------:R-:W-:Y:S01]  /*be40*/  IMAD.U32 R51, R6.reuse, 0x10000, RZ ;  /* 0x0001000006337824 */ /* 0x040fe200078e00ff */
[----:B------:R-:W-:Y:S01]  /*be50*/  LOP3.LUT R6, R6, 0xffff0000, RZ, 0xc0, !PT ;  /* 0xffff000006067812 */ /* 0x000fe200078ec0ff */
[C---:B------:R-:W-:Y:S01]  /*be60*/  IMAD.U32 R81, R10.reuse, 0x10000, RZ ;  /* 0x000100000a517824 */ /* 0x040fe200078e00ff */
[----:B------:R-:W-:Y:S01]  /*be70*/  LOP3.LUT R10, R10, 0xffff0000, RZ, 0xc0, !PT ;  /* 0xffff00000a0a7812 */ /* 0x000fe200078ec0ff */
[C---:B------:R-:W-:Y:S02]  /*be80*/  FMUL.FTZ R8, R77.reuse, R5 ;  /* 0x000000054d087220 */ /* 0x040fe40000410000 */
[----:B------:R-:W-:-:S02]  /*be90*/  FMUL.FTZ R77, R77, R9 ;  /* 0x000000094d4d7220 */ /* 0x000fc40000410000 */
[----:B------:R-:W-:Y:S02]  /*bea0*/  FFMA.FTZ R4, R48, R4, R44 ;  /* 0x0000000430047223 */ /* 0x000fe4000001002c */
[----:B------:R-:W-:Y:S02]  /*beb0*/  FFMA.FTZ R9, R68, R9, -R8 ;  /* 0x0000000944097223 */ /* 0x000fe40000010808 */
[----:B------:R-:W-:Y:S01]  /*bec0*/  FMUL.FTZ R44, R76, R51 ;  /* 0x000000334c2c7220 */ /* 0x000fe20000410000 */
[----:B------:R-:W-:Y:S01]  /*bed0*/  F2FP.BF16.PACK_AB R4, R4, R62 ;  /* 0x0000003e0404723e */ /* 0x000fe200000010ff */
[----:B------:R-:W-:Y:S01]  /*bee0*/  FMUL.FTZ R48, R46, R6 ;  /* 0x000000062e307220 */ /* 0x000fe20000410000 */
[----:B------:R-:W-:Y:S01]  /*bef0*/  F2FP.BF16.PACK_AB R9, R9, R47 ;  /* 0x0000002f0909723e */ /* 0x000fe200000010ff */
[----:B------:R-:W-:Y:S02]  /*bf00*/  FMUL.FTZ R8, R82, R7 ;  /* 0x0000000752087220 */ /* 0x000fe40000410000 */
[----:B------:R-:W-:-:S02]  /*bf10*/  FMUL.FTZ R76, R76, R81 ;  /* 0x000000514c4c7220 */ /* 0x000fc40000410000 */
[-C--:B------:R-:W-:Y:S02]  /*bf20*/  FMUL.FTZ R46, R46, R10.reuse ;  /* 0x0000000a2e2e7220 */ /* 0x080fe40000410000 */
[----:B------:R-:W-:Y:S02]  /*bf30*/  FMUL.FTZ R82, R82, R11 ;  /* 0x0000000b52527220 */ /* 0x000fe40000410000 */
[----:B------:R-:W-:Y:S02]  /*bf40*/  FFMA.FTZ R44, R65, R81, -R44 ;  /* 0x00000051412c7223 */ /* 0x000fe4000001082c */
[----:B------:R-:W-:Y:S02]  /*bf50*/  FFMA.FTZ R10, R50, R10, -R48 ;  /* 0x0000000a320a7223 */ /* 0x000fe40000010830 */
[----:B------:R-:W-:Y:S01]  /*bf60*/  FFMA.FTZ R11, R75, R11, -R8 ;  /* 0x0000000b4b0b7223 */ /* 0x000fe20000010808 */
[----:B------:R-:W-:Y:S01]  /*bf70*/  F2FP.BF16.PACK_AB R8, R49, R80 ;  /* 0x000000503108723e */ /* 0x000fe200000010ff */
[----:B------:R-:W-:Y:S01]  /*bf80*/  FFMA.FTZ R61, R61, R83, R86 ;  /* 0x000000533d3d7223 */ /* 0x000fe20000010056 */
[----:B------:R-:W-:Y:S01]  /*bf90*/  F2FP.BF16.PACK_AB R10, R10, R44 ;  /* 0x0000002c0a0a723e */ /* 0x000fe200000010ff */
[----:B------:R-:W-:Y:S01]  /*bfa0*/  FFMA.FTZ R5, R68, R5, R77 ;  /* 0x0000000544057223 */ /* 0x000fe2000001004d */
[----:B------:R-:W-:Y:S01]  /*bfb0*/  F2FP.BF16.PACK_AB R11, R11, R45 ;  /* 0x0000002d0b0b723e */ /* 0x000fe200000010ff */
[----:B------:R-:W-:-:S02]  /*bfc0*/  FFMA.FTZ R76, R65, R51, R76 ;  /* 0x00000033414c7223 */ /* 0x000fc4000001004c */
[----:B------:R-:W-:Y:S01]  /*bfd0*/  FFMA.FTZ R6, R50, R6, R46 ;  /* 0x0000000632067223 */ /* 0x000fe2000001002e */
[----:B------:R-:W-:Y:S01]  /*bfe0*/  F2FP.BF16.PACK_AB R5, R5, R61 ;  /* 0x0000003d0505723e */ /* 0x000fe200000010ff */
[----:B------:R-:W-:Y:S01]  /*bff0*/  FFMA.FTZ R7, R75, R7, R82 ;  /* 0x000000074b077223 */ /* 0x000fe20000010052 */
[----:B------:R1:W-:Y:S02]  /*c000*/  STS.128 [R234+0x100], R8 ;  /* 0x00010008ea007388 */ /* 0x0003e40000000c00 */
[----:B------:R-:W-:Y:S02]  /*c010*/  F2FP.BF16.PACK_AB R6, R6, R76 ;  /* 0x0000004c0606723e */ /* 0x000fe400000010ff */
[----:B------:R-:W-:-:S05]  /*c020*/  F2FP.BF16.PACK_AB R7, R7, R85 ;  /* 0x000000550707723e */ /* 0x000fca00000010ff */
[----:B------:R1:W-:Y:S02]  /*c030*/  STS.128 [R60+0x100], R4 ;  /* 0x000100043c007388 */ /* 0x0003e40000000c00 */
.L_x_786:
[----:B------:R-:W-:Y:S05]  /*c040*/  BSYNC B0 ;  /* 0x0000000000007941 */ /* 0x000fea0003800000 */
.L_x_785:
[----:B------:R-:W-:Y:S01]  /*c050*/  ISETP.GE.OR P0, PT, R74, R12, P2 ;  /* 0x0000000c4a00720c */ /* 0x000fe20001706670 */
[----:B------:R-:W-:-:S12]  /*c060*/  BSSY B0, `(.L_x_787) ;  /* 0x000006c000007945 */ /* 0x000fd80003800000 */
[----:B------:R-:W-:Y:S05]  /*c070*/  @P0 BRA `(.L_x_788) ;  /* 0x000006a000000947 */ /* 0x000fea0003800000 */
[----:B-1----:R-:W-:Y:S01]  /*c080*/  IMAD.MOV.U32 R7, RZ, RZ, c[0x0][0x27c] ;  /* 0x00009f00ff077624 */ /* 0x002fe200078e00ff */
[----:B------:R-:W-:Y:S02]  /*c090*/  LOP3.LUT R4, R73, 0x38, R116, 0xf8, !PT ;  /* 0x0000003849047812 */ /* 0x000fe400078ef874 */
[----:B------:R-:W-:Y:S02]  /*c0a0*/  SHF.R.U64 R36, R36, 0x10, R37 ;  /* 0x0000001024247819 */ /* 0x000fe40000001225 */
[----:B------:R-:W-:Y:S02]  /*c0b0*/  LEA.HI R7, R7, R64, RZ, 0x1d ;  /* 0x0000004007077211 */ /* 0x000fe400078fe8ff */
[----:B------:R-:W-:Y:S02]  /*c0c0*/  LOP3.LUT R4, R67, R4, R72, 0xf6, !PT ;  /* 0x0000000443047212 */ /* 0x000fe400078ef648 */
[----:B------:R-:W-:Y:S01]  /*c0d0*/  SHF.R.S32.HI R5, RZ, 0x1f, R7 ;  /* 0x0000001fff057819 */ /* 0x000fe20000011407 */
[----:B------:R-:W-:Y:S01]  /*c0e0*/  IMAD.SHL.U32 R6, R7, 0x8, RZ ;  /* 0x0000000807067824 */ /* 0x000fe200078e00ff */
[----:B------:R-:W-:-:S02]  /*c0f0*/  LEA R44, R4, 0x100, 0x1 ;  /* 0x00000100042c7811 */ /* 0x000fc400078e08ff */
[----:B------:R-:W-:Y:S02]  /*c100*/  LEA.HI R5, R5, R7, RZ, 0x3 ;  /* 0x0000000705057211 */ /* 0x000fe400078f18ff */
[----:B------:R-:W-:Y:S01]  /*c110*/  LOP3.LUT R6, R73, 0x38, R6, 0xf8, !PT ;  /* 0x0000003849067812 */ /* 0x000fe200078ef806 */
[----:B------:R-:W1:Y:S01]  /*c120*/  LDS.128 R8, [R44] ;  /* 0x000000002c087984 */ /* 0x000e620000000c00 */
[----:B------:R-:W-:Y:S01]  /*c130*/  SHF.R.U64 R40, R40, 0x10, R41 ;  /* 0x0000001028287819 */ /* 0x000fe20000001229 */
[----:B------:R-:W-:Y:S01]  /*c140*/  IMAD.SHL.U32 R5, R5, 0x400, RZ ;  /* 0x0000040005057824 */ /* 0x000fe200078e00ff */
[----:B------:R-:W-:Y:S02]  /*c150*/  LOP3.LUT R6, R6, R72, RZ, 0x3c, !PT ;  /* 0x0000004806067212 */ /* 0x000fe400078e3cff */
[----:B------:R-:W-:Y:S02]  /*c160*/  SHF.R.U32.HI R37, RZ, 0x10, R37 ;  /* 0x00000010ff257819 */ /* 0x000fe40000011625 */
[----:B------:R-:W-:-:S02]  /*c170*/  LOP3.LUT R5, R5, 0x7fffe000, RZ, 0xc0, !PT ;  /* 0x7fffe00005057812 */ /* 0x000fc400078ec0ff */
[----:B------:R-:W-:Y:S02]  /*c180*/  SHF.R.U64 R38, R38, 0x10, R39 ;  /* 0x0000001026267819 */ /* 0x000fe40000001227 */
[----:B------:R-:W-:Y:S02]  /*c190*/  IADD3 R45, R6, R5, R67 ;  /* 0x00000005062d7210 */ /* 0x000fe40007ffe043 */
[----:B------:R-:W-:Y:S02]  /*c1a0*/  PRMT R36, R56, 0x5432, R36 ;  /* 0x0000543238247816 */ /* 0x000fe40000000024 */
[----:B------:R-:W-:Y:S01]  /*c1b0*/  SHF.R.U32.HI R39, RZ, 0x10, R39 ;  /* 0x00000010ff277819 */ /* 0x000fe20000011627 */
[----:B------:R-:W-:Y:S01]  /*c1c0*/  IMAD.SHL.U32 R45, R45, 0x2, RZ ;  /* 0x000000022d2d7824 */ /* 0x000fe200078e00ff */
[----:B------:R-:W-:Y:S02]  /*c1d0*/  PRMT R40, R58, 0x5432, R40 ;  /* 0x000054323a287816 */ /* 0x000fe40000000028 */
[----:B------:R-:W-:-:S02]  /*c1e0*/  PRMT R37, R56, 0x5410, R37 ;  /* 0x0000541038257816 */ /* 0x000fc40000000025 */
[----:B------:R-:W2:Y:S01]  /*c1f0*/  LDS.128 R4, [R45+0x100] ;  /* 0x000100002d047984 */ /* 0x000ea20000000c00 */
[----:B------:R-:W-:Y:S02]  /*c200*/  SHF.L.U32 R56, R36, 0x10, RZ ;  /* 0x0000001024387819 */ /* 0x000fe400000006ff */
[C---:B------:R-:W-:Y:S02]  /*c210*/  PRMT R38, R57.reuse, 0x5432, R38 ;  /* 0x0000543239267816 */ /* 0x040fe40000000026 */
[----:B------:R-:W-:Y:S01]  /*c220*/  PRMT R39, R57, 0x5410, R39 ;  /* 0x0000541039277816 */ /* 0x000fe20000000027 */
[----:B------:R-:W-:Y:S01]  /*c230*/  IMAD.U32 R57, R40, 0x10000, RZ ;  /* 0x0001000028397824 */ /* 0x000fe200078e00ff */
[----:B------:R-:W-:Y:S02]  /*c240*/  SHF.R.U32.HI R41, RZ, 0x10, R41 ;  /* 0x00000010ff297819 */ /* 0x000fe40000011629 */
[----:B------:R-:W-:Y:S02]  /*c250*/  LOP3.LUT R36, R36, 0xffff0000, RZ, 0xc0, !PT ;  /* 0xffff000024247812 */ /* 0x000fe400078ec0ff */
[----:B------:R-:W-:-:S02]  /*c260*/  PRMT R41, R58, 0x5410, R41 ;  /* 0x000054103a297816 */ /* 0x000fc40000000029 */
[--C-:B------:R-:W-:Y:S02]  /*c270*/  SHF.R.U64 R42, R42, 0x10, R43.reuse ;  /* 0x000000102a2a7819 */ /* 0x100fe4000000122b */
[----:B------:R-:W-:Y:S02]  /*c280*/  LOP3.LUT R61, R40, 0xffff0000, RZ, 0xc0, !PT ;  /* 0xffff0000283d7812 */ /* 0x000fe400078ec0ff */
[----:B------:R-:W-:Y:S01]  /*c290*/  SHF.R.U32.HI R43, RZ, 0x10, R43 ;  /* 0x00000010ff2b7819 */ /* 0x000fe2000001162b */
[C---:B-1----:R-:W-:Y:S01]  /*c2a0*/  IMAD.U32 R47, R8.reuse, 0x10000, RZ ;  /* 0x00010000082f7824 */ /* 0x042fe200078e00ff */
[----:B------:R-:W-:Y:S01]  /*c2b0*/  LOP3.LUT R46, R8, 0xffff0000, RZ, 0xc0, !PT ;  /* 0xffff0000082e7812 */ /* 0x000fe200078ec0ff */
[C---:B------:R-:W-:Y:S01]  /*c2c0*/  IMAD.U32 R8, R9.reuse, 0x10000, RZ ;  /* 0x0001000009087824 */ /* 0x040fe200078e00ff */
[----:B------:R-:W-:Y:S01]  /*c2d0*/  LOP3.LUT R49, R9, 0xffff0000, RZ, 0xc0, !PT ;  /* 0xffff000009317812 */ /* 0x000fe200078ec0ff */
[C---:B------:R-:W-:Y:S01]  /*c2e0*/  IMAD.U32 R9, R11.reuse, 0x10000, RZ ;  /* 0x000100000b097824 */ /* 0x040fe200078e00ff */
[----:B------:R-:W-:Y:S01]  /*c2f0*/  LOP3.LUT R51, R11, 0xffff0000, RZ, 0xc0, !PT ;  /* 0xffff00000b337812 */ /* 0x000fe200078ec0ff */
[----:B------:R-:W-:Y:S01]  /*c300*/  IMAD.U32 R48, R10, 0x10000, RZ ;  /* 0x000100000a307824 */ /* 0x000fe200078e00ff */
[----:B------:R-:W-:-:S02]  /*c310*/  PRMT R43, R59, 0x5410, R43 ;  /* 0x000054103b2b7816 */ /* 0x000fc4000000002b */
[----:B------:R-:W-:Y:S02]  /*c320*/  PRMT R42, R59, 0x5432, R42 ;  /* 0x000054323b2a7816 */ /* 0x000fe4000000002a */
[----:B------:R-:W-:Y:S01]  /*c330*/  LOP3.LUT R10, R10, 0xffff0000, RZ, 0xc0, !PT ;  /* 0xffff00000a0a7812 */ /* 0x000fe200078ec0ff */
[C---:B--2---:R-:W-:Y:S01]  /*c340*/  IMAD.U32 R50, R4.reuse, 0x10000, RZ ;  /* 0x0001000004327824 */ /* 0x044fe200078e00ff */
[----:B------:R-:W-:Y:S01]  /*c350*/  LOP3.LUT R11, R4, 0xffff0000, RZ, 0xc0, !PT ;  /* 0xffff0000040b7812 */ /* 0x000fe200078ec0ff */
[C---:B------:R-:W-:Y:S01]  /*c360*/  IMAD.U32 R4, R5.reuse, 0x10000, RZ ;  /* 0x0001000005047824 */ /* 0x040fe200078e00ff */
[----:B------:R-:W-:Y:S01]  /*c370*/  LOP3.LUT R60, R5, 0xffff0000, RZ, 0xc0, !PT ;  /* 0xffff0000053c7812 */ /* 0x000fe200078ec0ff */
[C---:B------:R-:W-:Y:S02]  /*c380*/  FMUL.FTZ R5, R50.reuse, R56 ;  /* 0x0000003832057220 */ /* 0x040fe40000410000 */
[-C--:B------:R-:W-:Y:S02]  /*c390*/  FMUL.FTZ R50, R50, R57.reuse ;  /* 0x0000003932327220 */ /* 0x080fe40000410000 */
[----:B------:R-:W-:-:S02]  /*c3a0*/  FFMA.FTZ R5, R47, R57, -R5 ;  /* 0x000000392f057223 */ /* 0x000fc40000010805 */
[----:B------:R-:W-:Y:S02]  /*c3b0*/  FMUL.FTZ R40, R11, R36 ;  /* 0x000000240b287220 */ /* 0x000fe40000410000 */
[C---:B------:R-:W-:Y:S01]  /*c3c0*/  IMAD.U32 R57, R37.reuse, 0x10000, RZ ;  /* 0x0001000025397824 */ /* 0x040fe200078e00ff */
[----:B------:R-:W-:Y:S01]  /*c3d0*/  LOP3.LUT R37, R37, 0xffff0000, RZ, 0xc0, !PT ;  /* 0xffff000025257812 */ /* 0x000fe200078ec0ff */
[----:B------:R-:W-:Y:S01]  /*c3e0*/  FFMA.FTZ R50, R47, R56, R50 ;  /* 0x000000382f327223 */ /* 0x000fe20000010032 */
[----:B------:R-:W-:Y:S01]  /*c3f0*/  SHF.L.U32 R56, R39, 0x10, RZ ;  /* 0x0000001027387819 */ /* 0x000fe200000006ff */
[C---:B------:R-:W-:Y:S01]  /*c400*/  IMAD.U32 R47, R41.reuse, 0x10000, RZ ;  /* 0x00010000292f7824 */ /* 0x040fe200078e00ff */
[----:B------:R-:W-:Y:S01]  /*c410*/  LOP3.LUT R41, R41, 0xffff0000, RZ, 0xc0, !PT ;  /* 0xffff000029297812 */ /* 0x000fe200078ec0ff */
[-C--:B------:R-:W-:Y:S01]  /*c420*/  FMUL.FTZ R11, R11, R61.reuse ;  /* 0x0000003d0b0b7220 */ /* 0x080fe20000410000 */
[----:B------:R-:W-:Y:S01]  /*c430*/  LOP3.LUT R39, R39, 0xffff0000, RZ, 0xc0, !PT ;  /* 0xffff000027277812 */ /* 0x000fe200078ec0ff */
[----:B------:R-:W-:-:S02]  /*c440*/  FFMA.FTZ R61, R46, R61, -R40 ;  /* 0x0000003d2e3d7223 */ /* 0x000fc40000010828 */
[C---:B------:R-:W-:Y:S02]  /*c450*/  FMUL.FTZ R40, R4.reuse, R57 ;  /* 0x0000003904287220 */ /* 0x040fe40000410000 */
[----:B------:R-:W-:Y:S02]  /*c460*/  FMUL.FTZ R4, R4, R47 ;  /* 0x0000002f04047220 */ /* 0x000fe40000410000 */
[C---:B------:R-:W-:Y:S01]  /*c470*/  IMAD.U32 R58, R7.reuse, 0x10000, RZ ;  /* 0x00010000073a7824 */ /* 0x040fe200078e00ff */
[----:B------:R-:W-:Y:S01]  /*c480*/  LOP3.LUT R7, R7, 0xffff0000, RZ, 0xc0, !PT ;  /* 0xffff000007077812 */ /* 0x000fe200078ec0ff */
[----:B------:R-:W-:Y:S02]  /*c490*/  FFMA.FTZ R11, R46, R36, R11 ;  /* 0x000000242e0b7223 */ /* 0x000fe4000001000b */
[C---:B------:R-:W-:Y:S01]  /*c4a0*/  IMAD.U32 R36, R43.reuse, 0x10000, RZ ;  /* 0x000100002b247824 */ /* 0x040fe200078e00ff */
[----:B------:R-:W-:Y:S01]  /*c4b0*/  LOP3.LUT R43, R43, 0xffff0000, RZ, 0xc0, !PT ;  /* 0xffff00002b2b7812 */ /* 0x000fe200078ec0ff */
[----:B------:R-:W-:-:S02]  /*c4c0*/  FFMA.FTZ R57, R8, R57, R4 ;  /* 0x0000003908397223 */ /* 0x000fc40000010004 */
[----:B------:R-:W-:Y:S02]  /*c4d0*/  FMUL.FTZ R4, R58, R56 ;  /* 0x000000383a047220 */ /* 0x000fe40000410000 */
[----:B------:R-:W-:Y:S02]  /*c4e0*/  FFMA.FTZ R40, R8, R47, -R40 ;  /* 0x0000002f08287223 */ /* 0x000fe40000010828 */
[-C--:B------:R-:W-:Y:S02]  /*c4f0*/  FMUL.FTZ R58, R58, R36.reuse ;  /* 0x000000243a3a7220 */ /* 0x080fe40000410000 */
[C---:B------:R-:W-:Y:S01]  /*c500*/  IMAD.U32 R59, R6.reuse, 0x10000, RZ ;  /* 0x00010000063b7824 */ /* 0x040fe200078e00ff */
[----:B------:R-:W-:Y:S01]  /*c510*/  LOP3.LUT R6, R6, 0xffff0000, RZ, 0xc0, !PT ;  /* 0xffff000006067812 */ /* 0x000fe200078ec0ff */
[C---:B------:R-:W-:Y:S01]  /*c520*/  IMAD.U32 R8, R38.reuse, 0x10000, RZ ;  /* 0x0001000026087824 */ /* 0x040fe200078e00ff */
[----:B------:R-:W-:Y:S01]  /*c530*/  LOP3.LUT R38, R38, 0xffff0000, RZ, 0xc0, !PT ;  /* 0xffff000026267812 */ /* 0x000fe200078ec0ff */
[C---:B------:R-:W-:Y:S01]  /*c540*/  IMAD.U32 R46, R42.reuse, 0x10000, RZ ;  /* 0x000100002a2e7824 */ /* 0x040fe200078e00ff */
[----:B------:R-:W-:Y:S01]  /*c550*/  LOP3.LUT R42, R42, 0xffff0000, RZ, 0xc0, !PT ;  /* 0xffff00002a2a7812 */ /* 0x000fe200078ec0ff */
[----:B------:R-:W-:-:S02]  /*c560*/  FFMA.FTZ R36, R9, R36, -R4 ;  /* 0x0000002409247223 */ /* 0x000fc40000010804 */
[----:B------:R-:W-:Y:S02]  /*c570*/  FFMA.FTZ R56, R9, R56, R58 ;  /* 0x0000003809387223 */ /* 0x000fe4000001003a */
[C---:B------:R-:W-:Y:S02]  /*c580*/  FMUL.FTZ R9, R59.reuse, R8 ;  /* 0x000000083b097220 */ /* 0x040fe40000410000 */
[C---:B------:R-:W-:Y:S02]  /*c590*/  FMUL.FTZ R4, R60.reuse, R37 ;  /* 0x000000253c047220 */ /* 0x040fe40000410000 */
[----:B------:R-:W-:Y:S02]  /*c5a0*/  FMUL.FTZ R59, R59, R46 ;  /* 0x0000002e3b3b7220 */ /* 0x000fe40000410000 */
[-C--:B------:R-:W-:Y:S02]  /*c5b0*/  FMUL.FTZ R60, R60, R41.reuse ;  /* 0x000000293c3c7220 */ /* 0x080fe40000410000 */
[----:B------:R-:W-:-:S02]  /*c5c0*/  FFMA.FTZ R41, R49, R41, -R4 ;  /* 0x0000002931297223 */ /* 0x000fc40000010804 */
[----:B------:R-:W-:Y:S02]  /*c5d0*/  FFMA.FTZ R59, R48, R8, R59 ;  /* 0x00000008303b7223 */ /* 0x000fe4000001003b */
[C---:B------:R-:W-:Y:S02]  /*c5e0*/  FMUL.FTZ R8, R6.reuse, R38 ;  /* 0x0000002606087220 */ /* 0x040fe40000410000 */
[C---:B------:R-:W-:Y:S02]  /*c5f0*/  FMUL.FTZ R4, R7.reuse, R39 ;  /* 0x0000002707047220 */ /* 0x040fe40000410000 */
[----:B------:R-:W-:Y:S02]  /*c600*/  FMUL.FTZ R6, R6, R42 ;  /* 0x0000002a06067220 */ /* 0x000fe40000410000 */
[----:B------:R-:W-:Y:S02]  /*c610*/  FMUL.FTZ R7, R7, R43 ;  /* 0x0000002b07077220 */ /* 0x000fe40000410000 */
[----:B------:R-:W-:Y:S01]  /*c620*/  FFMA.FTZ R46, R48, R46, -R9 ;  /* 0x0000002e302e7223 */ /* 0x000fe20000010809 */
[----:B------:R-:W-:Y:S01]  /*c630*/  F2FP.BF16.PACK_AB R9, R41, R40 ;  /* 0x000000282909723e */ /* 0x000fe200000010ff */
[----:B------:R-:W-:Y:S01]  /*c640*/  FFMA.FTZ R42, R10, R42, -R8 ;  /* 0x0000002a0a2a7223 */ /* 0x000fe20000010808 */
[----:B------:R-:W-:Y:S01]  /*c650*/  F2FP.BF16.PACK_AB R8, R61, R5 ;  /* 0x000000053d08723e */ /* 0x000fe200000010ff */
[----:B------:R-:W-:Y:S01]  /*c660*/  FFMA.FTZ R43, R51, R43, -R4 ;  /* 0x0000002b332b7223 */ /* 0x000fe20000010804 */
[----:B------:R-:W-:Y:S01]  /*c670*/  F2FP.BF16.PACK_AB R4, R11, R50 ;  /* 0x000000320b04723e */ /* 0x000fe200000010ff */
[----:B------:R-:W-:-:S02]  /*c680*/  FFMA.FTZ R60, R49, R37, R60 ;  /* 0x00000025313c7223 */ /* 0x000fc4000001003c */
[----:B------:R-:W-:Y:S01]  /*c690*/  FFMA.FTZ R6, R10, R38, R6 ;  /* 0x000000260a067223 */ /* 0x000fe20000010006 */
[----:B------:R-:W-:Y:S01]  /*c6a0*/  F2FP.BF16.PACK_AB R10, R42, R46 ;  /* 0x0000002e2a0a723e */ /* 0x000fe200000010ff */
[----:B------:R-:W-:Y:S01]  /*c6b0*/  FFMA.FTZ R7, R51, R39, R7 ;  /* 0x0000002733077223 */ /* 0x000fe20000010007 */
[----:B------:R-:W-:Y:S02]  /*c6c0*/  F2FP.BF16.PACK_AB R11, R43, R36 ;  /* 0x000000242b0b723e */ /* 0x000fe400000010ff */
[----:B------:R-:W-:Y:S02]  /*c6d0*/  F2FP.BF16.PACK_AB R5, R60, R57 ;  /* 0x000000393c05723e */ /* 0x000fe400000010ff */
[----:B------:R-:W-:Y:S01]  /*c6e0*/  F2FP.BF16.PACK_AB R6, R6, R59 ;  /* 0x0000003b0606723e */ /* 0x000fe200000010ff */
[----:B------:R1:W-:Y:S01]  /*c6f0*/  STS.128 [R44], R8 ;  /* 0x000000082c007388 */ /* 0x0003e20000000c00 */
[----:B------:R-:W-:-:S05]  /*c700*/  F2FP.BF16.PACK_AB R7, R7, R56 ;  /* 0x000000380707723e */ /* 0x000fca00000010ff */
[----:B------:R1:W-:Y:S02]  /*c710*/  STS.128 [R45+0x100], R4 ;  /* 0x000100042d007388 */ /* 0x0003e40000000c00 */
.L_x_788:
[----:B------:R-:W-:Y:S05]  /*c720*/  BSYNC B0 ;  /* 0x0000000000007941 */ /* 0x000fea0003800000 */
.L_x_787:
        /* <DEDUP_REMOVED lines=17> */
[----:B------:R-:W-:Y:S02]  /*c840*/  PRMT R24, R52, 0x5432, R24 ;  /* 0x0000543234187816 */ /* 0x000fe40000000018 */
[----:B------:R-:W-:-:S02]  /*c850*/  LOP3.LUT R5, R5, 0x7fffe000, RZ, 0xc0, !PT ;  /* 0x7fffe00005057812 */ /* 0x000fc400078ec0ff */
[----:B------:R-:W-:Y:S02]  /*c860*/  PRMT R32, R54, 0x5432, R32 ;  /* 0x0000543236207816 */ /* 0x000fe40000000020 */
[----:B------:R-:W-:Y:S02]  /*c870*/  IADD3 R37, R6, R5, R66 ;  /* 0x0000000506257210 */ /* 0x000fe40007ffe042 */
[----:B------:R-:W-:Y:S01]  /*c880*/  SHF.L.U32 R44, R24, 0x10, RZ ;  /* 0x00000010182c7819 */ /* 0x000fe200000006ff */
[----:B------:R-:W-:Y:S01]  /*c890*/  IMAD.U32 R45, R32, 0x10000, RZ ;  /* 0x00010000202d7824 */ /* 0x000fe200078e00ff */
[----:B------:R-:W-:Y:S01]  /*c8a0*/  SHF.R.U32.HI R25, RZ, 0x10, R25 ;  /* 0x00000010ff197819 */ /* 0x000fe20000011619 */
[----:B------:R-:W-:Y:S01]  /*c8b0*/  IMAD.SHL.U32 R37, R37, 0x2, RZ ;  /* 0x0000000225257824 */ /* 0x000fe200078e00ff */
[----:B------:R-:W-:Y:S02]  /*c8c0*/  SHF.R.U32.HI R33, RZ, 0x10, R33 ;  /* 0x00000010ff217819 */ /* 0x000fe40000011621 */
[----:B------:R-:W-:-:S02]  /*c8d0*/  LOP3.LUT R24, R24, 0xffff0000, RZ, 0xc0, !PT ;  /* 0xffff000018187812 */ /* 0x000fc400078ec0ff */
[----:B------:R-:W2:Y:S01]  /*c8e0*/  LDS.128 R4, [R37+0x100] ;  /* 0x0001000025047984 */ /* 0x000ea20000000c00 */
[----:B------:R-:W-:Y:S02]  /*c8f0*/  PRMT R25, R52, 0x5410, R25 ;  /* 0x0000541034197816 */ /* 0x000fe40000000019 */
[----:B------:R-:W-:Y:S02]  /*c900*/  SHF.R.U64 R26, R26, 0x10, R27 ;  /* 0x000000101a1a7819 */ /* 0x000fe4000000121b */
[----:B------:R-:W-:Y:S02]  /*c910*/  PRMT R33, R54, 0x5410, R33 ;  /* 0x0000541036217816 */ /* 0x000fe40000000021 */
[----:B------:R-:W-:Y:S02]  /*c920*/  SHF.R.U64 R34, R34, 0x10, R35 ;  /* 0x0000001022227819 */ /* 0x000fe40000001223 */
[----:B------:R-:W-:Y:S02]  /*c930*/  SHF.R.U32.HI R27, RZ, 0x10, R27 ;  /* 0x00000010ff1b7819 */ /* 0x000fe4000001161b */
[----:B------:R-:W-:-:S02]  /*c940*/  LOP3.LUT R49, R32, 0xffff0000, RZ, 0xc0, !PT ;  /* 0xffff000020317812 */ /* 0x000fc400078ec0ff */
[----:B------:R-:W-:Y:S02]  /*c950*/  SHF.R.U32.HI R35, RZ, 0x10, R35 ;  /* 0x00000010ff237819 */ /* 0x000fe40000011623 */
[----:B------:R-:W-:Y:S02]  /*c960*/  PRMT R27, R53, 0x5410, R27 ;  /* 0x00005410351b7816 */ /* 0x000fe4000000001b */
[----:B------:R-:W-:Y:S01]  /*c970*/  PRMT R35, R55, 0x5410, R35 ;  /* 0x0000541037237816 */ /* 0x000fe20000000023 */
        /* <DEDUP_REMOVED lines=72> */
.L_x_790:
[----:B------:R-:W-:Y:S05]  /*ce00*/  BSYNC B0 ;  /* 0x0000000000007941 */ /* 0x000fea0003800000 */
.L_x_789:
[----:B------:R-:W-:-:S13]  /*ce10*/  ISETP.GE.OR P0, PT, R0, R12, P2 ;  /* 0x0000000c0000720c */ /* 0x000fda0001706670 */
[----:B------:R-:W-:Y:S05]  /*ce20*/  @P0 BRA `(.L_x_778) ;  /* 0x0000071000000947 */ /* 0x000fea0003800000 */
[----:B-1----:R-:W-:Y:S01]  /*ce30*/  IMAD.MOV.U32 R9, RZ, RZ, c[0x0][0x27c] ;  /* 0x00009f00ff097624 */ /* 0x002fe200078e00ff */
[----:B------:R-:W-:Y:S01]  /*ce40*/  SHF.R.S32.HI R4, RZ, 0x1f, R0 ;  /* 0x0000001fff047819 */ /* 0x000fe20000011400 */
[----:B------:R-:W-:Y:S01]  /*ce50*/  IMAD.SHL.U32 R6, R0, 0x40, RZ ;  /* 0x0000004000067824 */ /* 0x000fe200078e00ff */
[----:B------:R-:W-:Y:S02]  /*ce60*/  SHF.R.U64 R16, R16, 0x10, R17 ;  /* 0x0000001010107819 */ /* 0x000fe40000001211 */
[----:B------:R-:W-:Y:S02]  /*ce70*/  LEA.HI R9, R9, R64, RZ, 0x1d ;  /* 0x0000004009097211 */ /* 0x000fe400078fe8ff */
[----:B------:R-:W-:Y:S02]  /*ce80*/  LEA.HI R4, R4, R0, RZ, 0x3 ;  /* 0x0000000004047211 */ /* 0x000fe400078f18ff */
[----:B------:R-:W-:Y:S01]  /*ce90*/  SHF.R.S32.HI R7, RZ, 0x1f, R9 ;  /* 0x0000001fff077819 */ /* 0x000fe20000011409 */
[----:B------:R-:W-:Y:S01]  /*cea0*/  IMAD.SHL.U32 R8, R9, 0x8, RZ ;  /* 0x0000000809087824 */ /* 0x000fe200078e00ff */
[----:B------:R-:W-:Y:S01]  /*ceb0*/  LOP3.LUT R6, R6, 0x1c0, RZ, 0xc0, !PT ;  /* 0x000001c006067812 */ /* 0x000fe200078ec0ff */
[----:B------:R-:W-:Y:S01]  /*cec0*/  IMAD.SHL.U32 R4, R4, 0x40, RZ ;  /* 0x0000004004047824 */ /* 0x000fe200078e00ff */
[----:B------:R-:W-:-:S02]  /*ced0*/  LEA.HI R7, R7, R9, RZ, 0x3 ;  /* 0x0000000907077211 */ /* 0x000fc400078f18ff */
[----:B------:R-:W-:Y:S02]  /*cee0*/  SHF.R.U32.HI R5, RZ, 0x3, R6 ;  /* 0x00000003ff057819 */ /* 0x000fe40000011606 */
[C---:B------:R-:W-:Y:S01]  /*cef0*/  LOP3.LUT R8, R6.reuse, 0x38, R8, 0xf8, !PT ;  /* 0x0000003806087812 */ /* 0x040fe200078ef808 */
[----:B------:R-:W-:Y:S01]  /*cf00*/  IMAD.SHL.U32 R7, R7, 0x400, RZ ;  /* 0x0000040007077824 */ /* 0x000fe200078e00ff */
[----:B------:R-:W-:Y:S02]  /*cf10*/  LOP3.LUT R0, R6, 0x38, R116, 0xf8, !PT ;  /* 0x0000003806007812 */ /* 0x000fe400078ef874 */
[----:B------:R-:W-:Y:S02]  /*cf20*/  LOP3.LUT R4, R4, 0xfffffe00, RZ, 0xc0, !PT ;  /* 0xfffffe0004047812 */ /* 0x000fe400078ec0ff */
[----:B------:R-:W-:Y:S02]  /*cf30*/  LOP3.LUT R8, R8, R5, RZ, 0x3c, !PT ;  /* 0x0000000508087212 */ /* 0x000fe400078e3cff */
[----:B------:R-:W-:-:S02]  /*cf40*/  LOP3.LUT R7, R7, 0x7fffe000, RZ, 0xc0, !PT ;  /* 0x7fffe00007077812 */ /* 0x000fc400078ec0ff */
[----:B------:R-:W-:Y:S02]  /*cf50*/  LOP3.LUT R0, R4, R0, R5, 0xf6, !PT ;  /* 0x0000000004007212 */ /* 0x000fe400078ef605 */
[----:B------:R-:W-:Y:S02]  /*cf60*/  IADD3 R12, R8, R7, R4 ;  /* 0x00000007080c7210 */ /* 0x000fe40007ffe004 */
[----:B------:R-:W-:Y:S02]  /*cf70*/  LEA R0, R0, 0x100, 0x1 ;  /* 0x0000010000007811 */ /* 0x000fe400078e08ff */
[--C-:B------:R-:W-:Y:S01]  /*cf80*/  SHF.R.U64 R20, R20, 0x10, R21.reuse ;  /* 0x0000001014147819 */ /* 0x100fe20000001215 */
[----:B------:R-:W-:Y:S01]  /*cf90*/  IMAD.SHL.U32 R12, R12, 0x2, RZ ;  /* 0x000000020c0c7824 */ /* 0x000fe200078e00ff */
[----:B------:R-:W-:Y:S01]  /*cfa0*/  SHF.R.U32.HI R21, RZ, 0x10, R21 ;  /* 0x00000010ff157819 */ /* 0x000fe20000011615 */
[----:B------:R-:W1:Y:S01]  /*cfb0*/  LDS.128 R8, [R0] ;  /* 0x0000000000087984 */ /* 0x000e620000000c00 */
[----:B------:R-:W-:-:S02]  /*cfc0*/  SHF.R.U32.HI R17, RZ, 0x10, R17 ;  /* 0x00000010ff117819 */ /* 0x000fc40000011611 */
[--C-:B------:R-:W-:Y:S01]  /*cfd0*/  SHF.R.U64 R18, R18, 0x10, R19.reuse ;  /* 0x0000001012127819 */ /* 0x100fe20000001213 */
[----:B------:R-:W2:Y:S01]  /*cfe0*/  LDS.128 R4, [R12+0x100] ;  /* 0x000100000c047984 */ /* 0x000ea20000000c00 */
[C---:B------:R-:W-:Y:S02]  /*cff0*/  PRMT R16, R13.reuse, 0x5432, R16 ;  /* 0x000054320d107816 */ /* 0x040fe40000000010 */
[----:B------:R-:W-:Y:S02]  /*d000*/  SHF.R.U32.HI R19, RZ, 0x10, R19 ;  /* 0x00000010ff137819 */ /* 0x000fe40000011613 */
[----:B------:R-:W-:Y:S01]  /*d010*/  PRMT R20, R2, 0x5432, R20 ;  /* 0x0000543202147816 */ /* 0x000fe20000000014 */
[----:B------:R-:W-:Y:S01]  /*d020*/  IMAD.U32 R27, R16, 0x10000, RZ ;  /* 0x00010000101b7824 */ /* 0x000fe200078e00ff */
[----:B------:R-:W-:Y:S02]  /*d030*/  PRMT R2, R2, 0x5410, R21 ;  /* 0x0000541002027816 */ /* 0x000fe40000000015 */
[----:B------:R-:W-:-:S02]  /*d040*/  PRMT R13, R13, 0x5410, R17 ;  /* 0x000054100d0d7816 */ /* 0x000fc40000000011 */
[C---:B------:R-:W-:Y:S02]  /*d050*/  PRMT R18, R31.reuse, 0x5432, R18 ;  /* 0x000054321f127816 */ /* 0x040fe40000000012 */
[----:B------:R-:W-:Y:S01]  /*d060*/  PRMT R19, R31, 0x5410, R19 ;  /* 0x000054101f137816 */ /* 0x000fe20000000013 */
[----:B------:R-:W-:Y:S01]  /*d070*/  IMAD.U32 R31, R20, 0x10000, RZ ;  /* 0x00010000141f7824 */ /* 0x000fe200078e00ff */
[----:B------:R-:W-:Y:S02]  /*d080*/  LOP3.LUT R16, R16, 0xffff0000, RZ, 0xc0, !PT ;  /* 0xffff000010107812 */ /* 0x000fe400078ec0ff */
[----:B------:R-:W-:Y:S02]  /*d090*/  LOP3.LUT R35, R20, 0xffff0000, RZ, 0xc0, !PT ;  /* 0xffff000014237812 */ /* 0x000fe400078ec0ff */
[--C-:B------:R-:W-:Y:S02]  /*d0a0*/  SHF.R.U64 R22, R22, 0x10, R23.reuse ;  /* 0x0000001016167819 */ /* 0x100fe40000001217 */
[----:B------:R-:W-:-:S02]  /*d0b0*/  SHF.R.U32.HI R23, RZ, 0x10, R23 ;  /* 0x00000010ff177819 */ /* 0x000fc40000011617 */
[C---:B------:R-:W-:Y:S02]  /*d0c0*/  PRMT R22, R3.reuse, 0x5432, R22 ;  /* 0x0000543203167816 */ /* 0x040fe40000000016 */
[----:B------:R-:W-:Y:S01]  /*d0d0*/  PRMT R3, R3, 0x5410, R23 ;  /* 0x0000541003037816 */ /* 0x000fe20000000017 */
[C---:B-1----:R-:W-:Y:S01]  /*d0e0*/  IMAD.U32 R21, R8.reuse, 0x10000, RZ ;  /* 0x0001000008157824 */ /* 0x042fe200078e00ff */
[----:B------:R-:W-:Y:S01]  /*d0f0*/  LOP3.LUT R17, R8, 0xffff0000, RZ, 0xc0, !PT ;  /* 0xffff000008117812 */ /* 0x000fe200078ec0ff */
[C---:B------:R-:W-:Y:S01]  /*d100*/  IMAD.U32 R8, R9.reuse, 0x10000, RZ ;  /* 0x0001000009087824 */ /* 0x040fe200078e00ff */
[----:B------:R-:W-:Y:S01]  /*d110*/  LOP3.LUT R24, R9, 0xffff0000, RZ, 0xc0, !PT ;  /* 0xffff000009187812 */ /* 0x000fe200078ec0ff */
[C---:B--2---:R-:W-:Y:S01]  /*d120*/  IMAD.U32 R25, R4.reuse, 0x10000, RZ ;  /* 0x0001000004197824 */ /* 0x044fe200078e00ff */
[C---:B------:R-:W-:Y:S01]  /*d130*/  LOP3.LUT R26, R11.reuse, 0xffff0000, RZ, 0xc0, !PT ;  /* 0xffff00000b1a7812 */ /* 0x040fe200078ec0ff */
[----:B------:R-:W-:Y:S01]  /*d140*/  IMAD.U32 R9, R11, 0x10000, RZ ;  /* 0x000100000b097824 */ /* 0x000fe200078e00ff */
[----:B------:R-:W-:Y:S01]  /*d150*/  LOP3.LUT R11, R4, 0xffff0000, RZ, 0xc0, !PT ;  /* 0xffff0000040b7812 */ /* 0x000fe200078ec0ff */
[C---:B------:R-:W-:Y:S01]  /*d160*/  IMAD.U32 R4, R5.reuse, 0x10000, RZ ;  /* 0x0001000005047824 */ /* 0x040fe200078e00ff */
[----:B------:R-:W-:Y:S01]  /*d170*/  LOP3.LUT R34, R5, 0xffff0000, RZ, 0xc0, !PT ;  /* 0xffff000005227812 */ /* 0x000fe200078ec0ff */
[----:B------:R-:W-:-:S02]  /*d180*/  FMUL.FTZ R5, R25, R27 ;  /* 0x0000001b19057220 */ /* 0x000fc40000410000 */
[-C--:B------:R-:W-:Y:S02]  /*d190*/  FMUL.FTZ R25, R25, R31.reuse ;  /* 0x0000001f19197220 */ /* 0x080fe40000410000 */
[----:B------:R-:W-:Y:S02]  /*d1a0*/  FFMA.FTZ R5, R21, R31, -R5 ;  /* 0x0000001f15057223 */ /* 0x000fe40000010805 */
[----:B------:R-:W-:Y:S02]  /*d1b0*/  FMUL.FTZ R20, R11, R16 ;  /* 0x000000100b147220 */ /* 0x000fe40000410000 */
[C---:B------:R-:W-:Y:S01]  /*d1c0*/  IMAD.U32 R31, R13.reuse, 0x10000, RZ ;  /* 0x000100000d1f7824 */ /* 0x040fe200078e00ff */
[----:B------:R-:W-:Y:S01]  /*d1d0*/  LOP3.LUT R13, R13, 0xffff0000, RZ, 0xc0, !PT ;  /* 0xffff00000d0d7812 */ /* 0x000fe200078ec0ff */
[----:B------:R-:W-:Y:S02]  /*d1e0*/  FFMA.FTZ R25, R21, R27, R25 ;  /* 0x0000001b15197223 */ /* 0x000fe40000010019 */
[----:B------:R-:W-:-:S02]  /*d1f0*/  IMAD.U32 R21, R2, 0x10000, RZ ;  /* 0x0001000002157824 */ /* 0x000fc400078e00ff */
[-C--:B------:R-:W-:Y:S02]  /*d200*/  FMUL.FTZ R11, R11, R35.reuse ;  /* 0x000000230b0b7220 */ /* 0x080fe40000410000 */
[----:B------:R-:W-:Y:S02]  /*d210*/  FFMA.FTZ R35, R17, R35, -R20 ;  /* 0x0000002311237223 */ /* 0x000fe40000010814 */
[C---:B------:R-:W-:Y:S02]  /*d220*/  FMUL.FTZ R20, R4.reuse, R31 ;  /* 0x0000001f04147220 */ /* 0x040fe40000410000 */
[----:B------:R-:W-:Y:S02]  /*d230*/  FMUL.FTZ R4, R4, R21 ;  /* 0x0000001504047220 */ /* 0x000fe40000410000 */
[C---:B------:R-:W-:Y:S01]  /*d240*/  IMAD.U32 R32, R7.reuse, 0x10000, RZ ;  /* 0x0001000007207824 */ /* 0x040fe200078e00ff */
[----:B------:R-:W-:Y:S01]  /*d250*/  LOP3.LUT R7, R7, 0xffff0000, RZ, 0xc0, !PT ;  /* 0xffff000007077812 */ /* 0x000fe200078ec0ff */
[C---:B------:R-:W-:Y:S01]  /*d260*/  IMAD.U32 R27, R19.reuse, 0x10000, RZ ;  /* 0x00010000131b7824 */ /* 0x040fe200078e00ff */
[----:B------:R-:W-:Y:S01]  /*d270*/  LOP3.LUT R19, R19, 0xffff0000, RZ, 0xc0, !PT ;  /* 0xffff000013137812 */ /* 0x000fe200078ec0ff */
[----:B------:R-:W-:-:S02]  /*d280*/  FFMA.FTZ R11, R17, R16, R11 ;  /* 0x00000010110b7223 */ /* 0x000fc4000001000b */
[C---:B------:R-:W-:Y:S02]  /*d290*/  FFMA.FTZ R20, R8.reuse, R21, -R20 ;  /* 0x0000001508147223 */ /* 0x040fe40000010814 */
[----:B------:R-:W-:Y:S01]  /*d2a0*/  FFMA.FTZ R31, R8, R31, R4 ;  /* 0x0000001f081f7223 */ /* 0x000fe20000010004 */
[----:B------:R-:W-:Y:S01]  /*d2b0*/  LOP3.LUT R4, R2, 0xffff0000, RZ, 0xc0, !PT ;  /* 0xffff000002047812 */ /* 0x000fe200078ec0ff */
[C---:B------:R-:W-:Y:S01]  /*d2c0*/  IMAD.U32 R16, R3.reuse, 0x10000, RZ ;  /* 0x0001000003107824 */ /* 0x040fe200078e00ff */
[----:B------:R-:W-:Y:S01]  /*d2d0*/  LOP3.LUT R3, R3, 0xffff0000, RZ, 0xc0, !PT ;  /* 0xffff000003037812 */ /* 0x000fe200078ec0ff */
[C---:B------:R-:W-:Y:S02]  /*d2e0*/  FMUL.FTZ R8, R32.reuse, R27 ;  /* 0x0000001b20087220 */ /* 0x040fe40000410000 */
[-C--:B------:R-:W-:Y:S02]  /*d2f0*/  FMUL.FTZ R32, R32, R16.reuse ;  /* 0x0000001020207220 */ /* 0x080fe40000410000 */
[----:B------:R-:W-:-:S02]  /*d300*/  FFMA.FTZ R2, R9, R16, -R8 ;  /* 0x0000001009027223 */ /* 0x000fc40000010808 */
[C---:B------:R-:W-:Y:S01]  /*d310*/  IMAD.U32 R33, R6.reuse, 0x10000, RZ ;  /* 0x0001000006217824 */ /* 0x040fe200078e00ff */
[----:B------:R-:W-:Y:S01]  /*d320*/  LOP3.LUT R6, R6, 0xffff0000, RZ, 0xc0, !PT ;  /* 0xffff000006067812 */ /* 0x000fe200078ec0ff */
[C---:B------:R-:W-:Y:S01]  /*d330*/  IMAD.U32 R16, R18.reuse, 0x10000, RZ ;  /* 0x0001000012107824 */ /* 0x040fe200078e00ff */
[----:B------:R-:W-:Y:S01]  /*d340*/  LOP3.LUT R18, R18, 0xffff0000, RZ, 0xc0, !PT ;  /* 0xffff000012127812 */ /* 0x000fe200078ec0ff */
[C---:B------:R-:W-:Y:S01]  /*d350*/  IMAD.U32 R17, R22.reuse, 0x10000, RZ ;  /* 0x0001000016117824 */ /* 0x040fe200078e00ff */
[----:B------:R-:W-:Y:S01]  /*d360*/  LOP3.LUT R22, R22, 0xffff0000, RZ, 0xc0, !PT ;  /* 0xffff000016167812 */ /* 0x000fe200078ec0ff */
[----:B------:R-:W-:Y:S02]  /*d370*/  FMUL.FTZ R8, R34, R13 ;  /* 0x0000000d22087220 */ /* 0x000fe40000410000 */
[C---:B------:R-:W-:Y:S01]  /*d380*/  IMAD.U32 R23, R10.reuse, 0x10000, RZ ;  /* 0x000100000a177824 */ /* 0x040fe200078e00ff */
[----:B------:R-:W-:Y:S01]  /*d390*/  LOP3.LUT R10, R10, 0xffff0000, RZ, 0xc0, !PT ;  /* 0xffff00000a0a7812 */ /* 0x000fe200078ec0ff */
[----:B------:R-:W-:-:S02]  /*d3a0*/  FMUL.FTZ R34, R34, R4 ;  /* 0x0000000422227220 */ /* 0x000fc40000410000 */
[----:B------:R-:W-:Y:S02]  /*d3b0*/  FFMA.FTZ R27, R9, R27, R32 ;  /* 0x0000001b091b7223 */ /* 0x000fe40000010020 */
[----:B------:R-:W-:Y:S02]  /*d3c0*/  FFMA.FTZ R21, R24, R4, -R8 ;  /* 0x0000000418157223 */ /* 0x000fe40000010808 */
[----:B------:R-:W-:Y:S02]  /*d3d0*/  FMUL.FTZ R9, R33, R16 ;  /* 0x0000001021097220 */ /* 0x000fe40000410000 */
[----:B------:R-:W-:Y:S02]  /*d3e0*/  FMUL.FTZ R8, R6, R18 ;  /* 0x0000001206087220 */ /* 0x000fe40000410000 */
[----:B------:R-:W-:Y:S02]  /*d3f0*/  FMUL.FTZ R4, R7, R19 ;  /* 0x0000001307047220 */ /* 0x000fe40000410000 */
[----:B------:R-:W-:-:S02]  /*d400*/  FMUL.FTZ R33, R33, R17 ;  /* 0x0000001121217220 */ /* 0x000fc40000410000 */
        /* <DEDUP_REMOVED lines=12> */
[----:B------:R-:W-:Y:S01]  /*d4d0*/  F2FP.BF16.PACK_AB R10, R22, R17 ;  /* 0x00000011160a723e */ /* 0x000fe200000010ff */
[----:B------:R-:W-:Y:S01]  /*d4e0*/  FFMA.FTZ R7, R26, R19, R7 ;  /* 0x000000131a077223 */ /* 0x000fe20000010007 */
[----:B------:R-:W-:Y:S02]  /*d4f0*/  F2FP.BF16.PACK_AB R5, R34, R31 ;  /* 0x0000001f2205723e */ /* 0x000fe400000010ff */
[----:B------:R-:W-:Y:S01]  /*d500*/  F2FP.BF16.PACK_AB R6, R6, R33 ;  /* 0x000000210606723e */ /* 0x000fe200000010ff */
[----:B------:R1:W-:Y:S01]  /*d510*/  STS.128 [R0], R8 ;  /* 0x0000000800007388 */ /* 0x0003e20000000c00 */
[----:B------:R-:W-:-:S05]  /*d520*/  F2FP.BF16.PACK_AB R7, R7, R27 ;  /* 0x0000001b0707723e */ /* 0x000fca00000010ff */
[----:B------:R1:W-:Y:S02]  /*d530*/  STS.128 [R12+0x100], R4 ;  /* 0x000100040c007388 */ /* 0x0003e40000000c00 */
.L_x_778:
[----:B------:R-:W-:Y:S05]  /*d540*/  BSYNC B2 ;  /* 0x0000000000027941 */ /* 0x000fea0003800000 */
.L_x_756:
[----:B-1----:R-:W-:Y:S01]  /*d550*/  LEA.HI R0, R78, R79, RZ, 0x4 ;  /* 0x0000004f4e007211 */ /* 0x002fe200078f20ff */
[----:B------:R-:W-:Y:S01]  /*d560*/  BAR.SYNC.DEFER_BLOCKING 0x0 ;  /* 0x0000000000007b1d */ /* 0x000fe20000010000 */
[----:B------:R-:W-:Y:S01]  /*d570*/  IMAD.MOV.U32 R3, RZ, RZ, 0x20 ;  /* 0x00000020ff037424 */ /* 0x000fe200078e00ff */
[----:B------:R-:W-:Y:S01]  /*d580*/  IADD3 R207, R192, 0x20, RZ ;  /* 0x00000020c0cf7810 */ /* 0x000fe20007ffe0ff */
[----:B------:R-:W-:Y:S01]  /*d590*/  IMAD.MOV.U32 R12, RZ, RZ, R238 ;  /* 0x000000ffff0c7224 */ /* 0x000fe200078e00ee */
[----:B------:R-:W-:Y:S01]  /*d5a0*/  LOP3.LUT R0, R0, 0xfffffff0, RZ, 0xc0, !PT ;  /* 0xfffffff000007812 */ /* 0x000fe200078ec0ff */
[----:B------:R-:W-:Y:S01]  /*d5b0*/  IMAD.MOV.U32 R13, RZ, RZ, R235 ;  /* 0x000000ffff0d7224 */ /* 0x000fe200078e00eb */
[----:B------:R-:W-:Y:S01]  /*d5c0*/  ULDC.64 UR4, c[0x0][0x208] ;  /* 0x0000820000047ab9 */ /* 0x000fe20000000a00 */
[----:B------:R-:W-:Y:S01]  /*d5d0*/  LOP3.LUT R230, R230, 0xfffdffff, RZ, 0xc0, !PT ;  /* 0xfffdffffe6e67812 */ /* 0x000fe200078ec0ff */
[----:B------:R-:W-:Y:S01]  /*d5e0*/  USHF.L.U32 UR7, UR4, 0x6, URZ ;  /* 0x0000000604077899 */ /* 0x000fe2000800063f */
[----:B------:R-:W-:Y:S01]  /*d5f0*/  IMAD.IADD R79, R79, 0x1, -R0 ;  /* 0x000000014f4f7824 */ /* 0x000fe200078e0a00 */
[----:B------:R-:W-:Y:S01]  /*d600*/  UMOV UR6, 0x6 ;  /* 0x0000000600067882 */ /* 0x000fe20000000000 */
[----:B------:R-:W-:Y:S01]  /*d610*/  BSSY B0, `(.L_x_791) ;  /* 0x00000fa000007945 */ /* 0x000fe20003800000 */
[----:B------:R-:W-:-:S02]  /*d620*/  USHF.L.U64.HI UR5, UR4, UR6, UR5 ;  /* 0x0000000604057299 */ /* 0x000fc40008010205 */
[----:B------:R-:W-:-:S04]  /*d630*/  SHF.R.S32.HI R0, RZ, 0x1f, R79 ;  /* 0x0000001fff007819 */ /* 0x000fc8000001144f */
[----:B------:R-:W-:-:S04]  /*d640*/  LEA.HI R0, R0, R79, RZ, 0x3 ;  /* 0x0000004f00007211 */ /* 0x000fc800078f18ff */
[----:B------:R-:W-:Y:S01]  /*d650*/  LOP3.LUT R0, R0, 0xfffffff8, RZ, 0xc0, !PT ;  /* 0xfffffff800007812 */ /* 0x000fe200078ec0ff */
[----:B------:R-:W-:Y:S04]  /*d660*/  LDSM.16.M88.4 R120, [R193] ;  /* 0x00000000c178783b */ /* 0x000fe80000000200 */
[----:B------:R-:W-:Y:S01]  /*d670*/  IMAD.IADD R0, R79, 0x1, -R0 ;  /* 0x000000014f007824 */ /* 0x000fe200078e0a00 */
[----:B------:R-:W-:Y:S04]  /*d680*/  LDSM.16.M88.4 R168, [R193+0x4000] ;  /* 0x00400000c1a8783b */ /* 0x000fe80000000200 */
[----:B------:R-:W-:-:S02]  /*d690*/  LOP3.LUT P0, RZ, R0, 0x2, RZ, 0xc0, !PT ;  /* 0x0000000200ff7812 */ /* 0x000fc4000780c0ff */
[----:B------:R-:W-:Y:S01]  /*d6a0*/  LOP3.LUT P1, RZ, R0, 0x4, RZ, 0xc0, !PT ;  /* 0x0000000400ff7812 */ /* 0x000fe2000782c0ff */
[----:B------:R-:W-:Y:S01]  /*d6b0*/  IMAD.MOV.U32 R0, RZ, RZ, 0x40 ;  /* 0x00000040ff007424 */ /* 0x000fe200078e00ff */
[----:B------:R-:W-:-:S04]  /*d6c0*/  SEL R3, R3, 0xffffffe0, !P0 ;  /* 0xffffffe003037807 */ /* 0x000fc80004000000 */
[----:B------:R-:W-:Y:S01]  /*d6d0*/  SEL R0, R0, 0xffffffc0, !P1 ;  /* 0xffffffc000007807 */ /* 0x000fe20004800000 */
[----:B------:R-:W-:Y:S01]  /*d6e0*/  IMAD.IADD R3, R193, 0x1, R3 ;  /* 0x00000001c1037824 */ /* 0x000fe200078e0203 */
[----:B------:R-:W-:Y:S02]  /*d6f0*/  R2P PR, R64, 0x6 ;  /* 0x0000000640007804 */ /* 0x000fe40000000000 */
[----:B------:R-:W-:Y:S01]  /*d700*/  ISETP.GE.AND P6, PT, R63, c[0x0][0x1d4], PT ;  /* 0x000075003f007a0c */ /* 0x000fe20003fc6270 */
[--C-:B------:R-:W-:Y:S01]  /*d710*/  IMAD.IADD R2, R193, 0x1, R0.reuse ;  /* 0x00000001c1027824 */ /* 0x100fe200078e0200 */
[----:B------:R-:W-:Y:S01]  /*d720*/  LDSM.16.M88.4 R124, [R3] ;  /* 0x00000000037c783b */ /* 0x000fe20000000200 */
[----:B------:R-:W-:Y:S01]  /*d730*/  IMAD.IADD R0, R3, 0x1, R0 ;  /* 0x0000000103007824 */ /* 0x000fe200078e0200 */
[----:B------:R-:W-:Y:S02]  /*d740*/  ISETP.LT.OR P4, PT, R28, 0x1, P6 ;  /* 0x000000011c00780c */ /* 0x000fe40003781670 */
[----:B------:R-:W-:Y:S04]  /*d750*/  LDSM.16.M88.4 R172, [R3+0x4000] ;  /* 0x0040000003ac783b */ /* 0x000fe80000000200 */
[----:B------:R-:W-:Y:S01]  /*d760*/  LDSM.16.M88.4 R144, [R2] ;  /* 0x000000000290783b */ /* 0x000fe20000000200 */
[----:B------:R-:W-:-:S02]  /*d770*/  @P1 IADD3 R207, R192, -0x20, RZ ;  /* 0xffffffe0c0cf1810 */ /* 0x000fc40007ffe0ff */
[----:B------:R-:W-:Y:S01]  /*d780*/  ISETP.GE.AND P1, PT, R116, c[0x0][0x1d4], PT ;  /* 0x0000750074007a0c */ /* 0x000fe20003f26270 */
[----:B------:R1:W-:Y:S01]  /*d790*/  LDSM.16.M88.4 R180, [R2+0x4000] ;  /* 0x0040000002b4783b */ /* 0x0003e20000000200 */
[----:B------:R-:W-:Y:S02]  /*d7a0*/  IADD3 R205, R207, 0x3000, RZ ;  /* 0x00003000cfcd7810 */ /* 0x000fe40007ffe0ff */
[C---:B------:R-:W-:Y:S01]  /*d7b0*/  ISETP.LT.OR P5, PT, R28.reuse, 0x1, P1 ;  /* 0x000000011c00780c */ /* 0x040fe20000fa1670 */
[----:B------:R-:W-:Y:S01]  /*d7c0*/  LDSM.16.M88.4 R160, [R0] ;  /* 0x0000000000a0783b */ /* 0x000fe20000000200 */
[C---:B------:R-:W-:Y:S02]  /*d7d0*/  ISETP.LT.OR P3, PT, R28.reuse, 0x21, P1 ;  /* 0x000000211c00780c */ /* 0x040fe40000f61670 */
[----:B------:R-:W-:Y:S01]  /*d7e0*/  ISETP.LT.OR P1, PT, R28, 0x41, P1 ;  /* 0x000000411c00780c */ /* 0x000fe20000f21670 */
[----:B------:R2:W-:Y:S01]  /*d7f0*/  LDSM.16.M88.4 R184, [R0+0x4000] ;  /* 0x0040000000b8783b */ /* 0x0005e20000000200 */
[----:B------:R-:W-:-:S02]  /*d800*/  @P6 LOP3.LUT R230, R230, 0x20000, RZ, 0xfc, !PT ;  /* 0x00020000e6e66812 */ /* 0x000fc400078efcff */
[C---:B------:R-:W-:Y:S01]  /*d810*/  IADD3 R203, R207.reuse, 0x5800, RZ ;  /* 0x00005800cfcb7810 */ /* 0x040fe20007ffe0ff */
[----:B------:R-:W-:Y:S01]  /*d820*/  BAR.SYNC.DEFER_BLOCKING 0x0 ;  /* 0x0000000000007b1d */ /* 0x000fe20000010000 */
[C---:B------:R-:W-:Y:S02]  /*d830*/  IADD3 R202, R207.reuse, 0x5000, RZ ;  /* 0x00005000cfca7810 */ /* 0x040fe40007ffe0ff */
[C---:B------:R-:W-:Y:S02]  /*d840*/  IADD3 R201, R207.reuse, 0x4800, RZ ;  /* 0x00004800cfc97810 */ /* 0x040fe40007ffe0ff */
[C---:B------:R-:W-:Y:S02]  /*d850*/  IADD3 R200, R207.reuse, 0x4000, RZ ;  /* 0x00004000cfc87810 */ /* 0x040fe40007ffe0ff */
[C---:B------:R-:W-:Y:S02]  /*d860*/  IADD3 R199, R207.reuse, 0x3800, RZ ;  /* 0x00003800cfc77810 */ /* 0x040fe40007ffe0ff */
[C---:B------:R-:W-:Y:S01]  /*d870*/  IADD3 R198, R207.reuse, 0x2800, RZ ;  /* 0x00002800cfc67810 */ /* 0x040fe20007ffe0ff */
[----:B-1----:R-:W-:Y:S01]  /*d880*/  IMAD.WIDE.U32 R2, R102, c[0x0][0x208], RZ ;  /* 0x0000820066027a25 */ /* 0x002fe200078e00ff */
[----:B------:R-:W-:-:S02]  /*d890*/  IADD3 R197, R207, 0x2000, RZ ;  /* 0x00002000cfc57810 */ /* 0x000fc40007ffe0ff */
[C---:B------:R-:W-:Y:S02]  /*d8a0*/  IADD3 R196, R207.reuse, 0x1800, RZ ;  /* 0x00001800cfc47810 */ /* 0x040fe40007ffe0ff */
[C---:B------:R-:W-:Y:S02]  /*d8b0*/  IADD3 R195, R207.reuse, 0x1000, RZ ;  /* 0x00001000cfc37810 */ /* 0x040fe40007ffe0ff */
[----:B------:R-:W-:Y:S01]  /*d8c0*/  IADD3 R194, R207, 0x800, RZ ;  /* 0x00000800cfc27810 */ /* 0x000fe20007ffe0ff */
[----:B--2---:R-:W-:-:S04]  /*d8d0*/  IMAD R0, R30, c[0x0][0x208], RZ ;  /* 0x000082001e007a24 */ /* 0x004fc800078e02ff */
[----:B------:R-:W-:Y:S01]  /*d8e0*/  IMAD R0, R102, c[0x0][0x20c], R0 ;  /* 0x0000830066007a24 */ /* 0x000fe200078e0200 */
[----:B------:R-:W-:-:S04]  /*d8f0*/  DEPBAR.LE SB0, 0x0 ;  /* 0x000080000000791a */ /* 0x000fc80000000000 */
[----:B------:R-:W-:Y:S01]  /*d900*/  BAR.SYNC.DEFER_BLOCKING 0x0 ;  /* 0x0000000000007b1d */ /* 0x000fe20000010000 */
[----:B------:R-:W-:Y:S02]  /*d910*/  IMAD.IADD R0, R3, 0x1, R0 ;  /* 0x0000000103007824 */ /* 0x000fe400078e0200 */
[----:B------:R-:W-:-:S04]  /*d920*/  IMAD.WIDE.U32 R2, R2, 0x60, R12 ;  /* 0x0000006002027825 */ /* 0x000fc800078e000c */
[----:B------:R-:W-:Y:S01]  /*d930*/  IMAD R0, R0, 0x60, RZ ;  /* 0x0000006000007824 */ /* 0x000fe200078e02ff */
[----:B------:R-:W-:-:S03]  /*d940*/  LEA R12, P0, R2, c[0x0][0x1f8], 0x1 ;  /* 0x00007e00020c7a11 */ /* 0x000fc600078008ff */
[----:B------:R-:W-:-:S05]  /*d950*/  IMAD.IADD R0, R3, 0x1, R0 ;  /* 0x0000000103007824 */ /* 0x000fca00078e0200 */
[----:B------:R-:W-:Y:S02]  /*d960*/  LEA.HI.X R13, R2, c[0x0][0x1fc], R0, 0x1, P0 ;  /* 0x00007f00020d7a11 */ /* 0x000fe400000f0c00 */
[----:B------:R-:W-:Y:S02]  /*d970*/  SEL R0, R29, 0xffffffc0, !P2 ;  /* 0xffffffc01d007807 */ /* 0x000fe40005000000 */
[----:B------:R-:W-:-:S03]  /*d980*/  ISETP.LT.OR P2, PT, R28, 0x21, P6 ;  /* 0x000000211c00780c */ /* 0x000fc60003741670 */
[--C-:B------:R-:W-:Y:S01]  /*d990*/  IMAD.IADD R206, R192, 0x1, R0.reuse ;  /* 0x00000001c0ce7824 */ /* 0x100fe200078e0200 */
[----:B------:R-:W1:Y:S01]  /*d9a0*/  LDSM.16.M88.4 R72, [R192+0x800] ;  /* 0x00080000c048783b */ /* 0x000e620000000200 */
[----:B------:R-:W-:-:S03]  /*d9b0*/  IMAD.IADD R204, R205, 0x1, R0 ;  /* 0x00000001cdcc7824 */ /* 0x000fc600078e0200 */
[----:B------:R-:W2:Y:S04]  /*d9c0*/  LDSM.16.M88.4 R4, [R192] ;  /* 0x00000000c004783b */ /* 0x000ea80000000200 */
[----:B------:R-:W3:Y:S04]  /*d9d0*/  LDSM.16.M88.4 R16, [R207+0x800] ;  /* 0x00080000cf10783b */ /* 0x000ee80000000200 */
[----:B------:R-:W4:Y:S04]  /*d9e0*/  LDSM.16.M88.4 R20, [R207] ;  /* 0x00000000cf14783b */ /* 0x000f280000000200 */
[----:B------:R-:W2:Y:S04]  /*d9f0*/  LDSM.16.M88.4 R56, [R192+0x1800] ;  /* 0x00180000c038783b */ /* 0x000ea80000000200 */
[----:B-----5:R-:W3:Y:S04]  /*da00*/  LDSM.16.M88.4 R64, [R192+0x1000] ;  /* 0x00100000c040783b */ /* 0x020ee80000000200 */
[----:B------:R-:W-:Y:S04]  /*da10*/  LDSM.16.M88.4 R48, [R192+0x2000] ;  /* 0x00200000c030783b */ /* 0x000fe80000000200 */
[----:B------:R-:W-:Y:S04]  /*da20*/  LDSM.16.M88.4 R40, [R192+0x2800] ;  /* 0x00280000c028783b */ /* 0x000fe80000000200 */
[----:B------:R-:W-:Y:S04]  /*da30*/  LDSM.16.M88.4 R24, [R207+0x1000] ;  /* 0x00100000cf18783b */ /* 0x000fe80000000200 */
[----:B------:R-:W-:Y:S01]  /*da40*/  LDSM.16.M88.4 R36, [R207+0x2800] ;  /* 0x00280000cf24783b */ /* 0x000fe20000000200 */
[C---:B-1----:R-:W-:Y:S08]  /*da50*/  HMMA.16816.F32.BF16 R76, R120.reuse, R72, RZ ;  /* 0x00000048784c723c */ /* 0x042ff000000418ff */
[C---:B------:R-:W-:Y:S08]  /*da60*/  HMMA.16816.F32.BF16 R72, R120.reuse, R74, RZ ;  /* 0x0000004a7848723c */ /* 0x040ff000000418ff */
[C---:B--2---:R-:W-:Y:S08]  /*da70*/  HMMA.16816.F32.BF16 R8, R120.reuse, R4, RZ ;  /* 0x000000047808723c */ /* 0x044ff000000418ff */
[----:B------:R-:W-:Y:S08]  /*da80*/  HMMA.16816.F32.BF16 R4, R120, R6, RZ ;  /* 0x000000067804723c */ /* 0x000ff000000418ff */
[C---:B---3--:R-:W-:Y:S08]  /*da90*/  HMMA.16816.F32.BF16 R76, R124.reuse, R16, R76 ;  /* 0x000000107c4c723c */ /* 0x048ff0000004184c */
[C---:B------:R-:W-:Y:S01]  /*daa0*/  HMMA.16816.F32.BF16 R72, R124.reuse, R18, R72 ;  /* 0x000000127c48723c */ /* 0x040fe20000041848 */
[----:B------:R-:W1:Y:S07]  /*dab0*/  LDSM.16.M88.4 R16, [R207+0x1800] ;  /* 0x00180000cf10783b */ /* 0x000e6e0000000200 */
[C---:B----4-:R-:W-:Y:S08]  /*dac0*/  HMMA.16816.F32.BF16 R8, R124.reuse, R20, R8 ;  /* 0x000000147c08723c */ /* 0x050ff00000041808 */
[----:B------:R-:W-:Y:S08]  /*dad0*/  HMMA.16816.F32.BF16 R4, R124, R22, R4 ;  /* 0x000000167c04723c */ /* 0x000ff00000041804 */
[C---:B------:R-:W-:Y:S08]  /*dae0*/  HMMA.16816.F32.BF16 R20, R120.reuse, R56, RZ ;  /* 0x000000387814723c */ /* 0x040ff000000418ff */
[C---:B------:R-:W-:Y:S08]  /*daf0*/  HMMA.16816.F32.BF16 R56, R120.reuse, R58, RZ ;  /* 0x0000003a7838723c */ /* 0x040ff000000418ff */
[----:B------:R-:W-:Y:S08]  /*db00*/  HMMA.16816.F32.BF16 R68, R120, R64, RZ ;  /* 0x000000407844723c */ /* 0x000ff000000418ff */
[C---:B-1----:R-:W-:Y:S07]  /*db10*/  HMMA.16816.F32.BF16 R60, R124.reuse, R16, R20 ;  /* 0x000000107c3c723c */ /* 0x042fee0000041814 */
[----:B------:R-:W-:Y:S01]  /*db20*/  IADD3 R20, P0, R12, UR7, RZ ;  /* 0x000000070c147c10 */ /* 0x000fe2000ff1e0ff */
[----:B------:R-:W-:Y:S01]  /*db30*/  HMMA.16816.F32.BF16 R56, R124, R18, R56 ;  /* 0x000000127c38723c */ /* 0x000fe20000041838 */
[----:B------:R-:W1:Y:S02]  /*db40*/  LDSM.16.M88.4 R16, [R207+0x2000] ;  /* 0x00200000cf10783b */ /* 0x000e640000000200 */
[----:B------:R-:W-:-:S02]  /*db50*/  IADD3.X R21, R13, UR5, RZ, P0, !PT ;  /* 0x000000050d157c10 */ /* 0x000fc400087fe4ff */
[----:B------:R-:W-:Y:S01]  /*db60*/  IADD3 R2, P0, R20, UR7, RZ ;  /* 0x0000000714027c10 */ /* 0x000fe2000ff1e0ff */
[----:B------:R-:W-:Y:S01]  /*db70*/  @!PT LDS RZ, [RZ] ;  /* 0x00000000fffff984 */ /* 0x000fe20000000800 */
[----:B------:R-:W-:Y:S01]  /*db80*/  @!PT LDS RZ, [RZ] ;  /* 0x00000000fffff984 */ /* 0x000fe20000000800 */
[----:B------:R-:W-:Y:S01]  /*db90*/  @!PT LDS RZ, [RZ] ;  /* 0x00000000fffff984 */ /* 0x000fe20000000800 */
[----:B------:R2:W-:Y:S02]  /*dba0*/  LDGSTS.E.BYPASS.LTC128B.128 [R234+0x100], [R12.64], !P5 ;  /* 0x001000000cea7fae */ /* 0x0005e4000e901d48 */
[----:B------:R-:W-:Y:S01]  /*dbb0*/  HMMA.16816.F32.BF16 R64, R120, R66, RZ ;  /* 0x000000427840723c */ /* 0x000fe200000418ff */
[----:B------:R-:W-:Y:S01]  /*dbc0*/  IADD3.X R3, R21, UR5, RZ, P0, !PT ;  /* 0x0000000515037c10 */ /* 0x000fe200087fe4ff */
[----:B------:R2:W-:Y:S01]  /*dbd0*/  LDGSTS.E.BYPASS.LTC128B.128 [R234+0x3100], [R12.64+0x80], !P4 ;  /* 0x031000800cea7fae */ /* 0x0005e2000e101d48 */
[----:B------:R-:W-:-:S03]  /*dbe0*/  ISETP.LT.OR P0, PT, R28, 0x41, P6 ;  /* 0x000000411c00780c */ /* 0x000fc60003701670 */
[----:B------:R3:W-:Y:S02]  /*dbf0*/  LDGSTS.E.BYPASS.LTC128B.128 [R234+0x1100], [R20.64], !P3 ;  /* 0x0110000014ea7fae */ /* 0x0007e4000d901d48 */
[C---:B------:R-:W-:Y:S02]  /*dc00*/  HMMA.16816.F32.BF16 R52, R120.reuse, R48, RZ ;  /* 0x000000307834723c */ /* 0x040fe400000418ff */
[----:B------:R3:W-:Y:S04]  /*dc10*/  LDGSTS.E.BYPASS.LTC128B.128 [R234+0x4100], [R20.64+0x80], !P2 ;  /* 0x0410008014ea7fae */ /* 0x0007e8000d101d48 */
[----:B------:R2:W-:Y:S02]  /*dc20*/  LDGSTS.E.BYPASS.LTC128B.128 [R234+0x2100], [R2.64], !P1 ;  /* 0x0210000002ea7fae */ /* 0x0005e4000c901d48 */
[----:B------:R-:W-:Y:S02]  /*dc30*/  HMMA.16816.F32.BF16 R48, R120, R50, RZ ;  /* 0x000000327830723c */ /* 0x000fe400000418ff */
[----:B------:R2:W-:Y:S01]  /*dc40*/  LDGSTS.E.BYPASS.LTC128B.128 [R234+0x5100], [R2.64+0x80], !P0 ;  /* 0x0510008002ea7fae */ /* 0x0005e2000c101d48 */
[----:B------:R-:W-:-:S03]  /*dc50*/  ISETP.GT.AND P0, PT, R102, R237, PT ;  /* 0x000000ed6600720c */ /* 0x000fc60003f04270 */
[----:B------:R-:W4:Y:S02]  /*dc60*/  LDSM.16.M88.4 R32, [R206] ;  /* 0x00000000ce20783b */ /* 0x000f240000000200 */
[----:B------:R-:W-:Y:S02]  /*dc70*/  HMMA.16816.F32.BF16 R44, R120, R40, RZ ;  /* 0x00000028782c723c */ /* 0x000fe400000418ff */
[----:B------:R-:W2:Y:S04]  /*dc80*/  LDSM.16.M88.4 R92, [R206+0x800] ;  /* 0x00080000ce5c783b */ /* 0x000ea80000000200 */
[----:B------:R-:W2:Y:S02]  /*dc90*/  LDSM.16.M88.4 R28, [R206+0x1000] ;  /* 0x00100000ce1c783b */ /* 0x000ea40000000200 */
[C---:B------:R-:W-:Y:S02]  /*dca0*/  HMMA.16816.F32.BF16 R68, R124.reuse, R24, R68 ;  /* 0x000000187c44723c */ /* 0x040fe40000041844 */
[----:B------:R-:W-:Y:S04]  /*dcb0*/  LDSM.16.M88.4 R88, [R204+-0x3000] ;  /* 0xffd00000cc58783b */ /* 0x000fe80000000200 */
[----:B---3--:R-:W-:Y:S02]  /*dcc0*/  LDSM.16.M88.4 R20, [R206+0x2000] ;  /* 0x00200000ce14783b */ /* 0x008fe40000000200 */
[----:B------:R-:W-:Y:S02]  /*dcd0*/  HMMA.16816.F32.BF16 R64, R124, R26, R64 ;  /* 0x0000001a7c40723c */ /* 0x000fe40000041840 */
[----:B------:R-:W3:Y:S04]  /*dce0*/  LDSM.16.M88.4 R24, [R206+0x1800] ;  /* 0x00180000ce18783b */ /* 0x000ee80000000200 */
[----:B------:R-:W-:Y:S02]  /*dcf0*/  LDSM.16.M88.4 R84, [R204+-0x2800] ;  /* 0xffd80000cc54783b */ /* 0x000fe40000000200 */
[----:B------:R-:W-:Y:S02]  /*dd00*/  HMMA.16816.F32.BF16 R40, R120, R42, RZ ;  /* 0x0000002a7828723c */ /* 0x000fe400000418ff */
[----:B------:R-:W-:Y:S04]  /*dd10*/  LDSM.16.M88.4 R80, [R204+-0x2000] ;  /* 0xffe00000cc50783b */ /* 0x000fe80000000200 */
[----:B------:R-:W-:Y:S02]  /*dd20*/  LDSM.16.M88.4 R96, [R206+0x3800] ;  /* 0x00380000ce60783b */ /* 0x000fe40000000200 */
[C---:B-1----:R-:W-:Y:S02]  /*dd30*/  HMMA.16816.F32.BF16 R52, R124.reuse, R16, R52 ;  /* 0x000000107c34723c */ /* 0x042fe40000041834 */
[----:B------:R-:W0:Y:S06]  /*dd40*/  LDGDEPBAR ;  /* 0x00000000000079af */ /* 0x000e2c0000000000 */
[C---:B------:R-:W-:Y:S01]  /*dd50*/  HMMA.16816.F32.BF16 R48, R124.reuse, R18, R48 ;  /* 0x000000127c30723c */ /* 0x040fe20000041830 */
[----:B------:R-:W1:Y:S07]  /*dd60*/  LDSM.16.M88.4 R16, [R206+0x2800] ;  /* 0x00280000ce10783b */ /* 0x000e6e0000000200 */
[C---:B------:R-:W-:Y:S08]  /*dd70*/  HMMA.16816.F32.BF16 R44, R124.reuse, R36, R44 ;  /* 0x000000247c2c723c */ /* 0x040ff0000004182c */
[----:B------:R-:W-:Y:S01]  /*dd80*/  HMMA.16816.F32.BF16 R40, R124, R38, R40 ;  /* 0x000000267c28723c */ /* 0x000fe20000041828 */
[----:B------:R-:W1:Y:S07]  /*dd90*/  LDSM.16.M88.4 R36, [R204+-0x1800] ;  /* 0xffe80000cc24783b */ /* 0x000e6e0000000200 */
[C---:B----4-:R-:W-:Y:S08]  /*dda0*/  HMMA.16816.F32.BF16 R8, R144.reuse, R32, R8 ;  /* 0x000000209008723c */ /* 0x050ff00000041808 */
[C---:B------:R-:W-:Y:S01]  /*ddb0*/  HMMA.16816.F32.BF16 R4, R144.reuse, R34, R4 ;  /* 0x000000229004723c */ /* 0x040fe20000041804 */
[----:B------:R-:W4:Y:S07]  /*ddc0*/  LDSM.16.M88.4 R32, [R204+-0x1000] ;  /* 0xfff00000cc20783b */ /* 0x000f2e0000000200 */
[C---:B--2---:R-:W-:Y:S08]  /*ddd0*/  HMMA.16816.F32.BF16 R76, R144.reuse, R92, R76 ;  /* 0x0000005c904c723c */ /* 0x044ff0000004184c */
[C---:B------:R-:W-:Y:S01]  /*dde0*/  HMMA.16816.F32.BF16 R72, R144.reuse, R94, R72 ;  /* 0x0000005e9048723c */ /* 0x040fe20000041848 */
[----:B------:R-:W2:Y:S07]  /*ddf0*/  LDSM.16.M88.4 R92, [R204+-0x800] ;  /* 0xfff80000cc5c783b */ /* 0x000eae0000000200 */
[C---:B------:R-:W-:Y:S08]  /*de00*/  HMMA.16816.F32.BF16 R68, R144.reuse, R28, R68 ;  /* 0x0000001c9044723c */ /* 0x040ff00000041844 */
        /* <DEDUP_REMOVED lines=23> */
[C---:B----4-:R-:W-:Y:S08]  /*df80*/  HMMA.16816.F32.BF16 R52, R160.reuse, R32, R52 ;  /* 0x00000020a034723c */ /* 0x050ff00000041834 */
[C---:B------:R-:W-:Y:S01]  /*df90*/  HMMA.16816.F32.BF16 R48, R160.reuse, R34, R48 ;  /* 0x00000022a030723c */ /* 0x040fe20000041830 */
[----:B------:R-:W4:Y:S07]  /*dfa0*/  LDSM.16.M88.4 R32, [R207+0x4000] ;  /* 0x00400000cf20783b */ /* 0x000f2e0000000200 */
[C---:B--2---:R-:W-:Y:S08]  /*dfb0*/  HMMA.16816.F32.BF16 R44, R160.reuse, R92, R44 ;  /* 0x0000005ca02c723c */ /* 0x044ff0000004182c */
[----:B------:R-:W-:Y:S01]  /*dfc0*/  HMMA.16816.F32.BF16 R40, R160, R94, R40 ;  /* 0x0000005ea028723c */ /* 0x000fe20000041828 */
[----:B------:R-:W-:Y:S07]  /*dfd0*/  LDSM.16.M88.4 R92, [R206+0x4000] ;  /* 0x00400000ce5c783b */ /* 0x000fee0000000200 */
        /* <DEDUP_REMOVED lines=52> */
[C---:B----4-:R-:W-:Y:S08]  /*e320*/  HMMA.16816.F32.BF16 R76, R184.reuse, R32, R76 ;  /* 0x00000020b84c723c */ /* 0x050ff0000004184c */
[C---:B------:R-:W-:Y:S08]  /*e330*/  HMMA.16816.F32.BF16 R72, R184.reuse, R34, R72 ;  /* 0x00000022b848723c */ /* 0x040ff00000041848 */
[C---:B--2---:R-:W-:Y:S08]  /*e340*/  HMMA.16816.F32.BF16 R68, R184.reuse, R28, R68 ;  /* 0x0000001cb844723c */ /* 0x044ff00000041844 */
[C---:B------:R-:W-:Y:S08]  /*e350*/  HMMA.16816.F32.BF16 R64, R184.reuse, R30, R64 ;  /* 0x0000001eb840723c */ /* 0x040ff00000041840 */
[C---:B---3--:R-:W-:Y:S08]  /*e360*/  HMMA.16816.F32.BF16 R60, R184.reuse, R24, R60 ;  /* 0x00000018b83c723c */ /* 0x048ff0000004183c */
[C---:B------:R-:W-:Y:S08]  /*e370*/  HMMA.16816.F32.BF16 R56, R184.reuse, R26, R56 ;  /* 0x0000001ab838723c */ /* 0x040ff00000041838 */
[C---:B------:R-:W-:Y:S08]  /*e380*/  HMMA.16816.F32.BF16 R52, R184.reuse, R20, R52 ;  /* 0x00000014b834723c */ /* 0x040ff00000041834 */
[C---:B------:R-:W-:Y:S08]  /*e390*/  HMMA.16816.F32.BF16 R48, R184.reuse, R22, R48 ;  /* 0x00000016b830723c */ /* 0x040ff00000041830 */
[C---:B-1----:R-:W-:Y:S08]  /*e3a0*/  HMMA.16816.F32.BF16 R44, R184.reuse, R16, R44 ;  /* 0x00000010b82c723c */ /* 0x042ff0000004182c */
        /* <DEDUP_REMOVED lines=32> */
.L_x_792:
[----:B------:R-:W-:Y:S05]  /*e5b0*/  BSYNC B0 ;  /* 0x0000000000007941 */ /* 0x000fea0003800000 */
.L_x_791:
[----:B------:R-:W-:Y:S01]  /*e5c0*/  ISETP.NE.AND P0, PT, R228, 0x1, PT ;  /* 0x00000001e400780c */ /* 0x000fe20003f05270 */
[----:B------:R-:W-:Y:S01]  /*e5d0*/  IMAD.IADD R21, R218, 0x1, R209 ;  /* 0x00000001da157824 */ /* 0x000fe200078e02d1 */
[----:B------:R-:W-:Y:S01]  /*e5e0*/  ULDC UR4, c[0x0][0x324] ;  /* 0x0000c90000047ab9 */ /* 0x000fe20000000800 */
[----:B------:R-:W-:Y:S01]  /*e5f0*/  IMAD.IADD R20, R231, 0x1, R15 ;  /* 0x00000001e7147824 */ /* 0x000fe200078e020f */
[----:B------:R-:W-:Y:S01]  /*e600*/  ULOP3.LUT UR4, URZ, UR4, URZ, 0x33, !UPT ;  /* 0x000000043f047292 */ /* 0x000fe2000f8e333f */
[----:B------:R-:W0:Y:S01]  /*e610*/  LDGDEPBAR ;  /* 0x00000000000079af */ /* 0x000e220000000000 */
[----:B-1----:R-:W-:-:S02]  /*e620*/  IMAD.IADD R16, R15, 0x1, -R217 ;  /* 0x000000010f107824 */ /* 0x002fc400078e0ad9 */
[C---:B------:R-:W-:Y:S02]  /*e630*/  IADD3 R18, -R217.reuse, 0x1, R20 ;  /* 0x00000001d9127810 */ /* 0x040fe40007ffe114 */
[----:B------:R-:W-:-:S03]  /*e640*/  IADD3 R20, -R217, R20, RZ ;  /* 0x00000014d9147210 */ /* 0x000fc60007ffe1ff */
[----:B------:R-:W-:-:S04]  /*e650*/  @P0 IMAD.HI.U32 R0, R21, c[0x0][0x2c8], RZ ;  /* 0x0000b20015000a27 */ /* 0x000fc800078e00ff */
[----:B------:R-:W-:Y:S01]  /*e660*/  IMAD.IADD R18, R18, 0x1, -R229 ;  /* 0x0000000112127824 */ /* 0x000fe200078e0ae5 */
[----:B------:R-:W-:Y:S02]  /*e670*/  @P0 SHF.R.U32.HI R21, RZ, c[0x0][0x2cc], R0 ;  /* 0x0000b300ff150a19 */ /* 0x000fe40000011600 */
[----:B------:R-:W-:Y:S02]  /*e680*/  ISETP.GE.AND P0, PT, R232, 0x1, PT ;  /* 0x00000001e800780c */ /* 0x000fe40003f06270 */
[C---:B------:R-:W-:Y:S01]  /*e690*/  IADD3 R19, R18.reuse, c[0x0][0x328], RZ ;  /* 0x0000ca0012137a10 */ /* 0x040fe20007ffe0ff */
[----:B------:R-:W1:Y:S01]  /*e6a0*/  SHFL.IDX PT, R2, R21, RZ, 0x1c1f ;  /* 0x001c1fff15027589 */ /* 0x000e6200000e0000 */
[----:B------:R-:W-:-:S03]  /*e6b0*/  IADD3 R18, R18, UR4, RZ ;  /* 0x0000000412127c10 */ /* 0x000fc6000fffe0ff */
[----:B-1----:R-:W-:Y:S01]  /*e6c0*/  IMAD.IADD R24, R19, 0x1, R2 ;  /* 0x0000000113187824 */ /* 0x002fe200078e0202 */
[----:B------:R-:W-:-:S04]  /*e6d0*/  IADD3 R23, R18, R2, RZ ;  /* 0x0000000212177210 */ /* 0x000fc80007ffe0ff */
[----:B------:R-:W-:Y:S01]  /*e6e0*/  IMNMX R24, R20, R24, PT ;  /* 0x0000001814187217 */ /* 0x000fe20003800200 */
[----:B------:R-:W-:Y:S05]  /*e6f0*/  @!P0 BRA `(.L_x_793) ;  /* 0x0000014000008947 */ /* 0x000fea0003800000 */
[----:B------:R-:W-:Y:S01]  /*e700*/  IADD3 R2, -R229, R231, R2 ;  /* 0x000000e7e5027210 */ /* 0x000fe20007ffe102 */
[----:B------:R-:W-:Y:S03]  /*e710*/  BSSY B0, `(.L_x_794) ;  /* 0x000000e000007945 */ /* 0x000fe60003800000 */
        /* <DEDUP_REMOVED lines=9> */
.L_x_795:
[----:B------:R-:W-:-:S04]  /*e7b0*/  MOV R0, c[0x0][0x32c] ;  /* 0x0000cb0000007a02 */ /* 0x000fc80000000f00 */
[----:B------:R-:W-:-:S13]  /*e7c0*/  ISETP.NE.AND P0, PT, R0, 0x1, PT ;  /* 0x000000010000780c */ /* 0x000fda0003f05270 */
[----:B------:R-:W-:-:S05]  /*e7d0*/  @P0 IMAD.HI.U32 R0, R2, c[0x0][0x330], RZ ;  /* 0x0000cc0002000a27 */ /* 0x000fca00078e00ff */
[----:B------:R-:W-:Y:S02]  /*e7e0*/  @P0 SHF.R.U32.HI R2, RZ, c[0x0][0x334], R0 ;  /* 0x0000cd00ff020a19 */ /* 0x000fe40000011600 */
.L_x_796:
[----:B------:R-:W-:Y:S05]  /*e7f0*/  BSYNC B0 ;  /* 0x0000000000007941 */ /* 0x000fea0003800000 */
.L_x_794:
[----:B------:R-:W-:-:S05]  /*e800*/  IMAD R2, R2, c[0x0][0x32c], R16 ;  /* 0x0000cb0002027a24 */ /* 0x000fca00078e0210 */
[----:B------:R-:W-:Y:S02]  /*e810*/  IADD3 R0, R2, c[0x0][0x32c], RZ ;  /* 0x0000cb0002007a10 */ /* 0x000fe40007ffe0ff */
[----:B------:R-:W-:Y:S02]  /*e820*/  IMNMX R23, R23, R2, !PT ;  /* 0x0000000217177217 */ /* 0x000fe40007800200 */
[----:B------:R-:W-:Y:S02]  /*e830*/  IMNMX R24, R24, R0, PT ;  /* 0x0000000018187217 */ /* 0x000fe40003800200 */
.L_x_793:
[C---:B------:R-:W-:Y:S01]  /*e840*/  ISETP.GE.AND P0, PT, R15.reuse, 0x9, PT ;  /* 0x000000090f00780c */ /* 0x040fe20003f06270 */
[----:B------:R-:W1:Y:S01]  /*e850*/  SHFL.IDX PT, R21, R21, 0x1, 0x1c1f ;  /* 0x003c1f0015157f89 */ /* 0x000e6200000e0000 */
[----:B------:R-:W-:Y:S02]  /*e860*/  ISETP.GE.AND P1, PT, R15, 0x2, PT ;  /* 0x000000020f00780c */ /* 0x000fe40003f26270 */
[----:B------:R-:W-:Y:S02]  /*e870*/  P2R R22, PR, RZ, 0x1 ;  /* 0x00000001ff167803 */ /* 0x000fe40000000000 */
[----:B------:R-:W-:-:S02]  /*e880*/  ISETP.GT.AND P0, PT, R23, 0x8, !P0 ;  /* 0x000000081700780c */ /* 0x000fc40004704270 */
[----:B------:R-:W-:Y:S02]  /*e890*/  P2R R0, PR, RZ, 0x2 ;  /* 0x00000002ff007803 */ /* 0x000fe40000000000 */
[----:B------:R-:W-:Y:S02]  /*e8a0*/  ISETP.LT.OR P0, PT, R24, 0x9, P0 ;  /* 0x000000091800780c */ /* 0x000fe40000701670 */
[----:B------:R-:W-:Y:S02]  /*e8b0*/  ISETP.GT.AND P1, PT, R23, 0x1, !P1 ;  /* 0x000000011700780c */ /* 0x000fe40004f24270 */
[----:B------:R-:W-:Y:S02]  /*e8c0*/  ISETP.GE.AND P2, PT, R15, 0xa, PT ;  /* 0x0000000a0f00780c */ /* 0x000fe40003f46270 */
[----:B------:R-:W-:Y:S02]  /*e8d0*/  FSEL R13, R4, -INF , !P0 ;  /* 0xff800000040d7808 */ /* 0x000fe40004000000 */
[----:B------:R-:W-:-:S02]  /*e8e0*/  ISETP.LT.OR P1, PT, R24, 0x2, P1 ;  /* 0x000000021800780c */ /* 0x000fc40000f21670 */
[----:B------:R-:W-:Y:S02]  /*e8f0*/  ISETP.GT.AND P0, PT, R23, 0x9, !P2 ;  /* 0x000000091700780c */ /* 0x000fe40005704270 */
[----:B------:R-:W-:Y:S02]  /*e900*/  FSEL R12, R9, -INF , !P1 ;  /* 0xff800000090c7808 */ /* 0x000fe40004800000 */
[----:B------:R-:W-:Y:S01]  /*e910*/  ISETP.LT.OR P0, PT, R24, 0xa, P0 ;  /* 0x0000000a1800780c */ /* 0x000fe20000701670 */
[--C-:B-1----:R-:W-:Y:S01]  /*e920*/  IMAD.IADD R19, R19, 0x1, R21.reuse ;  /* 0x0000000113137824 */ /* 0x102fe200078e0215 */
[----:B------:R-:W-:Y:S01]  /*e930*/  ISETP.GE.AND P1, PT, R15, 0x11, PT ;  /* 0x000000110f00780c */ /* 0x000fe20003f26270 */
[----:B------:R-:W-:Y:S01]  /*e940*/  IMAD.IADD R18, R18, 0x1, R21 ;  /* 0x0000000112127824 */ /* 0x000fe200078e0215 */
        /* <DEDUP_REMOVED lines=8> */
[C---:B------:R-:W-:Y:S02]  /*e9d0*/  ISETP.LT.OR P0, PT, R24.reuse, 0x12, P0 ;  /* 0x000000121800780c */ /* 0x040fe40000701670 */
        /* <DEDUP_REMOVED lines=43> */
[C---:B------:R-:W-:Y:S02]  /*ec90*/  ISETP.GE.AND P6, PT, R15.reuse, 0x3a, PT ;  /* 0x0000003a0f00780c */ /* 0x040fe40003fc6270 */
[----:B------:R-:W-:Y:S02]  /*eca0*/  ISETP.LT.OR P0, PT, R24, 0x39, P0 ;  /* 0x000000391800780c */ /* 0x000fe40000701670 */
[----:B------:R-:W-:Y:S02]  /*ecb0*/  ISETP.GE.AND P5, PT, R15, 0x41, PT ;  /* 0x000000410f00780c */ /* 0x000fe40003fa6270 */
[----:B------:R-:W-:-:S02]  /*ecc0*/  FSEL R151, R56, -INF , !P0 ;  /* 0xff80000038977808 */ /* 0x000fc40004000000 */
[----:B------:R-:W-:Y:S02]  /*ecd0*/  ISETP.GT.AND P0, PT, R23, 0x39, !P6 ;  /* 0x000000391700780c */ /* 0x000fe40007704270 */
[C---:B------:R-:W-:Y:S02]  /*ece0*/  ISETP.GE.AND P4, PT, R15.reuse, 0x42, PT ;  /* 0x000000420f00780c */ /* 0x040fe40003f86270 */
        /* <DEDUP_REMOVED lines=16> */
[----:B------:R-:W-:Y:S02]  /*edf0*/  IMNMX R20, R20, R19, PT ;  /* 0x0000001314147217 */ /* 0x000fe40003800200 */
[----:B------:R-:W-:Y:S02]  /*ee00*/  FSEL R158, R48, -INF , !P0 ;  /* 0xff800000309e7808 */ /* 0x000fe40004000000 */
[----:B------:R-:W-:-:S04]  /*ee10*/  ISETP.GT.AND P0, PT, R23, 0x49, !P2 ;  /* 0x000000491700780c */ /* 0x000fc80005704270 */
[----:B------:R-:W-:-:S04]  /*ee20*/  ISETP.LT.OR P0, PT, R24, 0x4a, P0 ;  /* 0x0000004a1800780c */ /* 0x000fc80000701670 */
[----:B------:R-:W-:Y:S02]  /*ee30*/  FSEL R153, R49, -INF , !P0 ;  /* 0xff80000031997808 */ /* 0x000fe40004000000 */
[----:B------:R-:W-:Y:S02]  /*ee40*/  ISETP.GT.AND P0, PT, R23, 0x50, !P1 ;  /* 0x000000501700780c */ /* 0x000fe40004f04270 */
[----:B------:R-:W-:Y:S02]  /*ee50*/  ISETP.GE.AND P1, PT, R15, 0x52, PT ;  /* 0x000000520f00780c */ /* 0x000fe40003f26270 */
[----:B------:R-:W-:-:S04]  /*ee60*/  ISETP.LT.OR P0, PT, R24, 0x51, P0 ;  /* 0x000000511800780c */ /* 0x000fc80000701670 */
        /* <DEDUP_REMOVED lines=11> */
[----:B------:R-:W-:-:S04]  /*ef20*/  ISETP.GT.AND P0, PT, R23, RZ, !P1 ;  /* 0x000000ff1700720c */ /* 0x000fc80004f04270 */
[----:B------:R-:W-:-:S04]  /*ef30*/  ISETP.LT.OR P0, PT, R24, 0x1, P0 ;  /* 0x000000011800780c */ /* 0x000fc80000701670 */
[----:B------:R-:W-:Y:S02]  /*ef40*/  FSEL R17, R8, -INF , !P0 ;  /* 0xff80000008117808 */ /* 0x000fe40004000000 */
[----:B------:R-:W-:-:S04]  /*ef50*/  ISETP.GE.AND P0, PT, R15, 0x5a, PT ;  /* 0x0000005a0f00780c */ /* 0x000fc80003f06270 */
[----:B------:R-:W-:Y:S02]  /*ef60*/  P2R R40, PR, RZ, 0x1 ;  /* 0x00000001ff287803 */ /* 0x000fe40000000000 */
[----:B------:R-:W-:-:S04]  /*ef70*/  ISETP.GT.AND P0, PT, R23, 0x59, !P0 ;  /* 0x000000591700780c */ /* 0x000fc80004704270 */
[----:B------:R-:W-:-:S04]  /*ef80*/  ISETP.LT.OR P0, PT, R24, 0x5a, P0 ;  /* 0x0000005a1800780c */ /* 0x000fc80000701670 */
[----:B------:R-:W-:Y:S02]  /*ef90*/  FSEL R138, R41, -INF , !P0 ;  /* 0xff800000298a7808 */ /* 0x000fe40004000000 */
[----:B------:R-:W-:-:S13]  /*efa0*/  ISETP.GE.AND P0, PT, R232, 0x1, PT ;  /* 0x00000001e800780c */ /* 0x000fda0003f06270 */
        /* <DEDUP_REMOVED lines=12> */
.L_x_799:
[----:B------:R-:W-:-:S04]  /*f070*/  MOV R8, c[0x0][0x32c] ;  /* 0x0000cb0000087a02 */ /* 0x000fc80000000f00 */
[----:B------:R-:W-:-:S13]  /*f080*/  ISETP.NE.AND P0, PT, R8, 0x1, PT ;  /* 0x000000010800780c */ /* 0x000fda0003f05270 */
[----:B------:R-:W-:-:S05]  /*f090*/  @P0 IMAD.HI.U32 R8, R21, c[0x0][0x330], RZ ;  /* 0x0000cc0015080a27 */ /* 0x000fca00078e00ff */
[----:B------:R-:W-:Y:S02]  /*f0a0*/  @P0 SHF.R.U32.HI R21, RZ, c[0x0][0x334], R8 ;  /* 0x0000cd00ff150a19 */ /* 0x000fe40000011608 */
.L_x_800:
[----:B------:R-:W-:Y:S05]  /*f0b0*/  BSYNC B0 ;  /* 0x0000000000007941 */ /* 0x000fea0003800000 */
.L_x_798:
[----:B------:R-:W-:-:S05]  /*f0c0*/  IMAD R16, R21, c[0x0][0x32c], R16 ;  /* 0x0000cb0015107a24 */ /* 0x000fca00078e0210 */
[----:B------:R-:W-:Y:S02]  /*f0d0*/  IADD3 R8, R16, c[0x0][0x32c], RZ ;  /* 0x0000cb0010087a10 */ /* 0x000fe40007ffe0ff */
[----:B------:R-:W-:Y:S02]  /*f0e0*/  IMNMX R18, R18, R16, !PT ;  /* 0x0000001012127217 */ /* 0x000fe40007800200 */
[----:B------:R-:W-:Y:S02]  /*f0f0*/  IMNMX R20, R20, R8, PT ;  /* 0x0000000814147217 */ /* 0x000fe40003800200 */
.L_x_797:
[----:B------:R-:W-:Y:S01]  /*f100*/  ISETP.NE.AND P0, PT, R22, RZ, PT ;  /* 0x000000ff1600720c */ /* 0x000fe20003f05270 */
[----:B------:R-:W-:Y:S01]  /*f110*/  LDSM.16.MT88.4 R88, [R188] ;  /* 0x00000000bc58783b */ /* 0x000fe20000004200 */
[----:B------:R-:W-:Y:S02]  /*f120*/  FMNMX.FTZ R19, R17, R12, !PT ;  /* 0x0000000c11137209 */ /* 0x000fe40007810000 */
[----:B------:R-:W-:Y:S01]  /*f130*/  ISETP.GT.AND P0, PT, R18, 0x8, !P0 ;  /* 0x000000081200780c */ /* 0x000fe20004704270 */
[----:B------:R-:W-:Y:S01]  /*f140*/  LDSM.16.MT88.4 R96, [R191+0x3000] ;  /* 0x00300000bf60783b */ /* 0x000fe20000004200 */
[----:B------:R-:W-:-:S02]  /*f150*/  FMNMX.FTZ R19, R13, R19, !PT ;  /* 0x000000130d137209 */ /* 0x000fc40007810000 */
[----:B------:R-:W-:Y:S01]  /*f160*/  ISETP.LT.OR P0, PT, R20, 0x9, P0 ;  /* 0x000000091400780c */ /* 0x000fe20000701670 */
[----:B------:R-:W-:Y:S01]  /*f170*/  LDSM.16.MT88.4 R108, [R191] ;  /* 0x00000000bf6c783b */ /* 0x000fe20000004200 */
[----:B------:R-:W-:Y:S02]  /*f180*/  FMNMX.FTZ R19, R5, R19, !PT ;  /* 0x0000001305137209 */ /* 0x000fe40007810000 */
[----:B------:R-:W-:Y:S01]  /*f190*/  FSEL R6, R6, -INF , !P0 ;  /* 0xff80000006067808 */ /* 0x000fe20004000000 */
[----:B------:R-:W-:Y:S01]  /*f1a0*/  LDSM.16.MT88.4 R80, [R189] ;  /* 0x00000000bd50783b */ /* 0x000fe20000004200 */
[----:B------:R-:W-:Y:S02]  /*f1b0*/  ISETP.NE.AND P0, PT, R39, RZ, PT ;  /* 0x000000ff2700720c */ /* 0x000fe40003f05270 */
[----:B------:R-:W-:Y:S01]  /*f1c0*/  FMNMX.FTZ R19, R76, R19, !PT ;  /* 0x000000134c137209 */ /* 0x000fe20007810000 */
[----:B------:R-:W-:Y:S01]  /*f1d0*/  LDSM.16.MT88.4 R104, [R190+0x3000] ;  /* 0x00300000be68783b */ /* 0x000fe20000004200 */
        /* <DEDUP_REMOVED lines=27> */
[----:B------:R-:W-:Y:S01]  /*f390*/  FMNMX.FTZ R19, R164, R19, !PT ;  /* 0x00000013a4137209 */ /* 0x000fe20007810000 */
[----:B------:R-:W-:Y:S01]  /*f3a0*/  LDSM.16.MT88.4 R36, [R190+0x3800] ;  /* 0x00380000be24783b */ /* 0x000fe20000004200 */
[----:B------:R-:W-:Y:S02]  /*f3b0*/  ISETP.GT.AND P0, PT, R18, 0x19, !P0 ;  /* 0x000000191200780c */ /* 0x000fe40004704270 */
[----:B------:R-:W-:Y:S02]  /*f3c0*/  FMNMX.FTZ R19, R156, R19, !PT ;  /* 0x000000139c137209 */ /* 0x000fe40007810000 */
[----:B------:R-:W-:-:S02]  /*f3d0*/  ISETP.LT.OR P0, PT, R20, 0x1a, P0 ;  /* 0x0000001a1400780c */ /* 0x000fc40000701670 */
[----:B------:R-:W-:Y:S02]  /*f3e0*/  FMNMX.FTZ R19, R158, R19, !PT ;  /* 0x000000139e137209 */ /* 0x000fe40007810000 */
[----:B------:R-:W-:Y:S02]  /*f3f0*/  FSEL R8, R75, -INF , !P0 ;  /* 0xff8000004b087808 */ /* 0x000fe40004000000 */
[----:B------:R-:W-:Y:S01]  /*f400*/  ISETP.NE.AND P0, PT, R35, RZ, PT ;  /* 0x000000ff2300720c */ /* 0x000fe20003f05270 */
[----:B------:R-:W-:Y:S01]  /*f410*/  LDSM.16.MT88.4 R72, [R190] ;  /* 0x00000000be48783b */ /* 0x000fe20000004200 */
        /* <DEDUP_REMOVED lines=35> */
[----:B------:R-:W-:Y:S01]  /*f650*/  ISETP.LT.OR P0, PT, R20, 0x3a, P0 ;  /* 0x0000003a1400780c */ /* 0x000fe20000701670 */
[----:B------:R-:W1:Y:S03]  /*f660*/  SHFL.BFLY PT, R0, R19, 0x2, 0x1f ;  /* 0x0c401f0013007f89 */ /* 0x000e6600000e0000 */
[----:B------:R-:W-:-:S02]  /*f670*/  FSEL R166, R59, -INF , !P0 ;  /* 0xff8000003ba67808 */ /* 0x000fc40004000000 */
[----:B------:R-:W-:Y:S01]  /*f680*/  ISETP.GT.AND P0, PT, R18, 0x40, !P5 ;  /* 0x000000401200780c */ /* 0x000fe20006f04270 */
[----:B------:R-:W-:Y:S01]  /*f690*/  LDSM.16.MT88.4 R56, [R189+0x3000] ;  /* 0x00300000bd38783b */ /* 0x000fe20000004200 */
[----:B------:R-:W-:Y:S02]  /*f6a0*/  ISETP.NE.AND P5, PT, R45, RZ, PT ;  /* 0x000000ff2d00720c */ /* 0x000fe40003fa5270 */
        /* <DEDUP_REMOVED lines=8> */
[----:B------:R-:W-:Y:S01]  /*f730*/  ISETP.LT.OR P0, PT, R20, 0x49, P0 ;  /* 0x000000491400780c */ /* 0x000fe20000701670 */
[----:B------:R-:W-:Y:S03]  /*f740*/  LDSM.16.MT88.4 R24, [R190+0x800] ;  /* 0x00080000be18783b */ /* 0x000fe60000004200 */
[----:B------:R-:W-:-:S02]  /*f750*/  FSEL R154, R50, -INF , !P0 ;  /* 0xff800000329a7808 */ /* 0x000fc40004000000 */
[----:B------:R-:W-:-:S04]  /*f760*/  ISETP.GT.AND P0, PT, R18, 0x49, !P2 ;  /* 0x000000491200780c */ /* 0x000fc80005704270 */
[----:B------:R-:W-:-:S04]  /*f770*/  ISETP.LT.OR P0, PT, R20, 0x4a, P0 ;  /* 0x0000004a1400780c */ /* 0x000fc80000701670 */
[----:B------:R-:W-:Y:S02]  /*f780*/  FSEL R152, R51, -INF , !P0 ;  /* 0xff80000033987808 */ /* 0x000fe40004000000 */
[----:B------:R-:W-:Y:S02]  /*f790*/  ISETP.GT.AND P0, PT, R18, 0x1, !P6 ;  /* 0x000000011200780c */ /* 0x000fe40007704270 */
[----:B------:R-:W-:Y:S02]  /*f7a0*/  ISETP.NE.AND P6, PT, R40, RZ, PT ;  /* 0x000000ff2800720c */ /* 0x000fe40003fc5270 */
[----:B------:R-:W-:-:S04]  /*f7b0*/  ISETP.LT.OR P0, PT, R20, 0x2, P0 ;  /* 0x000000021400780c */ /* 0x000fc80000701670 */
[----:B------:R-:W-:Y:S02]  /*f7c0*/  FSEL R11, R11, -INF , !P0 ;  /* 0xff8000000b0b7808 */ /* 0x000fe40004000000 */
[C---:B------:R-:W-:Y:S02]  /*f7d0*/  ISETP.GT.AND P0, PT, R18.reuse, RZ, !P1 ;  /* 0x000000ff1200720c */ /* 0x040fe40004f04270 */
[----:B------:R-:W-:Y:S02]  /*f7e0*/  ISETP.GT.AND P1, PT, R18, 0x50, !P3 ;  /* 0x000000501200780c */ /* 0x000fe40005f24270 */
[C---:B------:R-:W-:Y:S02]  /*f7f0*/  ISETP.LT.OR P0, PT, R20.reuse, 0x1, P0 ;  /* 0x000000011400780c */ /* 0x040fe40000701670 */
[----:B------:R-:W-:Y:S02]  /*f800*/  ISETP.LT.OR P2, PT, R20, 0x51, P1 ;  /* 0x000000511400780c */ /* 0x000fe40000f41670 */
[----:B------:R-:W-:-:S02]  /*f810*/  FSEL R10, R10, -INF , !P0 ;  /* 0xff8000000a0a7808 */ /* 0x000fc40004000000 */
[----:B------:R-:W-:Y:S02]  /*f820*/  ISETP.GT.AND P0, PT, R18, 0x51, !P4 ;  /* 0x000000511200780c */ /* 0x000fe40006704270 */
[----:B------:R-:W-:Y:S02]  /*f830*/  FMNMX.FTZ R21, R10, R11, !PT ;  /* 0x0000000b0a157209 */ /* 0x000fe40007810000 */
[----:B------:R-:W-:Y:S02]  /*f840*/  ISETP.LT.OR P1, PT, R20, 0x52, P0 ;  /* 0x000000521400780c */ /* 0x000fe40000721670 */
[----:B------:R-:W-:Y:S02]  /*f850*/  FMNMX.FTZ R21, R6, R21, !PT ;  /* 0x0000001506157209 */ /* 0x000fe40007810000 */
[----:B------:R-:W-:Y:S02]  /*f860*/  ISETP.GT.AND P3, PT, R18, 0x58, !P5 ;  /* 0x000000581200780c */ /* 0x000fe40006f64270 */
[----:B------:R-:W-:-:S02]  /*f870*/  FMNMX.FTZ R21, R7, R21, !PT ;  /* 0x0000001507157209 */ /* 0x000fc40007810000 */
[----:B------:R-:W-:Y:S02]  /*f880*/  FSEL R142, R46, -INF , !P2 ;  /* 0xff8000002e8e7808 */ /* 0x000fe40005000000 */
[----:B------:R-:W-:Y:S02]  /*f890*/  FMNMX.FTZ R21, R16, R21, !PT ;  /* 0x0000001510157209 */ /* 0x000fe40007810000 */
[----:B------:R-:W-:Y:S02]  /*f8a0*/  FSEL R137, R47, -INF , !P1 ;  /* 0xff8000002f897808 */ /* 0x000fe40004800000 */
[----:B------:R-:W-:Y:S02]  /*f8b0*/  FMNMX.FTZ R21, R15, R21, !PT ;  /* 0x000000150f157209 */ /* 0x000fe40007810000 */
[----:B------:R-:W-:Y:S02]  /*f8c0*/  ISETP.GT.AND P0, PT, R18, 0x59, !P6 ;  /* 0x000000591200780c */ /* 0x000fe40007704270 */
[----:B------:R-:W-:-:S02]  /*f8d0*/  FMNMX.FTZ R21, R9, R21, !PT ;  /* 0x0000001509157209 */ /* 0x000fc40007810000 */
[----:B------:R-:W-:Y:S02]  /*f8e0*/  ISETP.LT.OR P1, PT, R20, 0x59, P3 ;  /* 0x000000591400780c */ /* 0x000fe40001f21670 */
[----:B------:R-:W-:Y:S02]  /*f8f0*/  FMNMX.FTZ R21, R8, R21, !PT ;  /* 0x0000001508157209 */ /* 0x000fe40007810000 */
[----:B------:R-:W-:Y:S02]  /*f900*/  ISETP.LT.OR P0, PT, R20, 0x5a, P0 ;  /* 0x0000005a1400780c */ /* 0x000fe40000701670 */
[----:B------:R-:W-:Y:S02]  /*f910*/  FMNMX.FTZ R21, R130, R21, !PT ;  /* 0x0000001582157209 */ /* 0x000fe40007810000 */
[----:B------:R-:W-:Y:S02]  /*f920*/  FSEL R134, R42, -INF , !P1 ;  /* 0xff8000002a867808 */ /* 0x000fe40004800000 */
[----:B------:R-:W-:-:S02]  /*f930*/  FMNMX.FTZ R21, R131, R21, !PT ;  /* 0x0000001583157209 */ /* 0x000fc40007810000 */
[----:B------:R-:W-:Y:S02]  /*f940*/  FSEL R133, R43, -INF , !P0 ;  /* 0xff8000002b857808 */ /* 0x000fe40004000000 */
[----:B------:R-:W-:Y:S02]  /*f950*/  FMNMX.FTZ R21, R135, R21, !PT ;  /* 0x0000001587157209 */ /* 0x000fe40007810000 */
[----:B-1----:R-:W-:Y:S02]  /*f960*/  FMNMX.FTZ R20, R19, R0, !PT ;  /* 0x0000000013147209 */ /* 0x002fe40007810000 */
[----:B------:R-:W-:Y:S02]  /*f970*/  FMNMX.FTZ R21, R136, R21, !PT ;  /* 0x0000001588157209 */ /* 0x000fe40007810000 */
[----:B------:R-:W-:Y:S01]  /*f980*/  ISETP.NE.AND P6, PT, R228, 0x1, PT ;  /* 0x00000001e400780c */ /* 0x000fe20003fc5270 */
[----:B------:R-:W1:Y:S01]  /*f990*/  SHFL.BFLY PT, R0, R20, 0x1, 0x1f ;  /* 0x0c201f0014007f89 */ /* 0x000e6200000e0000 */
[----:B------:R-:W-:-:S04]  /*f9a0*/  FMNMX.FTZ R21, R155, R21, !PT ;  /* 0x000000159b157209 */ /* 0x000fc80007810000 */
[----:B------:R-:W-:-:S04]  /*f9b0*/  FMNMX.FTZ R21, R157, R21, !PT ;  /* 0x000000159d157209 */ /* 0x000fc80007810000 */
[----:B------:R-:W-:-:S04]  /*f9c0*/  FMNMX.FTZ R21, R159, R21, !PT ;  /* 0x000000159f157209 */ /* 0x000fc80007810000 */
[----:B------:R-:W-:-:S04]  /*f9d0*/  FMNMX.FTZ R21, R166, R21, !PT ;  /* 0x00000015a6157209 */ /* 0x000fc80007810000 */
[----:B------:R-:W-:-:S04]  /*f9e0*/  FMNMX.FTZ R21, R165, R21, !PT ;  /* 0x00000015a5157209 */ /* 0x000fc80007810000 */
[----:B------:R-:W-:Y:S02]  /*f9f0*/  FMNMX.FTZ R21, R167, R21, !PT ;  /* 0x00000015a7157209 */ /* 0x000fe40007810000 */
[----:B-1----:R-:W-:Y:S02]  /*fa00*/  FMNMX.FTZ R0, R20, R0, !PT ;  /* 0x0000000014007209 */ /* 0x002fe40007810000 */
[----:B------:R-:W-:Y:S02]  /*fa10*/  FMNMX.FTZ R21, R154, R21, !PT ;  /* 0x000000159a157209 */ /* 0x000fe40007810000 */
[C---:B------:R-:W-:Y:S01]  /*fa20*/  FSETP.NEU.FTZ.AND P0, PT, R0.reuse, -INF , PT ;  /* 0xff8000000000780b */ /* 0x040fe20003f1d000 */
[----:B------:R-:W-:Y:S01]  /*fa30*/  FMUL.FTZ R143, R0, c[0x0][0x2d0] ;  /* 0x0000b400008f7a20 */ /* 0x000fe20000410000 */
[----:B------:R-:W-:-:S04]  /*fa40*/  FMNMX.FTZ R21, R152, R21, !PT ;  /* 0x0000001598157209 */ /* 0x000fc80007810000 */
[----:B------:R-:W-:Y:S02]  /*fa50*/  FMNMX.FTZ R21, R142, R21, !PT ;  /* 0x000000158e157209 */ /* 0x000fe40007810000 */
[----:B------:R-:W-:Y:S02]  /*fa60*/  FSEL R143, R143, RZ, P0 ;  /* 0x000000ff8f8f7208 */ /* 0x000fe40000000000 */
[----:B------:R-:W-:-:S03]  /*fa70*/  FMNMX.FTZ R21, R137, R21, !PT ;  /* 0x0000001589157209 */ /* 0x000fc60007810000 */
[--C-:B------:R-:W-:Y:S01]  /*fa80*/  FFMA.FTZ R50, R12, c[0x0][0x2d0], -R143.reuse ;  /* 0x0000b4000c327a23 */ /* 0x100fe2000001088f */
[----:B------:R-:W-:Y:S01]  /*fa90*/  FMNMX.FTZ R18, R134, R21, !PT ;  /* 0x0000001586127209 */ /* 0x000fe20007810000 */
[--C-:B------:R-:W-:Y:S01]  /*faa0*/  FFMA.FTZ R51, R17, c[0x0][0x2d0], -R143.reuse ;  /* 0x0000b40011337a23 */ /* 0x100fe2000001088f */
[----:B------:R-:W-:Y:S01]  /*fab0*/  LDSM.16.MT88.4 R20, [R189+0x800] ;  /* 0x00080000bd14783b */ /* 0x000fe20000004200 */
[--C-:B------:R-:W-:Y:S01]  /*fac0*/  FFMA.FTZ R47, R13, c[0x0][0x2d0], -R143.reuse ;  /* 0x0000b4000d2f7a23 */ /* 0x100fe2000001088f */
[----:B------:R-:W-:Y:S01]  /*fad0*/  FMNMX.FTZ R18, R133, R18, !PT ;  /* 0x0000001285127209 */ /* 0x000fe20007810000 */
[--C-:B------:R-:W-:Y:S01]  /*fae0*/  FFMA.FTZ R46, R5, c[0x0][0x2d0], -R143.reuse ;  /* 0x0000b400052e7a23 */ /* 0x100fe2000001088f */
[----:B------:R-:W-:Y:S01]  /*faf0*/  MUFU.EX2 R50, R50 ;  /* 0x0000003200327308 */ /* 0x000fe20000000800 */
[--C-:B------:R-:W-:Y:S02]  /*fb00*/  FFMA.FTZ R42, R4, c[0x0][0x2d0], -R143.reuse ;  /* 0x0000b400042a7a23 */ /* 0x100fe4000001088f */
[----:B------:R-:W1:Y:S01]  /*fb10*/  SHFL.BFLY PT, R19, R18, 0x2, 0x1f ;  /* 0x0c401f0012137f89 */ /* 0x000e6200000e0000 */
[----:B------:R-:W-:-:S02]  /*fb20*/  FFMA.FTZ R13, R3, c[0x0][0x2d0], -R143 ;  /* 0x0000b400030d7a23 */ /* 0x000fc4000001088f */
[--C-:B------:R-:W-:Y:S02]  /*fb30*/  FFMA.FTZ R3, R2, c[0x0][0x2d0], -R143.reuse ;  /* 0x0000b40002037a23 */ /* 0x100fe4000001088f */
[----:B------:R-:W2:Y:S01]  /*fb40*/  MUFU.EX2 R51, R51 ;  /* 0x0000003300337308 */ /* 0x000ea20000000800 */
[--C-:B------:R-:W-:Y:S02]  /*fb50*/  FFMA.FTZ R43, R76, c[0x0][0x2d0], -R143.reuse ;  /* 0x0000b4004c2b7a23 */ /* 0x100fe4000001088f */
[--C-:B------:R-:W-:Y:S02]  /*fb60*/  FFMA.FTZ R118, R34, c[0x0][0x2d0], -R143.reuse ;  /* 0x0000b40022767a23 */ /* 0x100fe4000001088f */
[--C-:B------:R-:W-:Y:S02]  /*fb70*/  FFMA.FTZ R119, R33, c[0x0][0x2d0], -R143.reuse ;  /* 0x0000b40021777a23 */ /* 0x100fe4000001088f */
[--C-:B------:R-:W-:Y:S01]  /*fb80*/  FFMA.FTZ R129, R32, c[0x0][0x2d0], -R143.reuse ;  /* 0x0000b40020817a23 */ /* 0x100fe2000001088f */
[----:B------:R-:W-:Y:S01]  /*fb90*/  MUFU.EX2 R47, R47 ;  /* 0x0000002f002f7308 */ /* 0x000fe20000000800 */
[----:B------:R-:W-:Y:S01]  /*fba0*/  LDSM.16.MT88.4 R32, [R189+0x3800] ;  /* 0x00380000bd20783b */ /* 0x000fe20000004200 */
[----:B------:R-:W-:-:S02]  /*fbb0*/  FFMA.FTZ R128, R128, c[0x0][0x2d0], -R143 ;  /* 0x0000b40080807a23 */ /* 0x000fc4000001088f */
[--C-:B------:R-:W-:Y:S02]  /*fbc0*/  FFMA.FTZ R148, R148, c[0x0][0x2d0], -R143.reuse ;  /* 0x0000b40094947a23 */ /* 0x100fe4000001088f */
[--C-:B------:R-:W-:Y:S02]  /*fbd0*/  FFMA.FTZ R149, R149, c[0x0][0x2d0], -R143.reuse ;  /* 0x0000b40095957a23 */ /* 0x100fe4000001088f */
[----:B------:R-:W3:Y:S01]  /*fbe0*/  MUFU.EX2 R46, R46 ;  /* 0x0000002e002e7308 */ /* 0x000ee20000000800 */
[----:B--2---:R-:W-:Y:S01]  /*fbf0*/  F2FP.BF16.PACK_AB R64, R50, R51 ;  /* 0x000000333240723e */ /* 0x004fe200000010ff */
[--C-:B------:R-:W-:Y:S01]  /*fc00*/  FFMA.FTZ R151, R151, c[0x0][0x2d0], -R143.reuse ;  /* 0x0000b40097977a23 */ /* 0x100fe2000001088f */
[----:B-1----:R-:W-:Y:S01]  /*fc10*/  FMNMX.FTZ R19, R18, R19, !PT ;  /* 0x0000001312137209 */ /* 0x002fe20007810000 */
[--C-:B------:R-:W-:Y:S02]  /*fc20*/  FFMA.FTZ R150, R150, c[0x0][0x2d0], -R143.reuse ;  /* 0x0000b40096967a23 */ /* 0x100fe4000001088f */
[----:B------:R-:W-:-:S02]  /*fc30*/  FFMA.FTZ R164, R164, c[0x0][0x2d0], -R143 ;  /* 0x0000b400a4a47a23 */ /* 0x000fc4000001088f */
[----:B------:R-:W1:Y:S01]  /*fc40*/  SHFL.BFLY PT, R18, R19, 0x1, 0x1f ;  /* 0x0c201f0013127f89 */ /* 0x000e6200000e0000 */
[----:B------:R-:W2:Y:S01]  /*fc50*/  MUFU.EX2 R43, R43 ;  /* 0x0000002b002b7308 */ /* 0x000ea20000000800 */
[--C-:B------:R-:W-:Y:S02]  /*fc60*/  FFMA.FTZ R156, R156, c[0x0][0x2d0], -R143.reuse ;  /* 0x0000b4009c9c7a23 */ /* 0x100fe4000001088f */
[--C-:B------:R-:W-:Y:S02]  /*fc70*/  FFMA.FTZ R158, R158, c[0x0][0x2d0], -R143.reuse ;  /* 0x0000b4009e9e7a23 */ /* 0x100fe4000001088f */
[----:B------:R-:W-:Y:S01]  /*fc80*/  FFMA.FTZ R153, R153, c[0x0][0x2d0], -R143 ;  /* 0x0000b40099997a23 */ /* 0x000fe2000001088f */
[----:B---3--:R-:W-:Y:S02]  /*fc90*/  F2FP.BF16.PACK_AB R66, R46, R47 ;  /* 0x0000002f2e42723e */ /* 0x008fe400000010ff */
[----:B------:R-:W-:Y:S01]  /*fca0*/  MUFU.EX2 R42, R42 ;  /* 0x0000002a002a7308 */ /* 0x000fe20000000800 */
[----:B------:R-:W-:-:S02]  /*fcb0*/  FADD.FTZ R50, R51, R50 ;  /* 0x0000003233327221 */ /* 0x000fc40000010000 */
[--C-:B------:R-:W-:Y:S02]  /*fcc0*/  FFMA.FTZ R243, R138, c[0x0][0x2d0], -R143.reuse ;  /* 0x0000b4008af37a23 */ /* 0x100fe4000001088f */
[----:B------:R-:W-:Y:S02]  /*fcd0*/  FADD.FTZ R50, R47, R50 ;  /* 0x000000322f327221 */ /* 0x000fe40000010000 */
[--C-:B------:R-:W-:Y:S01]  /*fce0*/  FFMA.FTZ R141, R141, c[0x0][0x2d0], -R143.reuse ;  /* 0x0000b4008d8d7a23 */ /* 0x100fe2000001088f */
[----:B------:R-:W-:Y:S01]  /*fcf0*/  MUFU.EX2 R13, R13 ;  /* 0x0000000d000d7308 */ /* 0x000fe20000000800 */
[----:B------:R-:W-:Y:S02]  /*fd00*/  FADD.FTZ R46, R46, R50 ;  /* 0x000000322e2e7221 */ /* 0x000fe40000010000 */
[----:B------:R-:W-:Y:S02]  /*fd10*/  FFMA.FTZ R140, R140, c[0x0][0x2d0], -R143 ;  /* 0x0000b4008c8c7a23 */ /* 0x000fe4000001088f */
[----:B--2---:R-:W-:Y:S01]  /*fd20*/  FADD.FTZ R46, R43, R46 ;  /* 0x0000002e2b2e7221 */ /* 0x004fe20000010000 */
[----:B-1----:R-:W-:-:S02]  /*fd30*/  FMNMX.FTZ R12, R19, R18, !PT ;  /* 0x00000012130c7209 */ /* 0x002fc40007810000 */
[----:B------:R-:W-:Y:S01]  /*fd40*/  MUFU.EX2 R3, R3 ;  /* 0x0000000300037308 */ /* 0x000fe20000000800 */
[----:B------:R-:W-:Y:S01]  /*fd50*/  FFMA.FTZ R139, R139, c[0x0][0x2d0], -R143 ;  /* 0x0000b4008b8b7a23 */ /* 0x000fe2000001088f */
[C---:B------:R-:W-:Y:S01]  /*fd60*/  FSETP.NEU.FTZ.AND P0, PT, R12.reuse, -INF , PT ;  /* 0xff8000000c00780b */ /* 0x040fe20003f1d000 */
[----:B------:R-:W-:-:S05]  /*fd70*/  FMUL.FTZ R132, R12, c[0x0][0x2d0] ;  /* 0x0000b4000c847a20 */ /* 0x000fca0000410000 */
[----:B------:R-:W-:Y:S01]  /*fd80*/  MUFU.EX2 R118, R118 ;  /* 0x0000007600767308 */ /* 0x000fe20000000800 */
[----:B------:R-:W-:-:S05]  /*fd90*/  FSEL R132, R132, RZ, P0 ;  /* 0x000000ff84847208 */ /* 0x000fca0000000000 */
[--C-:B------:R-:W-:Y:S02]  /*fda0*/  FFMA.FTZ R49, R10, c[0x0][0x2d0], -R132.reuse ;  /* 0x0000b4000a317a23 */ /* 0x100fe40000010884 */
[--C-:B------:R-:W-:Y:S01]  /*fdb0*/  FFMA.FTZ R48, R11, c[0x0][0x2d0], -R132.reuse ;  /* 0x0000b4000b307a23 */ /* 0x100fe20000010884 */
[----:B------:R-:W-:Y:S01]  /*fdc0*/  MUFU.EX2 R119, R119 ;  /* 0x0000007700777308 */ /* 0x000fe20000000800 */
[--C-:B------:R-:W-:Y:S02]  /*fdd0*/  FFMA.FTZ R45, R6, c[0x0][0x2d0], -R132.reuse ;  /* 0x0000b400062d7a23 */ /* 0x100fe40000010884 */
[--C-:B------:R-:W-:Y:S02]  /*fde0*/  FFMA.FTZ R44, R7, c[0x0][0x2d0], -R132.reuse ;  /* 0x0000b400072c7a23 */ /* 0x100fe40000010884 */
[----:B------:R-:W1:Y:S01]  /*fdf0*/  LDSM.16.MT88.4 R4, [R188+0x3000] ;  /* 0x00300000bc04783b */ /* 0x000e620000004200 */
[--C-:B------:R-:W-:Y:S02]  /*fe00*/  FFMA.FTZ R41, R16, c[0x0][0x2d0], -R132.reuse ;  /* 0x0000b40010297a23 */ /* 0x100fe40000010884 */
[----:B------:R-:W-:Y:S01]  /*fe10*/  MUFU.EX2 R49, R49 ;  /* 0x0000003100317308 */ /* 0x000fe20000000800 */
[----:B------:R-:W2:Y:S01]  /*fe20*/  LDSM.16.MT88.4 R16, [R188+0x800] ;  /* 0x00080000bc10783b */ /* 0x000ea20000004200 */
[----:B------:R-:W-:-:S02]  /*fe30*/  FFMA.FTZ R40, R15, c[0x0][0x2d0], -R132 ;  /* 0x0000b4000f287a23 */ /* 0x000fc40000010884 */
[--C-:B------:R-:W-:Y:S02]  /*fe40*/  FFMA.FTZ R2, R9, c[0x0][0x2d0], -R132.reuse ;  /* 0x0000b40009027a23 */ /* 0x100fe40000010884 */
[--C-:B------:R-:W-:Y:S02]  /*fe50*/  FFMA.FTZ R15, R8, c[0x0][0x2d0], -R132.reuse ;  /* 0x0000b400080f7a23 */ /* 0x100fe40000010884 */
[----:B------:R-:W3:Y:S01]  /*fe60*/  MUFU.EX2 R48, R48 ;  /* 0x0000003000307308 */ /* 0x000ee20000000800 */
[----:B------:R-:W4:Y:S01]  /*fe70*/  LDSM.16.MT88.4 R8, [R191+0x3800] ;  /* 0x00380000bf08783b */ /* 0x000f220000004200 */
[--C-:B------:R-:W-:Y:S02]  /*fe80*/  FFMA.FTZ R130, R130, c[0x0][0x2d0], -R132.reuse ;  /* 0x0000b40082827a23 */ /* 0x100fe40000010884 */
[--C-:B------:R-:W-:Y:S02]  /*fe90*/  FFMA.FTZ R131, R131, c[0x0][0x2d0], -R132.reuse ;  /* 0x0000b40083837a23 */ /* 0x100fe40000010884 */
[----:B------:R-:W-:-:S02]  /*fea0*/  FFMA.FTZ R135, R135, c[0x0][0x2d0], -R132 ;  /* 0x0000b40087877a23 */ /* 0x000fc40000010884 */
[----:B------:R-:W-:Y:S01]  /*feb0*/  MUFU.EX2 R45, R45 ;  /* 0x0000002d002d7308 */ /* 0x000fe20000000800 */
[--C-:B------:R-:W-:Y:S02]  /*fec0*/  FFMA.FTZ R136, R136, c[0x0][0x2d0], -R132.reuse ;  /* 0x0000b40088887a23 */ /* 0x100fe40000010884 */
[--C-:B------:R-:W-:Y:S02]  /*fed0*/  FFMA.FTZ R155, R155, c[0x0][0x2d0], -R132.reuse ;  /* 0x0000b4009b9b7a23 */ /* 0x100fe40000010884 */
[--C-:B------:R-:W-:Y:S02]  /*fee0*/  FFMA.FTZ R157, R157, c[0x0][0x2d0], -R132.reuse ;  /* 0x0000b4009d9d7a23 */ /* 0x100fe40000010884 */
[--C-:B------:R-:W-:Y:S01]  /*fef0*/  FFMA.FTZ R159, R159, c[0x0][0x2d0], -R132.reuse ;  /* 0x0000b4009f9f7a23 */ /* 0x100fe20000010884 */
[----:B------:R-:W5:Y:S01]  /*ff00*/  MUFU.EX2 R44, R44 ;  /* 0x0000002c002c7308 */ /* 0x000f620000000800 */
[----:B---3--:R-:W-:Y:S01]  /*ff10*/  F2FP.BF16.PACK_AB R65, R48, R49 ;  /* 0x000000313041723e */ /* 0x008fe200000010ff */
[----:B------:R-:W-:-:S02]  /*ff20*/  FFMA.FTZ R166, R166, c[0x0][0x2d0], -R132 ;  /* 0x0000b400a6a67a23 */ /* 0x000fc40000010884 */
[--C-:B------:R-:W-:Y:S02]  /*ff30*/  FFMA.FTZ R165, R165, c[0x0][0x2d0], -R132.reuse ;  /* 0x0000b400a5a57a23 */ /* 0x100fe40000010884 */
[--C-:B------:R-:W-:Y:S02]  /*ff40*/  FFMA.FTZ R167, R167, c[0x0][0x2d0], -R132.reuse ;  /* 0x0000b400a7a77a23 */ /* 0x100fe40000010884 */
[----:B------:R-:W3:Y:S01]  /*ff50*/  MUFU.EX2 R41, R41 ;  /* 0x0000002900297308 */ /* 0x000ee20000000800 */
[--C-:B------:R-:W-:Y:S02]  /*ff60*/  FFMA.FTZ R154, R154, c[0x0][0x2d0], -R132.reuse ;  /* 0x0000b4009a9a7a23 */ /* 0x100fe40000010884 */
[----:B------:R-:W-:Y:S02]  /*ff70*/  FFMA.FTZ R152, R152, c[0x0][0x2d0], -R132 ;  /* 0x0000b40098987a23 */ /* 0x000fe40000010884 */
[----:B------:R-:W-:Y:S02]  /*ff80*/  FADD.FTZ R48, R49, R48 ;  /* 0x0000003031307221 */ /* 0x000fe40000010000 */
[----:B------:R-:W-:Y:S01]  /*ff90*/  FFMA.FTZ R138, R142, c[0x0][0x2d0], -R132 ;  /* 0x0000b4008e8a7a23 */ /* 0x000fe20000010884 */
[----:B-----5:R-:W-:Y:S01]  /*ffa0*/  F2FP.BF16.PACK_AB R67, R44, R45 ;  /* 0x0000002d2c43723e */ /* 0x020fe200000010ff */
[----:B------:R-:W5:Y:S01]  /*ffb0*/  MUFU.EX2 R40, R40 ;  /* 0x0000002800287308 */ /* 0x000f620000000800 */
[----:B------:R-:W-:-:S02]  /*ffc0*/  FADD.FTZ R48, R45, R48 ;  /* 0x000000302d307221 */ /* 0x000fc40000010000 */
[----:B------:R-:W-:Y:S02]  /*ffd0*/  FFMA.FTZ R137, R137, c[0x0][0x2d0], -R132 ;  /* 0x0000b40089897a23 */ /* 0x000fe40000010884 */
[----:B------:R-:W-:Y:S01]  /*ffe0*/  FADD.FTZ R44, R44, R48 ;  /* 0x000000302c2c7221 */ /* 0x000fe20000010000 */
[----:B------:R-:W-:Y:S01]  /*fff0*/  HMMA.16816.F32.BF16 R84, R64, R88, RZ ;  /* 0x000000584054723c */ /* 0x000fe200000418ff */
[----:B------:R-:W-:Y:S01]  /*10000*/  FFMA.FTZ R242, R133, c[0x0][0x2d0], -R132 ;  /* 0x0000b40085f27a23 */ /* 0x000fe20000010884 */
[----:B------:R-:W-:Y:S01]  /*10010*/  MUFU.EX2 R2, R2 ;  /* 0x0000000200027308 */ /* 0x000fe20000000800 */
[----:B---3--:R-:W-:-:S05]  /*10020*/  FADD.FTZ R44, R41, R44 ;  /* 0x0000002c292c7221 */ /* 0x008fca0000010000 */
[C---:B------:R-:W-:Y:S02]  /*10030*/  HMMA.16816.F32.BF16 R88, R64.reuse, R90, RZ ;  /* 0x0000005a4058723c */ /* 0x040fe400000418ff */
[----:B------:R-:W3:Y:S06]  /*10040*/  MUFU.EX2 R15, R15 ;  /* 0x0000000f000f7308 */ /* 0x000eec0000000800 */
        /* <DEDUP_REMOVED lines=17> */
[----:B------:R-:W-:Y:S06]  /*10160*/  MUFU.EX2 R151, R151 ;  /* 0x0000009700977308 */ /* 0x000fec0000000800 */
[C---:B------:R-:W-:Y:S02]  /*10170*/  HMMA.16816.F32.BF16 R80, R64.reuse, R82, RZ ;  /* 0x000000524050723c */ /* 0x040fe400000418ff */
[----:B------:R-:W-:Y:S06]  /*10180*/  MUFU.EX2 R150, R150 ;  /* 0x0000009600967308 */ /* 0x000fec0000000800 */
[C---:B------:R-:W-:Y:S02]  /*10190*/  HMMA.16816.F32.BF16 R104, R64.reuse, R106, RZ ;  /* 0x0000006a4068723c */ /* 0x040fe400000418ff */
[----:B------:R-:W2:Y:S06]  /*101a0*/  MUFU.EX2 R155, R155 ;  /* 0x0000009b009b7308 */ /* 0x000eac0000000800 */
[C---:B------:R-:W-:Y:S02]  /*101b0*/  HMMA.16816.F32.BF16 R56, R64.reuse, R58, RZ ;  /* 0x0000003a4038723c */ /* 0x040fe400000418ff */
[----:B------:R-:W2:Y:S06]  /*101c0*/  MUFU.EX2 R157, R157 ;  /* 0x0000009d009d7308 */ /* 0x000eac0000000800 */
[C---:B-1----:R-:W-:Y:S02]  /*101d0*/  HMMA.16816.F32.BF16 R60, R64.reuse, R4, RZ ;  /* 0x00000004403c723c */ /* 0x042fe400000418ff */
[----:B------:R-:W-:Y:S05]  /*101e0*/  MUFU.EX2 R159, R159 ;  /* 0x0000009f009f7308 */ /* 0x000fea0000000800 */
[----:B------:R-:W-:Y:S01]  /*101f0*/  F2FP.BF16.PACK_AB R4, R42, R43 ;  /* 0x0000002b2a04723e */ /* 0x000fe200000010ff */
[----:B------:R-:W-:Y:S01]  /*10200*/  HMMA.16816.F32.BF16 R64, R64, R6, RZ ;  /* 0x000000064040723c */ /* 0x000fe200000418ff */
[----:B-----5:R-:W-:Y:S01]  /*10210*/  F2FP.BF16.PACK_AB R5, R40, R41 ;  /* 0x000000292805723e */ /* 0x020fe200000010ff */
[----:B------:R-:W1:Y:S01]  /*10220*/  MUFU.EX2 R166, R166 ;  /* 0x000000a600a67308 */ /* 0x000e620000000800 */
[----:B------:R-:W-:-:S02]  /*10230*/  FADD.FTZ R42, R42, R46 ;  /* 0x0000002e2a2a7221 */ /* 0x000fc40000010000 */
[----:B------:R-:W-:Y:S02]  /*10240*/  FADD.FTZ R40, R40, R44 ;  /* 0x0000002c28287221 */ /* 0x000fe40000010000 */
[----:B------:R-:W-:Y:S01]  /*10250*/  F2FP.BF16.PACK_AB R6, R3, R13 ;  /* 0x0000000d0306723e */ /* 0x000fe200000010ff */
[----:B------:R-:W-:Y:S01]  /*10260*/  FADD.FTZ R42, R13, R42 ;  /* 0x0000002a0d2a7221 */ /* 0x000fe20000010000 */
[----:B---3--:R-:W-:Y:S01]  /*10270*/  F2FP.BF16.PACK_AB R7, R15, R2 ;  /* 0x000000020f07723e */ /* 0x008fe200000010ff */
[----:B------:R-:W3:Y:S01]  /*10280*/  MUFU.EX2 R164, R164 ;  /* 0x000000a400a47308 */ /* 0x000ee20000000800 */
[----:B------:R-:W-:Y:S02]  /*10290*/  FADD.FTZ R40, R2, R40 ;  /* 0x0000002802287221 */ /* 0x000fe40000010000 */
[----:B------:R-:W-:Y:S02]  /*102a0*/  FADD.FTZ R3, R3, R42 ;  /* 0x0000002a03037221 */ /* 0x000fe40000010000 */
[----:B------:R-:W-:Y:S01]  /*102b0*/  FADD.FTZ R15, R15, R40 ;  /* 0x000000280f0f7221 */ /* 0x000fe20000010000 */
[----:B--2---:R-:W-:Y:S01]  /*102c0*/  HMMA.16816.F32.BF16 R84, R4, R16, R84 ;  /* 0x000000100454723c */ /* 0x004fe20000041854 */
[----:B------:R-:W-:Y:S01]  /*102d0*/  FADD.FTZ R3, R118, R3 ;  /* 0x0000000376037221 */ /* 0x000fe20000010000 */
[----:B------:R-:W-:Y:S01]  /*102e0*/  MUFU.EX2 R156, R156 ;  /* 0x0000009c009c7308 */ /* 0x000fe20000000800 */
[----:B------:R-:W-:-:S02]  /*102f0*/  FADD.FTZ R15, R130, R15 ;  /* 0x0000000f820f7221 */ /* 0x000fc40000010000 */
[----:B------:R-:W-:-:S03]  /*10300*/  @P6 IMAD.HI.U32 R2, R209, c[0x0][0x2c8], RZ ;  /* 0x0000b200d1026a27 */ /* 0x000fc600078e00ff */
[C---:B------:R-:W-:Y:S01]  /*10310*/  HMMA.16816.F32.BF16 R88, R4.reuse, R18, R88 ;  /* 0x000000120458723c */ /* 0x040fe20000041858 */
[----:B------:R-:W2:Y:S01]  /*10320*/  LDSM.16.MT88.4 R16, [R188+0x3800] ;  /* 0x00380000bc10783b */ /* 0x000ea20000004200 */
[----:B------:R-:W-:Y:S06]  /*10330*/  MUFU.EX2 R158, R158 ;  /* 0x0000009e009e7308 */ /* 0x000fec0000000800 */
[C---:B----4-:R-:W-:Y:S02]  /*10340*/  HMMA.16816.F32.BF16 R92, R4.reuse, R8, R92 ;  /* 0x00000008045c723c */ /* 0x050fe4000004185c */
[----:B------:R-:W-:Y:S06]  /*10350*/  MUFU.EX2 R153, R153 ;  /* 0x0000009900997308 */ /* 0x000fec0000000800 */
[C---:B------:R-:W-:Y:S01]  /*10360*/  HMMA.16816.F32.BF16 R96, R4.reuse, R10, R96 ;  /* 0x0000000a0460723c */ /* 0x040fe20000041860 */
[----:B------:R-:W4:Y:S01]  /*10370*/  LDSM.16.MT88.4 R8, [R188+0x1000] ;  /* 0x00100000bc08783b */ /* 0x000f220000004200 */
[----:B------:R-:W5:Y:S06]  /*10380*/  MUFU.EX2 R165, R165 ;  /* 0x000000a500a57308 */ /* 0x000f6c0000000800 */
        /* <DEDUP_REMOVED lines=9> */
[----:B------:R-:W1:Y:S06]  /*10420*/  MUFU.EX2 R141, R141 ;  /* 0x0000008d008d7308 */ /* 0x000e6c0000000800 */
[C---:B------:R-:W-:Y:S02]  /*10430*/  HMMA.16816.F32.BF16 R76, R4.reuse, R20, R76 ;  /* 0x00000014044c723c */ /* 0x040fe4000004184c */
[----:B------:R-:W-:Y:S06]  /*10440*/  MUFU.EX2 R140, R140 ;  /* 0x0000008c008c7308 */ /* 0x000fec0000000800 */
[C---:B------:R-:W-:Y:S01]  /*10450*/  HMMA.16816.F32.BF16 R80, R4.reuse, R22, R80 ;  /* 0x000000160450723c */ /* 0x040fe20000041850 */
[----:B------:R-:W-:Y:S01]  /*10460*/  LDSM.16.MT88.4 R20, [R189+0x1000] ;  /* 0x00100000bd14783b */ /* 0x000fe20000004200 */
[----:B------:R-:W-:Y:S06]  /*10470*/  MUFU.EX2 R139, R139 ;  /* 0x0000008b008b7308 */ /* 0x000fec0000000800 */
[C---:B------:R-:W-:Y:S02]  /*10480*/  HMMA.16816.F32.BF16 R100, R4.reuse, R36, R100 ;  /* 0x000000240464723c */ /* 0x040fe40000041864 */
[----:B------:R-:W-:Y:S06]  /*10490*/  MUFU.EX2 R243, R243 ;  /* 0x000000f300f37308 */ /* 0x000fec0000000800 */
[C---:B------:R-:W-:Y:S01]  /*104a0*/  HMMA.16816.F32.BF16 R104, R4.reuse, R38, R104 ;  /* 0x000000260468723c */ /* 0x040fe20000041868 */
[----:B------:R-:W-:Y:S01]  /*104b0*/  LDSM.16.MT88.4 R36, [R190+0x4000] ;  /* 0x00400000be24783b */ /* 0x000fe20000004200 */
[----:B------:R-:W1:Y:S06]  /*104c0*/  MUFU.EX2 R138, R138 ;  /* 0x0000008a008a7308 */ /* 0x000e6c0000000800 */
[C---:B------:R-:W-:Y:S02]  /*104d0*/  HMMA.16816.F32.BF16 R52, R4.reuse, R32, R52 ;  /* 0x000000200434723c */ /* 0x040fe40000041834 */
[----:B------:R-:W1:Y:S06]  /*104e0*/  MUFU.EX2 R137, R137 ;  /* 0x0000008900897308 */ /* 0x000e6c0000000800 */
[C---:B------:R-:W-:Y:S01]  /*104f0*/  HMMA.16816.F32.BF16 R56, R4.reuse, R34, R56 ;  /* 0x000000220438723c */ /* 0x040fe20000041838 */
[----:B------:R-:W-:Y:S01]  /*10500*/  LDSM.16.MT88.4 R32, [R189+0x4000] ;  /* 0x00400000bd20783b */ /* 0x000fe20000004200 */
[----:B------:R-:W-:Y:S06]  /*10510*/  MUFU.EX2 R242, R242 ;  /* 0x000000f200f27308 */ /* 0x000fec0000000800 */
[C---:B--2---:R-:W-:Y:S08]  /*10520*/  HMMA.16816.F32.BF16 R60, R4.reuse, R16, R60 ;  /* 0x00000010043c723c */ /* 0x044ff0000004183c */
[----:B------:R-:W-:Y:S01]  /*10530*/  HMMA.16816.F32.BF16 R64, R4, R18, R64 ;  /* 0x000000120440723c */ /* 0x000fe20000041840 */
[----:B------:R-:W2:Y:S06]  /*10540*/  LDSM.16.MT88.4 R16, [R191+0x4000] ;  /* 0x00400000bf10783b */ /* 0x000eac0000004200 */
[C---:B------:R-:W-:Y:S01]  /*10550*/  F2FP.BF16.PACK_AB R4, R119.reuse, R118 ;  /* 0x000000767704723e */ /* 0x040fe200000010ff */
[----:B------:R-:W-:Y:S01]  /*10560*/  FADD.FTZ R119, R119, R3 ;  /* 0x0000000377777221 */ /* 0x000fe20000010000 */
[----:B------:R-:W-:Y:S01]  /*10570*/  F2FP.BF16.PACK_AB R6, R128, R129 ;  /* 0x000000818006723e */ /* 0x000fe200000010ff */
[----:B------:R-:W-:Y:S01]  /*10580*/  IMAD.MOV.U32 R3, RZ, RZ, R209 ;  /* 0x000000ffff037224 */ /* 0x000fe200078e00d1 */
[C---:B------:R-:W-:Y:S01]  /*10590*/  F2FP.BF16.PACK_AB R5, R131.reuse, R130 ;  /* 0x000000828305723e */ /* 0x040fe200000010ff */
[----:B------:R-:W-:Y:S01]  /*105a0*/  FADD.FTZ R131, R131, R15 ;  /* 0x0000000f83837221 */ /* 0x000fe20000010000 */
[----:B------:R-:W-:Y:S01]  /*105b0*/  F2FP.BF16.PACK_AB R7, R136, R135 ;  /* 0x000000878807723e */ /* 0x000fe200000010ff */
[----:B------:R-:W-:Y:S01]  /*105c0*/  FADD.FTZ R119, R129, R119 ;  /* 0x0000007781777221 */ /* 0x000fe20000010000 */
[----:B------:R-:W-:Y:S01]  /*105d0*/  @P6 SHF.R.U32.HI R3, RZ, c[0x0][0x2cc], R2 ;  /* 0x0000b300ff036a19 */ /* 0x000fe20000011602 */
[----:B------:R-:W-:Y:S01]  /*105e0*/  FADD.FTZ R131, R135, R131 ;  /* 0x0000008387837221 */ /* 0x000fe20000010000 */
[----:B------:R-:W-:Y:S01]  /*105f0*/  ISETP.GE.AND P6, PT, R232, 0x1, PT ;  /* 0x00000001e800780c */ /* 0x000fe20003fc6270 */
[----:B------:R-:W-:Y:S01]  /*10600*/  FADD.FTZ R128, R128, R119 ;  /* 0x0000007780807221 */ /* 0x000fe20000010000 */
[----:B------:R-:W-:Y:S01]  /*10610*/  IADD3 R119, R14, -0x2, RZ ;  /* 0xfffffffe0e777810 */ /* 0x000fe20007ffe0ff */
[----:B----4-:R-:W-:Y:S01]  /*10620*/  HMMA.16816.F32.BF16 R84, R4, R8, R84 ;  /* 0x000000080454723c */ /* 0x010fe20000041854 */
[----:B------:R-:W-:-:S02]  /*10630*/  FADD.FTZ R136, R136, R131 ;  /* 0x0000008388887221 */ /* 0x000fc40000010000 */
[----:B------:R-:W-:Y:S02]  /*10640*/  FADD.FTZ R128, R148, R128 ;  /* 0x0000008094807221 */ /* 0x000fe40000010000 */
[----:B------:R-:W-:Y:S02]  /*10650*/  FADD.FTZ R136, R155, R136 ;  /* 0x000000889b887221 */ /* 0x000fe40000010000 */
[----:B------:R-:W-:Y:S01]  /*10660*/  IMAD.IADD R2, R231, 0x1, -R229 ;  /* 0x00000001e7027824 */ /* 0x000fe200078e0ae5 */
[----:B------:R-:W-:Y:S01]  /*10670*/  HMMA.16816.F32.BF16 R88, R4, R10, R88 ;  /* 0x0000000a0458723c */ /* 0x000fe20000041858 */
[----:B------:R-:W4:Y:S02]  /*10680*/  LDSM.16.MT88.4 R8, [R188+0x4000] ;  /* 0x00400000bc08783b */ /* 0x000f240000004200 */
[----:B------:R-:W-:-:S05]  /*10690*/  IMAD.IADD R2, R2, 0x1, R3 ;  /* 0x0000000102027824 */ /* 0x000fca00078e0203 */
[C---:B-1----:R-:W-:Y:S08]  /*106a0*/  HMMA.16816.F32.BF16 R112, R4.reuse, R28, R112 ;  /* 0x0000001c0470723c */ /* 0x042ff00000041870 */
[C---:B--2---:R-:W-:Y:S08]  /*106b0*/  HMMA.16816.F32.BF16 R92, R4.reuse, R16, R92 ;  /* 0x00000010045c723c */ /* 0x044ff0000004185c */
[C---:B------:R-:W-:Y:S01]  /*106c0*/  HMMA.16816.F32.BF16 R96, R4.reuse, R18, R96 ;  /* 0x000000120460723c */ /* 0x040fe20000041860 */
[----:B------:R-:W1:Y:S07]  /*106d0*/  LDSM.16.MT88.4 R16, [R188+0x1800] ;  /* 0x00180000bc10783b */ /* 0x000e6e0000004200 */
[C---:B------:R-:W-:Y:S01]  /*106e0*/  HMMA.16816.F32.BF16 R108, R4.reuse, R30, R108 ;  /* 0x0000001e046c723c */ /* 0x040fe2000004186c */
[----:B------:R-:W-:Y:S07]  /*106f0*/  LDSM.16.MT88.4 R28, [R191+0x1800] ;  /* 0x00180000bf1c783b */ /* 0x000fee0000004200 */
[C---:B------:R-:W-:Y:S08]  /*10700*/  HMMA.16816.F32.BF16 R68, R4.reuse, R24, R68 ;  /* 0x000000180444723c */ /* 0x040ff00000041844 */
[C---:B----4-:R-:W-:Y:S08]  /*10710*/  HMMA.16816.F32.BF16 R60, R4.reuse, R8, R60 ;  /* 0x00000008043c723c */ /* 0x050ff0000004183c */
[C---:B------:R-:W-:Y:S01]  /*10720*/  HMMA.16816.F32.BF16 R64, R4.reuse, R10, R64 ;  /* 0x0000000a0440723c */ /* 0x040fe20000041840 */
[----:B------:R-:W2:Y:S07]  /*10730*/  LDSM.16.MT88.4 R8, [R191+0x4800] ;  /* 0x00480000bf08783b */ /* 0x000eae0000004200 */
[C---:B------:R-:W-:Y:S01]  /*10740*/  HMMA.16816.F32.BF16 R72, R4.reuse, R26, R72 ;  /* 0x0000001a0448723c */ /* 0x040fe20000041848 */
[----:B------:R-:W4:Y:S07]  /*10750*/  LDSM.16.MT88.4 R24, [R190+0x1800] ;  /* 0x00180000be18783b */ /* 0x000f2e0000004200 */
[C---:B------:R-:W-:Y:S08]  /*10760*/  HMMA.16816.F32.BF16 R76, R4.reuse, R20, R76 ;  /* 0x00000014044c723c */ /* 0x040ff0000004184c */
[C---:B------:R-:W-:Y:S01]  /*10770*/  HMMA.16816.F32.BF16 R80, R4.reuse, R22, R80 ;  /* 0x000000160450723c */ /* 0x040fe20000041850 */
[----:B------:R-:W1:Y:S07]  /*10780*/  LDSM.16.MT88.4 R20, [R189+0x1800] ;  /* 0x00180000bd14783b */ /* 0x000e6e0000004200 */
[C---:B------:R-:W-:Y:S08]  /*10790*/  HMMA.16816.F32.BF16 R100, R4.reuse, R36, R100 ;  /* 0x000000240464723c */ /* 0x040ff00000041864 */
[C---:B------:R-:W-:Y:S01]  /*107a0*/  HMMA.16816.F32.BF16 R104, R4.reuse, R38, R104 ;  /* 0x000000260468723c */ /* 0x040fe20000041868 */
[----:B------:R-:W2:Y:S07]  /*107b0*/  LDSM.16.MT88.4 R36, [R190+0x4800] ;  /* 0x00480000be24783b */ /* 0x000eae0000004200 */
[C---:B------:R-:W-:Y:S08]  /*107c0*/  HMMA.16816.F32.BF16 R52, R4.reuse, R32, R52 ;  /* 0x000000200434723c */ /* 0x040ff00000041834 */
[----:B------:R-:W-:Y:S01]  /*107d0*/  HMMA.16816.F32.BF16 R56, R4, R34, R56 ;  /* 0x000000220438723c */ /* 0x000fe20000041838 */
[----:B------:R-:W4:Y:S06]  /*107e0*/  LDSM.16.MT88.4 R32, [R189+0x4800] ;  /* 0x00480000bd20783b */ /* 0x000f2c0000004200 */
[C---:B------:R-:W-:Y:S01]  /*107f0*/  F2FP.BF16.PACK_AB R4, R149.reuse, R148 ;  /* 0x000000949504723e */ /* 0x040fe200000010ff */
[----:B------:R-:W-:Y:S01]  /*10800*/  FADD.FTZ R149, R149, R128 ;  /* 0x0000008095957221 */ /* 0x000fe20000010000 */
[----:B------:R-:W-:-:S02]  /*10810*/  F2FP.BF16.PACK_AB R6, R150, R151 ;  /* 0x000000979606723e */ /* 0x000fc400000010ff */
[C---:B------:R-:W-:Y:S01]  /*10820*/  F2FP.BF16.PACK_AB R5, R157.reuse, R155 ;  /* 0x0000009b9d05723e */ /* 0x040fe200000010ff */
[----:B------:R-:W-:Y:S01]  /*10830*/  FADD.FTZ R157, R157, R136 ;  /* 0x000000889d9d7221 */ /* 0x000fe20000010000 */
[----:B------:R-:W-:Y:S01]  /*10840*/  F2FP.BF16.PACK_AB R7, R166, R159 ;  /* 0x0000009fa607723e */ /* 0x000fe200000010ff */
[----:B------:R-:W-:Y:S02]  /*10850*/  FADD.FTZ R149, R151, R149 ;  /* 0x0000009597957221 */ /* 0x000fe40000010000 */
[----:B------:R-:W-:Y:S02]  /*10860*/  FADD.FTZ R157, R159, R157 ;  /* 0x0000009d9f9d7221 */ /* 0x000fe40000010000 */
[----:B------:R-:W-:Y:S02]  /*10870*/  FADD.FTZ R150, R150, R149 ;  /* 0x0000009596967221 */ /* 0x000fe40000010000 */
[----:B-1----:R-:W-:Y:S01]  /*10880*/  HMMA.16816.F32.BF16 R84, R4, R16, R84 ;  /* 0x000000100454723c */ /* 0x002fe20000041854 */
[----:B------:R-:W-:-:S02]  /*10890*/  FADD.FTZ R166, R166, R157 ;  /* 0x0000009da6a67221 */ /* 0x000fc40000010000 */
[----:B---3--:R-:W-:Y:S02]  /*108a0*/  FADD.FTZ R150, R164, R150 ;  /* 0x00000096a4967221 */ /* 0x008fe40000010000 */
[----:B-----5:R-:W-:-:S03]  /*108b0*/  FADD.FTZ R166, R165, R166 ;  /* 0x000000a6a5a67221 */ /* 0x020fc60000010000 */
        /* <DEDUP_REMOVED lines=10> */
[----:B------:R-:W-:Y:S07]  /*10960*/  LDSM.16.MT88.4 R24, [R190+0x2000] ;  /* 0x00200000be18783b */ /* 0x000fee0000004200 */
[C---:B------:R-:W-:Y:S08]  /*10970*/  HMMA.16816.F32.BF16 R76, R4.reuse, R20, R76 ;  /* 0x00000014044c723c */ /* 0x040ff0000004184c */
[C---:B------:R-:W-:Y:S01]  /*10980*/  HMMA.16816.F32.BF16 R80, R4.reuse, R22, R80 ;  /* 0x000000160450723c */ /* 0x040fe20000041850 */
[----:B------:R-:W3:Y:S07]  /*10990*/  LDSM.16.MT88.4 R20, [R189+0x2000] ;  /* 0x00200000bd14783b */ /* 0x000eee0000004200 */
[C---:B------:R-:W-:Y:S08]  /*109a0*/  HMMA.16816.F32.BF16 R100, R4.reuse, R36, R100 ;  /* 0x000000240464723c */ /* 0x040ff00000041864 */
[C---:B------:R-:W-:Y:S01]  /*109b0*/  HMMA.16816.F32.BF16 R104, R4.reuse, R38, R104 ;  /* 0x000000260468723c */ /* 0x040fe20000041868 */
[----:B------:R-:W-:Y:S07]  /*109c0*/  LDSM.16.MT88.4 R36, [R190+0x5000] ;  /* 0x00500000be24783b */ /* 0x000fee0000004200 */
[C---:B------:R-:W-:Y:S08]  /*109d0*/  HMMA.16816.F32.BF16 R52, R4.reuse, R32, R52 ;  /* 0x000000200434723c */ /* 0x040ff00000041834 */
[C---:B------:R-:W-:Y:S01]  /*109e0*/  HMMA.16816.F32.BF16 R56, R4.reuse, R34, R56 ;  /* 0x000000220438723c */ /* 0x040fe20000041838 */
[----:B------:R-:W-:Y:S07]  /*109f0*/  LDSM.16.MT88.4 R32, [R189+0x5000] ;  /* 0x00500000bd20783b */ /* 0x000fee0000004200 */
[C---:B-1----:R-:W-:Y:S08]  /*10a00*/  HMMA.16816.F32.BF16 R60, R4.reuse, R16, R60 ;  /* 0x00000010043c723c */ /* 0x042ff0000004183c */
[----:B------:R-:W-:Y:S01]  /*10a10*/  HMMA.16816.F32.BF16 R64, R4, R18, R64 ;  /* 0x000000120440723c */ /* 0x000fe20000041840 */
[----:B------:R-:W1:Y:S06]  /*10a20*/  LDSM.16.MT88.4 R16, [R191+0x5000] ;  /* 0x00500000bf10783b */ /* 0x000e6c0000004200 */
        /* <DEDUP_REMOVED lines=12> */
[----:B------:R-:W-:Y:S02]  /*10af0*/  FADD.FTZ R152, R138, R152 ;  /* 0x000000988a987221 */ /* 0x000fe40000010000 */
[----:B------:R-:W-:Y:S01]  /*10b00*/  FADD.FTZ R153, R140, R153 ;  /* 0x000000998c997221 */ /* 0x000fe20000010000 */
[----:B------:R-:W-:Y:S01]  /*10b10*/  HMMA.16816.F32.BF16 R88, R4, R10, R88 ;  /* 0x0000000a0458723c */ /* 0x000fe20000041858 */
[----:B------:R-:W2:Y:S01]  /*10b20*/  LDSM.16.MT88.4 R8, [R188+0x5000] ;  /* 0x00500000bc08783b */ /* 0x000ea20000004200 */
[----:B------:R-:W-:Y:S02]  /*10b30*/  FADD.FTZ R152, R137, R152 ;  /* 0x0000009889987221 */ /* 0x000fe40000010000 */
[----:B------:R-:W-:-:S04]  /*10b40*/  FADD.FTZ R153, R139, R153 ;  /* 0x000000998b997221 */ /* 0x000fc80000010000 */
[C---:B---3--:R-:W-:Y:S08]  /*10b50*/  HMMA.16816.F32.BF16 R76, R4.reuse, R20, R76 ;  /* 0x00000014044c723c */ /* 0x048ff0000004184c */
[C---:B------:R-:W-:Y:S01]  /*10b60*/  HMMA.16816.F32.BF16 R80, R4.reuse, R22, R80 ;  /* 0x000000160450723c */ /* 0x040fe20000041850 */
[----:B------:R-:W3:Y:S07]  /*10b70*/  LDSM.16.MT88.4 R20, [R189+0x2800] ;  /* 0x00280000bd14783b */ /* 0x000eee0000004200 */
[C---:B-1----:R-:W-:Y:S08]  /*10b80*/  HMMA.16816.F32.BF16 R92, R4.reuse, R16, R92 ;  /* 0x00000010045c723c */ /* 0x042ff0000004185c */
[C---:B------:R-:W-:Y:S01]  /*10b90*/  HMMA.16816.F32.BF16 R96, R4.reuse, R18, R96 ;  /* 0x000000120460723c */ /* 0x040fe20000041860 */
[----:B------:R-:W1:Y:S07]  /*10ba0*/  LDSM.16.MT88.4 R16, [R188+0x2800] ;  /* 0x00280000bc10783b */ /* 0x000e6e0000004200 */
[C---:B------:R-:W-:Y:S07]  /*10bb0*/  HMMA.16816.F32.BF16 R100, R4.reuse, R36, R100 ;  /* 0x000000240464723c */ /* 0x040fee0000041864 */
[----:B------:R-:W-:Y:S01]  /*10bc0*/  FFMA.FTZ R36, R134, c[0x0][0x2d0], -R132 ;  /* 0x0000b40086247a23 */ /* 0x000fe20000010884 */
[C---:B--2---:R-:W-:Y:S05]  /*10bd0*/  HMMA.16816.F32.BF16 R60, R4.reuse, R8, R60 ;  /* 0x00000008043c723c */ /* 0x044fea000004183c */
[----:B------:R-:W2:Y:S03]  /*10be0*/  MUFU.EX2 R36, R36 ;  /* 0x0000002400247308 */ /* 0x000ea60000000800 */
[C---:B------:R-:W-:Y:S01]  /*10bf0*/  HMMA.16816.F32.BF16 R64, R4.reuse, R10, R64 ;  /* 0x0000000a0440723c */ /* 0x040fe20000041840 */
[----:B------:R-:W4:Y:S07]  /*10c00*/  LDSM.16.MT88.4 R8, [R191+0x5800] ;  /* 0x00580000bf08783b */ /* 0x000f2e0000004200 */
[----:B------:R-:W-:Y:S01]  /*10c10*/  HMMA.16816.F32.BF16 R112, R4, R28, R112 ;  /* 0x0000001c0470723c */ /* 0x000fe20000041870 */
[----:B--2---:R-:W-:-:S07]  /*10c20*/  FADD.FTZ R152, R36, R152 ;  /* 0x0000009824987221 */ /* 0x004fce0000010000 */
[C---:B------:R-:W-:Y:S01]  /*10c30*/  HMMA.16816.F32.BF16 R108, R4.reuse, R30, R108 ;  /* 0x0000001e046c723c */ /* 0x040fe2000004186c */
[----:B------:R-:W2:Y:S07]  /*10c40*/  LDSM.16.MT88.4 R28, [R191+0x2800] ;  /* 0x00280000bf1c783b */ /* 0x000eae0000004200 */
[C---:B------:R-:W-:Y:S08]  /*10c50*/  HMMA.16816.F32.BF16 R68, R4.reuse, R24, R68 ;  /* 0x000000180444723c */ /* 0x040ff00000041844 */
[C---:B------:R-:W-:Y:S01]  /*10c60*/  HMMA.16816.F32.BF16 R72, R4.reuse, R26, R72 ;  /* 0x0000001a0448723c */ /* 0x040fe20000041848 */
[----:B------:R-:W5:Y:S07]  /*10c70*/  LDSM.16.MT88.4 R24, [R190+0x2800] ;  /* 0x00280000be18783b */ /* 0x000f6e0000004200 */
[C---:B------:R-:W-:Y:S08]  /*10c80*/  HMMA.16816.F32.BF16 R104, R4.reuse, R38, R104 ;  /* 0x000000260468723c */ /* 0x040ff00000041868 */
        /* <DEDUP_REMOVED lines=8> */
[C---:B---3--:R-:W-:Y:S08]  /*10d10*/  HMMA.16816.F32.BF16 R76, R4.reuse, R20, R76 ;  /* 0x00000014044c723c */ /* 0x048ff0000004184c */
[C---:B------:R-:W-:Y:S01]  /*10d20*/  HMMA.16816.F32.BF16 R80, R4.reuse, R22, R80 ;  /* 0x000000160450723c */ /* 0x040fe20000041850 */
[----:B------:R-:W3:Y:S07]  /*10d30*/  LDSM.16.MT88.4 R20, [R190+0x5800] ;  /* 0x00580000be14783b */ /* 0x000eee0000004200 */
[C---:B-1----:R-:W-:Y:S08]  /*10d40*/  HMMA.16816.F32.BF16 R84, R4.reuse, R16, R84 ;  /* 0x000000100454723c */ /* 0x042ff00000041854 */
[C---:B------:R-:W-:Y:S01]  /*10d50*/  HMMA.16816.F32.BF16 R88, R4.reuse, R18, R88 ;  /* 0x000000120458723c */ /* 0x040fe20000041858 */
[----:B------:R-:W1:Y:S07]  /*10d60*/  LDSM.16.MT88.4 R16, [R189+0x5800] ;  /* 0x00580000bd10783b */ /* 0x000e6e0000004200 */
[C---:B----4-:R-:W-:Y:S08]  /*10d70*/  HMMA.16816.F32.BF16 R92, R4.reuse, R8, R92 ;  /* 0x00000008045c723c */ /* 0x050ff0000004185c */
[C---:B------:R-:W-:Y:S01]  /*10d80*/  HMMA.16816.F32.BF16 R96, R4.reuse, R10, R96 ;  /* 0x0000000a0460723c */ /* 0x040fe20000041860 */
[----:B------:R-:W4:Y:S07]  /*10d90*/  LDSM.16.MT88.4 R8, [R188+0x5800] ;  /* 0x00580000bc08783b */ /* 0x000f2e0000004200 */
[C---:B--2---:R-:W-:Y:S08]  /*10da0*/  HMMA.16816.F32.BF16 R112, R4.reuse, R28, R112 ;  /* 0x0000001c0470723c */ /* 0x044ff00000041870 */
[C---:B------:R-:W-:Y:S08]  /*10db0*/  HMMA.16816.F32.BF16 R108, R4.reuse, R30, R108 ;  /* 0x0000001e046c723c */ /* 0x040ff0000004186c */
[C---:B-----5:R-:W-:Y:S08]  /*10dc0*/  HMMA.16816.F32.BF16 R68, R4.reuse, R24, R68 ;  /* 0x000000180444723c */ /* 0x060ff00000041844 */
[C---:B------:R-:W-:Y:S08]  /*10dd0*/  HMMA.16816.F32.BF16 R72, R4.reuse, R26, R72 ;  /* 0x0000001a0448723c */ /* 0x040ff00000041848 */
[C---:B---3--:R-:W-:Y:S08]  /*10de0*/  HMMA.16816.F32.BF16 R100, R4.reuse, R20, R100 ;  /* 0x000000140464723c */ /* 0x048ff00000041864 */
[C---:B------:R-:W-:Y:S08]  /*10df0*/  HMMA.16816.F32.BF16 R104, R4.reuse, R22, R104 ;  /* 0x000000160468723c */ /* 0x040ff00000041868 */
[C---:B-1----:R-:W-:Y:S08]  /*10e00*/  HMMA.16816.F32.BF16 R52, R4.reuse, R16, R52 ;  /* 0x000000100434723c */ /* 0x042ff00000041834 */
[C---:B------:R-:W-:Y:S08]  /*10e10*/  HMMA.16816.F32.BF16 R56, R4.reuse, R18, R56 ;  /* 0x000000120438723c */ /* 0x040ff00000041838 */
[C---:B----4-:R-:W-:Y:S08]  /*10e20*/  HMMA.16816.F32.BF16 R60, R4.reuse, R8, R60 ;  /* 0x00000008043c723c */ /* 0x050ff0000004183c */
[----:B------:R-:W-:Y:S07]  /*10e30*/  HMMA.16816.F32.BF16 R64, R4, R10, R64 ;  /* 0x0000000a0440723c */ /* 0x000fee0000041840 */
[----:B------:R-:W-:Y:S01]  /*10e40*/  IADD3 R4, R2, c[0x0][0x328], RZ ;  /* 0x0000ca0002047a10 */ /* 0x000fe20007ffe0ff */
[----:B------:R-:W-:Y:S05]  /*10e50*/  @!P6 BRA `(.L_x_801) ;  /* 0x000001100000e947 */ /* 0x000fea0003800000 */
[C---:B------:R-:W-:Y:S01]  /*10e60*/  ISETP.GT.AND P0, PT, R2.reuse, RZ, PT ;  /* 0x000000ff0200720c */ /* 0x040fe20003f04270 */
[----:B------:R-:W-:Y:S01]  /*10e70*/  BSSY B0, `(.L_x_802) ;  /* 0x000000d000007945 */ /* 0x000fe20003800000 */
[----:B------:R-:W-:Y:S01]  /*10e80*/  IADD3 R5, R2, -0x1, RZ ;  /* 0xffffffff02057810 */ /* 0x000fe20007ffe0ff */
        /* <DEDUP_REMOVED lines=8> */
.L_x_803:
[----:B------:R-:W-:-:S13]  /*10f10*/  ISETP.NE.AND P0, PT, R3, 0x1, PT ;  /* 0x000000010300780c */ /* 0x000fda0003f05270 */
[----:B------:R-:W-:-:S05]  /*10f20*/  @P0 IMAD.HI.U32 R2, R5, c[0x0][0x330], RZ ;  /* 0x0000cc0005020a27 */ /* 0x000fca00078e00ff */
[----:B------:R-:W-:Y:S02]  /*10f30*/  @P0 SHF.R.U32.HI R5, RZ, c[0x0][0x334], R2 ;  /* 0x0000cd00ff050a19 */ /* 0x000fe40000011602 */
.L_x_804:
[----:B------:R-:W-:Y:S05]  /*10f40*/  BSYNC B0 ;  /* 0x0000000000007941 */ /* 0x000fea0003800000 */
.L_x_802:
[----:B------:R-:W-:-:S05]  /*10f50*/  IMAD R3, R5, R3, c[0x0][0x32c] ;  /* 0x0000cb0005037624 */ /* 0x000fca00078e0203 */
[----:B------:R-:W-:-:S05]  /*10f60*/  IMNMX R4, R4, R3, PT ;  /* 0x0000000304047217 */ /* 0x000fca0003800200 */
.L_x_801:
        /* <DEDUP_REMOVED lines=9> */
.L_x_814:
[----:B------:R-:W-:Y:S04]  /*11000*/  DEPBAR.LE SB0, 0x0 ;  /* 0x000080000000791a */ /* 0x000fe80000000000 */
[----:B------:R-:W-:Y:S01]  /*11010*/  WARPSYNC 0xffffffff ;  /* 0xffffffff00007948 */ /* 0x000fe20003800000 */
[----:B------:R-:W-:Y:S01]  /*11020*/  BAR.SYNC.DEFER_BLOCKING 0x0 ;  /* 0x0000000000007b1d */ /* 0x000fe20000010000 */
[----:B------:R-:W-:Y:S02]  /*11030*/  ISETP.GT.AND P0, PT, R237, R245, PT ;  /* 0x000000f5ed00720c */ /* 0x000fe40003f04270 */
[----:B------:R-:W-:Y:S02]  /*11040*/  LOP3.LUT P5, RZ, R230, 0x20000, RZ, 0xc0, !PT ;  /* 0x00020000e6ff7812 */ /* 0x000fe400078ac0ff */
[----:B------:R-:W-:Y:S09]  /*11050*/  ISETP.NE.AND P6, PT, R228, 0x1, PT ;  /* 0x00000001e400780c */ /* 0x000ff20003fc5270 */
[C---:B------:R-:W-:Y:S01]  /*11060*/  @!P0 IMAD.WIDE.U32 R142, R245.reuse, c[0x0][0x208], RZ ;  /* 0x00008200f58e8a25 */ /* 0x040fe200078e00ff */
[----:B------:R-:W-:Y:S03]  /*11070*/  @!P0 SHF.R.S32.HI R0, RZ, 0x1f, R245 ;  /* 0x0000001fff008819 */ /* 0x000fe600000114f5 */
[----:B------:R-:W-:Y:S02]  /*11080*/  @!P0 IMAD.MOV.U32 R119, RZ, RZ, c[0x0][0x208] ;  /* 0x00008200ff778624 */ /* 0x000fe400078e00ff */
[----:B------:R-:W-:Y:S02]  /*11090*/  @!P0 IMAD R0, R0, c[0x0][0x208], RZ ;  /* 0x0000820000008a24 */ /* 0x000fe400078e02ff */
[----:B------:R-:W-:Y:S01]  /*110a0*/  @!P0 IMAD.MOV.U32 R118, RZ, RZ, 0x5 ;  /* 0x00000005ff768424 */ /* 0x000fe200078e00ff */
[----:B------:R-:W1:Y:S01]  /*110b0*/  LDSM.16.M88.4 R8, [R192] ;  /* 0x00000000c008783b */ /* 0x000e620000000200 */
[----:B------:R-:W-:Y:S01]  /*110c0*/  @!P0 IMAD R0, R245, c[0x0][0x20c], R0 ;  /* 0x00008300f5008a24 */ /* 0x000fe200078e0200 */
[----:B------:R-:W-:Y:S02]  /*110d0*/  ULDC UR4, c[0x0][0x324] ;  /* 0x0000c90000047ab9 */ /* 0x000fe40000000800 */
[----:B------:R-:W-:Y:S01]  /*110e0*/  @!P0 SHF.L.U64.HI R141, R119, R118, c[0x0][0x20c] ;  /* 0x00008300778d8619 */ /* 0x000fe20000010276 */
[----:B------:R-:W-:Y:S01]  /*110f0*/  @!P0 IMAD.MOV.U32 R148, RZ, RZ, R238 ;  /* 0x000000ffff948224 */ /* 0x000fe200078e00ee */
[----:B------:R-:W-:Y:S01]  /*11100*/  ULOP3.LUT UR4, URZ, UR4, URZ, 0x33, !UPT ;  /* 0x000000043f047292 */ /* 0x000fe2000f8e333f */
[----:B------:R-:W2:Y:S01]  /*11110*/  LDSM.16.M88.4 R16, [R192+0x800] ;  /* 0x00080000c010783b */ /* 0x000ea20000000200 */
[----:B------:R-:W-:Y:S02]  /*11120*/  @!P0 IMAD.MOV.U32 R149, RZ, RZ, R235 ;  /* 0x000000ffff958224 */ /* 0x000fe400078e00eb */
[----:B------:R-:W-:Y:S02]  /*11130*/  @!P0 IMAD.IADD R0, R143, 0x1, R0 ;  /* 0x000000018f008824 */ /* 0x000fe400078e0200 */
[----:B------:R-:W-:Y:S01]  /*11140*/  @!P0 IMAD.WIDE.U32 R148, R142, 0x60, R148 ;  /* 0x000000608e948825 */ /* 0x000fe200078e0094 */
[----:B------:R-:W3:Y:S03]  /*11150*/  LDSM.16.M88.4 R24, [R192+0x1000] ;  /* 0x00100000c018783b */ /* 0x000ee60000000200 */
[----:B------:R-:W-:Y:S01]  /*11160*/  @!P0 IMAD.SHL.U32 R140, R119, 0x20, RZ ;  /* 0x00000020778c8824 */ /* 0x000fe200078e00ff */
[----:B------:R-:W-:Y:S01]  /*11170*/  @!P0 LEA R118, P2, R148, c[0x0][0x1f8], 0x1 ;  /* 0x00007e0094768a11 */ /* 0x000fe200078408ff */
[----:B------:R-:W-:Y:S01]  /*11180*/  @!P0 IMAD R0, R0, 0x60, RZ ;  /* 0x0000006000008824 */ /* 0x000fe200078e02ff */
[----:B------:R-:W4:Y:S01]  /*11190*/  LDSM.16.M88.4 R32, [R192+0x1800] ;  /* 0x00180000c020783b */ /* 0x000f220000000200 */
[----:B------:R-:W-:Y:S01]  /*111a0*/  @!P0 IMAD.WIDE.U32 R150, R142, 0x60, R140 ;  /* 0x000000608e968825 */ /* 0x000fe200078e008c */
[----:B------:R-:W-:Y:S03]  /*111b0*/  @!P0 IADD3 R152, P1, R140, R140, RZ ;  /* 0x0000008c8c988210 */ /* 0x000fe60007f3e0ff */
[----:B------:R-:W-:Y:S01]  /*111c0*/  @!P0 IMAD.IADD R119, R149, 0x1, R0 ;  /* 0x0000000195778824 */ /* 0x000fe200078e0200 */
[----:B------:R-:W5:Y:S01]  /*111d0*/  LDSM.16.M88.4 R40, [R192+0x2000] ;  /* 0x00200000c028783b */ /* 0x000f620000000200 */
[----:B------:R-:W-:Y:S01]  /*111e0*/  @!P0 IMAD.X R153, R141, 0x1, R141, P1 ;  /* 0x000000018d998824 */ /* 0x000fe200008e068d */
[-C--:B------:R-:W-:Y:S02]  /*111f0*/  @!P0 IADD3 R143, P3, R238, R150.reuse, RZ ;  /* 0x00000096ee8f8210 */ /* 0x080fe40007f7e0ff */
[----:B------:R-:W-:Y:S01]  /*11200*/  @!P0 LEA.HI.X R119, R148, c[0x0][0x1fc], R119, 0x1, P2 ;  /* 0x00007f0094778a11 */ /* 0x000fe200010f0c77 */
[----:B------:R-:W-:Y:S01]  /*11210*/  @!P0 IMAD.WIDE.U32 R152, R142, 0x60, R152 ;  /* 0x000000608e988825 */ /* 0x000fe200078e0098 */
[----:B------:R-:W3:Y:S01]  /*11220*/  LDSM.16.M88.4 R48, [R192+0x2800] ;  /* 0x00280000c030783b */ /* 0x000ee20000000200 */
[----:B------:R-:W-:Y:S02]  /*11230*/  @!P0 IADD3 R148, P2, P1, R238, R150, R140 ;  /* 0x00000096ee948210 */ /* 0x000fe4000795e08c */
[----:B------:R-:W-:Y:S01]  /*11240*/  @!P0 LEA R154, P4, R143, c[0x0][0x1f8], 0x1 ;  /* 0x00007e008f9a8a11 */ /* 0x000fe200078808ff */
[----:B------:R-:W-:Y:S02]  /*11250*/  @!P0 IMAD.IADD R140, R0, 0x1, R151 ;  /* 0x00000001008c8824 */ /* 0x000fe400078e0297 */
[----:B------:R-:W4:Y:S03]  /*11260*/  LDSM.16.M88.4 R128, [R207] ;  /* 0x00000000cf80783b */ /* 0x000f260000000200 */
[----:B------:R-:W-:Y:S01]  /*11270*/  @!P0 IADD3.X R151, R235, R140, R141, P2, P1 ;  /* 0x0000008ceb978210 */ /* 0x000fe200017e248d */
[C---:B-1----:R-:W-:Y:S02]  /*11280*/  HMMA.16816.F32.BF16 R4, R120.reuse, R8, RZ ;  /* 0x000000087804723c */ /* 0x042fe400000418ff */
[----:B------:R-:W1:Y:S01]  /*11290*/  LDSM.16.M88.4 R132, [R194] ;  /* 0x00000000c284783b */ /* 0x000e620000000200 */
[----:B------:R-:W-:Y:S01]  /*112a0*/  @!P0 IMAD.X R140, R140, 0x1, R235, P3 ;  /* 0x000000018c8c8824 */ /* 0x000fe200018e06eb */
[----:B------:R-:W-:Y:S02]  /*112b0*/  @!P0 LEA R150, P3, R148, c[0x0][0x1f8], 0x1 ;  /* 0x00007e0094968a11 */ /* 0x000fe400078608ff */
[----:B------:R-:W-:Y:S02]  /*112c0*/  @!P0 IADD3 R149, P2, R238, R152, RZ ;  /* 0x00000098ee958210 */ /* 0x000fe40007f5e0ff */
[C---:B------:R-:W-:Y:S01]  /*112d0*/  HMMA.16816.F32.BF16 R8, R120.reuse, R10, RZ ;  /* 0x0000000a7808723c */ /* 0x040fe200000418ff */
[----:B------:R-:W1:Y:S01]  /*112e0*/  LDSM.16.M88.4 R136, [R195] ;  /* 0x00000000c388783b */ /* 0x000e620000000200 */
[----:B------:R-:W-:Y:S02]  /*112f0*/  @!P0 ISETP.GE.AND P1, PT, R116, c[0x0][0x1d4], PT ;  /* 0x0000750074008a0c */ /* 0x000fe40003f26270 */
[----:B------:R-:W-:Y:S02]  /*11300*/  @!P0 LEA.HI.X R155, R143, c[0x0][0x1fc], R140, 0x1, P4 ;  /* 0x00007f008f9b8a11 */ /* 0x000fe400020f0c8c */
[----:B------:R-:W-:Y:S01]  /*11310*/  @!P0 LEA.HI.X R151, R148, c[0x0][0x1fc], R151, 0x1, P3 ;  /* 0x00007f0094978a11 */ /* 0x000fe200018f0c97 */
[----:B------:R-:W-:Y:S01]  /*11320*/  LDSM.16.M88.4 R140, [R198] ;  /* 0x00000000c68c783b */ /* 0x000fe20000000200 */
[C---:B--2---:R-:W-:Y:S01]  /*11330*/  HMMA.16816.F32.BF16 R12, R120.reuse, R16, RZ ;  /* 0x00000010780c723c */ /* 0x044fe200000418ff */
[----:B------:R-:W-:Y:S03]  /*11340*/  @!P0 IADD3.X R0, R235, R0, R153, P2, !PT ;  /* 0x00000000eb008210 */ /* 0x000fe600017fe499 */
[C---:B------:R-:W-:Y:S04]  /*11350*/  @!P0 LEA R152, P2, R149.reuse, c[0x0][0x1f8], 0x1 ;  /* 0x00007e0095988a11 */ /* 0x040fe800078408ff */
[C---:B------:R-:W-:Y:S01]  /*11360*/  HMMA.16816.F32.BF16 R16, R120.reuse, R18, RZ ;  /* 0x000000127810723c */ /* 0x040fe200000418ff */
[----:B------:R-:W-:Y:S07]  /*11370*/  @!P0 LEA.HI.X R153, R149, c[0x0][0x1fc], R0, 0x1, P2 ;  /* 0x00007f0095998a11 */ /* 0x000fee00010f0c00 */
[C---:B---3--:R-:W-:Y:S08]  /*11380*/  HMMA.16816.F32.BF16 R20, R120.reuse, R24, RZ ;  /* 0x000000187814723c */ /* 0x048ff000000418ff */
[C---:B------:R-:W-:Y:S08]  /*11390*/  HMMA.16816.F32.BF16 R24, R120.reuse, R26, RZ ;  /* 0x0000001a7818723c */ /* 0x040ff000000418ff */
[C---:B----4-:R-:W-:Y:S08]  /*113a0*/  HMMA.16816.F32.BF16 R28, R120.reuse, R32, RZ ;  /* 0x00000020781c723c */ /* 0x050ff000000418ff */
[C---:B------:R-:W-:Y:S08]  /*113b0*/  HMMA.16816.F32.BF16 R32, R120.reuse, R34, RZ ;  /* 0x000000227820723c */ /* 0x040ff000000418ff */
[C---:B-----5:R-:W-:Y:S08]  /*113c0*/  HMMA.16816.F32.BF16 R36, R120.reuse, R40, RZ ;  /* 0x000000287824723c */ /* 0x060ff000000418ff */
[C---:B------:R-:W-:Y:S08]  /*113d0*/  HMMA.16816.F32.BF16 R40, R120.reuse, R42, RZ ;  /* 0x0000002a7828723c */ /* 0x040ff000000418ff */
[C---:B------:R-:W-:Y:S08]  /*113e0*/  HMMA.16816.F32.BF16 R44, R120.reuse, R48, RZ ;  /* 0x00000030782c723c */ /* 0x040ff000000418ff */
[----:B------:R-:W-:Y:S08]  /*113f0*/  HMMA.16816.F32.BF16 R48, R120, R50, RZ ;  /* 0x000000327830723c */ /* 0x000ff000000418ff */
[C---:B------:R-:W-:Y:S08]  /*11400*/  HMMA.16816.F32.BF16 R4, R124.reuse, R128, R4 ;  /* 0x000000807c04723c */ /* 0x040ff00000041804 */
[C---:B------:R-:W-:Y:S01]  /*11410*/  HMMA.16816.F32.BF16 R8, R124.reuse, R130, R8 ;  /* 0x000000827c08723c */ /* 0x040fe20000041808 */
[----:B------:R-:W2:Y:S07]  /*11420*/  LDSM.16.M88.4 R128, [R196] ;  /* 0x00000000c480783b */ /* 0x000eae0000000200 */
[C---:B-1----:R-:W-:Y:S08]  /*11430*/  HMMA.16816.F32.BF16 R12, R124.reuse, R132, R12 ;  /* 0x000000847c0c723c */ /* 0x042ff0000004180c */
[C---:B------:R-:W-:Y:S01]  /*11440*/  HMMA.16816.F32.BF16 R16, R124.reuse, R134, R16 ;  /* 0x000000867c10723c */ /* 0x040fe20000041810 */
[----:B------:R-:W1:Y:S06]  /*11450*/  LDSM.16.M88.4 R132, [R197] ;  /* 0x00000000c584783b */ /* 0x000e6c0000000200 */
[----:B------:R-:W-:Y:S01]  /*11460*/  @!PT LDS RZ, [RZ] ;  /* 0x00000000fffff984 */ /* 0x000fe20000000800 */
[----:B------:R-:W-:Y:S01]  /*11470*/  @!PT LDS RZ, [RZ] ;  /* 0x00000000fffff984 */ /* 0x000fe20000000800 */
[----:B------:R-:W-:Y:S01]  /*11480*/  @!PT LDS RZ, [RZ] ;  /* 0x00000000fffff984 */ /* 0x000fe20000000800 */
[----:B------:R3:W-:Y:S01]  /*11490*/  @!P0 LDGSTS.E.BYPASS.LTC128B.128 [R234+0x100], [R118.64], !P1 ;  /* 0x0010000076ea8fae */ /* 0x0007e2000c901d48 */
[C---:B------:R-:W-:Y:S05]  /*114a0*/  HMMA.16816.F32.BF16 R20, R124.reuse, R136, R20 ;  /* 0x000000887c14723c */ /* 0x040fea0000041814 */
[----:B------:R3:W-:Y:S03]  /*114b0*/  @!P0 LDGSTS.E.BYPASS.LTC128B.128 [R234+0x3100], [R118.64+0x80], !P5 ;  /* 0x0310008076ea8fae */ /* 0x0007e6000e901d48 */
[C---:B------:R-:W-:Y:S03]  /*114c0*/  HMMA.16816.F32.BF16 R24, R124.reuse, R138, R24 ;  /* 0x0000008a7c18723c */ /* 0x040fe60000041818 */
[----:B------:R4:W-:Y:S05]  /*114d0*/  @!P0 LDGSTS.E.BYPASS.LTC128B.128 [R234+0x1100], [R154.64], !P1 ;  /* 0x011000009aea8fae */ /* 0x0009ea000c901d48 */
[C---:B--2---:R-:W-:Y:S01]  /*114e0*/  HMMA.16816.F32.BF16 R28, R124.reuse, R128, R28 ;  /* 0x000000807c1c723c */ /* 0x044fe2000004181c */
[----:B------:R4:W-:Y:S06]  /*114f0*/  @!P0 LDGSTS.E.BYPASS.LTC128B.128 [R234+0x4100], [R154.64+0x80], !P5 ;  /* 0x041000809aea8fae */ /* 0x0009ec000e901d48 */
[----:B------:R2:W-:Y:S01]  /*11500*/  @!P0 LDGSTS.E.BYPASS.LTC128B.128 [R234+0x2100], [R150.64], !P1 ;  /* 0x0210000096ea8fae */ /* 0x0005e2000c901d48 */
[C---:B------:R-:W-:Y:S05]  /*11510*/  HMMA.16816.F32.BF16 R32, R124.reuse, R130, R32 ;  /* 0x000000827c20723c */ /* 0x040fea0000041820 */
[----:B------:R4:W-:Y:S01]  /*11520*/  @!P0 LDGSTS.E.BYPASS.LTC128B.128 [R234+0x5100], [R152.64+0x80], !P5 ;  /* 0x0510008098ea8fae */ /* 0x0009e2000e901d48 */
[C---:B------:R-:W-:Y:S02]  /*11530*/  ISETP.GT.AND P0, PT, R245.reuse, R237, PT ;  /* 0x000000edf500720c */ /* 0x040fe40003f04270 */
[C---:B-1----:R-:W-:Y:S03]  /*11540*/  HMMA.16816.F32.BF16 R36, R124.reuse, R132, R36 ;  /* 0x000000847c24723c */ /* 0x042fe60000041824 */
[----:B------:R-:W1:Y:S05]  /*11550*/  LDSM.16.M88.4 R136, [R206] ;  /* 0x00000000ce88783b */ /* 0x000e6a0000000200 */
[C---:B------:R-:W-:Y:S01]  /*11560*/  HMMA.16816.F32.BF16 R40, R124.reuse, R134, R40 ;  /* 0x000000867c28723c */ /* 0x040fe20000041828 */
[----:B------:R-:W0:Y:S03]  /*11570*/  LDGDEPBAR ;  /* 0x00000000000079af */ /* 0x000e260000000000 */
[----:B---3--:R-:W-:Y:S01]  /*11580*/  @P0 IMAD.MOV.U32 R119, RZ, RZ, 0x5 ;  /* 0x00000005ff770424 */ /* 0x008fe200078e00ff */
[----:B------:R-:W-:Y:S02]  /*11590*/  @P0 IADD3 R0, R245, -0x1, RZ ;  /* 0xfffffffff5000810 */ /* 0x000fe40007ffe0ff */
[----:B------:R-:W-:Y:S01]  /*115a0*/  LDSM.16.M88.4 R128, [R206+0x1800] ;  /* 0x00180000ce80783b */ /* 0x000fe20000000200 */
[C---:B------:R-:W-:Y:S05]  /*115b0*/  HMMA.16816.F32.BF16 R44, R124.reuse, R140, R44 ;  /* 0x0000008c7c2c723c */ /* 0x040fea000004182c */
[----:B--2---:R-:W2:Y:S03]  /*115c0*/  LDSM.16.M88.4 R148, [R206+0x800] ;  /* 0x00080000ce94783b */ /* 0x004ea60000000200 */
[----:B------:R-:W-:Y:S03]  /*115d0*/  HMMA.16816.F32.BF16 R48, R124, R142, R48 ;  /* 0x0000008e7c30723c */ /* 0x000fe60000041830 */
[----:B----4-:R-:W3:Y:S06]  /*115e0*/  LDSM.16.M88.4 R152, [R206+0x1000] ;  /* 0x00100000ce98783b */ /* 0x010eec0000000200 */
[----:B------:R-:W4:Y:S06]  /*115f0*/  LDSM.16.M88.4 R132, [R206+0x2000] ;  /* 0x00200000ce84783b */ /* 0x000f2c0000000200 */
[----:B------:R-:W5:Y:S01]  /*11600*/  LDSM.16.M88.4 R156, [R206+0x2800] ;  /* 0x00280000ce9c783b */ /* 0x000f620000000200 */
[C---:B-1----:R-:W-:Y:S05]  /*11610*/  HMMA.16816.F32.BF16 R4, R144.reuse, R136, R4 ;  /* 0x000000889004723c */ /* 0x042fea0000041804 */
[----:B------:R-:W1:Y:S03]  /*11620*/  LDSM.16.M88.4 R164, [R204+-0x3000] ;  /* 0xffd00000cca4783b */ /* 0x000e660000000200 */
[C---:B------:R-:W-:Y:S03]  /*11630*/  HMMA.16816.F32.BF16 R8, R144.reuse, R138, R8 ;  /* 0x0000008a9008723c */ /* 0x040fe60000041808 */
[----:B------:R-:W1:Y:S06]  /*11640*/  LDSM.16.M88.4 R140, [R204+-0x2800] ;  /* 0xffd80000cc8c783b */ /* 0x000e6c0000000200 */
[----:B------:R-:W1:Y:S01]  /*11650*/  LDSM.16.M88.4 R136, [R204+-0x2000] ;  /* 0xffe00000cc88783b */ /* 0x000e620000000200 */
[C---:B--2---:R-:W-:Y:S05]  /*11660*/  HMMA.16816.F32.BF16 R12, R144.reuse, R148, R12 ;  /* 0x00000094900c723c */ /* 0x044fea000004180c */
[----:B------:R-:W-:Y:S03]  /*11670*/  LDSM.16.M88.4 R176, [R200] ;  /* 0x00000000c8b0783b */ /* 0x000fe60000000200 */
[C---:B------:R-:W-:Y:S03]  /*11680*/  HMMA.16816.F32.BF16 R16, R144.reuse, R150, R16 ;  /* 0x000000969010723c */ /* 0x040fe60000041810 */
[----:B------:R-:W2:Y:S05]  /*11690*/  LDSM.16.M88.4 R148, [R204+-0x1800] ;  /* 0xffe80000cc94783b */ /* 0x000eaa0000000200 */
[C---:B---3--:R-:W-:Y:S08]  /*116a0*/  HMMA.16816.F32.BF16 R20, R144.reuse, R152, R20 ;  /* 0x000000989014723c */ /* 0x048ff00000041814 */
[C---:B------:R-:W-:Y:S01]  /*116b0*/  HMMA.16816.F32.BF16 R24, R144.reuse, R154, R24 ;  /* 0x0000009a9018723c */ /* 0x040fe20000041818 */
[----:B------:R-:W3:Y:S07]  /*116c0*/  LDSM.16.M88.4 R152, [R204+-0x1000] ;  /* 0xfff00000cc98783b */ /* 0x000eee0000000200 */
[C---:B------:R-:W-:Y:S08]  /*116d0*/  HMMA.16816.F32.BF16 R28, R144.reuse, R128, R28 ;  /* 0x00000080901c723c */ /* 0x040ff0000004181c */
[C---:B------:R-:W-:Y:S01]  /*116e0*/  HMMA.16816.F32.BF16 R32, R144.reuse, R130, R32 ;  /* 0x000000829020723c */ /* 0x040fe20000041820 */
[----:B------:R-:W2:Y:S07]  /*116f0*/  LDSM.16.M88.4 R128, [R204+-0x800] ;  /* 0xfff80000cc80783b */ /* 0x000eae0000000200 */
[C---:B----4-:R-:W-:Y:S08]  /*11700*/  HMMA.16816.F32.BF16 R36, R144.reuse, R132, R36 ;  /* 0x000000849024723c */ /* 0x050ff00000041824 */
[C---:B------:R-:W-:Y:S01]  /*11710*/  HMMA.16816.F32.BF16 R40, R144.reuse, R134, R40 ;  /* 0x000000869028723c */ /* 0x040fe20000041828 */
[----:B------:R-:W4:Y:S07]  /*11720*/  LDSM.16.M88.4 R132, [R192+0x3000] ;  /* 0x00300000c084783b */ /* 0x000f2e0000000200 */
[C---:B-----5:R-:W-:Y:S08]  /*11730*/  HMMA.16816.F32.BF16 R44, R144.reuse, R156, R44 ;  /* 0x0000009c902c723c */ /* 0x060ff0000004182c */
        /* <DEDUP_REMOVED lines=19> */
[----:B------:R-:W5:Y:S07]  /*11870*/  LDSM.16.M88.4 R128, [R199] ;  /* 0x00000000c780783b */ /* 0x000f6e0000000200 */
[C---:B----4-:R-:W-:Y:S08]  /*11880*/  HMMA.16816.F32.BF16 R4, R168.reuse, R132, R4 ;  /* 0x00000084a804723c */ /* 0x050ff00000041804 */
[C---:B------:R-:W-:Y:S01]  /*11890*/  HMMA.16816.F32.BF16 R8, R168.reuse, R134, R8 ;  /* 0x00000086a808723c */ /* 0x040fe20000041808 */
[----:B------:R-:W4:Y:S07]  /*118a0*/  LDSM.16.M88.4 R132, [R201] ;  /* 0x00000000c984783b */ /* 0x000f2e0000000200 */
        /* <DEDUP_REMOVED lines=8> */
[----:B------:R-:W-:Y:S07]  /*11930*/  LDSM.16.M88.4 R148, [R206+0x3800] ;  /* 0x00380000ce94783b */ /* 0x000fee0000000200 */
        /* <DEDUP_REMOVED lines=8> */
[----:B------:R-:W-:Y:S07]  /*119c0*/  LDSM.16.M88.4 R152, [R206+0x4000] ;  /* 0x00400000ce98783b */ /* 0x000fee0000000200 */
[C---:B-----5:R-:W-:Y:S08]  /*119d0*/  HMMA.16816.F32.BF16 R12, R172.reuse, R128, R12 ;  /* 0x00000080ac0c723c */ /* 0x060ff0000004180c */
[C---:B------:R-:W-:Y:S01]  /*119e0*/  HMMA.16816.F32.BF16 R16, R172.reuse, R130, R16 ;  /* 0x00000082ac10723c */ /* 0x040fe20000041810 */
[----:B------:R-:W2:Y:S07]  /*119f0*/  LDSM.16.M88.4 R128, [R206+0x3000] ;  /* 0x00300000ce80783b */ /* 0x000eae0000000200 */
[C---:B------:R-:W-:Y:S08]  /*11a00*/  HMMA.16816.F32.BF16 R20, R172.reuse, R176, R20 ;  /* 0x000000b0ac14723c */ /* 0x040ff00000041814 */
[C---:B------:R-:W-:Y:S01]  /*11a10*/  HMMA.16816.F32.BF16 R24, R172.reuse, R178, R24 ;  /* 0x000000b2ac18723c */ /* 0x040fe20000041818 */
[----:B------:R-:W-:Y:S07]  /*11a20*/  LDSM.16.M88.4 R176, [R204+0x800] ;  /* 0x00080000ccb0783b */ /* 0x000fee0000000200 */
[C---:B----4-:R-:W-:Y:S08]  /*11a30*/  HMMA.16816.F32.BF16 R28, R172.reuse, R132, R28 ;  /* 0x00000084ac1c723c */ /* 0x050ff0000004181c */
[C---:B------:R-:W-:Y:S01]  /*11a40*/  HMMA.16816.F32.BF16 R32, R172.reuse, R134, R32 ;  /* 0x00000086ac20723c */ /* 0x040fe20000041820 */
[----:B------:R-:W3:Y:S07]  /*11a50*/  LDSM.16.M88.4 R132, [R206+0x5800] ;  /* 0x00580000ce84783b */ /* 0x000eee0000000200 */
[C---:B-1----:R-:W-:Y:S08]  /*11a60*/  HMMA.16816.F32.BF16 R36, R172.reuse, R136, R36 ;  /* 0x00000088ac24723c */ /* 0x042ff00000041824 */
[C---:B------:R-:W-:Y:S01]  /*11a70*/  HMMA.16816.F32.BF16 R40, R172.reuse, R138, R40 ;  /* 0x0000008aac28723c */ /* 0x040fe20000041828 */
[----:B------:R-:W1:Y:S07]  /*11a80*/  LDSM.16.M88.4 R136, [R204] ;  /* 0x00000000cc88783b */ /* 0x000e6e0000000200 */
[C---:B------:R-:W-:Y:S07]  /*11a90*/  HMMA.16816.F32.BF16 R44, R172.reuse, R140, R44 ;  /* 0x0000008cac2c723c */ /* 0x040fee000004182c */
[----:B------:R-:W-:Y:S01]  /*11aa0*/  @P0 IMAD.MOV.U32 R140, RZ, RZ, c[0x0][0x1e0] ;  /* 0x00007800ff8c0624 */ /* 0x000fe200078e00ff */
[----:B------:R-:W-:Y:S04]  /*11ab0*/  HMMA.16816.F32.BF16 R48, R172, R142, R48 ;  /* 0x0000008eac30723c */ /* 0x000fe80000041830 */
[C---:B------:R-:W-:Y:S01]  /*11ac0*/  @P0 IMAD.SHL.U32 R118, R140.reuse, 0x20, RZ ;  /* 0x000000208c760824 */ /* 0x040fe200078e00ff */
[----:B------:R-:W-:Y:S02]  /*11ad0*/  @P0 SHF.L.U64.HI R119, R140, R119, c[0x0][0x1e4] ;  /* 0x000079008c770619 */ /* 0x000fe40000010277 */
[----:B------:R-:W-:Y:S01]  /*11ae0*/  @P0 SHF.R.S32.HI R141, RZ, 0x1f, R0 ;  /* 0x0000001fff8d0819 */ /* 0x000fe20000011400 */
[C---:B--2---:R-:W-:Y:S05]  /*11af0*/  HMMA.16816.F32.BF16 R4, R180.reuse, R128, R4 ;  /* 0x00000080b404723c */ /* 0x044fea0000041804 */
[----:B------:R-:W-:Y:S02]  /*11b00*/  @P0 IMAD R141, R141, c[0x0][0x1e0], RZ ;  /* 0x000078008d8d0a24 */ /* 0x000fe400078e02ff */
[C---:B------:R-:W-:Y:S01]  /*11b10*/  @P0 IMAD.WIDE.U32 R142, R0.reuse, c[0x0][0x1e0], RZ ;  /* 0x00007800008e0a25 */ /* 0x040fe200078e00ff */
[C---:B------:R-:W-:Y:S01]  /*11b20*/  HMMA.16816.F32.BF16 R8, R180.reuse, R130, R8 ;  /* 0x00000082b408723c */ /* 0x040fe20000041808 */
[----:B------:R-:W2:Y:S03]  /*11b30*/  LDSM.16.M88.4 R128, [R204+0x1000] ;  /* 0x00100000cc80783b */ /* 0x000ea60000000200 */
[----:B------:R-:W-:Y:S04]  /*11b40*/  @P0 IMAD R141, R0, c[0x0][0x1e4], R141 ;  /* 0x00007900008d0a24 */ /* 0x000fe800078e028d */
[C---:B------:R-:W-:Y:S04]  /*11b50*/  HMMA.16816.F32.BF16 R12, R180.reuse, R148, R12 ;  /* 0x00000094b40c723c */ /* 0x040fe8000004180c */
[----:B------:R-:W-:Y:S03]  /*11b60*/  @P0 IMAD.IADD R0, R143, 0x1, R141 ;  /* 0x000000018f000824 */ /* 0x000fe600078e028d */
[----:B------:R-:W-:Y:S01]  /*11b70*/  @P0 IADD3 R148, P1, R118, R118, RZ ;  /* 0x0000007676940210 */ /* 0x000fe20007f3e0ff */
[C---:B------:R-:W-:Y:S04]  /*11b80*/  HMMA.16816.F32.BF16 R16, R180.reuse, R150, R16 ;  /* 0x00000096b410723c */ /* 0x040fe80000041810 */
[----:B------:R-:W-:Y:S02]  /*11b90*/  @P0 IMAD.X R149, R119, 0x1, R119, P1 ;  /* 0x0000000177950824 */ /* 0x000fe400008e0677 */
[----:B------:R-:W-:Y:S02]  /*11ba0*/  @P0 IMAD R0, R0, 0x60, RZ ;  /* 0x0000006000000824 */ /* 0x000fe400078e02ff */
[C---:B------:R-:W-:Y:S04]  /*11bb0*/  HMMA.16816.F32.BF16 R20, R180.reuse, R152, R20 ;  /* 0x00000098b414723c */ /* 0x040fe80000041814 */
[----:B------:R-:W-:Y:S02]  /*11bc0*/  @P0 IMAD.MOV.U32 R150, RZ, RZ, R240 ;  /* 0x000000ffff960224 */ /* 0x000fe400078e00f0 */
[----:B------:R-:W-:Y:S02]  /*11bd0*/  @P0 IMAD.MOV.U32 R151, RZ, RZ, R236 ;  /* 0x000000ffff970224 */ /* 0x000fe400078e00ec */
[C---:B------:R-:W-:Y:S04]  /*11be0*/  HMMA.16816.F32.BF16 R24, R180.reuse, R154, R24 ;  /* 0x0000009ab418723c */ /* 0x040fe80000041818 */
[----:B------:R-:W-:Y:S04]  /*11bf0*/  @P0 IMAD.WIDE.U32 R150, R142, 0x60, R150 ;  /* 0x000000608e960825 */ /* 0x000fe800078e0096 */
[C---:B------:R-:W-:Y:S04]  /*11c00*/  HMMA.16816.F32.BF16 R28, R180.reuse, R156, R28 ;  /* 0x0000009cb41c723c */ /* 0x040fe8000004181c */
[----:B------:R-:W-:Y:S01]  /*11c10*/  @P0 LEA R140, P2, R150, c[0x0][0x1c8], 0x1 ;  /* 0x00007200968c0a11 */ /* 0x000fe200078408ff */
[C---:B------:R-:W-:Y:S03]  /*11c20*/  @P0 IMAD.WIDE.U32 R148, R142.reuse, 0x60, R148 ;  /* 0x000000608e940825 */ /* 0x040fe600078e0094 */
[C---:B------:R-:W-:Y:S04]  /*11c30*/  HMMA.16816.F32.BF16 R32, R180.reuse, R158, R32 ;  /* 0x0000009eb420723c */ /* 0x040fe80000041820 */
[----:B------:R-:W-:Y:S04]  /*11c40*/  @P0 IMAD.WIDE.U32 R142, R142, 0x60, R118 ;  /* 0x000000608e8e0825 */ /* 0x000fe800078e0076 */
[C---:B------:R-:W-:Y:S04]  /*11c50*/  HMMA.16816.F32.BF16 R36, R180.reuse, R164, R36 ;  /* 0x000000a4b424723c */ /* 0x040fe80000041824 */
[----:B------:R-:W-:Y:S04]  /*11c60*/  @P0 IMAD.IADD R143, R0, 0x1, R143 ;  /* 0x00000001008f0824 */ /* 0x000fe800078e028f */
[C---:B------:R-:W-:Y:S08]  /*11c70*/  HMMA.16816.F32.BF16 R40, R180.reuse, R166, R40 ;  /* 0x000000a6b428723c */ /* 0x040ff00000041828 */
[C---:B---3--:R-:W-:Y:S08]  /*11c80*/  HMMA.16816.F32.BF16 R44, R180.reuse, R132, R44 ;  /* 0x00000084b42c723c */ /* 0x048ff0000004182c */
[----:B------:R-:W-:Y:S01]  /*11c90*/  HMMA.16816.F32.BF16 R48, R180, R134, R48 ;  /* 0x00000086b430723c */ /* 0x000fe20000041830 */
[----:B------:R-:W3:Y:S07]  /*11ca0*/  LDSM.16.M88.4 R132, [R204+0x1800] ;  /* 0x00180000cc84783b */ /* 0x000eee0000000200 */
[C---:B-1----:R-:W-:Y:S08]  /*11cb0*/  HMMA.16816.F32.BF16 R4, R184.reuse, R136, R4 ;  /* 0x00000088b804723c */ /* 0x042ff00000041804 */
[C---:B------:R-:W-:Y:S01]  /*11cc0*/  HMMA.16816.F32.BF16 R8, R184.reuse, R138, R8 ;  /* 0x0000008ab808723c */ /* 0x040fe20000041808 */
[----:B------:R-:W1:Y:S07]  /*11cd0*/  LDSM.16.M88.4 R136, [R204+0x2000] ;  /* 0x00200000cc88783b */ /* 0x000e6e0000000200 */
[C---:B------:R-:W-:Y:S08]  /*11ce0*/  HMMA.16816.F32.BF16 R12, R184.reuse, R176, R12 ;  /* 0x000000b0b80c723c */ /* 0x040ff0000004180c */
[C---:B------:R-:W-:Y:S08]  /*11cf0*/  HMMA.16816.F32.BF16 R16, R184.reuse, R178, R16 ;  /* 0x000000b2b810723c */ /* 0x040ff00000041810 */
[C---:B--2---:R-:W-:Y:S08]  /*11d00*/  HMMA.16816.F32.BF16 R20, R184.reuse, R128, R20 ;  /* 0x00000080b814723c */ /* 0x044ff00000041814 */
[C---:B------:R-:W-:Y:S01]  /*11d10*/  HMMA.16816.F32.BF16 R24, R184.reuse, R130, R24 ;  /* 0x00000082b818723c */ /* 0x040fe20000041818 */
[----:B------:R-:W2:Y:S01]  /*11d20*/  LDSM.16.M88.4 R128, [R204+0x2800] ;  /* 0x00280000cc80783b */ /* 0x000ea20000000200 */
[----:B------:R-:W-:Y:S05]  /*11d30*/  DEPBAR.LE SB0, 0x0 ;  /* 0x000080000000791a */ /* 0x000fea0000000000 */
[----:B------:R-:W-:Y:S01]  /*11d40*/  BAR.SYNC.DEFER_BLOCKING 0x0 ;  /* 0x0000000000007b1d */ /* 0x000fe20000010000 */
[C---:B---3--:R-:W-:Y:S07]  /*11d50*/  HMMA.16816.F32.BF16 R28, R184.reuse, R132, R28 ;  /* 0x00000084b81c723c */ /* 0x048fee000004181c */
[----:B------:R-:W-:Y:S01]  /*11d60*/  @P0 IMAD.IADD R132, R151, 0x1, R0 ;  /* 0x0000000197840824 */ /* 0x000fe200078e0200 */
[----:B------:R-:W-:Y:S01]  /*11d70*/  @P0 IADD3 R133, P1, R240, R148, RZ ;  /* 0x00000094f0850210 */ /* 0x000fe20007f3e0ff */
[C---:B------:R-:W-:Y:S03]  /*11d80*/  HMMA.16816.F32.BF16 R32, R184.reuse, R134, R32 ;  /* 0x00000086b820723c */ /* 0x040fe60000041820 */
[----:B------:R-:W-:Y:S02]  /*11d90*/  @P0 LEA.HI.X R141, R150, c[0x0][0x1cc], R132, 0x1, P2 ;  /* 0x00007300968d0a11 */ /* 0x000fe400010f0c84 */
[----:B------:R-:W-:Y:S01]  /*11da0*/  @P0 IADD3.X R132, R236, R0, R149, P1, !PT ;  /* 0x00000000ec840210 */ /* 0x000fe20000ffe495 */
[----:B------:R-:W-:Y:S01]  /*11db0*/  IMAD.IADD R0, R218, 0x1, R209 ;  /* 0x00000001da007824 */ /* 0x000fe200078e02d1 */
[CC--:B------:R-:W-:Y:S01]  /*11dc0*/  @P0 IADD3 R148, P1, R240.reuse, R142.reuse, RZ ;  /* 0x0000008ef0940210 */ /* 0x0c0fe20007f3e0ff */
[C---:B-1----:R-:W-:Y:S04]  /*11dd0*/  HMMA.16816.F32.BF16 R36, R184.reuse, R136, R36 ;  /* 0x00000088b824723c */ /* 0x042fe80000041824 */
[----:B------:R-:W-:Y:S01]  /*11de0*/  @P0 IMAD.X R134, R143, 0x1, R236, P1 ;  /* 0x000000018f860824 */ /* 0x000fe200008e06ec */
[----:B------:R-:W-:Y:S01]  /*11df0*/  @P0 IADD3 R142, P3, P2, R240, R142, R118 ;  /* 0x0000008ef08e0210 */ /* 0x000fe20007a7e076 */
[----:B------:R-:W-:Y:S01]  /*11e00*/  @P6 IMAD.HI.U32 R135, R0, c[0x0][0x2c8], RZ ;  /* 0x0000b20000876a27 */ /* 0x000fe200078e00ff */
[----:B------:R-:W-:Y:S01]  /*11e10*/  @P0 LEA R118, P1, R148, c[0x0][0x1c8], 0x1 ;  /* 0x0000720094760a11 */ /* 0x000fe200078208ff */
[C---:B------:R-:W-:Y:S04]  /*11e20*/  HMMA.16816.F32.BF16 R40, R184.reuse, R138, R40 ;  /* 0x0000008ab828723c */ /* 0x040fe80000041828 */
[----:B------:R-:W-:Y:S02]  /*11e30*/  @P0 IADD3.X R143, R236, R143, R119, P3, P2 ;  /* 0x0000008fec8f0210 */ /* 0x000fe40001fe4477 */
[----:B------:R-:W-:Y:S02]  /*11e40*/  @P0 LEA.HI.X R119, R148, c[0x0][0x1cc], R134, 0x1, P1 ;  /* 0x0000730094770a11 */ /* 0x000fe400008f0c86 */
[----:B------:R-:W-:Y:S01]  /*11e50*/  @P0 ISETP.GE.AND P1, PT, R116, c[0x0][0x1d4], PT ;  /* 0x0000750074000a0c */ /* 0x000fe20003f26270 */
[C---:B--2---:R-:W-:Y:S03]  /*11e60*/  HMMA.16816.F32.BF16 R44, R184.reuse, R128, R44 ;  /* 0x00000080b82c723c */ /* 0x044fe6000004182c */
[C---:B------:R-:W-:Y:S02]  /*11e70*/  @P0 LEA R136, P3, R142.reuse, c[0x0][0x1c8], 0x1 ;  /* 0x000072008e880a11 */ /* 0x040fe400078608ff */
[C---:B------:R-:W-:Y:S02]  /*11e80*/  @P0 LEA R134, P2, R133.reuse, c[0x0][0x1c8], 0x1 ;  /* 0x0000720085860a11 */ /* 0x040fe400078408ff */
[----:B------:R-:W-:Y:S01]  /*11e90*/  @P0 LEA.HI.X R137, R142, c[0x0][0x1cc], R143, 0x1, P3 ;  /* 0x000073008e890a11 */ /* 0x000fe200018f0c8f */
[----:B------:R-:W-:Y:S04]  /*11ea0*/  HMMA.16816.F32.BF16 R48, R184, R130, R48 ;  /* 0x00000082b830723c */ /* 0x000fe80000041830 */
[----:B------:R-:W-:Y:S01]  /*11eb0*/  @!PT LDS RZ, [RZ] ;  /* 0x00000000fffff984 */ /* 0x000fe20000000800 */
[----:B------:R-:W-:Y:S01]  /*11ec0*/  @!PT LDS RZ, [RZ] ;  /* 0x00000000fffff984 */ /* 0x000fe20000000800 */
[----:B------:R-:W-:Y:S01]  /*11ed0*/  @!PT LDS RZ, [RZ] ;  /* 0x00000000fffff984 */ /* 0x000fe20000000800 */
[----:B------:R1:W-:Y:S01]  /*11ee0*/  @P0 LDGSTS.E.BYPASS.LTC128B.128 [R234+0x8100], [R140.64], !P1 ;  /* 0x081000008cea0fae */ /* 0x0003e2000c901d48 */
[----:B------:R-:W-:Y:S02]  /*11ef0*/  @P6 SHF.R.U32.HI R0, RZ, c[0x0][0x2cc], R135 ;  /* 0x0000b300ff006a19 */ /* 0x000fe40000011687 */
[----:B------:R-:W-:Y:S01]  /*11f00*/  @P0 LEA.HI.X R135, R133, c[0x0][0x1cc], R132, 0x1, P2 ;  /* 0x0000730085870a11 */ /* 0x000fe200010f0c84 */
[----:B------:R-:W-:Y:S02]  /*11f10*/  IMAD R130, R245, -0x60, RZ ;  /* 0xffffffa0f5827824 */ /* 0x000fe400078e02ff */
[----:B------:R1:W-:Y:S06]  /*11f20*/  @P0 LDGSTS.E.BYPASS.LTC128B.128 [R234+0xb100], [R140.64+0x80], !P5 ;  /* 0x0b1000808cea0fae */ /* 0x0003ec000e901d48 */
[----:B------:R2:W-:Y:S06]  /*11f30*/  @P0 LDGSTS.E.BYPASS.LTC128B.128 [R234+0x9100], [R118.64], !P1 ;  /* 0x0910000076ea0fae */ /* 0x0005ec000c901d48 */
[----:B------:R2:W-:Y:S06]  /*11f40*/  @P0 LDGSTS.E.BYPASS.LTC128B.128 [R234+0xc100], [R118.64+0x80], !P5 ;  /* 0x0c10008076ea0fae */ /* 0x0005ec000e901d48 */
[----:B------:R1:W-:Y:S06]  /*11f50*/  @P0 LDGSTS.E.BYPASS.LTC128B.128 [R234+0xa100], [R136.64], !P1 ;  /* 0x0a10000088ea0fae */ /* 0x0003ec000c901d48 */
[----:B------:R1:W-:Y:S01]  /*11f60*/  @P0 LDGSTS.E.BYPASS.LTC128B.128 [R234+0xd100], [R134.64+0x80], !P5 ;  /* 0x0d10008086ea0fae */ /* 0x0003e2000e901d48 */
[----:B------:R-:W-:Y:S05]  /*11f70*/  ISETP.GE.AND P5, PT, R232, 0x1, PT ;  /* 0x00000001e800780c */ /* 0x000fea0003fa6270 */
[----:B------:R-:W3:Y:S06]  /*11f80*/  SHFL.IDX PT, R128, R0, RZ, 0x1c1f ;  /* 0x001c1fff00807589 */ /* 0x000eec00000e0000 */
[----:B------:R-:W0:Y:S01]  /*11f90*/  LDGDEPBAR ;  /* 0x00000000000079af */ /* 0x000e220000000000 */
[----:B--2---:R-:W-:Y:S04]  /*11fa0*/  IADD3 R119, -R217, 0x1, R130 ;  /* 0x00000001d9777810 */ /* 0x004fe80007ffe182 */
[----:B------:R-:W-:Y:S04]  /*11fb0*/  IADD3 R119, -R229, R119, R231 ;  /* 0x00000077e5777210 */ /* 0x000fe80007ffe1e7 */
[C---:B------:R-:W-:Y:S02]  /*11fc0*/  IADD3 R129, R119.reuse, c[0x0][0x328], RZ ;  /* 0x0000ca0077817a10 */ /* 0x040fe40007ffe0ff */
[----:B------:R-:W-:Y:S03]  /*11fd0*/  IADD3 R119, R119, UR4, RZ ;  /* 0x0000000477777c10 */ /* 0x000fe6000fffe0ff */
[----:B---3--:R-:W-:Y:S02]  /*11fe0*/  IMAD.IADD R132, R129, 0x1, R128 ;  /* 0x0000000181847824 */ /* 0x008fe400078e0280 */
        /* <DEDUP_REMOVED lines=15> */
.L_x_808:
[----:B------:R-:W-:Y:S04]  /*120e0*/  MOV R118, c[0x0][0x32c] ;  /* 0x0000cb0000767a02 */ /* 0x000fe80000000f00 */
[----:B------:R-:W-:Y:S11]  /*120f0*/  ISETP.NE.AND P0, PT, R118, 0x1, PT ;  /* 0x000000017600780c */ /* 0x000ff60003f05270 */
[----:B------:R-:W-:Y:S02]  /*12100*/  @!UPT UIADD3 URZ, URZ, URZ, URZ ;  /* 0x0000003f3f3ff290 */ /* 0x000fe4000fffe03f */
[----:B------:R-:W-:Y:S05]  /*12110*/  @P0 IMAD.HI.U32 R118, R128, c[0x0][0x330], RZ ;  /* 0x0000cc0080760a27 */ /* 0x000fea00078e00ff */
[----:B------:R-:W-:Y:S02]  /*12120*/  @P0 SHF.R.U32.HI R128, RZ, c[0x0][0x334], R118 ;  /* 0x0000cd00ff800a19 */ /* 0x000fe40000011676 */
.L_x_809:
[----:B------:R-:W-:Y:S05]  /*12130*/  BSYNC B0 ;  /* 0x0000000000007941 */ /* 0x000fea0003800000 */
.L_x_807:
[----:B------:R-:W-:Y:S04]  /*12140*/  IMAD.IADD R118, R130, 0x1, -R217 ;  /* 0x0000000182767824 */ /* 0x000fe800078e0ad9 */
[----:B------:R-:W-:Y:S05]  /*12150*/  IMAD R128, R128, c[0x0][0x32c], R118 ;  /* 0x0000cb0080807a24 */ /* 0x000fea00078e0276 */
[----:B------:R-:W-:Y:S02]  /*12160*/  IADD3 R118, R128, c[0x0][0x32c], RZ ;  /* 0x0000cb0080767a10 */ /* 0x000fe40007ffe0ff */
[----:B------:R-:W-:Y:S02]  /*12170*/  IMNMX R131, R131, R128, !PT ;  /* 0x0000008083837217 */ /* 0x000fe40007800200 */
[----:B------:R-:W-:Y:S02]  /*12180*/  IMNMX R132, R132, R118, PT ;  /* 0x0000007684847217 */ /* 0x000fe40003800200 */
.L_x_806:
[C---:B-1----:R-:W-:Y:S01]  /*12190*/  ISETP.GE.AND P1, PT, R130.reuse, 0x1, PT ;  /* 0x000000018200780c */ /* 0x042fe20003f26270 */
[----:B------:R-:W1:Y:S01]  /*121a0*/  SHFL.IDX PT, R0, R0, 0x1, 0x1c1f ;  /* 0x003c1f0000007f89 */ /* 0x000e6200000e0000 */
[----:B------:R-:W-:Y:S02]  /*121b0*/  ISETP.GE.AND P0, PT, R130, 0x2, PT ;  /* 0x000000028200780c */ /* 0x000fe40003f06270 */
[----:B------:R-:W-:Y:S02]  /*121c0*/  LOP3.LUT R230, R230, 0xffffbfff, RZ, 0xc0, !PT ;  /* 0xffffbfffe6e67812 */ /* 0x000fe400078ec0ff */
[C---:B------:R-:W-:Y:S02]  /*121d0*/  ISETP.GE.AND P2, PT, R130.reuse, 0x9, PT ;  /* 0x000000098200780c */ /* 0x040fe40003f46270 */
[C---:B------:R-:W-:Y:S02]  /*121e0*/  ISETP.GE.AND P6, PT, R130.reuse, 0x42, PT ;  /* 0x000000428200780c */ /* 0x040fe40003fc6270 */
[C---:B------:R-:W-:Y:S02]  /*121f0*/  ISETP.GE.AND P5, PT, R130.reuse, 0x49, PT ;  /* 0x000000498200780c */ /* 0x040fe40003fa6270 */
[----:B------:R-:W-:Y:S02]  /*12200*/  ISETP.GE.AND P4, PT, R130, 0x4a, PT ;  /* 0x0000004a8200780c */ /* 0x000fe40003f86270 */
[----:B------:R-:W-:Y:S02]  /*12210*/  @P1 LOP3.LUT R230, R230, 0x4000, RZ, 0xfc, !PT ;  /* 0x00004000e6e61812 */ /* 0x000fe400078efcff */
[C---:B------:R-:W-:Y:S02]  /*12220*/  ISETP.GT.AND P1, PT, R131.reuse, RZ, !P1 ;  /* 0x000000ff8300720c */ /* 0x040fe40004f24270 */
[----:B------:R-:W-:Y:S02]  /*12230*/  LOP3.LUT R230, R230, 0xfffeffff, RZ, 0xc0, !PT ;  /* 0xfffeffffe6e67812 */ /* 0x000fe400078ec0ff */
[----:B------:R-:W-:Y:S02]  /*12240*/  ISETP.LT.OR P1, PT, R132, 0x1, P1 ;  /* 0x000000018400780c */ /* 0x000fe40000f21670 */
[----:B------:R-:W-:Y:S02]  /*12250*/  @P0 LOP3.LUT R230, R230, 0x10000, RZ, 0xfc, !PT ;  /* 0x00010000e6e60812 */ /* 0x000fe400078efcff */
[----:B------:R-:W-:Y:S01]  /*12260*/  ISETP.GT.AND P0, PT, R131, 0x1, !P0 ;  /* 0x000000018300780c */ /* 0x000fe20004704270 */
[--C-:B-1----:R-:W-:Y:S01]  /*12270*/  IMAD.IADD R129, R129, 0x1, R0.reuse ;  /* 0x0000000181817824 */ /* 0x102fe200078e0200 */
[----:B------:R-:W-:Y:S01]  /*12280*/  FSEL R128, R4, -INF , !P1 ;  /* 0xff80000004807808 */ /* 0x000fe20004800000 */
[----:B------:R-:W-:Y:S01]  /*12290*/  IMAD.IADD R119, R119, 0x1, R0 ;  /* 0x0000000177777824 */ /* 0x000fe200078e0200 */
[----:B------:R-:W-:Y:S02]  /*122a0*/  ISETP.GE.AND P1, PT, R130, 0xa, PT ;  /* 0x0000000a8200780c */ /* 0x000fe40003f26270 */
[----:B------:R-:W-:Y:S02]  /*122b0*/  ISETP.LT.OR P0, PT, R132, 0x2, P0 ;  /* 0x000000028400780c */ /* 0x000fe40000701670 */
[----:B------:R-:W-:Y:S02]  /*122c0*/  LOP3.LUT R230, R230, 0xffff7fff, RZ, 0xc0, !PT ;  /* 0xffff7fffe6e67812 */ /* 0x000fe400078ec0ff */
[----:B------:R-:W-:Y:S02]  /*122d0*/  FSEL R118, R5, -INF , !P0 ;  /* 0xff80000005767808 */ /* 0x000fe40004000000 */
[----:B------:R-:W-:Y:S02]  /*122e0*/  @P2 LOP3.LUT R230, R230, 0x8000, RZ, 0xfc, !PT ;  /* 0x00008000e6e62812 */ /* 0x000fe400078efcff */
[C---:B------:R-:W-:Y:S02]  /*122f0*/  ISETP.GT.AND P0, PT, R131.reuse, 0x8, !P2 ;  /* 0x000000088300780c */ /* 0x040fe40005704270 */
        /* <DEDUP_REMOVED lines=9> */
[C---:B------:R-:W-:Y:S02]  /*12390*/  ISETP.GT.AND P0, PT, R131.reuse, 0x10, !P1 ;  /* 0x000000108300780c */ /* 0x040fe40004f04270 */
[----:B------:R-:W-:Y:S02]  /*123a0*/  ISETP.GE.AND P2, PT, R130, 0x52, PT ;  /* 0x000000528200780c */ /* 0x000fe40003f46270 */
[----:B------:R-:W-:Y:S02]  /*123b0*/  ISETP.LT.OR P0, PT, R132, 0x11, P0 ;  /* 0x000000118400780c */ /* 0x000fe40000701670 */
[----:B------:R-:W-:Y:S02]  /*123c0*/  @P1 LOP3.LUT R230, R230, 0x1000, RZ, 0xfc, !PT ;  /* 0x00001000e6e61812 */ /* 0x000fe400078efcff */
[----:B------:R-:W-:Y:S02]  /*123d0*/  ISETP.GE.AND P1, PT, R130, 0x12, PT ;  /* 0x000000128200780c */ /* 0x000fe40003f26270 */
[----:B------:R-:W-:Y:S02]  /*123e0*/  LOP3.LUT R230, R230, 0xfffff7ff, RZ, 0xc0, !PT ;  /* 0xfffff7ffe6e67812 */ /* 0x000fe400078ec0ff */
[----:B------:R-:W-:Y:S02]  /*123f0*/  FSEL R143, R12, -INF , !P0 ;  /* 0xff8000000c8f7808 */ /* 0x000fe40004000000 */
[----:B------:R-:W-:Y:S02]  /*12400*/  ISETP.GT.AND P0, PT, R131, 0x11, !P1 ;  /* 0x000000118300780c */ /* 0x000fe40004f04270 */
[----:B------:R-:W-:Y:S02]  /*12410*/  ISETP.GE.AND P3, PT, R130, 0x59, PT ;  /* 0x000000598200780c */ /* 0x000fe40003f66270 */
        /* <DEDUP_REMOVED lines=77> */
[----:B------:R-:W-:Y:S04]  /*128f0*/  ISETP.GT.AND P0, PT, R131, 0x49, !P4 ;  /* 0x000000498300780c */ /* 0x000fe80006704270 */
[C---:B------:R-:W-:Y:S04]  /*12900*/  ISETP.LT.OR P0, PT, R132.reuse, 0x4a, P0 ;  /* 0x0000004a8400780c */ /* 0x040fe80000701670 */
[----:B------:R-:W-:Y:S02]  /*12910*/  FSEL R167, R41, -INF , !P0 ;  /* 0xff80000029a77808 */ /* 0x000fe40004000000 */
[C---:B------:R-:W-:Y:S04]  /*12920*/  ISETP.GT.AND P0, PT, R131.reuse, 0x50, !P1 ;  /* 0x000000508300780c */ /* 0x040fe80004f04270 */
        /* <DEDUP_REMOVED lines=8> */
[----:B------:R-:W-:Y:S11]  /*129b0*/  ISETP.GE.AND P0, PT, R130, 0x5a, PT ;  /* 0x0000005a8200780c */ /* 0x000ff60003f06270 */
[----:B------:R-:W-:Y:S02]  /*129c0*/  @!UPT UIADD3 URZ, URZ, URZ, URZ ;  /* 0x0000003f3f3ff290 */ /* 0x000fe4000fffe03f */
[----:B------:R-:W-:Y:S02]  /*129d0*/  @P0 LOP3.LUT R230, R230, 0x40000, RZ, 0xfc, !PT ;  /* 0x00040000e6e60812 */ /* 0x000fe400078efcff */
[----:B------:R-:W-:Y:S04]  /*129e0*/  ISETP.GT.AND P0, PT, R131, 0x59, !P0 ;  /* 0x000000598300780c */ /* 0x000fe80004704270 */
[----:B------:R-:W-:Y:S04]  /*129f0*/  ISETP.LT.OR P0, PT, R132, 0x5a, P0 ;  /* 0x0000005a8400780c */ /* 0x000fe80000701670 */
[----:B------:R-:W-:Y:S02]  /*12a00*/  FSEL R142, R49, -INF , !P0 ;  /* 0xff800000318e7808 */ /* 0x000fe40004000000 */
[----:B------:R-:W-:Y:S11]  /*12a10*/  ISETP.GE.AND P0, PT, R232, 0x1, PT ;  /* 0x00000001e800780c */ /* 0x000ff60003f06270 */
[----:B------:R-:W-:Y:S02]  /*12a20*/  @!UPT UIADD3 URZ, URZ, URZ, URZ ;  /* 0x0000003f3f3ff290 */ /* 0x000fe4000fffe03f */
        /* <DEDUP_REMOVED lines=14> */
.L_x_812:
[----:B------:R-:W-:Y:S04]  /*12b10*/  MOV R0, c[0x0][0x32c] ;  /* 0x0000cb0000007a02 */ /* 0x000fe80000000f00 */
[----:B------:R-:W-:Y:S11]  /*12b20*/  ISETP.NE.AND P0, PT, R0, 0x1, PT ;  /* 0x000000010000780c */ /* 0x000ff60003f05270 */
[----:B------:R-:W-:Y:S02]  /*12b30*/  @!UPT UIADD3 URZ, URZ, URZ, URZ ;  /* 0x0000003f3f3ff290 */ /* 0x000fe4000fffe03f */
[----:B------:R-:W-:Y:S05]  /*12b40*/  @P0 IMAD.HI.U32 R0, R4, c[0x0][0x330], RZ ;  /* 0x0000cc0004000a27 */ /* 0x000fea00078e00ff */
[----:B------:R-:W-:Y:S02]  /*12b50*/  @P0 SHF.R.U32.HI R4, RZ, c[0x0][0x334], R0 ;  /* 0x0000cd00ff040a19 */ /* 0x000fe40000011600 */
.L_x_813:
[----:B------:R-:W-:Y:S05]  /*12b60*/  BSYNC B0 ;  /* 0x0000000000007941 */ /* 0x000fea0003800000 */
.L_x_811:
[----:B------:R-:W-:Y:S04]  /*12b70*/  IMAD.IADD R130, R130, 0x1, -R217 ;  /* 0x0000000182827824 */ /* 0x000fe800078e0ad9 */
[----:B------:R-:W-:Y:S05]  /*12b80*/  IMAD R130, R4, c[0x0][0x32c], R130 ;  /* 0x0000cb0004827a24 */ /* 0x000fea00078e0282 */
[----:B------:R-:W-:Y:S02]  /*12b90*/  IADD3 R0, R130, c[0x0][0x32c], RZ ;  /* 0x0000cb0082007a10 */ /* 0x000fe40007ffe0ff */
[----:B------:R-:W-:Y:S02]  /*12ba0*/  IMNMX R119, R119, R130, !PT ;  /* 0x0000008277777217 */ /* 0x000fe40007800200 */
[----:B------:R-:W-:Y:S02]  /*12bb0*/  IMNMX R129, R129, R0, PT ;  /* 0x0000000081817217 */ /* 0x000fe40003800200 */
.L_x_810:
[----:B------:R-:W-:Y:S01]  /*12bc0*/  LOP3.LUT P0, RZ, R230, 0x4000, RZ, 0xc0, !PT ;  /* 0x00004000e6ff7812 */ /* 0x000fe2000780c0ff */
[----:B------:R-:W-:Y:S01]  /*12bd0*/  IMAD.MOV.U32 R32, RZ, RZ, R28 ;  /* 0x000000ffff207224 */ /* 0x000fe200078e001c */
[----:B------:R-:W-:Y:S01]  /*12be0*/  FMNMX.FTZ R0, R128, R3, !PT ;  /* 0x0000000380007209 */ /* 0x000fe20007810000 */
[----:B------:R-:W-:Y:S01]  /*12bf0*/  IMAD.MOV.U32 R41, RZ, RZ, R33 ;  /* 0x000000ffff297224 */ /* 0x000fe200078e0021 */
[----:B------:R-:W-:Y:S01]  /*12c00*/  ISETP.GT.AND P0, PT, R119, RZ, !P0 ;  /* 0x000000ff7700720c */ /* 0x000fe20004704270 */
[----:B------:R-:W-:Y:S01]  /*12c10*/  IMAD.MOV.U32 R36, RZ, RZ, R133 ;  /* 0x000000ffff247224 */ /* 0x000fe200078e0085 */
        /* <DEDUP_REMOVED lines=33> */
[----:B------:R-:W-:Y:S02]  /*12e30*/  MOV R33, R29 ;  /* 0x0000001d00217202 */ /* 0x000fe40000000f00 */
        /* <DEDUP_REMOVED lines=33> */
[----:B------:R-:W-:Y:S01]  /*13050*/  LOP3.LUT P0, RZ, R230, 0x40, RZ, 0xc0, !PT ;  /* 0x00000040e6ff7812 */ /* 0x000fe2000780c0ff */
[----:B------:R-:W-:Y:S01]  /*13060*/  LDSM.16.MT88.4 R20, [R190] ;  /* 0x00000000be14783b */ /* 0x000fe20000004200 */
        /* <DEDUP_REMOVED lines=14> */
[----:B------:R-:W1:Y:S01]  /*13150*/  SHFL.BFLY PT, R6, R0, 0x2, 0x1f ;  /* 0x0c401f0000067f89 */ /* 0x000e6200000e0000 */
[----:B------:R-:W-:Y:S02]  /*13160*/  FMNMX.FTZ R4, R48, R4, !PT ;  /* 0x0000000430047209 */ /* 0x000fe40007810000 */
[C---:B------:R-:W-:Y:S02]  /*13170*/  ISETP.GT.AND P0, PT, R119.reuse, 0x30, !P0 ;  /* 0x000000307700780c */ /* 0x040fe40004704270 */
[----:B------:R-:W-:Y:S02]  /*13180*/  ISETP.GT.AND P1, PT, R119, 0x50, !P1 ;  /* 0x000000507700780c */ /* 0x000fe40004f24270 */
[----:B------:R-:W-:Y:S02]  /*13190*/  ISETP.LT.OR P0, PT, R129, 0x31, P0 ;  /* 0x000000318100780c */ /* 0x000fe40000701670 */
[----:B------:R-:W-:Y:S02]  /*131a0*/  ISETP.GT.AND P3, PT, R119, 0x58, !P3 ;  /* 0x000000587700780c */ /* 0x000fe40005f64270 */
[----:B------:R-:W-:Y:S02]  /*131b0*/  FSEL R17, R30, -INF , !P0 ;  /* 0xff8000001e117808 */ /* 0x000fe40004000000 */
[----:B------:R-:W-:Y:S02]  /*131c0*/  LOP3.LUT P0, RZ, R230, 0x8, RZ, 0xc0, !PT ;  /* 0x00000008e6ff7812 */ /* 0x000fe4000780c0ff */
[----:B------:R-:W-:Y:S02]  /*131d0*/  FMNMX.FTZ R4, R17, R4, !PT ;  /* 0x0000000411047209 */ /* 0x000fe40007810000 */
[----:B------:R-:W-:Y:S04]  /*131e0*/  ISETP.GT.AND P0, PT, R119, 0x31, !P0 ;  /* 0x000000317700780c */ /* 0x000fe80004704270 */
[----:B------:R-:W-:Y:S02]  /*131f0*/  ISETP.LT.OR P0, PT, R129, 0x32, P0 ;  /* 0x000000328100780c */ /* 0x000fe40000701670 */
[----:B-1----:R-:W-:Y:S02]  /*13200*/  FMNMX.FTZ R6, R0, R6, !PT ;  /* 0x0000000600067209 */ /* 0x002fe40007810000 */
[----:B------:R-:W-:Y:S02]  /*13210*/  FSEL R25, R31, -INF , !P0 ;  /* 0xff8000001f197808 */ /* 0x000fe40004000000 */
[----:B------:R-:W-:Y:S01]  /*13220*/  LOP3.LUT P0, RZ, R230, 0x4, RZ, 0xc0, !PT ;  /* 0x00000004e6ff7812 */ /* 0x000fe2000780c0ff */
[----:B------:R-:W1:Y:S01]  /*13230*/  SHFL.BFLY PT, R13, R6, 0x1, 0x1f ;  /* 0x0c201f00060d7f89 */ /* 0x000e6200000e0000 */
[----:B------:R-:W-:Y:S02]  /*13240*/  FMNMX.FTZ R4, R25, R4, !PT ;  /* 0x0000000419047209 */ /* 0x000fe40007810000 */
[----:B------:R-:W-:Y:S04]  /*13250*/  ISETP.GT.AND P0, PT, R119, 0x38, !P0 ;  /* 0x000000387700780c */ /* 0x000fe80004704270 */
[----:B------:R-:W-:Y:S01]  /*13260*/  ISETP.LT.OR P0, PT, R129, 0x39, P0 ;  /* 0x000000398100780c */ /* 0x000fe20000701670 */
[----:B------:R-:W-:Y:S03]  /*13270*/  LDSM.16.MT88.4 R28, [R189] ;  /* 0x00000000bd1c783b */ /* 0x000fe60000004200 */
        /* <DEDUP_REMOVED lines=10> */
[----:B------:R-:W-:Y:S02]  /*13320*/  FSEL R249, R38, -INF , !P0 ;  /* 0xff80000026f97808 */ /* 0x000fe40004000000 */
[----:B------:R-:W-:Y:S02]  /*13330*/  ISETP.GT.AND P0, PT, R119, 0x41, !P6 ;  /* 0x000000417700780c */ /* 0x000fe40007704270 */
[----:B------:R-:W-:Y:S02]  /*13340*/  FMNMX.FTZ R4, R249, R4, !PT ;  /* 0x00000004f9047209 */ /* 0x000fe40007810000 */
[----:B------:R-:W-:Y:S02]  /*13350*/  ISETP.LT.OR P0, PT, R129, 0x42, P0 ;  /* 0x000000428100780c */ /* 0x000fe40000701670 */
[----:B------:R-:W-:Y:S02]  /*13360*/  LOP3.LUT P6, RZ, R230, 0x40000, RZ, 0xc0, !PT ;  /* 0x00040000e6ff7812 */ /* 0x000fe400078cc0ff */
[----:B------:R-:W-:Y:S02]  /*13370*/  FSEL R176, R39, -INF , !P0 ;  /* 0xff80000027b07808 */ /* 0x000fe40004000000 */
[----:B------:R-:W-:Y:S02]  /*13380*/  ISETP.GT.AND P0, PT, R119, 0x48, !P5 ;  /* 0x000000487700780c */ /* 0x000fe40006f04270 */
[----:B------:R-:W-:Y:S02]  /*13390*/  FMNMX.FTZ R4, R176, R4, !PT ;  /* 0x00000004b0047209 */ /* 0x000fe40007810000 */
[----:B------:R-:W-:Y:S04]  /*133a0*/  ISETP.LT.OR P0, PT, R129, 0x49, P0 ;  /* 0x000000498100780c */ /* 0x000fe80000701670 */
[----:B------:R-:W-:Y:S02]  /*133b0*/  FSEL R166, R42, -INF , !P0 ;  /* 0xff8000002aa67808 */ /* 0x000fe40004000000 */
[----:B------:R-:W-:Y:S02]  /*133c0*/  ISETP.GT.AND P0, PT, R119, 0x49, !P4 ;  /* 0x000000497700780c */ /* 0x000fe40006704270 */
[----:B------:R-:W-:Y:S02]  /*133d0*/  FMNMX.FTZ R4, R166, R4, !PT ;  /* 0x00000004a6047209 */ /* 0x000fe40007810000 */
[----:B------:R-:W-:Y:S04]  /*133e0*/  ISETP.LT.OR P0, PT, R129, 0x4a, P0 ;  /* 0x0000004a8100780c */ /* 0x000fe80000701670 */
[----:B------:R-:W-:Y:S02]  /*133f0*/  FSEL R165, R43, -INF , !P0 ;  /* 0xff8000002ba57808 */ /* 0x000fe40004000000 */
[----:B------:R-:W-:Y:S02]  /*13400*/  ISETP.GT.AND P0, PT, R119, 0x51, !P2 ;  /* 0x000000517700780c */ /* 0x000fe40005704270 */
[C---:B------:R-:W-:Y:S02]  /*13410*/  ISETP.LT.OR P2, PT, R129.reuse, 0x51, P1 ;  /* 0x000000518100780c */ /* 0x040fe40000f41670 */
[----:B------:R-:W-:Y:S02]  /*13420*/  ISETP.LT.OR P1, PT, R129, 0x52, P0 ;  /* 0x000000528100780c */ /* 0x000fe40000721670 */
[----:B------:R-:W-:Y:S02]  /*13430*/  FSEL R154, R46, -INF , !P2 ;  /* 0xff8000002e9a7808 */ /* 0x000fe40005000000 */
[----:B------:R-:W-:Y:S02]  /*13440*/  FMNMX.FTZ R4, R165, R4, !PT ;  /* 0x00000004a5047209 */ /* 0x000fe40007810000 */
[----:B------:R-:W-:Y:S02]  /*13450*/  FSEL R148, R47, -INF , !P1 ;  /* 0xff8000002f947808 */ /* 0x000fe40004800000 */
[----:B------:R-:W-:Y:S01]  /*13460*/  FMNMX.FTZ R4, R154, R4, !PT ;  /* 0x000000049a047209 */ /* 0x000fe20007810000 */
[----:B------:R-:W-:Y:S01]  /*13470*/  LDSM.16.MT88.4 R44, [R191+0x3000] ;  /* 0x00300000bf2c783b */ /* 0x000fe20000004200 */
[----:B------:R-:W-:Y:S02]  /*13480*/  ISETP.GT.AND P0, PT, R119, 0x59, !P6 ;  /* 0x000000597700780c */ /* 0x000fe40007704270 */
[C---:B------:R-:W-:Y:S02]  /*13490*/  ISETP.LT.OR P1, PT, R129.reuse, 0x59, P3 ;  /* 0x000000598100780c */ /* 0x040fe40001f21670 */
[----:B------:R-:W-:Y:S02]  /*134a0*/  ISETP.LT.OR P0, PT, R129, 0x5a, P0 ;  /* 0x0000005a8100780c */ /* 0x000fe40000701670 */
[----:B------:R-:W-:Y:S02]  /*134b0*/  FSEL R141, R50, -INF , !P1 ;  /* 0xff800000328d7808 */ /* 0x000fe40004800000 */
[----:B------:R-:W-:Y:S02]  /*134c0*/  FMNMX.FTZ R0, R148, R4, !PT ;  /* 0x0000000494007209 */ /* 0x000fe40007810000 */
[----:B------:R-:W-:Y:S02]  /*134d0*/  FSEL R119, R51, -INF , !P0 ;  /* 0xff80000033777808 */ /* 0x000fe40004000000 */
        /* <DEDUP_REMOVED lines=14> */
[----:B------:R-:W-:Y:S02]  /*135c0*/  FMUL.FTZ R3, R3, c[0x0][0x2d0] ;  /* 0x0000b40003037a20 */ /* 0x000fe40000410000 */
        /* <DEDUP_REMOVED lines=11> */
[----:B------:R-:W3:Y:S01]  /*13680*/  MUFU.EX2 R135, R135 ;  /* 0x0000008700877308 */ /* 0x000ee20000000800 */
[--C-:B------:R-:W-:Y:S02]  /*13690*/  FFMA.FTZ R250, R250, c[0x0][0x2d0], -R156.reuse ;  /* 0x0000b400fafa7a23 */ /* 0x100fe4000001089c */
[--C-:B------:R-:W-:Y:S02]  /*136a0*/  FFMA.FTZ R246, R246, c[0x0][0x2d0], -R156.reuse ;  /* 0x0000b400f6f67a23 */ /* 0x100fe4000001089c */
[--C-:B------:R-:W-:Y:S02]  /*136b0*/  FFMA.FTZ R177, R177, c[0x0][0x2d0], -R156.reuse ;  /* 0x0000b400b1b17a23 */ /* 0x100fe4000001089c */
[--C-:B------:R-:W-:Y:S02]  /*136c0*/  FFMA.FTZ R167, R167, c[0x0][0x2d0], -R156.reuse ;  /* 0x0000b400a7a77a23 */ /* 0x100fe4000001089c */
[--C-:B------:R-:W-:Y:S01]  /*136d0*/  FFMA.FTZ R152, R152, c[0x0][0x2d0], -R156.reuse ;  /* 0x0000b40098987a23 */ /* 0x100fe2000001089c */
[----:B------:R-:W-:Y:S01]  /*136e0*/  MUFU.EX2 R132, R132 ;  /* 0x0000008400847308 */ /* 0x000fe20000000800 */
[----:B------:R-:W-:Y:S01]  /*136f0*/  FFMA.FTZ R151, R151, c[0x0][0x2d0], -R156 ;  /* 0x0000b40097977a23 */ /* 0x000fe2000001089c */
[----:B-1----:R-:W-:Y:S01]  /*13700*/  FMNMX.FTZ R118, R5, R4, !PT ;  /* 0x0000000405767209 */ /* 0x002fe20007810000 */
[C---:B--2---:R-:W-:Y:S01]  /*13710*/  FMUL.FTZ R5, R3.reuse, R113 ;  /* 0x0000007103057220 */ /* 0x044fe20000410000 */
[----:B------:R-:W-:Y:S01]  /*13720*/  MOV R113, R24 ;  /* 0x0000001800717202 */ /* 0x000fe20000000f00 */
[C---:B------:R-:W-:Y:S01]  /*13730*/  FMUL.FTZ R8, R3.reuse, R108 ;  /* 0x0000006c03087220 */ /* 0x040fe20000410000 */
[C---:B------:R-:W-:Y:S01]  /*13740*/  FSETP.NEU.FTZ.AND P0, PT, R118.reuse, -INF , PT ;  /* 0xff8000007600780b */ /* 0x040fe20003f1d000 */
[C---:B------:R-:W-:Y:S03]  /*13750*/  FMUL.FTZ R140, R118.reuse, c[0x0][0x2d0] ;  /* 0x0000b400768c7a20 */ /* 0x040fe60000410000 */
[----:B------:R-:W1:Y:S01]  /*13760*/  MUFU.EX2 R134, R134 ;  /* 0x0000008600867308 */ /* 0x000e620000000800 */
[----:B------:R-:W-:Y:S01]  /*13770*/  FSEL R4, R118, RZ, P0 ;  /* 0x000000ff76047208 */ /* 0x000fe20000000000 */
[----:B------:R-:W-:Y:S01]  /*13780*/  FMUL.FTZ R9, R3, R109 ;  /* 0x0000006d03097220 */ /* 0x000fe20000410000 */
[----:B------:R-:W-:Y:S01]  /*13790*/  FSEL R140, R140, RZ, P0 ;  /* 0x000000ff8c8c7208 */ /* 0x000fe20000000000 */
[----:B------:R-:W-:Y:S01]  /*137a0*/  IMAD.MOV.U32 R109, RZ, RZ, R36 ;  /* 0x000000ffff6d7224 */ /* 0x000fe200078e0024 */
[----:B---3--:R-:W-:Y:S01]  /*137b0*/  F2FP.BF16.PACK_AB R128, R133, R135 ;  /* 0x000000878580723e */ /* 0x008fe200000010ff */
[----:B------:R-:W-:Y:S01]  /*137c0*/  FADD.FTZ R2, -R4, R2 ;  /* 0x0000000204027221 */ /* 0x000fe20000010100 */
[----:B------:R-:W-:Y:S01]  /*137d0*/  LDSM.16.MT88.4 R36, [R188] ;  /* 0x00000000bc24783b */ /* 0x000fe20000004200 */
[--C-:B------:R-:W-:Y:S01]  /*137e0*/  FFMA.FTZ R139, R12, c[0x0][0x2d0], -R140.reuse ;  /* 0x0000b4000c8b7a23 */ /* 0x100fe2000001088c */
[----:B------:R-:W-:Y:S01]  /*137f0*/  ISETP.GT.AND P0, PT, R245, R244, PT ;  /* 0x000000f4f500720c */ /* 0x000fe20003f04270 */
[--C-:B------:R-:W-:Y:S01]  /*13800*/  FFMA.FTZ R138, R7, c[0x0][0x2d0], -R140.reuse ;  /* 0x0000b400078a7a23 */ /* 0x100fe2000001088c */
[----:B------:R-:W-:Y:S01]  /*13810*/  MUFU.EX2 R143, R143 ;  /* 0x0000008f008f7308 */ /* 0x000fe20000000800 */
[--C-:B------:R-:W-:Y:S02]  /*13820*/  FFMA.FTZ R137, R10, c[0x0][0x2d0], -R140.reuse ;  /* 0x0000b4000a897a23 */ /* 0x100fe4000001088c */
[----:B------:R-:W-:Y:S01]  /*13830*/  FFMA.FTZ R136, R11, c[0x0][0x2d0], -R140 ;  /* 0x0000b4000b887a23 */ /* 0x000fe2000001088c */
[----:B------:R-:W2:Y:S01]  /*13840*/  LDSM.16.MT88.4 R12, [R191] ;  /* 0x00000000bf0c783b */ /* 0x000ea20000004200 */
[----:B------:R-:W-:Y:S02]  /*13850*/  FMUL.FTZ R2, R2, c[0x0][0x2d0] ;  /* 0x0000b40002027a20 */ /* 0x000fe40000410000 */
[C---:B------:R-:W-:Y:S02]  /*13860*/  FMUL.FTZ R4, R3.reuse, R112 ;  /* 0x0000007003047220 */ /* 0x040fe40000410000 */
[----:B------:R-:W-:Y:S01]  /*13870*/  IMAD.MOV.U32 R112, RZ, RZ, R16 ;  /* 0x000000ffff707224 */ /* 0x000fe200078e0010 */
[----:B------:R-:W-:Y:S01]  /*13880*/  MUFU.EX2 R139, R139 ;  /* 0x0000008b008b7308 */ /* 0x000fe20000000800 */
[C---:B------:R-:W-:Y:S01]  /*13890*/  FMUL.FTZ R16, R3.reuse, R72 ;  /* 0x0000004803107220 */ /* 0x040fe20000410000 */
[----:B-1----:R-:W-:Y:S01]  /*138a0*/  F2FP.BF16.PACK_AB R130, R134, R132 ;  /* 0x000000848682723e */ /* 0x002fe200000010ff */
[C---:B------:R-:W-:Y:S02]  /*138b0*/  FMUL.FTZ R24, R3.reuse, R80 ;  /* 0x0000005003187220 */ /* 0x040fe40000410000 */
[----:B------:R-:W-:Y:S02]  /*138c0*/  IMAD.MOV.U32 R108, RZ, RZ, R41 ;  /* 0x000000ffff6c7224 */ /* 0x000fe400078e0029 */
[C---:B------:R-:W-:Y:S03]  /*138d0*/  FMUL.FTZ R41, R3.reuse, R97 ;  /* 0x0000006103297220 */ /* 0x040fe60000410000 */
[----:B------:R-:W1:Y:S01]  /*138e0*/  MUFU.EX2 R2, R2 ;  /* 0x0000000200027308 */ /* 0x000e620000000800 */
[C---:B------:R-:W-:Y:S02]  /*138f0*/  FMUL.FTZ R49, R3.reuse, R105 ;  /* 0x0000006903317220 */ /* 0x040fe40000410000 */
[C---:B------:R-:W-:Y:S02]  /*13900*/  FMUL.FTZ R52, R3.reuse, R52 ;  /* 0x0000003403347220 */ /* 0x040fe40000410000 */
[----:B------:R-:W-:Y:S02]  /*13910*/  FMUL.FTZ R53, R3, R53 ;  /* 0x0000003503357220 */ /* 0x000fe40000410000 */
[--C-:B------:R-:W-:Y:S02]  /*13920*/  FFMA.FTZ R157, R157, c[0x0][0x2d0], -R140.reuse ;  /* 0x0000b4009d9d7a23 */ /* 0x100fe4000001088c */
[--C-:B------:R-:W-:Y:S01]  /*13930*/  FFMA.FTZ R158, R158, c[0x0][0x2d0], -R140.reuse ;  /* 0x0000b4009e9e7a23 */ /* 0x100fe2000001088c */
[----:B------:R-:W3:Y:S01]  /*13940*/  MUFU.EX2 R138, R138 ;  /* 0x0000008a008a7308 */ /* 0x000ee20000000800 */
[--C-:B------:R-:W-:Y:S02]  /*13950*/  FFMA.FTZ R159, R159, c[0x0][0x2d0], -R140.reuse ;  /* 0x0000b4009f9f7a23 */ /* 0x100fe4000001088c */
[----:B------:R-:W-:Y:S02]  /*13960*/  FFMA.FTZ R164, R164, c[0x0][0x2d0], -R140 ;  /* 0x0000b400a4a47a23 */ /* 0x000fe4000001088c */
[C---:B------:R-:W-:Y:S02]  /*13970*/  FMUL.FTZ R56, R3.reuse, R56 ;  /* 0x0000003803387220 */ /* 0x040fe40000410000 */
[C---:B------:R-:W-:Y:S02]  /*13980*/  FMUL.FTZ R57, R3.reuse, R57 ;  /* 0x0000003903397220 */ /* 0x040fe40000410000 */
[C---:B------:R-:W-:Y:S01]  /*13990*/  FMUL.FTZ R60, R3.reuse, R60 ;  /* 0x0000003c033c7220 */ /* 0x040fe20000410000 */
[----:B------:R-:W-:Y:S01]  /*139a0*/  MUFU.EX2 R137, R137 ;  /* 0x0000008900897308 */ /* 0x000fe20000000800 */
[C---:B------:R-:W-:Y:S02]  /*139b0*/  FMUL.FTZ R61, R3.reuse, R61 ;  /* 0x0000003d033d7220 */ /* 0x040fe40000410000 */
[C---:B------:R-:W-:Y:S02]  /*139c0*/  FMUL.FTZ R64, R3.reuse, R64 ;  /* 0x0000004003407220 */ /* 0x040fe40000410000 */
[C---:B-1----:R-:W-:Y:S02]  /*139d0*/  FMUL.FTZ R6, R2.reuse, R114 ;  /* 0x0000007202067220 */ /* 0x042fe40000410000 */
[C---:B------:R-:W-:Y:S02]  /*139e0*/  FMUL.FTZ R7, R2.reuse, R115 ;  /* 0x0000007302077220 */ /* 0x040fe40000410000 */
[C---:B------:R-:W-:Y:S01]  /*139f0*/  FMUL.FTZ R10, R2.reuse, R110 ;  /* 0x0000006e020a7220 */ /* 0x040fe20000410000 */
[----:B------:R-:W1:Y:S01]  /*13a00*/  MUFU.EX2 R136, R136 ;  /* 0x0000008800887308 */ /* 0x000e620000000800 */
[C---:B------:R-:W-:Y:S01]  /*13a10*/  FMUL.FTZ R11, R2.reuse, R111 ;  /* 0x0000006f020b7220 */ /* 0x040fe20000410000 */
[----:B------:R-:W-:Y:S01]  /*13a20*/  MOV R110, R33 ;  /* 0x00000021006e7202 */ /* 0x000fe20000000f00 */
[----:B------:R-:W-:Y:S01]  /*13a30*/  FMUL.FTZ R18, R2, R74 ;  /* 0x0000004a02127220 */ /* 0x000fe20000410000 */
[----:B---3--:R-:W-:Y:S01]  /*13a40*/  F2FP.BF16.PACK_AB R129, R138, R139 ;  /* 0x0000008b8a81723e */ /* 0x008fe200000010ff */
[C---:B------:R-:W-:Y:S02]  /*13a50*/  FMUL.FTZ R19, R2.reuse, R75 ;  /* 0x0000004b02137220 */ /* 0x040fe40000410000 */
[----:B------:R-:W-:Y:S02]  /*13a60*/  IMAD.MOV.U32 R115, RZ, RZ, R17 ;  /* 0x000000ffff737224 */ /* 0x000fe400078e0011 */
[C---:B------:R-:W-:Y:S01]  /*13a70*/  FMUL.FTZ R17, R3.reuse, R73 ;  /* 0x0000004903117220 */ /* 0x040fe20000410000 */
[----:B------:R-:W3:Y:S01]  /*13a80*/  MUFU.EX2 R150, R150 ;  /* 0x0000009600967308 */ /* 0x000ee20000000800 */
[C---:B------:R-:W-:Y:S01]  /*13a90*/  FMUL.FTZ R26, R2.reuse, R82 ;  /* 0x00000052021a7220 */ /* 0x040fe20000410000 */
[----:B------:R-:W-:Y:S01]  /*13aa0*/  LDSM.16.MT88.4 R72, [R189+0x3000] ;  /* 0x00300000bd48783b */ /* 0x000fe20000004200 */
[----:B------:R-:W-:Y:S02]  /*13ab0*/  FMUL.FTZ R27, R2, R83 ;  /* 0x00000053021b7220 */ /* 0x000fe40000410000 */
[----:B------:R-:W-:Y:S02]  /*13ac0*/  IMAD.MOV.U32 R114, RZ, RZ, R25 ;  /* 0x000000ffff727224 */ /* 0x000fe400078e0019 */
[C---:B------:R-:W-:Y:S02]  /*13ad0*/  FMUL.FTZ R25, R3.reuse, R81 ;  /* 0x0000005103197220 */ /* 0x040fe40000410000 */
[----:B------:R-:W-:Y:S01]  /*13ae0*/  IMAD.MOV.U32 R111, RZ, RZ, R32 ;  /* 0x000000ffff6f7224 */ /* 0x000fe200078e0020 */
[----:B------:R-:W-:Y:S01]  /*13af0*/  LDSM.16.MT88.4 R80, [R191+0x800] ;  /* 0x00080000bf50783b */ /* 0x000fe20000004200 */
[C---:B------:R-:W-:Y:S01]  /*13b00*/  FMUL.FTZ R32, R3.reuse, R88 ;  /* 0x0000005803207220 */ /* 0x040fe20000410000 */
[----:B------:R-:W-:Y:S01]  /*13b10*/  MUFU.EX2 R153, R153 ;  /* 0x0000009900997308 */ /* 0x000fe20000000800 */
[C---:B------:R-:W-:Y:S01]  /*13b20*/  FMUL.FTZ R33, R3.reuse, R89 ;  /* 0x0000005903217220 */ /* 0x040fe20000410000 */
[----:B-1----:R-:W-:Y:S01]  /*13b30*/  F2FP.BF16.PACK_AB R131, R136, R137 ;  /* 0x000000898883723e */ /* 0x002fe200000010ff */
[C---:B------:R-:W-:Y:S02]  /*13b40*/  FMUL.FTZ R34, R2.reuse, R90 ;  /* 0x0000005a02227220 */ /* 0x040fe40000410000 */
[C---:B------:R-:W-:Y:S02]  /*13b50*/  FMUL.FTZ R35, R2.reuse, R91 ;  /* 0x0000005b02237220 */ /* 0x040fe40000410000 */
[----:B------:R-:W-:Y:S01]  /*13b60*/  LDSM.16.MT88.4 R88, [R188+0x800] ;  /* 0x00080000bc58783b */ /* 0x000fe20000004200 */
[C---:B------:R-:W-:Y:S01]  /*13b70*/  FMUL.FTZ R42, R2.reuse, R98 ;  /* 0x00000062022a7220 */ /* 0x040fe20000410000 */
[C---:B--2---:R-:W-:Y:S01]  /*13b80*/  HMMA.16816.F32.BF16 R4, R128.reuse, R12, R4 ;  /* 0x0000000c8004723c */ /* 0x044fe20000041804 */
[----:B------:R-:W-:Y:S04]  /*13b90*/  MUFU.EX2 R155, R155 ;  /* 0x0000009b009b7308 */ /* 0x000fe80000000800 */
        /* <DEDUP_REMOVED lines=8> */
[----:B------:R-:W1:Y:S01]  /*13c20*/  MUFU.EX2 R158, R158 ;  /* 0x0000009e009e7308 */ /* 0x000e620000000800 */
[----:B------:R-:W2:Y:S01]  /*13c30*/  LDSM.16.MT88.4 R68, [R190+0x3000] ;  /* 0x00300000be44783b */ /* 0x000ea20000004200 */
[C---:B------:R-:W-:Y:S02]  /*13c40*/  FMUL.FTZ R51, R2.reuse, R107 ;  /* 0x0000006b02337220 */ /* 0x040fe40000410000 */
[C---:B------:R-:W-:Y:S02]  /*13c50*/  FMUL.FTZ R54, R2.reuse, R54 ;  /* 0x0000003602367220 */ /* 0x040fe40000410000 */
[C---:B------:R-:W-:Y:S03]  /*13c60*/  HMMA.16816.F32.BF16 R12, R128.reuse, R20, R12 ;  /* 0x00000014800c723c */ /* 0x040fe6000004180c */
[C---:B------:R-:W-:Y:S01]  /*13c70*/  FMUL.FTZ R55, R2.reuse, R55 ;  /* 0x0000003702377220 */ /* 0x040fe20000410000 */
[----:B------:R-:W-:Y:S01]  /*13c80*/  MUFU.EX2 R159, R159 ;  /* 0x0000009f009f7308 */ /* 0x000fe20000000800 */
[C---:B------:R-:W-:Y:S02]  /*13c90*/  FMUL.FTZ R58, R2.reuse, R58 ;  /* 0x0000003a023a7220 */ /* 0x040fe40000410000 */
[C---:B------:R-:W-:Y:S01]  /*13ca0*/  FMUL.FTZ R20, R3.reuse, R76 ;  /* 0x0000004c03147220 */ /* 0x040fe20000410000 */
[C---:B------:R-:W-:Y:S04]  /*13cb0*/  HMMA.16816.F32.BF16 R16, R128.reuse, R22, R16 ;  /* 0x000000168010723c */ /* 0x040fe80000041810 */
[C---:B------:R-:W-:Y:S02]  /*13cc0*/  FMUL.FTZ R21, R3.reuse, R77 ;  /* 0x0000004d03157220 */ /* 0x040fe40000410000 */
[C---:B------:R-:W-:Y:S01]  /*13cd0*/  FMUL.FTZ R59, R2.reuse, R59 ;  /* 0x0000003b023b7220 */ /* 0x040fe20000410000 */
[----:B------:R-:W4:Y:S01]  /*13ce0*/  MUFU.EX2 R164, R164 ;  /* 0x000000a400a47308 */ /* 0x000f220000000800 */
[C---:B------:R-:W-:Y:S04]  /*13cf0*/  FMUL.FTZ R22, R2.reuse, R78 ;  /* 0x0000004e02167220 */ /* 0x040fe80000410000 */
[C---:B------:R-:W-:Y:S02]  /*13d00*/  FMUL.FTZ R23, R2.reuse, R79 ;  /* 0x0000004f02177220 */ /* 0x040fe40000410000 */
[----:B------:R-:W5:Y:S01]  /*13d10*/  LDSM.16.MT88.4 R76, [R188+0x3000] ;  /* 0x00300000bc4c783b */ /* 0x000f620000004200 */
[C---:B------:R-:W-:Y:S02]  /*13d20*/  FMUL.FTZ R62, R2.reuse, R62 ;  /* 0x0000003e023e7220 */ /* 0x040fe40000410000 */
[C---:B------:R-:W-:Y:S01]  /*13d30*/  FMUL.FTZ R63, R2.reuse, R63 ;  /* 0x0000003f023f7220 */ /* 0x040fe20000410000 */
[----:B------:R-:W-:Y:S01]  /*13d40*/  MUFU.EX2 R179, R179 ;  /* 0x000000b300b37308 */ /* 0x000fe20000000800 */
[C---:B------:R-:W-:Y:S03]  /*13d50*/  HMMA.16816.F32.BF16 R20, R128.reuse, R28, R20 ;  /* 0x0000001c8014723c */ /* 0x040fe60000041814 */
[C---:B------:R-:W-:Y:S02]  /*13d60*/  FMUL.FTZ R65, R3.reuse, R65 ;  /* 0x0000004103417220 */ /* 0x040fe40000410000 */
[C---:B------:R-:W-:Y:S02]  /*13d70*/  FMUL.FTZ R66, R2.reuse, R66 ;  /* 0x0000004202427220 */ /* 0x040fe40000410000 */
[C---:B------:R-:W-:Y:S01]  /*13d80*/  FMUL.FTZ R28, R3.reuse, R84 ;  /* 0x00000054031c7220 */ /* 0x040fe20000410000 */
[C---:B------:R-:W-:Y:S01]  /*13d90*/  HMMA.16816.F32.BF16 R24, R128.reuse, R30, R24 ;  /* 0x0000001e8018723c */ /* 0x040fe20000041818 */
[----:B------:R-:W-:Y:S03]  /*13da0*/  MUFU.EX2 R178, R178 ;  /* 0x000000b200b27308 */ /* 0x000fe60000000800 */
[----:B------:R-:W-:Y:S02]  /*13db0*/  FMUL.FTZ R29, R3, R85 ;  /* 0x00000055031d7220 */ /* 0x000fe40000410000 */
[C---:B------:R-:W-:Y:S02]  /*13dc0*/  FMUL.FTZ R67, R2.reuse, R67 ;  /* 0x0000004302437220 */ /* 0x040fe40000410000 */
[C---:B------:R-:W-:Y:S03]  /*13dd0*/  FMUL.FTZ R30, R2.reuse, R86 ;  /* 0x00000056021e7220 */ /* 0x040fe60000410000 */
[----:B------:R-:W-:Y:S01]  /*13de0*/  MUFU.EX2 R247, R247 ;  /* 0x000000f700f77308 */ /* 0x000fe20000000800 */
[----:B------:R-:W-:Y:S02]  /*13df0*/  FMUL.FTZ R31, R2, R87 ;  /* 0x00000057021f7220 */ /* 0x000fe40000410000 */
[----:B------:R-:W-:Y:S01]  /*13e00*/  LDSM.16.MT88.4 R84, [R189+0x800] ;  /* 0x00080000bd54783b */ /* 0x000fe20000004200 */
[--C-:B------:R-:W-:Y:S02]  /*13e10*/  FFMA.FTZ R251, R251, c[0x0][0x2d0], -R140.reuse ;  /* 0x0000b400fbfb7a23 */ /* 0x100fe4000001088c */
[--C-:B------:R-:W-:Y:S02]  /*13e20*/  FFMA.FTZ R252, R252, c[0x0][0x2d0], -R140.reuse ;  /* 0x0000b400fcfc7a23 */ /* 0x100fe4000001088c */
[C---:B------:R-:W-:Y:S02]  /*13e30*/  HMMA.16816.F32.BF16 R28, R128.reuse, R36, R28 ;  /* 0x00000024801c723c */ /* 0x040fe4000004181c */
[----:B------:R-:W-:Y:S01]  /*13e40*/  MUFU.EX2 R248, R248 ;  /* 0x000000f800f87308 */ /* 0x000fe20000000800 */
[--C-:B------:R-:W-:Y:S02]  /*13e50*/  FFMA.FTZ R249, R249, c[0x0][0x2d0], -R140.reuse ;  /* 0x0000b400f9f97a23 */ /* 0x100fe4000001088c */
[----:B------:R-:W-:Y:S02]  /*13e60*/  FFMA.FTZ R176, R176, c[0x0][0x2d0], -R140 ;  /* 0x0000b400b0b07a23 */ /* 0x000fe4000001088c */
[C---:B------:R-:W-:Y:S01]  /*13e70*/  FMUL.FTZ R36, R3.reuse, R92 ;  /* 0x0000005c03247220 */ /* 0x040fe20000410000 */
[C---:B------:R-:W-:Y:S04]  /*13e80*/  HMMA.16816.F32.BF16 R32, R128.reuse, R38, R32 ;  /* 0x000000268020723c */ /* 0x040fe80000041820 */
[C---:B------:R-:W-:Y:S01]  /*13e90*/  FMUL.FTZ R37, R3.reuse, R93 ;  /* 0x0000005d03257220 */ /* 0x040fe20000410000 */
[----:B------:R-:W-:Y:S01]  /*13ea0*/  MOV R92, R48 ;  /* 0x00000030005c7202 */ /* 0x000fe20000000f00 */
[----:B------:R-:W-:Y:S01]  /*13eb0*/  IMAD.MOV.U32 R93, RZ, RZ, R40 ;  /* 0x000000ffff5d7224 */ /* 0x000fe200078e0028 */
[----:B------:R-:W1:Y:S01]  /*13ec0*/  MUFU.EX2 R251, R251 ;  /* 0x000000fb00fb7308 */ /* 0x000e620000000800 */
[C---:B------:R-:W-:Y:S04]  /*13ed0*/  FMUL.FTZ R38, R2.reuse, R94 ;  /* 0x0000005e02267220 */ /* 0x040fe80000410000 */
[----:B------:R-:W-:Y:S02]  /*13ee0*/  FMUL.FTZ R39, R2, R95 ;  /* 0x0000005f02277220 */ /* 0x000fe40000410000 */
[C---:B------:R-:W-:Y:S02]  /*13ef0*/  FMUL.FTZ R40, R3.reuse, R96 ;  /* 0x0000006003287220 */ /* 0x040fe40000410000 */
[----:B------:R-:W-:Y:S01]  /*13f00*/  FMUL.FTZ R48, R3, R104 ;  /* 0x0000006803307220 */ /* 0x000fe20000410000 */
[----:B------:R-:W-:Y:S01]  /*13f10*/  MUFU.EX2 R252, R252 ;  /* 0x000000fc00fc7308 */ /* 0x000fe20000000800 */
[--C-:B------:R-:W-:Y:S01]  /*13f20*/  FFMA.FTZ R166, R166, c[0x0][0x2d0], -R140.reuse ;  /* 0x0000b400a6a67a23 */ /* 0x100fe2000001088c */
[C---:B------:R-:W-:Y:S03]  /*13f30*/  HMMA.16816.F32.BF16 R36, R128.reuse, R44, R36 ;  /* 0x0000002c8024723c */ /* 0x040fe60000041824 */
[--C-:B------:R-:W-:Y:S02]  /*13f40*/  FFMA.FTZ R165, R165, c[0x0][0x2d0], -R140.reuse ;  /* 0x0000b400a5a57a23 */ /* 0x100fe4000001088c */
[--C-:B------:R-:W-:Y:S02]  /*13f50*/  FFMA.FTZ R148, R148, c[0x0][0x2d0], -R140.reuse ;  /* 0x0000b40094947a23 */ /* 0x100fe4000001088c */
[C---:B------:R-:W-:Y:S01]  /*13f60*/  FMUL.FTZ R44, R3.reuse, R100 ;  /* 0x00000064032c7220 */ /* 0x040fe20000410000 */
[C---:B------:R-:W-:Y:S01]  /*13f70*/  HMMA.16816.F32.BF16 R40, R128.reuse, R46, R40 ;  /* 0x0000002e8028723c */ /* 0x040fe20000041828 */
[----:B------:R-:W-:Y:S03]  /*13f80*/  MUFU.EX2 R250, R250 ;  /* 0x000000fa00fa7308 */ /* 0x000fe60000000800 */
[----:B------:R-:W-:Y:S02]  /*13f90*/  FMUL.FTZ R45, R3, R101 ;  /* 0x00000065032d7220 */ /* 0x000fe40000410000 */
[----:B------:R-:W-:Y:S02]  /*13fa0*/  FFMA.FTZ R141, R141, c[0x0][0x2d0], -R140 ;  /* 0x0000b4008d8d7a23 */ /* 0x000fe4000001088c */
[C---:B------:R-:W-:Y:S03]  /*13fb0*/  FMUL.FTZ R46, R2.reuse, R102 ;  /* 0x00000066022e7220 */ /* 0x040fe60000410000 */
[----:B------:R-:W-:Y:S01]  /*13fc0*/  MUFU.EX2 R246, R246 ;  /* 0x000000f600f67308 */ /* 0x000fe20000000800 */
[C---:B------:R-:W-:Y:S02]  /*13fd0*/  FMUL.FTZ R47, R2.reuse, R103 ;  /* 0x00000067022f7220 */ /* 0x040fe40000410000 */
[----:B------:R-:W-:Y:S02]  /*13fe0*/  FFMA.FTZ R149, R149, c[0x0][0x2d0], -R156 ;  /* 0x0000b40095957a23 */ /* 0x000fe4000001089c */
[----:B------:R-:W-:Y:S02]  /*13ff0*/  FFMA.FTZ R135, R3, R243, R135 ;  /* 0x000000f303877223 */ /* 0x000fe40000010087 */
[----:B------:R-:W-:Y:S01]  /*14000*/  FFMA.FTZ R139, R2, R242, R139 ;  /* 0x000000f2028b7223 */ /* 0x000fe2000001008b */
[C---:B--2---:R-:W-:Y:S02]  /*14010*/  HMMA.16816.F32.BF16 R44, R128.reuse, R68, R44 ;  /* 0x00000044802c723c */ /* 0x044fe4000004182c */
[----:B------:R-:W-:Y:S01]  /*14020*/  MUFU.EX2 R177, R177 ;  /* 0x000000b100b17308 */ /* 0x000fe20000000800 */
[----:B------:R-:W-:Y:S02]  /*14030*/  FADD.FTZ R135, R133, R135 ;  /* 0x0000008785877221 */ /* 0x000fe40000010000 */
[----:B------:R-:W-:Y:S02]  /*14040*/  FADD.FTZ R139, R138, R139 ;  /* 0x0000008b8a8b7221 */ /* 0x000fe40000010000 */
[----:B---3--:R-:W-:Y:S01]  /*14050*/  F2FP.BF16.PACK_AB R68, R150, R143 ;  /* 0x0000008f9644723e */ /* 0x008fe200000010ff */
[C---:B------:R-:W-:Y:S04]  /*14060*/  HMMA.16816.F32.BF16 R48, R128.reuse, R70, R48 ;  /* 0x000000468030723c */ /* 0x040fe80000041830 */
[----:B-1----:R-:W-:Y:S01]  /*14070*/  F2FP.BF16.PACK_AB R69, R158, R157 ;  /* 0x0000009d9e45723e */ /* 0x002fe200000010ff */
[----:B------:R-:W-:Y:S01]  /*14080*/  MUFU.EX2 R167, R167 ;  /* 0x000000a700a77308 */ /* 0x000fe20000000800 */
[----:B------:R-:W-:Y:S01]  /*14090*/  FADD.FTZ R132, R132, R135 ;  /* 0x0000008784847221 */ /* 0x000fe20000010000 */
[----:B------:R-:W-:Y:S01]  /*140a0*/  F2FP.BF16.PACK_AB R70, R155, R153 ;  /* 0x000000999b46723e */ /* 0x000fe200000010ff */
[C---:B------:R-:W-:Y:S04]  /*140b0*/  HMMA.16816.F32.BF16 R52, R128.reuse, R72, R52 ;  /* 0x000000488034723c */ /* 0x040fe80000041834 */
[----:B----4-:R-:W-:Y:S01]  /*140c0*/  F2FP.BF16.PACK_AB R71, R164, R159 ;  /* 0x0000009fa447723e */ /* 0x010fe200000010ff */
[----:B------:R-:W-:Y:S02]  /*140d0*/  FADD.FTZ R139, R137, R139 ;  /* 0x0000008b898b7221 */ /* 0x000fe40000010000 */
[----:B------:R-:W-:Y:S01]  /*140e0*/  MUFU.EX2 R249, R249 ;  /* 0x000000f900f97308 */ /* 0x000fe20000000800 */
[C---:B------:R-:W-:Y:S01]  /*140f0*/  HMMA.16816.F32.BF16 R56, R128.reuse, R74, R56 ;  /* 0x0000004a8038723c */ /* 0x040fe20000041838 */
[----:B------:R-:W1:Y:S03]  /*14100*/  LDSM.16.MT88.4 R72, [R190+0x800] ;  /* 0x00080000be48783b */ /* 0x000e660000004200 */
[----:B------:R-:W-:Y:S02]  /*14110*/  FADD.FTZ R132, R134, R132 ;  /* 0x0000008486847221 */ /* 0x000fe40000010000 */
[----:B------:R-:W-:Y:S02]  /*14120*/  FADD.FTZ R136, R136, R139 ;  /* 0x0000008b88887221 */ /* 0x000fe40000010000 */
[C---:B-----5:R-:W-:Y:S01]  /*14130*/  HMMA.16816.F32.BF16 R60, R128.reuse, R76, R60 ;  /* 0x0000004c803c723c */ /* 0x060fe2000004183c */
[----:B------:R-:W-:Y:S03]  /*14140*/  MUFU.EX2 R176, R176 ;  /* 0x000000b000b07308 */ /* 0x000fe60000000800 */
[----:B------:R-:W-:Y:S02]  /*14150*/  FADD.FTZ R143, R143, R132 ;  /* 0x000000848f8f7221 */ /* 0x000fe40000010000 */
[----:B------:R-:W-:Y:S02]  /*14160*/  FADD.FTZ R136, R157, R136 ;  /* 0x000000889d887221 */ /* 0x000fe40000010000 */
[----:B------:R-:W-:Y:S01]  /*14170*/  HMMA.16816.F32.BF16 R64, R128, R78, R64 ;  /* 0x0000004e8040723c */ /* 0x000fe20000041840 */
[----:B------:R-:W2:Y:S02]  /*14180*/  LDSM.16.MT88.4 R76, [R191+0x3800] ;  /* 0x00380000bf4c783b */ /* 0x000ea40000004200 */
[----:B------:R-:W-:Y:S01]  /*14190*/  MUFU.EX2 R166, R166 ;  /* 0x000000a600a67308 */ /* 0x000fe20000000800 */
[----:B------:R-:W-:Y:S02]  /*141a0*/  FADD.FTZ R143, R150, R143 ;  /* 0x0000008f968f7221 */ /* 0x000fe40000010000 */
[----:B------:R-:W-:Y:S02]  /*141b0*/  FADD.FTZ R158, R158, R136 ;  /* 0x000000889e9e7221 */ /* 0x000fe40000010000 */
[C---:B------:R-:W-:Y:S05]  /*141c0*/  HMMA.16816.F32.BF16 R4, R68.reuse, R80, R4 ;  /* 0x000000504404723c */ /* 0x040fea0000041804 */
[----:B------:R-:W-:Y:S01]  /*141d0*/  MUFU.EX2 R165, R165 ;  /* 0x000000a500a57308 */ /* 0x000fe20000000800 */
[----:B------:R-:W-:Y:S02]  /*141e0*/  FADD.FTZ R153, R153, R143 ;  /* 0x0000008f99997221 */ /* 0x000fe40000010000 */
[C---:B------:R-:W-:Y:S01]  /*141f0*/  HMMA.16816.F32.BF16 R8, R68.reuse, R82, R8 ;  /* 0x000000524408723c */ /* 0x040fe20000041808 */
[----:B------:R-:W-:Y:S03]  /*14200*/  LDSM.16.MT88.4 R80, [R189+0x3800] ;  /* 0x00380000bd50783b */ /* 0x000fe60000004200 */
[----:B------:R-:W-:Y:S02]  /*14210*/  FADD.FTZ R158, R159, R158 ;  /* 0x0000009e9f9e7221 */ /* 0x000fe40000010000 */
[----:B------:R-:W-:Y:S01]  /*14220*/  FADD.FTZ R153, R155, R153 ;  /* 0x000000999b997221 */ /* 0x000fe20000010000 */
[----:B------:R-:W-:Y:S01]  /*14230*/  MUFU.EX2 R152, R152 ;  /* 0x0000009800987308 */ /* 0x000fe20000000800 */
[----:B------:R-:W-:Y:S01]  /*14240*/  FADD.FTZ R164, R164, R158 ;  /* 0x0000009ea4a47221 */ /* 0x000fe20000010000 */
[C---:B-1----:R-:W-:Y:S03]  /*14250*/  HMMA.16816.F32.BF16 R12, R68.reuse, R72, R12 ;  /* 0x00000048440c723c */ /* 0x042fe6000004180c */
[----:B------:R-:W-:Y:S05]  /*14260*/  FADD.FTZ R164, R251, R164 ;  /* 0x000000a4fba47221 */ /* 0x000fea0000010000 */
[C---:B------:R-:W-:Y:S01]  /*14270*/  HMMA.16816.F32.BF16 R16, R68.reuse, R74, R16 ;  /* 0x0000004a4410723c */ /* 0x040fe20000041810 */
[----:B------:R-:W1:Y:S01]  /*14280*/  LDSM.16.MT88.4 R72, [R190+0x3800] ;  /* 0x00380000be48783b */ /* 0x000e620000004200 */
[----:B------:R-:W3:Y:S06]  /*14290*/  MUFU.EX2 R151, R151 ;  /* 0x0000009700977308 */ /* 0x000eec0000000800 */
[C---:B------:R-:W-:Y:S04]  /*142a0*/  HMMA.16816.F32.BF16 R20, R68.reuse, R84, R20 ;  /* 0x000000544414723c */ /* 0x040fe80000041814 */
[----:B------:R-:W-:Y:S04]  /*142b0*/  MUFU.EX2 R149, R149 ;  /* 0x0000009500957308 */ /* 0x000fe80000000800 */
[C---:B------:R-:W-:Y:S01]  /*142c0*/  HMMA.16816.F32.BF16 R24, R68.reuse, R86, R24 ;  /* 0x000000564418723c */ /* 0x040fe20000041818 */
[----:B------:R-:W4:Y:S05]  /*142d0*/  LDSM.16.MT88.4 R84, [R188+0x3800] ;  /* 0x00380000bc54783b */ /* 0x000f2a0000004200 */
[----:B------:R-:W-:Y:S02]  /*142e0*/  MUFU.EX2 R148, R148 ;  /* 0x0000009400947308 */ /* 0x000fe40000000800 */
[C---:B------:R-:W-:Y:S04]  /*142f0*/  HMMA.16816.F32.BF16 R28, R68.reuse, R88, R28 ;  /* 0x00000058441c723c */ /* 0x040fe8000004181c */
[----:B---3--:R-:W-:Y:S03]  /*14300*/  F2FP.BF16.PACK_AB R128, R151, R152 ;  /* 0x000000989780723e */ /* 0x008fe600000010ff */
[----:B------:R-:W-:Y:S01]  /*14310*/  FFMA.FTZ R88, R111, c[0x0][0x2d0], -R156 ;  /* 0x0000b4006f587a23 */ /* 0x000fe2000001089c */
[C---:B------:R-:W-:Y:S01]  /*14320*/  HMMA.16816.F32.BF16 R32, R68.reuse, R90, R32 ;  /* 0x0000005a4420723c */ /* 0x040fe20000041820 */
[----:B------:R-:W-:Y:S07]  /*14330*/  MUFU.EX2 R141, R141 ;  /* 0x0000008d008d7308 */ /* 0x000fee0000000800 */
[C---:B--2---:R-:W-:Y:S03]  /*14340*/  HMMA.16816.F32.BF16 R36, R68.reuse, R76, R36 ;  /* 0x0000004c4424723c */ /* 0x044fe60000041824 */
[----:B------:R2:W-:Y:S04]  /*14350*/  MUFU.EX2 R106, R88 ;  /* 0x00000058006a7308 */ /* 0x0005e80000000800 */
[--C-:B------:R-:W-:Y:S01]  /*14360*/  FFMA.FTZ R76, R92, c[0x0][0x2d0], -R140.reuse ;  /* 0x0000b4005c4c7a23 */ /* 0x100fe2000001088c */
[C---:B------:R-:W-:Y:S05]  /*14370*/  HMMA.16816.F32.BF16 R40, R68.reuse, R78, R40 ;  /* 0x0000004e4428723c */ /* 0x040fea0000041828 */
[----:B------:R3:W-:Y:S03]  /*14380*/  MUFU.EX2 R105, R76 ;  /* 0x0000004c00697308 */ /* 0x0007e60000000800 */
[C---:B-1----:R-:W-:Y:S07]  /*14390*/  HMMA.16816.F32.BF16 R44, R68.reuse, R72, R44 ;  /* 0x00000048442c723c */ /* 0x042fee000004182c */
[----:B------:R-:W-:Y:S01]  /*143a0*/  FFMA.FTZ R72, R93, c[0x0][0x2d0], -R140 ;  /* 0x0000b4005d487a23 */ /* 0x000fe2000001088c */
[C---:B------:R-:W-:Y:S01]  /*143b0*/  HMMA.16816.F32.BF16 R48, R68.reuse, R74, R48 ;  /* 0x0000004a4430723c */ /* 0x040fe20000041830 */
[----:B------:R-:W-:Y:S02]  /*143c0*/  LDSM.16.MT88.4 R92, [R188+0x4800] ;  /* 0x00480000bc5c783b */ /* 0x000fe40000004200 */
[----:B------:R1:W5:Y:S05]  /*143d0*/  MUFU.EX2 R104, R72 ;  /* 0x0000004800687308 */ /* 0x00036a0000000800 */
[C---:B------:R-:W-:Y:S01]  /*143e0*/  HMMA.16816.F32.BF16 R52, R68.reuse, R80, R52 ;  /* 0x000000504434723c */ /* 0x040fe20000041834 */
[----:B--2---:R-:W-:Y:S07]  /*143f0*/  LDSM.16.MT88.4 R88, [R188+0x4000] ;  /* 0x00400000bc58783b */ /* 0x004fee0000004200 */
[C---:B------:R-:W-:Y:S01]  /*14400*/  HMMA.16816.F32.BF16 R56, R68.reuse, R82, R56 ;  /* 0x000000524438723c */ /* 0x040fe20000041838 */
[----:B---3--:R-:W-:Y:S07]  /*14410*/  LDSM.16.MT88.4 R76, [R190+0x1000] ;  /* 0x00100000be4c783b */ /* 0x008fee0000004200 */
[C---:B----4-:R-:W-:Y:S01]  /*14420*/  HMMA.16816.F32.BF16 R60, R68.reuse, R84, R60 ;  /* 0x00000054443c723c */ /* 0x050fe2000004183c */
[----:B------:R-:W-:Y:S07]  /*14430*/  LDSM.16.MT88.4 R80, [R189+0x1000] ;  /* 0x00100000bd50783b */ /* 0x000fee0000004200 */
[----:B------:R-:W-:Y:S01]  /*14440*/  HMMA.16816.F32.BF16 R64, R68, R86, R64 ;  /* 0x000000564440723c */ /* 0x000fe20000041840 */
[----:B-1----:R-:W1:Y:S06]  /*14450*/  LDSM.16.MT88.4 R72, [R191+0x1000] ;  /* 0x00100000bf48783b */ /* 0x002e6c0000004200 */
[----:B-----5:R-:W-:Y:S02]  /*14460*/  F2FP.BF16.PACK_AB R71, R105, R104 ;  /* 0x000000686947723e */ /* 0x020fe400000010ff */
[----:B------:R-:W-:Y:S01]  /*14470*/  F2FP.BF16.PACK_AB R68, R178, R179 ;  /* 0x000000b3b244723e */ /* 0x000fe200000010ff */
[----:B------:R-:W2:Y:S02]  /*14480*/  LDSM.16.MT88.4 R84, [R188+0x1000] ;  /* 0x00100000bc54783b */ /* 0x000ea40000004200 */
[----:B------:R-:W-:Y:S01]  /*14490*/  F2FP.BF16.PACK_AB R70, R248, R247 ;  /* 0x000000f7f846723e */ /* 0x000fe200000010ff */
[----:B------:R-:W-:Y:S01]  /*144a0*/  FADD.FTZ R179, R179, R153 ;  /* 0x00000099b3b37221 */ /* 0x000fe20000010000 */
[C---:B------:R-:W-:Y:S01]  /*144b0*/  F2FP.BF16.PACK_AB R69, R252.reuse, R251 ;  /* 0x000000fbfc45723e */ /* 0x040fe200000010ff */
[----:B------:R-:W-:Y:S02]  /*144c0*/  FADD.FTZ R252, R252, R164 ;  /* 0x000000a4fcfc7221 */ /* 0x000fe40000010000 */
[----:B------:R-:W-:Y:S04]  /*144d0*/  FADD.FTZ R179, R178, R179 ;  /* 0x000000b3b2b37221 */ /* 0x000fe80000010000 */
[----:B------:R-:W-:Y:S04]  /*144e0*/  FADD.FTZ R247, R247, R179 ;  /* 0x000000b3f7f77221 */ /* 0x000fe80000010000 */
[----:B------:R-:W-:Y:S01]  /*144f0*/  FADD.FTZ R3, R248, R247 ;  /* 0x000000f7f8037221 */ /* 0x000fe20000010000 */
[C---:B-1----:R-:W-:Y:S07]  /*14500*/  HMMA.16816.F32.BF16 R4, R68.reuse, R72, R4 ;  /* 0x000000484404723c */ /* 0x042fee0000041804 */
[--C-:B------:R-:W-:Y:S01]  /*14510*/  FFMA.FTZ R72, R110, c[0x0][0x2d0], -R156.reuse ;  /* 0x0000b4006e487a23 */ /* 0x100fe2000001089c */
[C---:B------:R-:W-:Y:S03]  /*14520*/  HMMA.16816.F32.BF16 R8, R68.reuse, R74, R8 ;  /* 0x0000004a4408723c */ /* 0x040fe60000041808 */
[----:B------:R1:W-:Y:S05]  /*14530*/  MUFU.EX2 R98, R72 ;  /* 0x0000004800627308 */ /* 0x0003ea0000000800 */
[C---:B------:R-:W-:Y:S07]  /*14540*/  HMMA.16816.F32.BF16 R12, R68.reuse, R76, R12 ;  /* 0x0000004c440c723c */ /* 0x040fee000004180c */
[----:B------:R-:W-:Y:S01]  /*14550*/  FFMA.FTZ R76, R109, c[0x0][0x2d0], -R156 ;  /* 0x0000b4006d4c7a23 */ /* 0x000fe2000001089c */
[C---:B------:R-:W-:Y:S03]  /*14560*/  HMMA.16816.F32.BF16 R16, R68.reuse, R78, R16 ;  /* 0x0000004e4410723c */ /* 0x040fe60000041810 */
[----:B------:R3:W-:Y:S05]  /*14570*/  MUFU.EX2 R96, R76 ;  /* 0x0000004c00607308 */ /* 0x0007ea0000000800 */
[C---:B------:R-:W-:Y:S01]  /*14580*/  HMMA.16816.F32.BF16 R20, R68.reuse, R80, R20 ;  /* 0x000000504414723c */ /* 0x040fe20000041814 */
[----:B-1----:R-:W1:Y:S06]  /*14590*/  LDSM.16.MT88.4 R72, [R191+0x4000] ;  /* 0x00400000bf48783b */ /* 0x002e6c0000004200 */
[----:B------:R-:W-:Y:S01]  /*145a0*/  FFMA.FTZ R80, R115, c[0x0][0x2d0], -R140 ;  /* 0x0000b40073507a23 */ /* 0x000fe2000001088c */
[C---:B------:R-:W-:Y:S03]  /*145b0*/  HMMA.16816.F32.BF16 R24, R68.reuse, R82, R24 ;  /* 0x000000524418723c */ /* 0x040fe60000041818 */
[----:B------:R4:W-:Y:S05]  /*145c0*/  MUFU.EX2 R107, R80 ;  /* 0x00000050006b7308 */ /* 0x0009ea0000000800 */
[C---:B--2---:R-:W-:Y:S04]  /*145d0*/  HMMA.16816.F32.BF16 R28, R68.reuse, R84, R28 ;  /* 0x00000054441c723c */ /* 0x044fe8000004181c */
[----:B---3--:R-:W-:Y:S02]  /*145e0*/  FFMA.FTZ R76, R108, c[0x0][0x2d0], -R156 ;  /* 0x0000b4006c4c7a23 */ /* 0x008fe4000001089c */
[----:B------:R-:W-:Y:S01]  /*145f0*/  LDSM.16.MT88.4 R108, [R191+0x2800] ;  /* 0x00280000bf6c783b */ /* 0x000fe20000004200 */
[----:B------:R-:W-:Y:S01]  /*14600*/  FFMA.FTZ R84, R114, c[0x0][0x2d0], -R140 ;  /* 0x0000b40072547a23 */ /* 0x000fe2000001088c */
[C---:B------:R-:W-:Y:S01]  /*14610*/  HMMA.16816.F32.BF16 R32, R68.reuse, R86, R32 ;  /* 0x000000564420723c */ /* 0x040fe20000041820 */
[----:B------:R2:W3:Y:S03]  /*14620*/  MUFU.EX2 R100, R76 ;  /* 0x0000004c00647308 */ /* 0x0004e60000000800 */
[----:B------:R-:W-:Y:S02]  /*14630*/  FFMA.FTZ R156, R142, c[0x0][0x2d0], -R156 ;  /* 0x0000b4008e9c7a23 */ /* 0x000fe4000001089c */
[--C-:B------:R-:W-:Y:S05]  /*14640*/  FFMA.FTZ R142, R154, c[0x0][0x2d0], -R140.reuse ;  /* 0x0000b4009a8e7a23 */ /* 0x100fea000001088c */
[----:B------:R5:W-:Y:S01]  /*14650*/  MUFU.EX2 R99, R84 ;  /* 0x0000005400637308 */ /* 0x000be20000000800 */
[----:B----4-:R-:W-:Y:S01]  /*14660*/  LDSM.16.MT88.4 R80, [R189+0x4000] ;  /* 0x00400000bd50783b */ /* 0x010fe20000004200 */
[C---:B-1----:R-:W-:Y:S08]  /*14670*/  HMMA.16816.F32.BF16 R36, R68.reuse, R72, R36 ;  /* 0x000000484424723c */ /* 0x042ff00000041824 */
[----:B------:R-:W1:Y:S01]  /*14680*/  MUFU.EX2 R156, R156 ;  /* 0x0000009c009c7308 */ /* 0x000e620000000800 */
[----:B--2---:R-:W2:Y:S03]  /*14690*/  LDSM.16.MT88.4 R76, [R190+0x4000] ;  /* 0x00400000be4c783b */ /* 0x004ea60000004200 */
[--C-:B------:R-:W-:Y:S01]  /*146a0*/  FFMA.FTZ R72, R112, c[0x0][0x2d0], -R140.reuse ;  /* 0x0000b40070487a23 */ /* 0x100fe2000001088c */
[C---:B------:R-:W-:Y:S05]  /*146b0*/  HMMA.16816.F32.BF16 R40, R68.reuse, R74, R40 ;  /* 0x0000004a4428723c */ /* 0x040fea0000041828 */
[----:B------:R4:W4:Y:S01]  /*146c0*/  MUFU.EX2 R101, R72 ;  /* 0x0000004800657308 */ /* 0x0009220000000800 */
[--C-:B-----5:R-:W-:Y:S02]  /*146d0*/  FFMA.FTZ R84, R113, c[0x0][0x2d0], -R140.reuse ;  /* 0x0000b40071547a23 */ /* 0x120fe4000001088c */
[----:B------:R-:W-:Y:S07]  /*146e0*/  FFMA.FTZ R140, R119, c[0x0][0x2d0], -R140 ;  /* 0x0000b400778c7a23 */ /* 0x000fee000001088c */
[----:B------:R5:W-:Y:S01]  /*146f0*/  MUFU.EX2 R97, R84 ;  /* 0x0000005400617308 */ /* 0x000be20000000800 */
[----:B---3--:R-:W-:Y:S01]  /*14700*/  IMAD.MOV.U32 R119, RZ, RZ, R100 ;  /* 0x000000ffff777224 */ /* 0x008fe200078e0064 */
[----:B-1----:R-:W-:Y:S08]  /*14710*/  F2FP.BF16.PACK_AB R130, R156, R149 ;  /* 0x000000959c82723e */ /* 0x002ff000000010ff */
[----:B------:R-:W1:Y:S01]  /*14720*/  MUFU.EX2 R142, R142 ;  /* 0x0000008e008e7308 */ /* 0x000e620000000800 */
[----:B----4-:R-:W-:Y:S01]  /*14730*/  LDSM.16.MT88.4 R72, [R190+0x1800] ;  /* 0x00180000be48783b */ /* 0x010fe20000004200 */
[----:B------:R-:W-:Y:S08]  /*14740*/  MOV R154, R101 ;  /* 0x00000065009a7202 */ /* 0x000ff00000000f00 */
[----:B------:R-:W3:Y:S01]  /*14750*/  MUFU.EX2 R140, R140 ;  /* 0x0000008c008c7308 */ /* 0x000ee20000000800 */
[C---:B--2---:R-:W-:Y:S01]  /*14760*/  HMMA.16816.F32.BF16 R44, R68.reuse, R76, R44 ;  /* 0x0000004c442c723c */ /* 0x044fe2000004182c */
[----:B-----5:R-:W2:Y:S07]  /*14770*/  LDSM.16.MT88.4 R84, [R191+0x1800] ;  /* 0x00180000bf54783b */ /* 0x020eae0000004200 */
[C---:B------:R-:W-:Y:S01]  /*14780*/  HMMA.16816.F32.BF16 R48, R68.reuse, R78, R48 ;  /* 0x0000004e4430723c */ /* 0x040fe20000041830 */
[----:B------:R-:W4:Y:S03]  /*14790*/  LDSM.16.MT88.4 R76, [R189+0x1800] ;  /* 0x00180000bd4c783b */ /* 0x000f260000004200 */
[----:B-1----:R-:W-:Y:S04]  /*147a0*/  F2FP.BF16.PACK_AB R129, R148, R142 ;  /* 0x0000008e9481723e */ /* 0x002fe800000010ff */
[C---:B------:R-:W-:Y:S04]  /*147b0*/  HMMA.16816.F32.BF16 R52, R68.reuse, R80, R52 ;  /* 0x000000504434723c */ /* 0x040fe80000041834 */
[----:B---3--:R-:W-:Y:S04]  /*147c0*/  F2FP.BF16.PACK_AB R131, R140, R141 ;  /* 0x0000008d8c83723e */ /* 0x008fe800000010ff */
[C---:B------:R-:W-:Y:S01]  /*147d0*/  HMMA.16816.F32.BF16 R56, R68.reuse, R82, R56 ;  /* 0x000000524438723c */ /* 0x040fe20000041838 */
[----:B------:R-:W1:Y:S07]  /*147e0*/  LDSM.16.MT88.4 R80, [R188+0x1800] ;  /* 0x00180000bc50783b */ /* 0x000e6e0000004200 */
[C---:B------:R-:W-:Y:S08]  /*147f0*/  HMMA.16816.F32.BF16 R60, R68.reuse, R88, R60 ;  /* 0x00000058443c723c */ /* 0x040ff0000004183c */
[----:B------:R-:W-:Y:S01]  /*14800*/  HMMA.16816.F32.BF16 R64, R68, R90, R64 ;  /* 0x0000005a4440723c */ /* 0x000fe20000041840 */
[----:B------:R-:W-:Y:S06]  /*14810*/  LDSM.16.MT88.4 R88, [R189+0x4800] ;  /* 0x00480000bd58783b */ /* 0x000fec0000004200 */
[----:B------:R-:W-:Y:S02]  /*14820*/  F2FP.BF16.PACK_AB R68, R98, R106 ;  /* 0x0000006a6244723e */ /* 0x000fe400000010ff */
[----:B------:R-:W-:Y:S03]  /*14830*/  F2FP.BF16.PACK_AB R70, R100, R96 ;  /* 0x000000606446723e */ /* 0x000fe600000010ff */
[----:B------:R-:W-:Y:S02]  /*14840*/  F2FP.BF16.PACK_AB R69, R99, R107 ;  /* 0x0000006b6345723e */ /* 0x000fe400000010ff */
[----:B------:R-:W-:Y:S02]  /*14850*/  F2FP.BF16.PACK_AB R71, R101, R97 ;  /* 0x000000616547723e */ /* 0x000fe400000010ff */
[----:B------:R-:W-:Y:S05]  /*14860*/  LDSM.16.MT88.4 R100, [R191+0x5800] ;  /* 0x00580000bf64783b */ /* 0x000fea0000004200 */
[C---:B--2---:R-:W-:Y:S08]  /*14870*/  HMMA.16816.F32.BF16 R4, R68.reuse, R84, R4 ;  /* 0x000000544404723c */ /* 0x044ff00000041804 */
[C---:B------:R-:W-:Y:S01]  /*14880*/  HMMA.16816.F32.BF16 R8, R68.reuse, R86, R8 ;  /* 0x000000564408723c */ /* 0x040fe20000041808 */
[----:B------:R-:W2:Y:S07]  /*14890*/  LDSM.16.MT88.4 R84, [R191+0x4800] ;  /* 0x00480000bf54783b */ /* 0x000eae0000004200 */
[C---:B------:R-:W-:Y:S08]  /*148a0*/  HMMA.16816.F32.BF16 R12, R68.reuse, R72, R12 ;  /* 0x00000048440c723c */ /* 0x040ff0000004180c */
        /* <DEDUP_REMOVED lines=20> */
[----:B------:R-:W-:Y:S02]  /*149f0*/  F2FP.BF16.PACK_AB R68, R246, R250 ;  /* 0x000000faf644723e */ /* 0x000fe400000010ff */
[----:B------:R-:W-:Y:S03]  /*14a00*/  F2FP.BF16.PACK_AB R70, R167, R177 ;  /* 0x000000b1a746723e */ /* 0x000fe600000010ff */
[----:B------:R-:W-:Y:S02]  /*14a10*/  F2FP.BF16.PACK_AB R69, R176, R249 ;  /* 0x000000f9b045723e */ /* 0x000fe400000010ff */
[----:B------:R-:W-:Y:S07]  /*14a20*/  F2FP.BF16.PACK_AB R71, R165, R166 ;  /* 0x000000a6a547723e */ /* 0x000fee00000010ff */
[C---:B----4-:R-:W-:Y:S08]  /*14a30*/  HMMA.16816.F32.BF16 R4, R68.reuse, R76, R4 ;  /* 0x0000004c4404723c */ /* 0x050ff00000041804 */
        /* <DEDUP_REMOVED lines=11> */
[C---:B---3--:R-:W-:Y:S07]  /*14af0*/  HMMA.16816.F32.BF16 R36, R68.reuse, R76, R36 ;  /* 0x0000004c4424723c */ /* 0x048fee0000041824 */
[----:B------:R-:W-:Y:S01]  /*14b00*/  IMAD.MOV.U32 R76, RZ, RZ, R99 ;  /* 0x000000ffff4c7224 */ /* 0x000fe200078e0063 */
[C---:B------:R-:W-:Y:S04]  /*14b10*/  HMMA.16816.F32.BF16 R40, R68.reuse, R78, R40 ;  /* 0x0000004e4428723c */ /* 0x040fe80000041828 */
[----:B------:R-:W-:Y:S03]  /*14b20*/  MOV R77, R98 ;  /* 0x00000062004d7202 */ /* 0x000fe60000000f00 */
[----:B------:R-:W-:Y:S01]  /*14b30*/  IMAD.MOV.U32 R78, RZ, RZ, R97 ;  /* 0x000000ffff4e7224 */ /* 0x000fe200078e0061 */
[C---:B-1----:R-:W-:Y:S04]  /*14b40*/  HMMA.16816.F32.BF16 R44, R68.reuse, R80, R44 ;  /* 0x00000050442c723c */ /* 0x042fe8000004182c */
[----:B------:R-:W-:Y:S02]  /*14b50*/  MOV R79, R96 ;  /* 0x00000060004f7202 */ /* 0x000fe40000000f00 */
[----:B------:R-:W1:Y:S02]  /*14b60*/  LDSM.16.MT88.4 R96, [R188+0x2800] ;  /* 0x00280000bc60783b */ /* 0x000e640000004200 */
[C---:B------:R-:W-:Y:S08]  /*14b70*/  HMMA.16816.F32.BF16 R48, R68.reuse, R82, R48 ;  /* 0x000000524430723c */ /* 0x040ff00000041830 */
[C---:B------:R-:W-:Y:S08]  /*14b80*/  HMMA.16816.F32.BF16 R52, R68.reuse, R88, R52 ;  /* 0x000000584434723c */ /* 0x040ff00000041834 */
[C---:B------:R-:W-:Y:S08]  /*14b90*/  HMMA.16816.F32.BF16 R56, R68.reuse, R90, R56 ;  /* 0x0000005a4438723c */ /* 0x040ff00000041838 */
[C---:B--2---:R-:W-:Y:S08]  /*14ba0*/  HMMA.16816.F32.BF16 R60, R68.reuse, R72, R60 ;  /* 0x00000048443c723c */ /* 0x044ff0000004183c */
[----:B------:R-:W-:Y:S08]  /*14bb0*/  HMMA.16816.F32.BF16 R64, R68, R74, R64 ;  /* 0x0000004a4440723c */ /* 0x000ff00000041840 */
[C---:B------:R-:W-:Y:S01]  /*14bc0*/  HMMA.16816.F32.BF16 R112, R128.reuse, R108, R4 ;  /* 0x0000006c8070723c */ /* 0x040fe20000041804 */
[----:B------:R-:W-:Y:S07]  /*14bd0*/  LDSM.16.MT88.4 R4, [R189+0x5800] ;  /* 0x00580000bd04783b */ /* 0x000fee0000004200 */
[C---:B------:R-:W-:Y:S01]  /*14be0*/  HMMA.16816.F32.BF16 R108, R128.reuse, R110, R8 ;  /* 0x0000006e806c723c */ /* 0x040fe20000041808 */
[----:B------:R-:W-:Y:S07]  /*14bf0*/  LDSM.16.MT88.4 R8, [R188+0x5800] ;  /* 0x00580000bc08783b */ /* 0x000fee0000004200 */
[C---:B----4-:R-:W-:Y:S07]  /*14c00*/  HMMA.16816.F32.BF16 R68, R128.reuse, R84, R12 ;  /* 0x000000548044723c */ /* 0x050fee000004180c */
[----:B------:R-:W-:Y:S01]  /*14c10*/  IMAD.MOV.U32 R15, RZ, RZ, R78 ;  /* 0x000000ffff0f7224 */ /* 0x000fe200078e004e */
[C---:B------:R-:W-:Y:S04]  /*14c20*/  HMMA.16816.F32.BF16 R72, R128.reuse, R86, R16 ;  /* 0x000000568048723c */ /* 0x040fe80000041810 */
[----:B------:R-:W-:Y:S01]  /*14c30*/  MOV R14, R79 ;  /* 0x0000004f000e7202 */ /* 0x000fe20000000f00 */
[----:B------:R-:W-:Y:S01]  /*14c40*/  IMAD.MOV.U32 R13, RZ, RZ, R76 ;  /* 0x000000ffff0d7224 */ /* 0x000fe200078e004c */
[----:B------:R-:W-:Y:S01]  /*14c50*/  MOV R12, R77 ;  /* 0x0000004d000c7202 */ /* 0x000fe20000000f00 */
[----:B------:R-:W-:Y:S01]  /*14c60*/  IMAD.MOV.U32 R19, RZ, RZ, R107 ;  /* 0x000000ffff137224 */ /* 0x000fe200078e006b */
[C---:B------:R-:W-:Y:S04]  /*14c70*/  HMMA.16816.F32.BF16 R76, R128.reuse, R92, R20 ;  /* 0x0000005c804c723c */ /* 0x040fe80000041814 */
[----:B------:R-:W-:Y:S01]  /*14c80*/  MOV R18, R106 ;  /* 0x0000006a00127202 */ /* 0x000fe20000000f00 */
[----:B------:R-:W-:Y:S01]  /*14c90*/  IMAD.MOV.U32 R17, RZ, RZ, R105 ;  /* 0x000000ffff117224 */ /* 0x000fe200078e0069 */
[----:B------:R-:W-:Y:S02]  /*14ca0*/  MOV R16, R104 ;  /* 0x0000006800107202 */ /* 0x000fe40000000f00 */
[C---:B------:R-:W-:Y:S01]  /*14cb0*/  HMMA.16816.F32.BF16 R80, R128.reuse, R94, R24 ;  /* 0x0000005e8050723c */ /* 0x040fe20000041818 */
[----:B------:R-:W2:Y:S03]  /*14cc0*/  LDSM.16.MT88.4 R104, [R190+0x5800] ;  /* 0x00580000be68783b */ /* 0x000ea60000004200 */
[----:B------:R-:W-:Y:S02]  /*14cd0*/  FADD.FTZ R2, R16, R252 ;  /* 0x000000fc10027221 */ /* 0x000fe40000010000 */
[----:B------:R-:W-:Y:S02]  /*14ce0*/  FADD.FTZ R3, R18, R3 ;  /* 0x0000000312037221 */ /* 0x000fe40000010000 */
[C---:B-1----:R-:W-:Y:S04]  /*14cf0*/  HMMA.16816.F32.BF16 R84, R128.reuse, R96, R28 ;  /* 0x000000608054723c */ /* 0x042fe8000004181c */
[----:B------:R-:W-:Y:S02]  /*14d00*/  FADD.FTZ R2, R17, R2 ;  /* 0x0000000211027221 */ /* 0x000fe40000010000 */
[----:B------:R-:W-:Y:S01]  /*14d10*/  FADD.FTZ R3, R12, R3 ;  /* 0x000000030c037221 */ /* 0x000fe20000010000 */
[-C--:B------:R-:W-:Y:S01]  /*14d20*/  MOV R12, R118.reuse ;  /* 0x00000076000c7202 */ /* 0x080fe20000000f00 */
[C---:B------:R-:W-:Y:S04]  /*14d30*/  HMMA.16816.F32.BF16 R88, R128.reuse, R98, R32 ;  /* 0x000000628058723c */ /* 0x040fe80000041820 */
[----:B------:R-:W-:Y:S02]  /*14d40*/  FADD.FTZ R2, R19, R2 ;  /* 0x0000000213027221 */ /* 0x000fe40000010000 */
[----:B------:R-:W-:Y:S02]  /*14d50*/  FADD.FTZ R3, R14, R3 ;  /* 0x000000030e037221 */ /* 0x000fe40000010000 */
[C---:B------:R-:W-:Y:S04]  /*14d60*/  HMMA.16816.F32.BF16 R92, R128.reuse, R100, R36 ;  /* 0x00000064805c723c */ /* 0x040fe80000041824 */
[----:B------:R-:W-:Y:S02]  /*14d70*/  FADD.FTZ R2, R13, R2 ;  /* 0x000000020d027221 */ /* 0x000fe40000010000 */
[----:B------:R-:W-:Y:S01]  /*14d80*/  FADD.FTZ R3, R119, R3 ;  /* 0x0000000377037221 */ /* 0x000fe20000010000 */
[----:B------:R-:W-:Y:S01]  /*14d90*/  IADD3 R119, R245, -0x1, RZ ;  /* 0xfffffffff5777810 */ /* 0x000fe20007ffe0ff */
        /* <DEDUP_REMOVED lines=9> */
[----:B------:R-:W-:Y:S01]  /*14e30*/  FADD.FTZ R177, R177, R250 ;  /* 0x000000fab1b17221 */ /* 0x000fe20000010000 */
[----:B------:R-:W-:Y:S01]  /*14e40*/  MOV R2, R118 ;  /* 0x0000007600027202 */ /* 0x000fe20000000f00 */
        /* <DEDUP_REMOVED lines=10> */
[----:B------:R-:W-:Y:S01]  /*14ef0*/  FADD.FTZ R152, R149, R152 ;  /* 0x0000009895987221 */ /* 0x000fe20000010000 */
[----:B------:R-:W-:Y:S03]  /*14f00*/  HMMA.16816.F32.BF16 R64, R128, R10, R64 ;  /* 0x0000000a8040723c */ /* 0x000fe60000041840 */
[----:B------:R-:W-:Y:S02]  /*14f10*/  FADD.FTZ R165, R141, R165 ;  /* 0x000000a58da57221 */ /* 0x000fe40000010000 */
[----:B------:R-:W-:Y:S02]  /*14f20*/  FADD.FTZ R243, R156, R152 ;  /* 0x000000989cf37221 */ /* 0x000fe40000010000 */
[----:B------:R-:W-:Y:S02]  /*14f30*/  FADD.FTZ R242, R140, R165 ;  /* 0x000000a58cf27221 */ /* 0x000fe40000010000 */
[----:B------:R-:W-:Y:S03]  /*14f40*/  IMAD.MOV.U32 R245, RZ, RZ, R119 ;  /* 0x000000fffff57224 */ /* 0x000fe600078e0077 */
[----:B------:R-:W-:Y:S01]  /*14f50*/  IMAD.MOV.U32 R3, RZ, RZ, R0 ;  /* 0x000000ffff037224 */ /* 0x000fe200078e0000 */
[----:B------:R-:W-:-:S05]  /*14f60*/  @P0 BRA `(.L_x_814) ;  /* 0xffffc09000000947 */ /* 0x000fca000383ffff */
.L_x_805:
[----:B------:R-:W-:Y:S02]  /*14f70*/  ISETP.NE.AND P1, PT, R228, 0x1, PT ;  /* 0x00000001e400780c */ /* 0x000fe40003f25270 */
[----:B------:R-:W-:-:S02]  /*14f80*/  IADD3 R4, R209, 0x7f, RZ ;  /* 0x0000007fd1047810 */ /* 0x000fc40007ffe0ff */
[----:B------:R-:W-:Y:S02]  /*14f90*/  ISETP.GE.AND P0, PT, R232, 0x1, PT ;  /* 0x00000001e800780c */ /* 0x000fe40003f06270 */
[----:B------:R-:W-:-:S07]  /*14fa0*/  IADD3 R2, R231, 0x1, -R229 ;  /* 0x00000001e7027810 */ /* 0x000fce0007ffe8e5 */
[----:B------:R-:W-:-:S05]  /*14fb0*/  @P1 IMAD.HI.U32 R3, R4, c[0x0][0x2c8], RZ ;  /* 0x0000b20004031a27 */ /* 0x000fca00078e00ff */
        /* <DEDUP_REMOVED lines=14> */
.L_x_817:
[----:B------:R-:W-:-:S04]  /*150a0*/  MOV R2, c[0x0][0x32c] ;  /* 0x0000cb0000027a02 */ /* 0x000fc80000000f00 */
[----:B------:R-:W-:-:S13]  /*150b0*/  ISETP.NE.AND P0, PT, R2, 0x1, PT ;  /* 0x000000010200780c */ /* 0x000fda0003f05270 */
[----:B------:R-:W-:-:S05]  /*150c0*/  @P0 IMAD.HI.U32 R2, R4, c[0x0][0x330], RZ ;  /* 0x0000cc0004020a27 */ /* 0x000fca00078e00ff */
[----:B------:R-:W-:Y:S02]  /*150d0*/  @P0 SHF.R.U32.HI R4, RZ, c[0x0][0x334], R2 ;  /* 0x0000cd00ff040a19 */ /* 0x000fe40000011602 */
.L_x_818:
[----:B------:R-:W-:Y:S05]  /*150e0*/  BSYNC B0 ;  /* 0x0000000000007941 */ /* 0x000fea0003800000 */
.L_x_816:
[----:B------:R-:W-:-:S05]  /*150f0*/  IMAD R4, R4, c[0x0][0x32c], RZ ;  /* 0x0000cb0004047a24 */ /* 0x000fca00078e02ff */
[----:B------:R-:W-:-:S04]  /*15100*/  IMNMX R3, R3, R4, !PT ;  /* 0x0000000403037217 */ /* 0x000fc80007800200 */
.L_x_815:
        /* <DEDUP_REMOVED lines=10> */
.L_x_820:
[----:B------:R-:W-:Y:S04]  /*151b0*/  DEPBAR.LE SB0, 0x0 ;  /* 0x000080000000791a */ /* 0x000fe80000000000 */
[----:B------:R-:W-:Y:S01]  /*151c0*/  WARPSYNC 0xffffffff ;  /* 0xffffffff00007948 */ /* 0x000fe20003800000 */
[----:B------:R-:W-:Y:S01]  /*151d0*/  BAR.SYNC.DEFER_BLOCKING 0x0 ;  /* 0x0000000000007b1d */ /* 0x000fe20000010000 */
[----:B------:R-:W-:Y:S02]  /*151e0*/  ISETP.GT.AND P0, PT, R237, R245, PT ;  /* 0x000000f5ed00720c */ /* 0x000fe40003f04270 */
[----:B------:R-:W-:Y:S11]  /*151f0*/  LOP3.LUT P5, RZ, R230, 0x20000, RZ, 0xc0, !PT ;  /* 0x00020000e6ff7812 */ /* 0x000ff600078ac0ff */
[----:B------:R-:W-:Y:S01]  /*15200*/  @!P0 SHF.R.S32.HI R37, RZ, 0x1f, R245 ;  /* 0x0000001fff258819 */ /* 0x000fe200000114f5 */
[----:B------:R-:W-:Y:S01]  /*15210*/  @!P0 IMAD.WIDE.U32 R30, R245, c[0x0][0x208], RZ ;  /* 0x00008200f51e8a25 */ /* 0x000fe200078e00ff */
[----:B------:R-:W-:Y:S02]  /*15220*/  @!P0 MOV R0, c[0x0][0x208] ;  /* 0x0000820000008a02 */ /* 0x000fe40000000f00 */
[----:B------:R-:W-:Y:S01]  /*15230*/  @!P0 MOV R28, 0x5 ;  /* 0x00000005001c8802 */ /* 0x000fe20000000f00 */
[----:B------:R-:W-:Y:S01]  /*15240*/  @!P0 IMAD R37, R37, c[0x0][0x208], RZ ;  /* 0x0000820025258a24 */ /* 0x000fe200078e02ff */
[----:B------:R-:W-:Y:S02]  /*15250*/  @!P0 MOV R118, R238 ;  /* 0x000000ee00768202 */ /* 0x000fe40000000f00 */
[C---:B------:R-:W-:Y:S01]  /*15260*/  @!P0 SHF.L.U64.HI R29, R0.reuse, R28, c[0x0][0x20c] ;  /* 0x00008300001d8619 */ /* 0x040fe2000001021c */
[----:B------:R-:W-:Y:S01]  /*15270*/  @!P0 IMAD R37, R245, c[0x0][0x20c], R37 ;  /* 0x00008300f5258a24 */ /* 0x000fe200078e0225 */
[----:B------:R-:W1:Y:S01]  /*15280*/  LDSM.16.M88.4 R8, [R192] ;  /* 0x00000000c008783b */ /* 0x000e620000000200 */
[----:B------:R-:W-:Y:S02]  /*15290*/  @!P0 SHF.L.U32 R28, R0, 0x5, RZ ;  /* 0x00000005001c8819 */ /* 0x000fe400000006ff */
[----:B------:R-:W-:Y:S02]  /*152a0*/  @!P0 MOV R119, R235 ;  /* 0x000000eb00778202 */ /* 0x000fe40000000f00 */
[----:B------:R-:W-:Y:S01]  /*152b0*/  @!P0 IADD3 R37, R31, R37, RZ ;  /* 0x000000251f258210 */ /* 0x000fe20007ffe0ff */
[----:B------:R-:W-:Y:S01]  /*152c0*/  @!P0 IMAD.WIDE.U32 R44, R30, 0x60, R28 ;  /* 0x000000601e2c8825 */ /* 0x000fe200078e001c */
[----:B------:R-:W-:Y:S01]  /*152d0*/  @!P0 IADD3 R132, P1, R28, R28, RZ ;  /* 0x0000001c1c848210 */ /* 0x000fe20007f3e0ff */
[----:B------:R-:W2:Y:S02]  /*152e0*/  LDSM.16.M88.4 R16, [R192+0x800] ;  /* 0x00080000c010783b */ /* 0x000ea40000000200 */
[----:B------:R-:W-:Y:S01]  /*152f0*/  @!P0 IMAD R37, R37, 0x60, RZ ;  /* 0x0000006025258824 */ /* 0x000fe200078e02ff */
[----:B------:R-:W-:Y:S01]  /*15300*/  @!P0 IADD3.X R133, R29, R29, RZ, P1, !PT ;  /* 0x0000001d1d858210 */ /* 0x000fe20000ffe4ff */
[----:B------:R-:W-:Y:S01]  /*15310*/  @!P0 IMAD.WIDE.U32 R118, R30, 0x60, R118 ;  /* 0x000000601e768825 */ /* 0x000fe200078e0076 */
[----:B------:R-:W-:Y:S02]  /*15320*/  @!P0 IADD3 R0, P2, P1, R238, R44, R28 ;  /* 0x0000002cee008210 */ /* 0x000fe4000795e01c */
[----:B------:R-:W-:Y:S01]  /*15330*/  @!P0 IADD3 R45, R37, R45, RZ ;  /* 0x0000002d252d8210 */ /* 0x000fe20007ffe0ff */
[----:B------:R-:W-:Y:S01]  /*15340*/  @!P0 IMAD.WIDE.U32 R132, R30, 0x60, R132 ;  /* 0x000000601e848825 */ /* 0x000fe200078e0084 */
[----:B------:R-:W3:Y:S01]  /*15350*/  LDSM.16.M88.4 R24, [R192+0x1000] ;  /* 0x00100000c018783b */ /* 0x000ee20000000200 */
[----:B------:R-:W-:Y:S02]  /*15360*/  @!P0 LEA R156, P4, R118, c[0x0][0x1f8], 0x1 ;  /* 0x00007e00769c8a11 */ /* 0x000fe400078808ff */
[----:B------:R-:W-:Y:S02]  /*15370*/  @!P0 IADD3.X R36, R235, R45, R29, P2, P1 ;  /* 0x0000002deb248210 */ /* 0x000fe400017e241d */
[----:B------:R-:W-:Y:S02]  /*15380*/  @!P0 IADD3 R38, P1, R238, R132, RZ ;  /* 0x00000084ee268210 */ /* 0x000fe40007f3e0ff */
[-C--:B------:R-:W-:Y:S01]  /*15390*/  @!P0 IADD3 R46, R119, R37.reuse, RZ ;  /* 0x00000025772e8210 */ /* 0x080fe20007ffe0ff */
[----:B------:R-:W4:Y:S01]  /*153a0*/  LDSM.16.M88.4 R32, [R192+0x1800] ;  /* 0x00180000c020783b */ /* 0x000f220000000200 */
[----:B------:R-:W-:Y:S02]  /*153b0*/  @!P0 IADD3.X R37, R235, R37, R133, P1, !PT ;  /* 0x00000025eb258210 */ /* 0x000fe40000ffe485 */
[----:B------:R-:W-:Y:S02]  /*153c0*/  @!P0 ISETP.GE.AND P1, PT, R116, c[0x0][0x1d4], PT ;  /* 0x0000750074008a0c */ /* 0x000fe40003f26270 */
[----:B------:R-:W-:Y:S02]  /*153d0*/  @!P0 LEA.HI.X R157, R118, c[0x0][0x1fc], R46, 0x1, P4 ;  /* 0x00007f00769d8a11 */ /* 0x000fe400020f0c2e */
[----:B------:R-:W-:Y:S01]  /*153e0*/  @!P0 IADD3 R39, P3, R238, R44, RZ ;  /* 0x0000002cee278210 */ /* 0x000fe20007f7e0ff */
[----:B------:R-:W5:Y:S03]  /*153f0*/  LDSM.16.M88.4 R40, [R192+0x2000] ;  /* 0x00200000c028783b */ /* 0x000f660000000200 */
[----:B------:R-:W-:Y:S02]  /*15400*/  @!P0 LEA R44, P2, R39, c[0x0][0x1f8], 0x1 ;  /* 0x00007e00272c8a11 */ /* 0x000fe400078408ff */
[----:B------:R-:W-:Y:S01]  /*15410*/  @!P0 IADD3.X R45, R45, R235, RZ, P3, !PT ;  /* 0x000000eb2d2d8210 */ /* 0x000fe20001ffe4ff */
[C---:B-1----:R-:W-:Y:S02]  /*15420*/  HMMA.16816.F32.BF16 R4, R120.reuse, R8, RZ ;  /* 0x000000087804723c */ /* 0x042fe400000418ff */
[----:B------:R-:W1:Y:S01]  /*15430*/  LDSM.16.M88.4 R48, [R192+0x2800] ;  /* 0x00280000c030783b */ /* 0x000e620000000200 */
[----:B------:R-:W-:Y:S02]  /*15440*/  @!P0 LEA.HI.X R45, R39, c[0x0][0x1fc], R45, 0x1, P2 ;  /* 0x00007f00272d8a11 */ /* 0x000fe400010f0c2d */
[----:B------:R-:W-:Y:S02]  /*15450*/  @!P0 LEA R118, P3, R0, c[0x0][0x1f8], 0x1 ;  /* 0x00007e0000768a11 */ /* 0x000fe400078608ff */
[----:B------:R-:W-:Y:S01]  /*15460*/  @!P0 LEA R46, P2, R38, c[0x0][0x1f8], 0x1 ;  /* 0x00007e00262e8a11 */ /* 0x000fe200078408ff */
[C---:B------:R-:W-:Y:S02]  /*15470*/  HMMA.16816.F32.BF16 R8, R120.reuse, R10, RZ ;  /* 0x0000000a7808723c */ /* 0x040fe400000418ff */
[----:B------:R-:W1:Y:S02]  /*15480*/  LDSM.16.M88.4 R128, [R207] ;  /* 0x00000000cf80783b */ /* 0x000e640000000200 */
[----:B------:R-:W-:Y:S02]  /*15490*/  @!P0 LEA.HI.X R119, R0, c[0x0][0x1fc], R36, 0x1, P3 ;  /* 0x00007f0000778a11 */ /* 0x000fe400018f0c24 */
[----:B------:R-:W-:Y:S02]  /*154a0*/  @!P0 LEA.HI.X R47, R38, c[0x0][0x1fc], R37, 0x1, P2 ;  /* 0x00007f00262f8a11 */ /* 0x000fe400010f0c25 */
[C---:B--2---:R-:W-:Y:S02]  /*154b0*/  HMMA.16816.F32.BF16 R12, R120.reuse, R16, RZ ;  /* 0x00000010780c723c */ /* 0x044fe400000418ff */
[----:B------:R-:W2:Y:S06]  /*154c0*/  LDSM.16.M88.4 R132, [R194] ;  /* 0x00000000c284783b */ /* 0x000eac0000000200 */
[C---:B------:R-:W-:Y:S02]  /*154d0*/  HMMA.16816.F32.BF16 R16, R120.reuse, R18, RZ ;  /* 0x000000127810723c */ /* 0x040fe400000418ff */
[----:B------:R-:W1:Y:S06]  /*154e0*/  LDSM.16.M88.4 R136, [R195] ;  /* 0x00000000c388783b */ /* 0x000e6c0000000200 */
[C---:B---3--:R-:W-:Y:S02]  /*154f0*/  HMMA.16816.F32.BF16 R20, R120.reuse, R24, RZ ;  /* 0x000000187814723c */ /* 0x048fe400000418ff */
[----:B------:R-:W3:Y:S06]  /*15500*/  LDSM.16.M88.4 R140, [R196] ;  /* 0x00000000c48c783b */ /* 0x000eec0000000200 */
[C---:B------:R-:W-:Y:S02]  /*15510*/  HMMA.16816.F32.BF16 R24, R120.reuse, R26, RZ ;  /* 0x0000001a7818723c */ /* 0x040fe400000418ff */
[----:B------:R-:W1:Y:S06]  /*15520*/  LDSM.16.M88.4 R148, [R197] ;  /* 0x00000000c594783b */ /* 0x000e6c0000000200 */
        /* <DEDUP_REMOVED lines=8> */
[----:B------:R1:W-:Y:S06]  /*155b0*/  @!P0 LDGSTS.E.BYPASS.LTC128B.128 [R234+0x3100], [R156.64+0x80], !P5 ;  /* 0x031000809cea8fae */ /* 0x0003ec000e901d48 */
[C---:B------:R-:W-:Y:S02]  /*155c0*/  HMMA.16816.F32.BF16 R40, R120.reuse, R42, RZ ;  /* 0x0000002a7828723c */ /* 0x040fe400000418ff */
[----:B------:R5:W-:Y:S08]  /*155d0*/  @!P0 LDGSTS.E.BYPASS.LTC128B.128 [R234+0x1100], [R44.64], !P1 ;  /* 0x011000002cea8fae */ /* 0x000bf0000c901d48 */
[----:B------:R5:W-:Y:S08]  /*155e0*/  @!P0 LDGSTS.E.BYPASS.LTC128B.128 [R234+0x4100], [R44.64+0x80], !P5 ;  /* 0x041000802cea8fae */ /* 0x000bf0000e901d48 */
[----:B------:R2:W-:Y:S08]  /*155f0*/  @!P0 LDGSTS.E.BYPASS.LTC128B.128 [R234+0x2100], [R118.64], !P1 ;  /* 0x0210000076ea8fae */ /* 0x0005f0000c901d48 */
[----:B------:R5:W-:Y:S01]  /*15600*/  @!P0 LDGSTS.E.BYPASS.LTC128B.128 [R234+0x5100], [R46.64+0x80], !P5 ;  /* 0x051000802eea8fae */ /* 0x000be2000e901d48 */
[----:B------:R-:W-:Y:S07]  /*15610*/  ISETP.GT.AND P0, PT, R245, R237, PT ;  /* 0x000000edf500720c */ /* 0x000fee0003f04270 */
[----:B-1----:R-:W1:Y:S08]  /*15620*/  LDSM.16.M88.4 R156, [R206] ;  /* 0x00000000ce9c783b */ /* 0x002e700000000200 */
[----:B------:R-:W0:Y:S08]  /*15630*/  LDGDEPBAR ;  /* 0x00000000000079af */ /* 0x000e300000000000 */
[----:B------:R-:W1:Y:S01]  /*15640*/  LDSM.16.M88.4 R164, [R206+0x800] ;  /* 0x00080000cea4783b */ /* 0x000e620000000200 */
[C---:B-----5:R-:W-:Y:S07]  /*15650*/  HMMA.16816.F32.BF16 R44, R120.reuse, R48, RZ ;  /* 0x00000030782c723c */ /* 0x060fee00000418ff */
[----:B------:R-:W-:Y:S01]  /*15660*/  LDSM.16.M88.4 R176, [R204] ;  /* 0x00000000ccb0783b */ /* 0x000fe20000000200 */
[----:B------:R-:W-:Y:S08]  /*15670*/  HMMA.16816.F32.BF16 R48, R120, R50, RZ ;  /* 0x000000327830723c */ /* 0x000ff000000418ff */
[C---:B------:R-:W-:Y:S08]  /*15680*/  HMMA.16816.F32.BF16 R4, R124.reuse, R128, R4 ;  /* 0x000000807c04723c */ /* 0x040ff00000041804 */
        /* <DEDUP_REMOVED lines=12> */
[C---:B------:R-:W-:Y:S01]  /*15750*/  HMMA.16816.F32.BF16 R40, R124.reuse, R150, R40 ;  /* 0x000000967c28723c */ /* 0x040fe20000041828 */
[----:B------:R-:W2:Y:S07]  /*15760*/  LDSM.16.M88.4 R148, [R204+-0x3000] ;  /* 0xffd00000cc94783b */ /* 0x000eae0000000200 */
[C---:B----4-:R-:W-:Y:S08]  /*15770*/  HMMA.16816.F32.BF16 R44, R124.reuse, R152, R44 ;  /* 0x000000987c2c723c */ /* 0x050ff0000004182c */
[----:B------:R-:W-:Y:S01]  /*15780*/  HMMA.16816.F32.BF16 R48, R124, R154, R48 ;  /* 0x0000009a7c30723c */ /* 0x000fe20000041830 */
[----:B------:R-:W4:Y:S07]  /*15790*/  LDSM.16.M88.4 R152, [R204+-0x2800] ;  /* 0xffd80000cc98783b */ /* 0x000f2e0000000200 */
[C---:B-1----:R-:W-:Y:S08]  /*157a0*/  HMMA.16816.F32.BF16 R4, R144.reuse, R156, R4 ;  /* 0x0000009c9004723c */ /* 0x042ff00000041804 */
[C---:B------:R-:W-:Y:S01]  /*157b0*/  HMMA.16816.F32.BF16 R8, R144.reuse, R158, R8 ;  /* 0x0000009e9008723c */ /* 0x040fe20000041808 */
[----:B------:R-:W-:Y:S07]  /*157c0*/  LDSM.16.M88.4 R156, [R204+-0x1000] ;  /* 0xfff00000cc9c783b */ /* 0x000fee0000000200 */
[C---:B------:R-:W-:Y:S08]  /*157d0*/  HMMA.16816.F32.BF16 R12, R144.reuse, R164, R12 ;  /* 0x000000a4900c723c */ /* 0x040ff0000004180c */
[C---:B------:R-:W-:Y:S01]  /*157e0*/  HMMA.16816.F32.BF16 R16, R144.reuse, R166, R16 ;  /* 0x000000a69010723c */ /* 0x040fe20000041810 */
[----:B------:R-:W-:Y:S07]  /*157f0*/  LDSM.16.M88.4 R164, [R204+-0x800] ;  /* 0xfff80000cca4783b */ /* 0x000fee0000000200 */
[C---:B-----5:R-:W-:Y:S08]  /*15800*/  HMMA.16816.F32.BF16 R20, R144.reuse, R128, R20 ;  /* 0x000000809014723c */ /* 0x060ff00000041814 */
[C---:B------:R-:W-:Y:S01]  /*15810*/  HMMA.16816.F32.BF16 R24, R144.reuse, R130, R24 ;  /* 0x000000829018723c */ /* 0x040fe20000041818 */
[----:B------:R-:W1:Y:S07]  /*15820*/  LDSM.16.M88.4 R128, [R204+-0x2000] ;  /* 0xffe00000cc80783b */ /* 0x000e6e0000000200 */
[C---:B--2---:R-:W-:Y:S08]  /*15830*/  HMMA.16816.F32.BF16 R28, R144.reuse, R132, R28 ;  /* 0x00000084901c723c */ /* 0x044ff0000004181c */
[C---:B------:R-:W-:Y:S01]  /*15840*/  HMMA.16816.F32.BF16 R32, R144.reuse, R134, R32 ;  /* 0x000000869020723c */ /* 0x040fe20000041820 */
[----:B------:R-:W2:Y:S07]  /*15850*/  LDSM.16.M88.4 R132, [R204+-0x1800] ;  /* 0xffe80000cc84783b */ /* 0x000eae0000000200 */
[C---:B------:R-:W-:Y:S08]  /*15860*/  HMMA.16816.F32.BF16 R36, R144.reuse, R136, R36 ;  /* 0x000000889024723c */ /* 0x040ff00000041824 */
[C---:B------:R-:W-:Y:S01]  /*15870*/  HMMA.16816.F32.BF16 R40, R144.reuse, R138, R40 ;  /* 0x0000008a9028723c */ /* 0x040fe20000041828 */
[----:B------:R-:W5:Y:S07]  /*15880*/  LDSM.16.M88.4 R136, [R192+0x3000] ;  /* 0x00300000c088783b */ /* 0x000f6e0000000200 */
[C---:B---3--:R-:W-:Y:S08]  /*15890*/  HMMA.16816.F32.BF16 R44, R144.reuse, R140, R44 ;  /* 0x0000008c902c723c */ /* 0x048ff0000004182c */
[----:B------:R-:W-:Y:S01]  /*158a0*/  HMMA.16816.F32.BF16 R48, R144, R142, R48 ;  /* 0x0000008e9030723c */ /* 0x000fe20000041830 */
[----:B------:R-:W3:Y:S07]  /*158b0*/  LDSM.16.M88.4 R140, [R192+0x3800] ;  /* 0x00380000c08c783b */ /* 0x000eee0000000200 */
[C---:B------:R-:W-:Y:S08]  /*158c0*/  HMMA.16816.F32.BF16 R4, R160.reuse, R148, R4 ;  /* 0x00000094a004723c */ /* 0x040ff00000041804 */
        /* <DEDUP_REMOVED lines=17> */
[C---:B-----5:R-:W-:Y:S08]  /*159e0*/  HMMA.16816.F32.BF16 R4, R168.reuse, R136, R4 ;  /* 0x00000088a804723c */ /* 0x060ff00000041804 */
[C---:B------:R-:W-:Y:S01]  /*159f0*/  HMMA.16816.F32.BF16 R8, R168.reuse, R138, R8 ;  /* 0x0000008aa808723c */ /* 0x040fe20000041808 */
[----:B------:R-:W5:Y:S07]  /*15a00*/  LDSM.16.M88.4 R136, [R199] ;  /* 0x00000000c788783b */ /* 0x000f6e0000000200 */
[C---:B---3--:R-:W-:Y:S08]  /*15a10*/  HMMA.16816.F32.BF16 R12, R168.reuse, R140, R12 ;  /* 0x0000008ca80c723c */ /* 0x048ff0000004180c */
[C---:B------:R-:W-:Y:S01]  /*15a20*/  HMMA.16816.F32.BF16 R16, R168.reuse, R142, R16 ;  /* 0x0000008ea810723c */ /* 0x040fe20000041810 */
[----:B------:R-:W3:Y:S07]  /*15a30*/  LDSM.16.M88.4 R140, [R200] ;  /* 0x00000000c88c783b */ /* 0x000eee0000000200 */
[C---:B------:R-:W-:Y:S08]  /*15a40*/  HMMA.16816.F32.BF16 R20, R168.reuse, R148, R20 ;  /* 0x00000094a814723c */ /* 0x040ff00000041814 */
[C---:B------:R-:W-:Y:S01]  /*15a50*/  HMMA.16816.F32.BF16 R24, R168.reuse, R150, R24 ;  /* 0x00000096a818723c */ /* 0x040fe20000041818 */
[----:B------:R-:W3:Y:S07]  /*15a60*/  LDSM.16.M88.4 R148, [R201] ;  /* 0x00000000c994783b */ /* 0x000eee0000000200 */
[C---:B----4-:R-:W-:Y:S08]  /*15a70*/  HMMA.16816.F32.BF16 R28, R168.reuse, R152, R28 ;  /* 0x00000098a81c723c */ /* 0x050ff0000004181c */
        /* <DEDUP_REMOVED lines=11> */
[C---:B-----5:R-:W-:Y:S08]  /*15b30*/  HMMA.16816.F32.BF16 R12, R172.reuse, R136, R12 ;  /* 0x00000088ac0c723c */ /* 0x060ff0000004180c */
[C---:B------:R-:W-:Y:S01]  /*15b40*/  HMMA.16816.F32.BF16 R16, R172.reuse, R138, R16 ;  /* 0x0000008aac10723c */ /* 0x040fe20000041810 */
        /* <DEDUP_REMOVED lines=15> */
[C---:B----4-:R-:W-:Y:S08]  /*15c40*/  HMMA.16816.F32.BF16 R12, R180.reuse, R136, R12 ;  /* 0x00000088b40c723c */ /* 0x050ff0000004180c */
[C---:B------:R-:W-:Y:S01]  /*15c50*/  HMMA.16816.F32.BF16 R16, R180.reuse, R138, R16 ;  /* 0x0000008ab410723c */ /* 0x040fe20000041810 */
[----:B------:R-:W4:Y:S07]  /*15c60*/  LDSM.16.M88.4 R136, [R204+0x1800] ;  /* 0x00180000cc88783b */ /* 0x000f2e0000000200 */
[C---:B---3--:R-:W-:Y:S08]  /*15c70*/  HMMA.16816.F32.BF16 R20, R180.reuse, R140, R20 ;  /* 0x0000008cb414723c */ /* 0x048ff00000041814 */
        /* <DEDUP_REMOVED lines=21> */
[C---:B----4-:R-:W-:Y:S01]  /*15dd0*/  HMMA.16816.F32.BF16 R28, R184.reuse, R136, R28 ;  /* 0x00000088b81c723c */ /* 0x050fe2000004181c */
[----:B------:R-:W-:Y:S04]  /*15de0*/  BAR.SYNC.DEFER_BLOCKING 0x0 ;  /* 0x0000000000007b1d */ /* 0x000fe80000010000 */
[----:B------:R-:W-:Y:S02]  /*15df0*/  FMNMX.FTZ R0, R9, R0, !PT ;  /* 0x0000000009007209 */ /* 0x000fe40007810000 */
[----:B------:R-:W-:Y:S01]  /*15e00*/  FMNMX.FTZ R118, R10, R118, !PT ;  /* 0x000000760a767209 */ /* 0x000fe20007810000 */
        /* <DEDUP_REMOVED lines=8> */
[C---:B------:R-:W-:Y:S04]  /*15e90*/  HMMA.16816.F32.BF16 R40, R184.reuse, R130, R40 ;  /* 0x00000082b828723c */ /* 0x040fe80000041828 */
[----:B------:R-:W-:Y:S02]  /*15ea0*/  FMNMX.FTZ R0, R17, R0, !PT ;  /* 0x0000000011007209 */ /* 0x000fe40007810000 */
[----:B------:R-:W-:Y:S02]  /*15eb0*/  FMNMX.FTZ R118, R18, R118, !PT ;  /* 0x0000007612767209 */ /* 0x000fe40007810000 */
[C---:B--2---:R-:W-:Y:S01]  /*15ec0*/  HMMA.16816.F32.BF16 R44, R184.reuse, R132, R44 ;  /* 0x00000084b82c723c */ /* 0x044fe2000004182c */
[----:B------:R-:W-:Y:S03]  /*15ed0*/  @P0 MOV R130, c[0x0][0x1e0] ;  /* 0x0000780000820a02 */ /* 0x000fe60000000f00 */
[----:B------:R-:W-:Y:S02]  /*15ee0*/  FMNMX.FTZ R0, R20, R0, !PT ;  /* 0x0000000014007209 */ /* 0x000fe40007810000 */
[----:B------:R-:W-:Y:S02]  /*15ef0*/  FMNMX.FTZ R118, R19, R118, !PT ;  /* 0x0000007613767209 */ /* 0x000fe40007810000 */
[----:B------:R-:W-:Y:S01]  /*15f00*/  HMMA.16816.F32.BF16 R48, R184, R134, R48 ;  /* 0x00000086b830723c */ /* 0x000fe20000041830 */
[----:B------:R-:W-:Y:S03]  /*15f10*/  @P0 MOV R131, 0x5 ;  /* 0x0000000500830802 */ /* 0x000fe60000000f00 */
        /* <DEDUP_REMOVED lines=30> */
[C---:B------:R-:W-:Y:S01]  /*16100*/  @P0 SHF.L.U32 R134, R130.reuse, 0x5, RZ ;  /* 0x0000000582860819 */ /* 0x040fe200000006ff */
[----:B------:R-:W1:Y:S01]  /*16110*/  SHFL.BFLY PT, R118, R129, 0x2, 0x1f ;  /* 0x0c401f0081767f89 */ /* 0x000e6200000e0000 */
[----:B------:R-:W-:Y:S02]  /*16120*/  FMNMX.FTZ R119, R51, R0, !PT ;  /* 0x0000000033777209 */ /* 0x000fe40007810000 */
[----:B------:R-:W-:Y:S02]  /*16130*/  @P0 SHF.L.U64.HI R135, R130, R131, c[0x0][0x1e4] ;  /* 0x0000790082870619 */ /* 0x000fe40000010283 */
[----:B------:R-:W-:Y:S02]  /*16140*/  @P0 MOV R138, R240 ;  /* 0x000000f0008a0202 */ /* 0x000fe40000000f00 */
[----:B------:R-:W-:Y:S01]  /*16150*/  @P0 MOV R139, R236 ;  /* 0x000000ec008b0202 */ /* 0x000fe20000000f00 */
[----:B------:R-:W2:Y:S01]  /*16160*/  SHFL.BFLY PT, R0, R119, 0x2, 0x1f ;  /* 0x0c401f0077007f89 */ /* 0x000ea200000e0000 */
[----:B-1----:R-:W-:Y:S07]  /*16170*/  FMNMX.FTZ R129, R129, R118, !PT ;  /* 0x0000007681817209 */ /* 0x002fee0007810000 */
[----:B------:R-:W1:Y:S01]  /*16180*/  SHFL.BFLY PT, R128, R129, 0x1, 0x1f ;  /* 0x0c201f0081807f89 */ /* 0x000e6200000e0000 */
[----:B--2---:R-:W-:Y:S07]  /*16190*/  FMNMX.FTZ R119, R119, R0, !PT ;  /* 0x0000000077777209 */ /* 0x004fee0007810000 */
[----:B------:R-:W2:Y:S01]  /*161a0*/  SHFL.BFLY PT, R118, R119, 0x1, 0x1f ;  /* 0x0c201f0077767f89 */ /* 0x000ea200000e0000 */
[----:B-1----:R-:W-:Y:S05]  /*161b0*/  FMNMX.FTZ R0, R129, R128, !PT ;  /* 0x0000008081007209 */ /* 0x002fea0007810000 */
[C---:B------:R-:W-:Y:S02]  /*161c0*/  FMUL.FTZ R153, R0.reuse, c[0x0][0x2d0] ;  /* 0x0000b40000997a20 */ /* 0x040fe40000410000 */
[----:B------:R-:W-:Y:S01]  /*161d0*/  FADD.FTZ R3, -R0, R3 ;  /* 0x0000000300037221 */ /* 0x000fe20000010100 */
[----:B--2---:R-:W-:Y:S01]  /*161e0*/  FMNMX.FTZ R118, R119, R118, !PT ;  /* 0x0000007677767209 */ /* 0x004fe20007810000 */
[--C-:B------:R-:W-:Y:S01]  /*161f0*/  FFMA.FTZ R143, R4, c[0x0][0x2d0], -R153.reuse ;  /* 0x0000b400048f7a23 */ /* 0x100fe20000010899 */
[----:B------:R-:W-:Y:S01]  /*16200*/  IADD3 R119, R245, -0x1, RZ ;  /* 0xfffffffff5777810 */ /* 0x000fe20007ffe0ff */
[--C-:B------:R-:W-:Y:S02]  /*16210*/  FFMA.FTZ R141, R8, c[0x0][0x2d0], -R153.reuse ;  /* 0x0000b400088d7a23 */ /* 0x100fe40000010899 */
[----:B------:R-:W-:Y:S01]  /*16220*/  FFMA.FTZ R142, R9, c[0x0][0x2d0], -R153 ;  /* 0x0000b400098e7a23 */ /* 0x000fe20000010899 */
[----:B------:R-:W-:Y:S01]  /*16230*/  @P0 SHF.R.S32.HI R132, RZ, 0x1f, R119 ;  /* 0x0000001fff840819 */ /* 0x000fe20000011477 */
[----:B------:R-:W-:Y:S01]  /*16240*/  @P0 IMAD.WIDE.U32 R128, R119, c[0x0][0x1e0], RZ ;  /* 0x0000780077800a25 */ /* 0x000fe200078e00ff */
[----:B------:R-:W-:Y:S03]  /*16250*/  MUFU.EX2 R143, R143 ;  /* 0x0000008f008f7308 */ /* 0x000fe60000000800 */
[----:B------:R-:W-:Y:S01]  /*16260*/  @P0 IMAD R4, R132, c[0x0][0x1e0], RZ ;  /* 0x0000780084040a24 */ /* 0x000fe200078e02ff */
[----:B------:R-:W-:Y:S01]  /*16270*/  @P0 IADD3 R132, P1, R134, R134, RZ ;  /* 0x0000008686840210 */ /* 0x000fe20007f3e0ff */
[C---:B------:R-:W-:Y:S03]  /*16280*/  @P0 IMAD.WIDE.U32 R136, R128.reuse, 0x60, R134 ;  /* 0x0000006080880825 */ /* 0x040fe600078e0086 */
[----:B------:R-:W-:Y:S01]  /*16290*/  @P0 IADD3.X R133, R135, R135, RZ, P1, !PT ;  /* 0x0000008787850210 */ /* 0x000fe20000ffe4ff */
[----:B------:R-:W-:Y:S01]  /*162a0*/  @P0 IMAD R4, R119, c[0x0][0x1e4], R4 ;  /* 0x0000790077040a24 */ /* 0x000fe200078e0204 */
[----:B------:R-:W-:Y:S01]  /*162b0*/  MUFU.EX2 R141, R141 ;  /* 0x0000008d008d7308 */ /* 0x000fe20000000800 */
[C---:B------:R-:W-:Y:S03]  /*162c0*/  @P0 IMAD.WIDE.U32 R138, R128.reuse, 0x60, R138 ;  /* 0x00000060808a0825 */ /* 0x040fe600078e008a */
[----:B------:R-:W-:Y:S01]  /*162d0*/  @P0 IADD3 R4, R129, R4, RZ ;  /* 0x0000000481040210 */ /* 0x000fe20007ffe0ff */
[----:B------:R-:W-:Y:S01]  /*162e0*/  @P0 IMAD.WIDE.U32 R132, R128, 0x60, R132 ;  /* 0x0000006080840825 */ /* 0x000fe200078e0084 */
[----:B------:R-:W-:Y:S02]  /*162f0*/  @P0 IADD3 R128, P2, P1, R240, R136, R134 ;  /* 0x00000088f0800210 */ /* 0x000fe4000795e086 */
[----:B------:R-:W-:Y:S01]  /*16300*/  @P0 LEA R130, P3, R138, c[0x0][0x1c8], 0x1 ;  /* 0x000072008a820a11 */ /* 0x000fe200078608ff */
[----:B------:R-:W-:Y:S01]  /*16310*/  @P0 IMAD R4, R4, 0x60, RZ ;  /* 0x0000006004040824 */ /* 0x000fe200078e02ff */
[----:B------:R-:W-:Y:S01]  /*16320*/  MUFU.EX2 R142, R142 ;  /* 0x0000008e008e7308 */ /* 0x000fe20000000800 */
[----:B------:R-:W-:Y:S02]  /*16330*/  FFMA.FTZ R140, R5, c[0x0][0x2d0], -R153 ;  /* 0x0000b400058c7a23 */ /* 0x000fe40000010899 */
[----:B------:R-:W-:Y:S01]  /*16340*/  FMUL.FTZ R152, R118, c[0x0][0x2d0] ;  /* 0x0000b40076987a20 */ /* 0x000fe20000410000 */
[----:B------:R-:W-:Y:S01]  /*16350*/  @P0 IADD3 R129, R4, R137, RZ ;  /* 0x0000008904810210 */ /* 0x000fe20007ffe0ff */
[----:B------:R-:W-:Y:S01]  /*16360*/  FADD.FTZ R2, -R118, R2 ;  /* 0x0000000276027221 */ /* 0x000fe20000010100 */
[----:B------:R-:W-:Y:S01]  /*16370*/  @P0 IADD3 R5, R139, R4, RZ ;  /* 0x000000048b050210 */ /* 0x000fe20007ffe0ff */
[--C-:B------:R-:W-:Y:S01]  /*16380*/  FFMA.FTZ R149, R10, c[0x0][0x2d0], -R152.reuse ;  /* 0x0000b4000a957a23 */ /* 0x100fe20000010898 */
[----:B------:R-:W-:Y:S01]  /*16390*/  @P0 IADD3.X R8, R236, R129, R135, P2, P1 ;  /* 0x00000081ec080210 */ /* 0x000fe200017e2487 */
[--C-:B------:R-:W-:Y:S01]  /*163a0*/  FFMA.FTZ R150, R11, c[0x0][0x2d0], -R152.reuse ;  /* 0x0000b4000b967a23 */ /* 0x100fe20000010898 */
[----:B------:R-:W-:Y:S01]  /*163b0*/  @P0 IADD3 R9, P1, R240, R132, RZ ;  /* 0x00000084f0090210 */ /* 0x000fe20007f3e0ff */
[----:B------:R-:W-:Y:S01]  /*163c0*/  FMUL.FTZ R3, R3, c[0x0][0x2d0] ;  /* 0x0000b40003037a20 */ /* 0x000fe20000410000 */
[----:B------:R-:W-:Y:S01]  /*163d0*/  @P0 LEA.HI.X R131, R138, c[0x0][0x1cc], R5, 0x1, P3 ;  /* 0x000073008a830a11 */ /* 0x000fe200018f0c05 */
[----:B------:R-:W-:Y:S01]  /*163e0*/  FMUL.FTZ R2, R2, c[0x0][0x2d0] ;  /* 0x0000b40002027a20 */ /* 0x000fe20000410000 */
[----:B------:R-:W-:Y:S01]  /*163f0*/  @P0 IADD3.X R4, R236, R4, R133, P1, !PT ;  /* 0x00000004ec040210 */ /* 0x000fe20000ffe485 */
[--C-:B------:R-:W-:Y:S01]  /*16400*/  FFMA.FTZ R151, R6, c[0x0][0x2d0], -R152.reuse ;  /* 0x0000b40006977a23 */ /* 0x100fe20000010898 */
[----:B------:R-:W-:Y:S01]  /*16410*/  @P0 ISETP.GE.AND P1, PT, R116, c[0x0][0x1d4], PT ;  /* 0x0000750074000a0c */ /* 0x000fe20003f26270 */
[--C-:B------:R-:W-:Y:S01]  /*16420*/  FFMA.FTZ R148, R7, c[0x0][0x2d0], -R152.reuse ;  /* 0x0000b40007947a23 */ /* 0x100fe20000010898 */
[----:B------:R-:W-:Y:S01]  /*16430*/  @P0 IADD3 R5, P3, R240, R136, RZ ;  /* 0x00000088f0050210 */ /* 0x000fe20007f7e0ff */
[----:B------:R-:W1:Y:S01]  /*16440*/  MUFU.EX2 R3, R3 ;  /* 0x0000000300037308 */ /* 0x000e620000000800 */
[--C-:B------:R-:W-:Y:S02]  /*16450*/  FFMA.FTZ R154, R14, c[0x0][0x2d0], -R152.reuse ;  /* 0x0000b4000e9a7a23 */ /* 0x100fe40000010898 */
[----:B------:R-:W-:Y:S01]  /*16460*/  @P0 IADD3.X R129, R129, R236, RZ, P3, !PT ;  /* 0x000000ec81810210 */ /* 0x000fe20001ffe4ff */
[--C-:B------:R-:W-:Y:S01]  /*16470*/  FFMA.FTZ R155, R15, c[0x0][0x2d0], -R152.reuse ;  /* 0x0000b4000f9b7a23 */ /* 0x100fe20000010898 */
[----:B------:R-:W-:Y:S01]  /*16480*/  @P0 LEA R132, P2, R5, c[0x0][0x1c8], 0x1 ;  /* 0x0000720005840a11 */ /* 0x000fe200078408ff */
[--C-:B------:R-:W-:Y:S01]  /*16490*/  FFMA.FTZ R156, R18, c[0x0][0x2d0], -R152.reuse ;  /* 0x0000b400129c7a23 */ /* 0x100fe20000010898 */
[C---:B------:R-:W-:Y:S01]  /*164a0*/  @P0 LEA R134, P3, R128.reuse, c[0x0][0x1c8], 0x1 ;  /* 0x0000720080860a11 */ /* 0x040fe200078608ff */
[----:B------:R-:W-:Y:S01]  /*164b0*/  FFMA.FTZ R157, R19, c[0x0][0x2d0], -R152 ;  /* 0x0000b400139d7a23 */ /* 0x000fe20000010898 */
[----:B------:R-:W-:Y:S01]  /*164c0*/  @P0 LEA.HI.X R133, R5, c[0x0][0x1cc], R129, 0x1, P2 ;  /* 0x0000730005850a11 */ /* 0x000fe200010f0c81 */
[----:B------:R2:W-:Y:S01]  /*164d0*/  @P0 LDGSTS.E.BYPASS.LTC128B.128 [R234+0x8100], [R130.64], !P1 ;  /* 0x0810000082ea0fae */ /* 0x0005e2000c901d48 */
[----:B------:R-:W-:Y:S01]  /*164e0*/  @P0 LEA.HI.X R135, R128, c[0x0][0x1cc], R8, 0x1, P3 ;  /* 0x0000730080870a11 */ /* 0x000fe200018f0c08 */
[----:B------:R-:W3:Y:S01]  /*164f0*/  MUFU.EX2 R2, R2 ;  /* 0x0000000200027308 */ /* 0x000ee20000000800 */
[----:B------:R-:W-:Y:S01]  /*16500*/  @P0 LEA R136, P2, R9, c[0x0][0x1c8], 0x1 ;  /* 0x0000720009880a11 */ /* 0x000fe200078408ff */
[--C-:B------:R-:W-:Y:S02]  /*16510*/  FFMA.FTZ R159, R20, c[0x0][0x2d0], -R153.reuse ;  /* 0x0000b400149f7a23 */ /* 0x100fe40000010899 */
[--C-:B------:R-:W-:Y:S01]  /*16520*/  FFMA.FTZ R158, R21, c[0x0][0x2d0], -R153.reuse ;  /* 0x0000b400159e7a23 */ /* 0x100fe20000010899 */
[----:B------:R-:W-:Y:S01]  /*16530*/  @P0 LEA.HI.X R137, R9, c[0x0][0x1cc], R4, 0x1, P2 ;  /* 0x0000730009890a11 */ /* 0x000fe200010f0c04 */
[----:B------:R2:W-:Y:S01]  /*16540*/  @P0 LDGSTS.E.BYPASS.LTC128B.128 [R234+0xb100], [R130.64+0x80], !P5 ;  /* 0x0b10008082ea0fae */ /* 0x0005e2000e901d48 */
[--C-:B------:R-:W-:Y:S02]  /*16550*/  FFMA.FTZ R164, R24, c[0x0][0x2d0], -R153.reuse ;  /* 0x0000b40018a47a23 */ /* 0x100fe40000010899 */
[--C-:B------:R-:W-:Y:S01]  /*16560*/  FFMA.FTZ R165, R25, c[0x0][0x2d0], -R153.reuse ;  /* 0x0000b40019a57a23 */ /* 0x100fe20000010899 */
[----:B------:R-:W4:Y:S01]  /*16570*/  MUFU.EX2 R140, R140 ;  /* 0x0000008c008c7308 */ /* 0x000f220000000800 */
[--C-:B------:R-:W-:Y:S02]  /*16580*/  FFMA.FTZ R167, R22, c[0x0][0x2d0], -R152.reuse ;  /* 0x0000b40016a77a23 */ /* 0x100fe40000010898 */
[C---:B-1----:R-:W-:Y:S01]  /*16590*/  FMUL.FTZ R4, R3.reuse, R112 ;  /* 0x0000007003047220 */ /* 0x042fe20000410000 */
[----:B------:R1:W-:Y:S01]  /*165a0*/  @P0 LDGSTS.E.BYPASS.LTC128B.128 [R234+0x9100], [R132.64], !P1 ;  /* 0x0910000084ea0fae */ /* 0x0003e2000c901d48 */
[C---:B------:R-:W-:Y:S02]  /*165b0*/  FMUL.FTZ R5, R3.reuse, R113 ;  /* 0x0000007103057220 */ /* 0x040fe40000410000 */
[C---:B------:R-:W-:Y:S02]  /*165c0*/  FMUL.FTZ R8, R3.reuse, R108 ;  /* 0x0000006c03087220 */ /* 0x040fe40000410000 */
[C---:B------:R-:W-:Y:S01]  /*165d0*/  FMUL.FTZ R9, R3.reuse, R109 ;  /* 0x0000006d03097220 */ /* 0x040fe20000410000 */
[----:B------:R-:W-:Y:S01]  /*165e0*/  MUFU.EX2 R151, R151 ;  /* 0x0000009700977308 */ /* 0x000fe20000000800 */
[C---:B------:R-:W-:Y:S01]  /*165f0*/  FMUL.FTZ R68, R3.reuse, R68 ;  /* 0x0000004403447220 */ /* 0x040fe20000410000 */
[----:B------:R1:W-:Y:S01]  /*16600*/  @P0 LDGSTS.E.BYPASS.LTC128B.128 [R234+0xc100], [R132.64+0x80], !P5 ;  /* 0x0c10008084ea0fae */ /* 0x0003e2000e901d48 */
[C---:B------:R-:W-:Y:S02]  /*16610*/  FMUL.FTZ R69, R3.reuse, R69 ;  /* 0x0000004503457220 */ /* 0x040fe40000410000 */
[----:B---3--:R-:W-:Y:S01]  /*16620*/  FMUL.FTZ R6, R2, R114 ;  /* 0x0000007202067220 */ /* 0x008fe20000410000 */
[----:B------:R-:W-:Y:S01]  /*16630*/  F2FP.BF16.PACK_AB R114, R142, R141 ;  /* 0x0000008d8e72723e */ /* 0x000fe200000010ff */
[C---:B------:R-:W-:Y:S02]  /*16640*/  FMUL.FTZ R7, R2.reuse, R115 ;  /* 0x0000007302077220 */ /* 0x040fe40000410000 */
[C---:B------:R-:W-:Y:S01]  /*16650*/  FMUL.FTZ R10, R2.reuse, R110 ;  /* 0x0000006e020a7220 */ /* 0x040fe20000410000 */
[----:B------:R1:W-:Y:S01]  /*16660*/  @P0 LDGSTS.E.BYPASS.LTC128B.128 [R234+0xa100], [R134.64], !P1 ;  /* 0x0a10000086ea0fae */ /* 0x0003e2000c901d48 */
[----:B------:R-:W3:Y:S01]  /*16670*/  MUFU.EX2 R148, R148 ;  /* 0x0000009400947308 */ /* 0x000ee20000000800 */
[----:B------:R-:W-:Y:S01]  /*16680*/  FMUL.FTZ R11, R2, R111 ;  /* 0x0000006f020b7220 */ /* 0x000fe20000410000 */
[----:B----4-:R-:W-:Y:S01]  /*16690*/  F2FP.BF16.PACK_AB R112, R140, R143 ;  /* 0x0000008f8c70723e */ /* 0x010fe200000010ff */
[C---:B------:R-:W-:Y:S02]  /*166a0*/  FMUL.FTZ R70, R2.reuse, R70 ;  /* 0x0000004602467220 */ /* 0x040fe40000410000 */
[C---:B------:R-:W-:Y:S02]  /*166b0*/  FMUL.FTZ R71, R2.reuse, R71 ;  /* 0x0000004702477220 */ /* 0x040fe40000410000 */
[----:B------:R4:W-:Y:S01]  /*166c0*/  @P0 LDGSTS.E.BYPASS.LTC128B.128 [R234+0xd100], [R136.64+0x80], !P5 ;  /* 0x0d10008088ea0fae */ /* 0x0009e2000e901d48 */
[----:B------:R-:W-:Y:S01]  /*166d0*/  FMUL.FTZ R72, R3, R72 ;  /* 0x0000004803487220 */ /* 0x000fe20000410000 */
[----:B------:R-:W-:Y:S01]  /*166e0*/  ISETP.GT.AND P0, PT, R245, R244, PT ;  /* 0x000000f4f500720c */ /* 0x000fe20003f04270 */
[----:B------:R-:W-:Y:S01]  /*166f0*/  MUFU.EX2 R149, R149 ;  /* 0x0000009500957308 */ /* 0x000fe20000000800 */
[C---:B------:R-:W-:Y:S01]  /*16700*/  FMUL.FTZ R73, R3.reuse, R73 ;  /* 0x0000004903497220 */ /* 0x040fe20000410000 */
[----:B------:R-:W-:Y:S01]  /*16710*/  MOV R245, R119 ;  /* 0x0000007700f57202 */ /* 0x000fe20000000f00 */
[C---:B------:R-:W-:Y:S02]  /*16720*/  FMUL.FTZ R74, R2.reuse, R74 ;  /* 0x0000004a024a7220 */ /* 0x040fe40000410000 */
[----:B--2---:R-:W2:Y:S01]  /*16730*/  LDSM.16.MT88.4 R128, [R191] ;  /* 0x00000000bf80783b */ /* 0x004ea20000004200 */
[----:B------:R-:W-:Y:S02]  /*16740*/  FMUL.FTZ R75, R2, R75 ;  /* 0x0000004b024b7220 */ /* 0x000fe40000410000 */
[C---:B------:R-:W-:Y:S02]  /*16750*/  FMUL.FTZ R76, R3.reuse, R76 ;  /* 0x0000004c034c7220 */ /* 0x040fe40000410000 */
[----:B------:R-:W5:Y:S01]  /*16760*/  MUFU.EX2 R150, R150 ;  /* 0x0000009600967308 */ /* 0x000f620000000800 */
[C---:B------:R-:W-:Y:S02]  /*16770*/  FMUL.FTZ R77, R3.reuse, R77 ;  /* 0x0000004d034d7220 */ /* 0x040fe40000410000 */
[----:B------:R-:W-:Y:S01]  /*16780*/  LDSM.16.MT88.4 R108, [R188] ;  /* 0x00000000bc6c783b */ /* 0x000fe20000004200 */
[----:B---3--:R-:W-:Y:S01]  /*16790*/  F2FP.BF16.PACK_AB R113, R148, R151 ;  /* 0x000000979471723e */ /* 0x008fe200000010ff */
[C---:B------:R-:W-:Y:S02]  /*167a0*/  FMUL.FTZ R78, R2.reuse, R78 ;  /* 0x0000004e024e7220 */ /* 0x040fe40000410000 */
[C---:B------:R-:W-:Y:S02]  /*167b0*/  FMUL.FTZ R79, R2.reuse, R79 ;  /* 0x0000004f024f7220 */ /* 0x040fe40000410000 */
[C---:B------:R-:W-:Y:S01]  /*167c0*/  FMUL.FTZ R80, R3.reuse, R80 ;  /* 0x0000005003507220 */ /* 0x040fe20000410000 */
[----:B------:R-:W-:Y:S01]  /*167d0*/  MUFU.EX2 R154, R154 ;  /* 0x0000009a009a7308 */ /* 0x000fe20000000800 */
[----:B-1----:R-:W1:Y:S01]  /*167e0*/  LDSM.16.MT88.4 R132, [R190] ;  /* 0x00000000be84783b */ /* 0x002e620000004200 */
[C---:B------:R-:W-:Y:S02]  /*167f0*/  FMUL.FTZ R81, R3.reuse, R81 ;  /* 0x0000005103517220 */ /* 0x040fe40000410000 */
[C---:B------:R-:W-:Y:S02]  /*16800*/  FMUL.FTZ R82, R2.reuse, R82 ;  /* 0x0000005202527220 */ /* 0x040fe40000410000 */
[C---:B------:R-:W-:Y:S02]  /*16810*/  FMUL.FTZ R83, R2.reuse, R83 ;  /* 0x0000005302537220 */ /* 0x040fe40000410000 */
[C---:B------:R-:W-:Y:S01]  /*16820*/  FMUL.FTZ R84, R3.reuse, R84 ;  /* 0x0000005403547220 */ /* 0x040fe20000410000 */
[----:B----4-:R-:W3:Y:S01]  /*16830*/  LDSM.16.MT88.4 R136, [R189] ;  /* 0x00000000bd88783b */ /* 0x010ee20000004200 */
[----:B------:R-:W-:Y:S01]  /*16840*/  FMUL.FTZ R85, R3, R85 ;  /* 0x0000005503557220 */ /* 0x000fe20000410000 */
[----:B------:R-:W-:Y:S01]  /*16850*/  MUFU.EX2 R155, R155 ;  /* 0x0000009b009b7308 */ /* 0x000fe20000000800 */
[----:B------:R-:W-:Y:S01]  /*16860*/  FMUL.FTZ R86, R2, R86 ;  /* 0x0000005602567220 */ /* 0x000fe20000410000 */
[----:B-----5:R-:W-:Y:S01]  /*16870*/  F2FP.BF16.PACK_AB R115, R150, R149 ;  /* 0x000000959673723e */ /* 0x020fe200000010ff */
[--C-:B------:R-:W-:Y:S03]  /*16880*/  FFMA.FTZ R166, R23, c[0x0][0x2d0], -R152.reuse ;  /* 0x0000b40017a67a23 */ /* 0x100fe60000010898 */
[----:B------:R-:W-:Y:S01]  /*16890*/  LDSM.16.MT88.4 R20, [R190+0x1000] ;  /* 0x00100000be14783b */ /* 0x000fe20000004200 */
[--C-:B------:R-:W-:Y:S02]  /*168a0*/  FFMA.FTZ R176, R26, c[0x0][0x2d0], -R152.reuse ;  /* 0x0000b4001ab07a23 */ /* 0x100fe40000010898 */
[--C-:B------:R-:W-:Y:S01]  /*168b0*/  FFMA.FTZ R177, R27, c[0x0][0x2d0], -R152.reuse ;  /* 0x0000b4001bb17a23 */ /* 0x100fe20000010898 */
[----:B------:R-:W-:Y:S01]  /*168c0*/  MUFU.EX2 R156, R156 ;  /* 0x0000009c009c7308 */ /* 0x000fe20000000800 */
[--C-:B------:R-:W-:Y:S02]  /*168d0*/  FFMA.FTZ R178, R28, c[0x0][0x2d0], -R153.reuse ;  /* 0x0000b4001cb27a23 */ /* 0x100fe40000010899 */
[--C-:B------:R-:W-:Y:S01]  /*168e0*/  FFMA.FTZ R179, R29, c[0x0][0x2d0], -R153.reuse ;  /* 0x0000b4001db37a23 */ /* 0x100fe20000010899 */
[C---:B--2---:R-:W-:Y:S01]  /*168f0*/  HMMA.16816.F32.BF16 R4, R112.reuse, R128, R4 ;  /* 0x000000807004723c */ /* 0x044fe20000041804 */
[----:B------:R-:W-:Y:S04]  /*16900*/  LDSM.16.MT88.4 R24, [R189+0x1000] ;  /* 0x00100000bd18783b */ /* 0x000fe80000004200 */
[--C-:B------:R-:W-:Y:S01]  /*16910*/  FFMA.FTZ R246, R32, c[0x0][0x2d0], -R153.reuse ;  /* 0x0000b40020f67a23 */ /* 0x100fe20000010899 */
[----:B------:R-:W-:Y:S01]  /*16920*/  MUFU.EX2 R157, R157 ;  /* 0x0000009d009d7308 */ /* 0x000fe20000000800 */
[--C-:B------:R-:W-:Y:S01]  /*16930*/  FFMA.FTZ R247, R33, c[0x0][0x2d0], -R153.reuse ;  /* 0x0000b40021f77a23 */ /* 0x100fe20000010899 */
[C---:B------:R-:W-:Y:S01]  /*16940*/  HMMA.16816.F32.BF16 R8, R112.reuse, R130, R8 ;  /* 0x000000827008723c */ /* 0x040fe20000041808 */
[----:B------:R-:W2:Y:S03]  /*16950*/  LDSM.16.MT88.4 R128, [R191+0x3000] ;  /* 0x00300000bf80783b */ /* 0x000ea60000004200 */
[--C-:B------:R-:W-:Y:S02]  /*16960*/  FFMA.FTZ R248, R30, c[0x0][0x2d0], -R152.reuse ;  /* 0x0000b4001ef87a23 */ /* 0x100fe40000010898 */
[--C-:B------:R-:W-:Y:S02]  /*16970*/  FFMA.FTZ R249, R31, c[0x0][0x2d0], -R152.reuse ;  /* 0x0000b4001ff97a23 */ /* 0x100fe40000010898 */
[C---:B-1----:R-:W-:Y:S01]  /*16980*/  HMMA.16816.F32.BF16 R68, R112.reuse, R132, R68 ;  /* 0x000000847044723c */ /* 0x042fe20000041844 */
[----:B------:R-:W-:Y:S01]  /*16990*/  LDSM.16.MT88.4 R28, [R190+0x1800] ;  /* 0x00180000be1c783b */ /* 0x000fe20000004200 */
[----:B------:R-:W-:Y:S02]  /*169a0*/  MUFU.EX2 R159, R159 ;  /* 0x0000009f009f7308 */ /* 0x000fe40000000800 */
[--C-:B------:R-:W-:Y:S02]  /*169b0*/  FFMA.FTZ R250, R34, c[0x0][0x2d0], -R152.reuse ;  /* 0x0000b40022fa7a23 */ /* 0x100fe40000010898 */
[--C-:B------:R-:W-:Y:S02]  /*169c0*/  FFMA.FTZ R251, R35, c[0x0][0x2d0], -R152.reuse ;  /* 0x0000b40023fb7a23 */ /* 0x100fe40000010898 */
[C---:B------:R-:W-:Y:S01]  /*169d0*/  HMMA.16816.F32.BF16 R72, R112.reuse, R134, R72 ;  /* 0x000000867048723c */ /* 0x040fe20000041848 */
[----:B------:R-:W1:Y:S03]  /*169e0*/  LDSM.16.MT88.4 R132, [R190+0x3000] ;  /* 0x00300000be84783b */ /* 0x000e660000004200 */
[C---:B------:R-:W-:Y:S01]  /*169f0*/  FMUL.FTZ R87, R2.reuse, R87 ;  /* 0x0000005702577220 */ /* 0x040fe20000410000 */
[----:B------:R-:W-:Y:S01]  /*16a00*/  MUFU.EX2 R158, R158 ;  /* 0x0000009e009e7308 */ /* 0x000fe20000000800 */
[C---:B------:R-:W-:Y:S02]  /*16a10*/  FMUL.FTZ R88, R3.reuse, R88 ;  /* 0x0000005803587220 */ /* 0x040fe40000410000 */
[C---:B---3--:R-:W-:Y:S01]  /*16a20*/  HMMA.16816.F32.BF16 R76, R112.reuse, R136, R76 ;  /* 0x00000088704c723c */ /* 0x048fe2000004184c */
[----:B------:R-:W-:Y:S03]  /*16a30*/  LDSM.16.MT88.4 R32, [R188+0x5000] ;  /* 0x00500000bc20783b */ /* 0x000fe60000004200 */
[----:B------:R-:W-:Y:S02]  /*16a40*/  FMUL.FTZ R89, R3, R89 ;  /* 0x0000005903597220 */ /* 0x000fe40000410000 */
[----:B------:R-:W-:Y:S01]  /*16a50*/  FMUL.FTZ R90, R2, R90 ;  /* 0x0000005a025a7220 */ /* 0x000fe20000410000 */
[----:B------:R-:W-:Y:S01]  /*16a60*/  MUFU.EX2 R164, R164 ;  /* 0x000000a400a47308 */ /* 0x000fe20000000800 */
[C---:B------:R-:W-:Y:S01]  /*16a70*/  HMMA.16816.F32.BF16 R80, R112.reuse, R138, R80 ;  /* 0x0000008a7050723c */ /* 0x040fe20000041850 */
[----:B------:R-:W0:Y:S03]  /*16a80*/  LDGDEPBAR ;  /* 0x00000000000079af */ /* 0x000e260000000000 */
[--C-:B------:R-:W-:Y:S02]  /*16a90*/  FFMA.FTZ R136, R12, c[0x0][0x2d0], -R153.reuse ;  /* 0x0000b4000c887a23 */ /* 0x100fe40000010899 */
[--C-:B------:R-:W-:Y:S02]  /*16aa0*/  FFMA.FTZ R137, R13, c[0x0][0x2d0], -R153.reuse ;  /* 0x0000b4000d897a23 */ /* 0x100fe40000010899 */
[C---:B------:R-:W-:Y:S01]  /*16ab0*/  HMMA.16816.F32.BF16 R84, R112.reuse, R108, R84 ;  /* 0x0000006c7054723c */ /* 0x040fe20000041854 */
[----:B------:R-:W-:Y:S01]  /*16ac0*/  LDSM.16.MT88.4 R12, [R188+0x3000] ;  /* 0x00300000bc0c783b */ /* 0x000fe20000004200 */
[----:B------:R-:W-:Y:S02]  /*16ad0*/  MUFU.EX2 R136, R136 ;  /* 0x0000008800887308 */ /* 0x000fe40000000800 */
[----:B------:R-:W-:Y:S02]  /*16ae0*/  FMUL.FTZ R91, R2, R91 ;  /* 0x0000005b025b7220 */ /* 0x000fe40000410000 */
[--C-:B------:R-:W-:Y:S02]  /*16af0*/  FFMA.FTZ R138, R16, c[0x0][0x2d0], -R153.reuse ;  /* 0x0000b400108a7a23 */ /* 0x100fe40000010899 */
[--C-:B------:R-:W-:Y:S02]  /*16b00*/  FFMA.FTZ R139, R17, c[0x0][0x2d0], -R153.reuse ;  /* 0x0000b400118b7a23 */ /* 0x100fe40000010899 */
[----:B------:R-:W-:Y:S01]  /*16b10*/  LDSM.16.MT88.4 R16, [R190+0x800] ;  /* 0x00080000be10783b */ /* 0x000fe20000004200 */
[C---:B------:R-:W-:Y:S01]  /*16b20*/  HMMA.16816.F32.BF16 R88, R112.reuse, R110, R88 ;  /* 0x0000006e7058723c */ /* 0x040fe20000041858 */
[----:B------:R-:W3:Y:S02]  /*16b30*/  MUFU.EX2 R137, R137 ;  /* 0x0000008900897308 */ /* 0x000ee40000000800 */
[C---:B------:R-:W-:Y:S02]  /*16b40*/  FMUL.FTZ R92, R3.reuse, R92 ;  /* 0x0000005c035c7220 */ /* 0x040fe40000410000 */
[C---:B------:R-:W-:Y:S02]  /*16b50*/  FMUL.FTZ R93, R3.reuse, R93 ;  /* 0x0000005d035d7220 */ /* 0x040fe40000410000 */
[----:B------:R-:W4:Y:S01]  /*16b60*/  LDSM.16.MT88.4 R108, [R189+0x3000] ;  /* 0x00300000bd6c783b */ /* 0x000f220000004200 */
[C---:B------:R-:W-:Y:S03]  /*16b70*/  FMUL.FTZ R94, R2.reuse, R94 ;  /* 0x0000005e025e7220 */ /* 0x040fe60000410000 */
[----:B------:R-:W-:Y:S01]  /*16b80*/  MUFU.EX2 R138, R138 ;  /* 0x0000008a008a7308 */ /* 0x000fe20000000800 */
[C---:B------:R-:W-:Y:S02]  /*16b90*/  FMUL.FTZ R95, R2.reuse, R95 ;  /* 0x0000005f025f7220 */ /* 0x040fe40000410000 */
[C---:B------:R-:W-:Y:S02]  /*16ba0*/  FMUL.FTZ R96, R3.reuse, R96 ;  /* 0x0000006003607220 */ /* 0x040fe40000410000 */
[C---:B------:R-:W-:Y:S02]  /*16bb0*/  FMUL.FTZ R97, R3.reuse, R97 ;  /* 0x0000006103617220 */ /* 0x040fe40000410000 */
[C---:B------:R-:W-:Y:S01]  /*16bc0*/  FMUL.FTZ R98, R2.reuse, R98 ;  /* 0x0000006202627220 */ /* 0x040fe20000410000 */
[C---:B--2---:R-:W-:Y:S02]  /*16bd0*/  HMMA.16816.F32.BF16 R92, R112.reuse, R128, R92 ;  /* 0x00000080705c723c */ /* 0x044fe4000004185c */
[----:B------:R-:W2:Y:S01]  /*16be0*/  MUFU.EX2 R139, R139 ;  /* 0x0000008b008b7308 */ /* 0x000ea20000000800 */
[C---:B------:R-:W-:Y:S02]  /*16bf0*/  FMUL.FTZ R99, R2.reuse, R99 ;  /* 0x0000006302637220 */ /* 0x040fe40000410000 */
[C---:B------:R-:W-:Y:S02]  /*16c00*/  FMUL.FTZ R100, R3.reuse, R100 ;  /* 0x0000006403647220 */ /* 0x040fe40000410000 */
[C---:B------:R-:W-:Y:S02]  /*16c10*/  FMUL.FTZ R101, R3.reuse, R101 ;  /* 0x0000006503657220 */ /* 0x040fe40000410000 */
[C---:B------:R-:W-:Y:S01]  /*16c20*/  FMUL.FTZ R102, R2.reuse, R102 ;  /* 0x0000006602667220 */ /* 0x040fe20000410000 */
[C---:B------:R-:W-:Y:S01]  /*16c30*/  HMMA.16816.F32.BF16 R96, R112.reuse, R130, R96 ;  /* 0x000000827060723c */ /* 0x040fe20000041860 */
[----:B------:R-:W5:Y:S01]  /*16c40*/  LDSM.16.MT88.4 R128, [R191+0x800] ;  /* 0x00080000bf80783b */ /* 0x000f620000004200 */
[----:B------:R-:W2:Y:S01]  /*16c50*/  MUFU.EX2 R165, R165 ;  /* 0x000000a500a57308 */ /* 0x000ea20000000800 */
[C---:B------:R-:W-:Y:S02]  /*16c60*/  FMUL.FTZ R103, R2.reuse, R103 ;  /* 0x0000006702677220 */ /* 0x040fe40000410000 */
[C---:B------:R-:W-:Y:S02]  /*16c70*/  FMUL.FTZ R104, R3.reuse, R104 ;  /* 0x0000006803687220 */ /* 0x040fe40000410000 */
[C---:B------:R-:W-:Y:S02]  /*16c80*/  FMUL.FTZ R105, R3.reuse, R105 ;  /* 0x0000006903697220 */ /* 0x040fe40000410000 */
[C---:B------:R-:W-:Y:S01]  /*16c90*/  FMUL.FTZ R106, R2.reuse, R106 ;  /* 0x0000006a026a7220 */ /* 0x040fe20000410000 */
[C---:B-1----:R-:W-:Y:S02]  /*16ca0*/  HMMA.16816.F32.BF16 R100, R112.reuse, R132, R100 ;  /* 0x000000847064723c */ /* 0x042fe40000041864 */
[----:B------:R-:W-:Y:S01]  /*16cb0*/  MUFU.EX2 R167, R167 ;  /* 0x000000a700a77308 */ /* 0x000fe20000000800 */
[C---:B------:R-:W-:Y:S02]  /*16cc0*/  FMUL.FTZ R107, R2.reuse, R107 ;  /* 0x0000006b026b7220 */ /* 0x040fe40000410000 */
[C---:B------:R-:W-:Y:S02]  /*16cd0*/  FMUL.FTZ R52, R3.reuse, R52 ;  /* 0x0000003403347220 */ /* 0x040fe40000410000 */
[C---:B------:R-:W-:Y:S02]  /*16ce0*/  FMUL.FTZ R53, R3.reuse, R53 ;  /* 0x0000003503357220 */ /* 0x040fe40000410000 */
[C---:B------:R-:W-:Y:S01]  /*16cf0*/  FMUL.FTZ R54, R2.reuse, R54 ;  /* 0x0000003602367220 */ /* 0x040fe20000410000 */
[C---:B------:R-:W-:Y:S01]  /*16d00*/  HMMA.16816.F32.BF16 R104, R112.reuse, R134, R104 ;  /* 0x000000867068723c */ /* 0x040fe20000041868 */
[----:B------:R-:W-:Y:S01]  /*16d10*/  LDSM.16.MT88.4 R132, [R188+0x800] ;  /* 0x00080000bc84783b */ /* 0x000fe20000004200 */
[----:B------:R-:W1:Y:S01]  /*16d20*/  MUFU.EX2 R166, R166 ;  /* 0x000000a600a67308 */ /* 0x000e620000000800 */
[C---:B------:R-:W-:Y:S02]  /*16d30*/  FMUL.FTZ R55, R2.reuse, R55 ;  /* 0x0000003702377220 */ /* 0x040fe40000410000 */
[C---:B------:R-:W-:Y:S02]  /*16d40*/  FMUL.FTZ R56, R3.reuse, R56 ;  /* 0x0000003803387220 */ /* 0x040fe40000410000 */
[C---:B------:R-:W-:Y:S02]  /*16d50*/  FMUL.FTZ R57, R3.reuse, R57 ;  /* 0x0000003903397220 */ /* 0x040fe40000410000 */
[C---:B------:R-:W-:Y:S01]  /*16d60*/  FMUL.FTZ R58, R2.reuse, R58 ;  /* 0x0000003a023a7220 */ /* 0x040fe20000410000 */
[C---:B----4-:R-:W-:Y:S02]  /*16d70*/  HMMA.16816.F32.BF16 R52, R112.reuse, R108, R52 ;  /* 0x0000006c7034723c */ /* 0x050fe40000041834 */
[----:B------:R-:W-:Y:S01]  /*16d80*/  MUFU.EX2 R176, R176 ;  /* 0x000000b000b07308 */ /* 0x000fe20000000800 */
[C---:B------:R-:W-:Y:S02]  /*16d90*/  FMUL.FTZ R59, R2.reuse, R59 ;  /* 0x0000003b023b7220 */ /* 0x040fe40000410000 */
[C---:B------:R-:W-:Y:S02]  /*16da0*/  FMUL.FTZ R60, R3.reuse, R60 ;  /* 0x0000003c033c7220 */ /* 0x040fe40000410000 */
[C---:B------:R-:W-:Y:S02]  /*16db0*/  FMUL.FTZ R61, R3.reuse, R61 ;  /* 0x0000003d033d7220 */ /* 0x040fe40000410000 */
[C---:B------:R-:W-:Y:S01]  /*16dc0*/  FMUL.FTZ R62, R2.reuse, R62 ;  /* 0x0000003e023e7220 */ /* 0x040fe20000410000 */
[C---:B------:R-:W-:Y:S01]  /*16dd0*/  HMMA.16816.F32.BF16 R56, R112.reuse, R110, R56 ;  /* 0x0000006e7038723c */ /* 0x040fe20000041838 */
[----:B------:R-:W4:Y:S01]  /*16de0*/  LDSM.16.MT88.4 R108, [R189+0x800] ;  /* 0x00080000bd6c783b */ /* 0x000f220000004200 */
[----:B------:R-:W1:Y:S01]  /*16df0*/  MUFU.EX2 R177, R177 ;  /* 0x000000b100b17308 */ /* 0x000e620000000800 */
[C---:B------:R-:W-:Y:S02]  /*16e00*/  FMUL.FTZ R63, R2.reuse, R63 ;  /* 0x0000003f023f7220 */ /* 0x040fe40000410000 */
[C---:B------:R-:W-:Y:S02]  /*16e10*/  FMUL.FTZ R64, R3.reuse, R64 ;  /* 0x0000004003407220 */ /* 0x040fe40000410000 */
[----:B------:R-:W-:Y:S02]  /*16e20*/  FMUL.FTZ R65, R3, R65 ;  /* 0x0000004103417220 */ /* 0x000fe40000410000 */
[C---:B------:R-:W-:Y:S01]  /*16e30*/  FMUL.FTZ R66, R2.reuse, R66 ;  /* 0x0000004202427220 */ /* 0x040fe20000410000 */
[C---:B------:R-:W-:Y:S02]  /*16e40*/  HMMA.16816.F32.BF16 R60, R112.reuse, R12, R60 ;  /* 0x0000000c703c723c */ /* 0x040fe4000004183c */
[----:B------:R-:W-:Y:S01]  /*16e50*/  MUFU.EX2 R178, R178 ;  /* 0x000000b200b27308 */ /* 0x000fe20000000800 */
[----:B------:R-:W-:Y:S02]  /*16e60*/  FMUL.FTZ R67, R2, R67 ;  /* 0x0000004302437220 */ /* 0x000fe40000410000 */
[--C-:B------:R-:W-:Y:S02]  /*16e70*/  FFMA.FTZ R40, R40, c[0x0][0x2d0], -R153.reuse ;  /* 0x0000b40028287a23 */ /* 0x100fe40000010899 */
[----:B---3--:R-:W-:Y:S01]  /*16e80*/  F2FP.BF16.PACK_AB R12, R137, R136 ;  /* 0x00000088890c723e */ /* 0x008fe200000010ff */
[--C-:B------:R-:W-:Y:S01]  /*16e90*/  FFMA.FTZ R41, R41, c[0x0][0x2d0], -R153.reuse ;  /* 0x0000b40029297a23 */ /* 0x100fe20000010899 */
[----:B------:R-:W-:Y:S01]  /*16ea0*/  F2FP.BF16.PACK_AB R13, R155, R154 ;  /* 0x0000009a9b0d723e */ /* 0x000fe200000010ff */
[----:B------:R-:W-:Y:S01]  /*16eb0*/  HMMA.16816.F32.BF16 R64, R112, R14, R64 ;  /* 0x0000000e7040723c */ /* 0x000fe20000041840 */
[----:B------:R-:W3:Y:S01]  /*16ec0*/  LDSM.16.MT88.4 R112, [R191+0x3800] ;  /* 0x00380000bf70783b */ /* 0x000ee20000004200 */
[----:B------:R-:W1:Y:S01]  /*16ed0*/  MUFU.EX2 R179, R179 ;  /* 0x000000b300b37308 */ /* 0x000e620000000800 */
[--C-:B------:R-:W-:Y:S02]  /*16ee0*/  FFMA.FTZ R42, R42, c[0x0][0x2d0], -R152.reuse ;  /* 0x0000b4002a2a7a23 */ /* 0x100fe40000010898 */
[--C-:B------:R-:W-:Y:S02]  /*16ef0*/  FFMA.FTZ R43, R43, c[0x0][0x2d0], -R152.reuse ;  /* 0x0000b4002b2b7a23 */ /* 0x100fe40000010898 */
[----:B--2---:R-:W-:Y:S01]  /*16f00*/  F2FP.BF16.PACK_AB R14, R139, R138 ;  /* 0x0000008a8b0e723e */ /* 0x004fe200000010ff */
[--C-:B------:R-:W-:Y:S01]  /*16f10*/  FFMA.FTZ R44, R44, c[0x0][0x2d0], -R153.reuse ;  /* 0x0000b4002c2c7a23 */ /* 0x100fe20000010899 */
[----:B------:R-:W-:Y:S03]  /*16f20*/  F2FP.BF16.PACK_AB R15, R157, R156 ;  /* 0x0000009c9d0f723e */ /* 0x000fe600000010ff */
[----:B------:R-:W-:Y:S01]  /*16f30*/  MUFU.EX2 R246, R246 ;  /* 0x000000f600f67308 */ /* 0x000fe20000000800 */
[--C-:B------:R-:W-:Y:S02]  /*16f40*/  FFMA.FTZ R45, R45, c[0x0][0x2d0], -R153.reuse ;  /* 0x0000b4002d2d7a23 */ /* 0x100fe40000010899 */
[----:B------:R-:W-:Y:S01]  /*16f50*/  FFMA.FTZ R48, R48, c[0x0][0x2d0], -R153 ;  /* 0x0000b40030307a23 */ /* 0x000fe20000010899 */
[C---:B-----5:R-:W-:Y:S05]  /*16f60*/  HMMA.16816.F32.BF16 R4, R12.reuse, R128, R4 ;  /* 0x000000800c04723c */ /* 0x060fea0000041804 */
[--C-:B------:R-:W-:Y:S01]  /*16f70*/  FFMA.FTZ R46, R46, c[0x0][0x2d0], -R152.reuse ;  /* 0x0000b4002e2e7a23 */ /* 0x100fe20000010898 */
[----:B------:R-:W2:Y:S01]  /*16f80*/  MUFU.EX2 R247, R247 ;  /* 0x000000f700f77308 */ /* 0x000ea20000000800 */
[----:B------:R-:W-:Y:S01]  /*16f90*/  FFMA.FTZ R47, R47, c[0x0][0x2d0], -R152 ;  /* 0x0000b4002f2f7a23 */ /* 0x000fe20000010898 */
[C---:B------:R-:W-:Y:S01]  /*16fa0*/  HMMA.16816.F32.BF16 R8, R12.reuse, R130, R8 ;  /* 0x000000820c08723c */ /* 0x040fe20000041808 */
[----:B------:R-:W-:Y:S03]  /*16fb0*/  LDSM.16.MT88.4 R128, [R188+0x3800] ;  /* 0x00380000bc80783b */ /* 0x000fe60000004200 */
[----:B------:R-:W-:Y:S01]  /*16fc0*/  FFMA.FTZ R143, R3, R243, R143 ;  /* 0x000000f3038f7223 */ /* 0x000fe2000001008f */
[----:B------:R-:W-:Y:S01]  /*16fd0*/  MOV R3, R0 ;  /* 0x0000000000037202 */ /* 0x000fe20000000f00 */
[----:B------:R-:W-:Y:S01]  /*16fe0*/  FFMA.FTZ R151, R2, R242, R151 ;  /* 0x000000f202977223 */ /* 0x000fe20000010097 */
[----:B------:R-:W-:Y:S01]  /*16ff0*/  MOV R2, R118 ;  /* 0x0000007600027202 */ /* 0x000fe20000000f00 */
[C---:B------:R-:W-:Y:S01]  /*17000*/  HMMA.16816.F32.BF16 R68, R12.reuse, R16, R68 ;  /* 0x000000100c44723c */ /* 0x040fe20000041844 */
[----:B------:R-:W-:Y:S03]  /*17010*/  MUFU.EX2 R248, R248 ;  /* 0x000000f800f87308 */ /* 0x000fe60000000800 */
[----:B------:R-:W-:Y:S02]  /*17020*/  FADD.FTZ R143, R140, R143 ;  /* 0x0000008f8c8f7221 */ /* 0x000fe40000010000 */
[----:B------:R-:W-:Y:S02]  /*17030*/  FADD.FTZ R151, R148, R151 ;  /* 0x0000009794977221 */ /* 0x000fe40000010000 */
[C---:B------:R-:W-:Y:S01]  /*17040*/  HMMA.16816.F32.BF16 R72, R12.reuse, R18, R72 ;  /* 0x000000120c48723c */ /* 0x040fe20000041848 */
[----:B------:R-:W5:Y:S02]  /*17050*/  LDSM.16.MT88.4 R16, [R190+0x3800] ;  /* 0x00380000be10783b */ /* 0x000f640000004200 */
[----:B------:R-:W1:Y:S01]  /*17060*/  MUFU.EX2 R249, R249 ;  /* 0x000000f900f97308 */ /* 0x000e620000000800 */
[----:B------:R-:W-:Y:S02]  /*17070*/  FADD.FTZ R141, R141, R143 ;  /* 0x0000008f8d8d7221 */ /* 0x000fe40000010000 */
[----:B------:R-:W-:Y:S02]  /*17080*/  FADD.FTZ R149, R149, R151 ;  /* 0x0000009795957221 */ /* 0x000fe40000010000 */
[C---:B----4-:R-:W-:Y:S04]  /*17090*/  HMMA.16816.F32.BF16 R76, R12.reuse, R108, R76 ;  /* 0x0000006c0c4c723c */ /* 0x050fe8000004184c */
[----:B------:R-:W-:Y:S01]  /*170a0*/  FADD.FTZ R141, R142, R141 ;  /* 0x0000008d8e8d7221 */ /* 0x000fe20000010000 */
[----:B------:R-:W-:Y:S01]  /*170b0*/  MUFU.EX2 R250, R250 ;  /* 0x000000fa00fa7308 */ /* 0x000fe20000000800 */
[----:B------:R-:W-:Y:S02]  /*170c0*/  FADD.FTZ R149, R150, R149 ;  /* 0x0000009596957221 */ /* 0x000fe40000010000 */
[C---:B------:R-:W-:Y:S01]  /*170d0*/  HMMA.16816.F32.BF16 R80, R12.reuse, R110, R80 ;  /* 0x0000006e0c50723c */ /* 0x040fe20000041850 */
[----:B------:R-:W4:Y:S03]  /*170e0*/  LDSM.16.MT88.4 R108, [R189+0x3800] ;  /* 0x00380000bd6c783b */ /* 0x000f260000004200 */
[----:B------:R-:W-:Y:S02]  /*170f0*/  FADD.FTZ R136, R136, R141 ;  /* 0x0000008d88887221 */ /* 0x000fe40000010000 */
[----:B------:R-:W-:Y:S01]  /*17100*/  FADD.FTZ R154, R154, R149 ;  /* 0x000000959a9a7221 */ /* 0x000fe20000010000 */
[----:B------:R-:W1:Y:S01]  /*17110*/  MUFU.EX2 R251, R251 ;  /* 0x000000fb00fb7308 */ /* 0x000e620000000800 */
        /* <DEDUP_REMOVED lines=8> */
[C---:B---3--:R-:W-:Y:S04]  /*171a0*/  HMMA.16816.F32.BF16 R92, R12.reuse, R112, R92 ;  /* 0x000000700c5c723c */ /* 0x048fe8000004185c */
[----:B------:R-:W-:Y:S01]  /*171b0*/  MUFU.EX2 R41, R41 ;  /* 0x0000002900297308 */ /* 0x000fe20000000800 */
[----:B------:R-:W-:Y:S02]  /*171c0*/  FADD.FTZ R138, R139, R138 ;  /* 0x0000008a8b8a7221 */ /* 0x000fe40000010000 */
[----:B------:R-:W-:Y:S01]  /*171d0*/  FADD.FTZ R156, R157, R156 ;  /* 0x0000009c9d9c7221 */ /* 0x000fe20000010000 */
[C---:B------:R-:W-:Y:S01]  /*171e0*/  HMMA.16816.F32.BF16 R96, R12.reuse, R114, R96 ;  /* 0x000000720c60723c */ /* 0x040fe20000041860 */
[----:B------:R-:W-:Y:S05]  /*171f0*/  LDSM.16.MT88.4 R112, [R190+0x4000] ;  /* 0x00400000be70783b */ /* 0x000fea0000004200 */
[----:B------:R-:W-:Y:S02]  /*17200*/  MUFU.EX2 R42, R42 ;  /* 0x0000002a002a7308 */ /* 0x000fe40000000800 */
[C---:B-----5:R-:W-:Y:S08]  /*17210*/  HMMA.16816.F32.BF16 R100, R12.reuse, R16, R100 ;  /* 0x000000100c64723c */ /* 0x060ff00000041864 */
[C---:B------:R-:W-:Y:S01]  /*17220*/  HMMA.16816.F32.BF16 R104, R12.reuse, R18, R104 ;  /* 0x000000120c68723c */ /* 0x040fe20000041868 */
[----:B------:R-:W3:Y:S01]  /*17230*/  LDSM.16.MT88.4 R16, [R191+0x1000] ;  /* 0x00100000bf10783b */ /* 0x000ee20000004200 */
[----:B------:R-:W-:Y:S06]  /*17240*/  MUFU.EX2 R43, R43 ;  /* 0x0000002b002b7308 */ /* 0x000fec0000000800 */
[C---:B----4-:R-:W-:Y:S04]  /*17250*/  HMMA.16816.F32.BF16 R52, R12.reuse, R108, R52 ;  /* 0x0000006c0c34723c */ /* 0x050fe80000041834 */
[----:B------:R-:W-:Y:S04]  /*17260*/  MUFU.EX2 R44, R44 ;  /* 0x0000002c002c7308 */ /* 0x000fe80000000800 */
[C---:B------:R-:W-:Y:S01]  /*17270*/  HMMA.16816.F32.BF16 R56, R12.reuse, R110, R56 ;  /* 0x0000006e0c38723c */ /* 0x040fe20000041838 */
[----:B------:R-:W4:Y:S05]  /*17280*/  LDSM.16.MT88.4 R108, [R188+0x1000] ;  /* 0x00100000bc6c783b */ /* 0x000f2a0000004200 */
[----:B------:R-:W-:Y:S02]  /*17290*/  MUFU.EX2 R45, R45 ;  /* 0x0000002d002d7308 */ /* 0x000fe40000000800 */
[C---:B------:R-:W-:Y:S08]  /*172a0*/  HMMA.16816.F32.BF16 R60, R12.reuse, R128, R60 ;  /* 0x000000800c3c723c */ /* 0x040ff0000004183c */
[----:B------:R-:W-:Y:S01]  /*172b0*/  HMMA.16816.F32.BF16 R64, R12, R130, R64 ;  /* 0x000000820c40723c */ /* 0x000fe20000041840 */
[----:B------:R-:W-:Y:S01]  /*172c0*/  LDSM.16.MT88.4 R128, [R189+0x4000] ;  /* 0x00400000bd80783b */ /* 0x000fe20000004200 */
[----:B------:R-:W-:Y:S05]  /*172d0*/  MUFU.EX2 R48, R48 ;  /* 0x0000003000307308 */ /* 0x000fea0000000800 */
[----:B------:R-:W-:Y:S01]  /*172e0*/  F2FP.BF16.PACK_AB R12, R158, R159 ;  /* 0x0000009f9e0c723e */ /* 0x000fe200000010ff */
[----:B------:R-:W-:Y:S01]  /*172f0*/  FADD.FTZ R159, R159, R138 ;  /* 0x0000008a9f9f7221 */ /* 0x000fe20000010000 */
[----:B------:R-:W-:Y:S03]  /*17300*/  F2FP.BF16.PACK_AB R14, R165, R164 ;  /* 0x000000a4a50e723e */ /* 0x000fe600000010ff */
[----:B-1----:R-:W-:Y:S01]  /*17310*/  F2FP.BF16.PACK_AB R13, R166, R167 ;  /* 0x000000a7a60d723e */ /* 0x002fe200000010ff */
[----:B------:R-:W-:Y:S01]  /*17320*/  MUFU.EX2 R46, R46 ;  /* 0x0000002e002e7308 */ /* 0x000fe20000000800 */
[----:B------:R-:W-:Y:S01]  /*17330*/  F2FP.BF16.PACK_AB R15, R177, R176 ;  /* 0x000000b0b10f723e */ /* 0x000fe200000010ff */
[----:B------:R-:W-:Y:S02]  /*17340*/  FADD.FTZ R167, R167, R156 ;  /* 0x0000009ca7a77221 */ /* 0x000fe40000010000 */
[----:B------:R-:W-:Y:S02]  /*17350*/  FADD.FTZ R159, R158, R159 ;  /* 0x0000009f9e9f7221 */ /* 0x000fe40000010000 */
[----:B------:R-:W-:Y:S02]  /*17360*/  FADD.FTZ R167, R166, R167 ;  /* 0x000000a7a6a77221 */ /* 0x000fe40000010000 */
[C---:B---3--:R-:W-:Y:S02]  /*17370*/  HMMA.16816.F32.BF16 R4, R12.reuse, R16, R4 ;  /* 0x000000100c04723c */ /* 0x048fe40000041804 */
[----:B------:R-:W-:Y:S01]  /*17380*/  MUFU.EX2 R47, R47 ;  /* 0x0000002f002f7308 */ /* 0x000fe20000000800 */
[----:B------:R-:W-:Y:S02]  /*17390*/  FADD.FTZ R164, R164, R159 ;  /* 0x0000009fa4a47221 */ /* 0x000fe40000010000 */
[----:B------:R-:W-:Y:S02]  /*173a0*/  FADD.FTZ R176, R176, R167 ;  /* 0x000000a7b0b07221 */ /* 0x000fe40000010000 */
[----:B------:R-:W-:Y:S01]  /*173b0*/  FADD.FTZ R164, R165, R164 ;  /* 0x000000a4a5a47221 */ /* 0x000fe20000010000 */
[C---:B------:R-:W-:Y:S01]  /*173c0*/  HMMA.16816.F32.BF16 R8, R12.reuse, R18, R8 ;  /* 0x000000120c08723c */ /* 0x040fe20000041808 */
[----:B------:R-:W1:Y:S03]  /*173d0*/  LDSM.16.MT88.4 R16, [R191+0x4000] ;  /* 0x00400000bf10783b */ /* 0x000e660000004200 */
[----:B------:R-:W-:Y:S04]  /*173e0*/  FADD.FTZ R176, R177, R176 ;  /* 0x000000b0b1b07221 */ /* 0x000fe80000010000 */
[C---:B------:R-:W-:Y:S08]  /*173f0*/  HMMA.16816.F32.BF16 R68, R12.reuse, R20, R68 ;  /* 0x000000140c44723c */ /* 0x040ff00000041844 */
[C---:B------:R-:W-:Y:S01]  /*17400*/  HMMA.16816.F32.BF16 R72, R12.reuse, R22, R72 ;  /* 0x000000160c48723c */ /* 0x040fe20000041848 */
[----:B------:R-:W3:Y:S07]  /*17410*/  LDSM.16.MT88.4 R20, [R191+0x1800] ;  /* 0x00180000bf14783b */ /* 0x000eee0000004200 */
[C---:B------:R-:W-:Y:S08]  /*17420*/  HMMA.16816.F32.BF16 R76, R12.reuse, R24, R76 ;  /* 0x000000180c4c723c */ /* 0x040ff0000004184c */
[C---:B------:R-:W-:Y:S01]  /*17430*/  HMMA.16816.F32.BF16 R80, R12.reuse, R26, R80 ;  /* 0x0000001a0c50723c */ /* 0x040fe20000041850 */
[----:B------:R-:W5:Y:S07]  /*17440*/  LDSM.16.MT88.4 R24, [R189+0x1800] ;  /* 0x00180000bd18783b */ /* 0x000f6e0000004200 */
[C---:B----4-:R-:W-:Y:S08]  /*17450*/  HMMA.16816.F32.BF16 R84, R12.reuse, R108, R84 ;  /* 0x0000006c0c54723c */ /* 0x050ff00000041854 */
[C---:B------:R-:W-:Y:S01]  /*17460*/  HMMA.16816.F32.BF16 R88, R12.reuse, R110, R88 ;  /* 0x0000006e0c58723c */ /* 0x040fe20000041858 */
[----:B------:R-:W-:Y:S07]  /*17470*/  LDSM.16.MT88.4 R108, [R191+0x2800] ;  /* 0x00280000bf6c783b */ /* 0x000fee0000004200 */
[C---:B-1----:R-:W-:Y:S08]  /*17480*/  HMMA.16816.F32.BF16 R92, R12.reuse, R16, R92 ;  /* 0x000000100c5c723c */ /* 0x042ff0000004185c */
        /* <DEDUP_REMOVED lines=13> */
[----:B------:R-:W4:Y:S01]  /*17560*/  MUFU.EX2 R129, R129 ;  /* 0x0000008100817308 */ /* 0x000f220000000800 */
[----:B------:R-:W-:Y:S01]  /*17570*/  HMMA.16816.F32.BF16 R64, R12, R134, R64 ;  /* 0x000000860c40723c */ /* 0x000fe20000041840 */
[----:B------:R-:W-:Y:S03]  /*17580*/  LDSM.16.MT88.4 R36, [R189+0x2800] ;  /* 0x00280000bd24783b */ /* 0x000fe60000004200 */
[--C-:B------:R-:W-:Y:S02]  /*17590*/  FFMA.FTZ R49, R50, c[0x0][0x2d0], -R152.reuse ;  /* 0x0000b40032317a23 */ /* 0x100fe40000010898 */
[----:B------:R-:W-:Y:S01]  /*175a0*/  FFMA.FTZ R152, R51, c[0x0][0x2d0], -R152 ;  /* 0x0000b40033987a23 */ /* 0x000fe20000010898 */
[----:B------:R-:W-:Y:S01]  /*175b0*/  F2FP.BF16.PACK_AB R12, R179, R178 ;  /* 0x000000b2b30c723e */ /* 0x000fe200000010ff */
[----:B------:R-:W-:Y:S01]  /*175c0*/  FADD.FTZ R178, R178, R164 ;  /* 0x000000a4b2b27221 */ /* 0x000fe20000010000 */
[----:B--2---:R-:W-:Y:S01]  /*175d0*/  F2FP.BF16.PACK_AB R14, R247, R246 ;  /* 0x000000f6f70e723e */ /* 0x004fe200000010ff */
[----:B------:R-:W-:Y:S02]  /*175e0*/  MUFU.EX2 R130, R130 ;  /* 0x0000008200827308 */ /* 0x000fe40000000800 */
[----:B------:R-:W-:Y:S01]  /*175f0*/  F2FP.BF16.PACK_AB R13, R249, R248 ;  /* 0x000000f8f90d723e */ /* 0x000fe200000010ff */
[----:B------:R-:W-:Y:S01]  /*17600*/  FADD.FTZ R248, R248, R176 ;  /* 0x000000b0f8f87221 */ /* 0x000fe20000010000 */
[----:B------:R-:W-:Y:S01]  /*17610*/  F2FP.BF16.PACK_AB R15, R251, R250 ;  /* 0x000000fafb0f723e */ /* 0x000fe200000010ff */
[----:B------:R-:W-:Y:S02]  /*17620*/  FADD.FTZ R178, R179, R178 ;  /* 0x000000b2b3b27221 */ /* 0x000fe40000010000 */
[----:B------:R-:W-:Y:S02]  /*17630*/  FADD.FTZ R248, R249, R248 ;  /* 0x000000f8f9f87221 */ /* 0x000fe40000010000 */
[----:B------:R-:W-:Y:S01]  /*17640*/  FADD.FTZ R246, R246, R178 ;  /* 0x000000b2f6f67221 */ /* 0x000fe20000010000 */
[----:B------:R-:W2:Y:S01]  /*17650*/  MUFU.EX2 R131, R131 ;  /* 0x0000008300837308 */ /* 0x000ea20000000800 */
[C---:B---3--:R-:W-:Y:S03]  /*17660*/  HMMA.16816.F32.BF16 R4, R12.reuse, R20, R4 ;  /* 0x000000140c04723c */ /* 0x048fe60000041804 */
[----:B------:R-:W-:Y:S02]  /*17670*/  FADD.FTZ R250, R250, R248 ;  /* 0x000000f8fafa7221 */ /* 0x000fe40000010000 */
[----:B------:R-:W-:Y:S02]  /*17680*/  FADD.FTZ R246, R247, R246 ;  /* 0x000000f6f7f67221 */ /* 0x000fe40000010000 */
[----:B------:R-:W-:Y:S01]  /*17690*/  FADD.FTZ R250, R251, R250 ;  /* 0x000000fafbfa7221 */ /* 0x000fe20000010000 */
[C---:B------:R-:W-:Y:S01]  /*176a0*/  HMMA.16816.F32.BF16 R8, R12.reuse, R22, R8 ;  /* 0x000000160c08723c */ /* 0x040fe20000041808 */
[----:B------:R-:W3:Y:S01]  /*176b0*/  LDSM.16.MT88.4 R20, [R191+0x4800] ;  /* 0x00480000bf14783b */ /* 0x000ee20000004200 */
[----:B------:R-:W1:Y:S06]  /*176c0*/  MUFU.EX2 R153, R153 ;  /* 0x0000009900997308 */ /* 0x000e6c0000000800 */
[C---:B------:R-:W-:Y:S04]  /*176d0*/  HMMA.16816.F32.BF16 R68, R12.reuse, R28, R68 ;  /* 0x0000001c0c44723c */ /* 0x040fe80000041844 */
[----:B------:R-:W-:Y:S04]  /*176e0*/  MUFU.EX2 R49, R49 ;  /* 0x0000003100317308 */ /* 0x000fe80000000800 */
[C---:B------:R-:W-:Y:S01]  /*176f0*/  HMMA.16816.F32.BF16 R72, R12.reuse, R30, R72 ;  /* 0x0000001e0c48723c */ /* 0x040fe20000041848 */
[----:B------:R-:W2:Y:S05]  /*17700*/  LDSM.16.MT88.4 R28, [R190+0x4800] ;  /* 0x00480000be1c783b */ /* 0x000eaa0000004200 */
[----:B------:R-:W2:Y:S02]  /*17710*/  MUFU.EX2 R152, R152 ;  /* 0x0000009800987308 */ /* 0x000ea40000000800 */
[C---:B-----5:R-:W-:Y:S08]  /*17720*/  HMMA.16816.F32.BF16 R76, R12.reuse, R24, R76 ;  /* 0x000000180c4c723c */ /* 0x060ff0000004184c */
[C---:B------:R-:W-:Y:S01]  /*17730*/  HMMA.16816.F32.BF16 R80, R12.reuse, R26, R80 ;  /* 0x0000001a0c50723c */ /* 0x040fe20000041850 */
[----:B------:R-:W5:Y:S07]  /*17740*/  LDSM.16.MT88.4 R24, [R189+0x4800] ;  /* 0x00480000bd18783b */ /* 0x000f6e0000004200 */
        /* <DEDUP_REMOVED lines=9> */
[C---:B-----5:R-:W-:Y:S08]  /*177e0*/  HMMA.16816.F32.BF16 R52, R12.reuse, R24, R52 ;  /* 0x000000180c34723c */ /* 0x060ff00000041834 */
[C---:B------:R-:W-:Y:S01]  /*177f0*/  HMMA.16816.F32.BF16 R56, R12.reuse, R26, R56 ;  /* 0x0000001a0c38723c */ /* 0x040fe20000041838 */
[----:B------:R-:W5:Y:S07]  /*17800*/  LDSM.16.MT88.4 R24, [R189+0x2000] ;  /* 0x00200000bd18783b */ /* 0x000f6e0000004200 */
[C---:B-1----:R-:W-:Y:S08]  /*17810*/  HMMA.16816.F32.BF16 R60, R12.reuse, R16, R60 ;  /* 0x000000100c3c723c */ /* 0x042ff0000004183c */
[----:B------:R-:W-:Y:S01]  /*17820*/  HMMA.16816.F32.BF16 R64, R12, R18, R64 ;  /* 0x000000120c40723c */ /* 0x000fe20000041840 */
[----:B------:R-:W1:Y:S06]  /*17830*/  LDSM.16.MT88.4 R16, [R188+0x2000] ;  /* 0x00200000bc10783b */ /* 0x000e6c0000004200 */
[----:B----4-:R-:W-:Y:S01]  /*17840*/  F2FP.BF16.PACK_AB R12, R129, R128 ;  /* 0x00000080810c723e */ /* 0x010fe200000010ff */
        /* <DEDUP_REMOVED lines=17> */
[C---:B-----5:R-:W-:Y:S08]  /*17960*/  HMMA.16816.F32.BF16 R76, R12.reuse, R24, R76 ;  /* 0x000000180c4c723c */ /* 0x060ff0000004184c */
        /* <DEDUP_REMOVED lines=48> */
.L_x_819:
[----:B------:R-:W-:-:S13]  /*17c70*/  ISETP.GE.AND P0, PT, R119, R237, PT ;  /* 0x000000ed7700720c */ /* 0x000fda0003f06270 */
[----:B------:R-:W-:Y:S05]  /*17c80*/  @!P0 BRA `(.L_x_821) ;  /* 0x00003d9000008947 */ /* 0x000fea0003800000 */
[----:B------:R-:W-:Y:S02]  /*17c90*/  MOV R2, R12 ;  /* 0x0000000c00027202 */ /* 0x000fe40000000f00 */
[----:B------:R-:W-:Y:S02]  /*17ca0*/  MOV R3, R0 ;  /* 0x0000000000037202 */ /* 0x000fe40000000f00 */
.L_x_830:
[----:B------:R-:W-:Y:S04]  /*17cb0*/  DEPBAR.LE SB0, 0x0 ;  /* 0x000080000000791a */ /* 0x000fe80000000000 */
[----:B------:R-:W-:Y:S01]  /*17cc0*/  WARPSYNC 0xffffffff ;  /* 0xffffffff00007948 */ /* 0x000fe20003800000 */
[----:B------:R-:W-:Y:S01]  /*17cd0*/  BAR.SYNC.DEFER_BLOCKING 0x0 ;  /* 0x0000000000007b1d */ /* 0x000fe20000010000 */
[----:B------:R-:W-:Y:S01]  /*17ce0*/  IMAD.MOV.U32 R21, RZ, RZ, c[0x0][0x208] ;  /* 0x00008200ff157624 */ /* 0x000fe200078e00ff */
[----:B------:R-:W-:Y:S01]  /*17cf0*/  SHF.R.S32.HI R20, RZ, 0x1f, R119 ;  /* 0x0000001fff147819 */ /* 0x000fe20000011477 */
[----:B------:R-:W-:Y:S01]  /*17d00*/  IMAD.MOV.U32 R0, RZ, RZ, 0x5 ;  /* 0x00000005ff007424 */ /* 0x000fe200078e00ff */
[----:B------:R-:W-:Y:S01]  /*17d10*/  ISETP.GE.AND P4, PT, R116, c[0x0][0x1d4], PT ;  /* 0x0000750074007a0c */ /* 0x000fe20003f86270 */
[C---:B------:R-:W-:Y:S01]  /*17d20*/  IMAD.SHL.U32 R148, R21.reuse, 0x20, RZ ;  /* 0x0000002015947824 */ /* 0x040fe200078e00ff */
[----:B------:R-:W-:Y:S01]  /*17d30*/  LOP3.LUT P5, RZ, R230, 0x20000, RZ, 0xc0, !PT ;  /* 0x00020000e6ff7812 */ /* 0x000fe200078ac0ff */
[----:B------:R-:W-:Y:S01]  /*17d40*/  IMAD R20, R20, c[0x0][0x208], RZ ;  /* 0x0000820014147a24 */ /* 0x000fe200078e02ff */
[----:B------:R-:W-:Y:S01]  /*17d50*/  SHF.L.U64.HI R149, R21, R0, c[0x0][0x20c] ;  /* 0x0000830015957619 */ /* 0x000fe20000010200 */
[C---:B------:R-:W-:Y:S01]  /*17d60*/  IMAD.WIDE.U32 R46, R119.reuse, c[0x0][0x208], RZ ;  /* 0x00008200772e7a25 */ /* 0x040fe200078e00ff */
[----:B------:R-:W-:Y:S02]  /*17d70*/  IADD3 R30, P0, R148, R148, RZ ;  /* 0x00000094941e7210 */ /* 0x000fe40007f1e0ff */
[----:B------:R-:W-:Y:S01]  /*17d80*/  ISETP.NE.AND P6, PT, R228, 0x1, PT ;  /* 0x00000001e400780c */ /* 0x000fe20003fc5270 */
[----:B------:R-:W-:Y:S02]  /*17d90*/  IMAD R20, R119, c[0x0][0x20c], R20 ;  /* 0x0000830077147a24 */ /* 0x000fe400078e0214 */
[----:B------:R-:W-:Y:S02]  /*17da0*/  IMAD.X R31, R149, 0x1, R149, P0 ;  /* 0x00000001951f7824 */ /* 0x000fe400000e0695 */
[----:B------:R-:W-:Y:S02]  /*17db0*/  IMAD.IADD R20, R47, 0x1, R20 ;  /* 0x000000012f147824 */ /* 0x000fe400078e0214 */
[----:B------:R-:W-:Y:S02]  /*17dc0*/  IMAD.MOV.U32 R36, RZ, RZ, R238 ;  /* 0x000000ffff247224 */ /* 0x000fe400078e00ee */
[----:B------:R-:W-:Y:S02]  /*17dd0*/  IMAD.MOV.U32 R37, RZ, RZ, R235 ;  /* 0x000000ffff257224 */ /* 0x000fe400078e00eb */
[C---:B------:R-:W-:Y:S01]  /*17de0*/  IMAD.WIDE.U32 R30, R46.reuse, 0x60, R30 ;  /* 0x000000602e1e7825 */ /* 0x040fe200078e001e */
[----:B------:R-:W1:Y:S01]  /*17df0*/  LDSM.16.M88.4 R8, [R192] ;  /* 0x00000000c008783b */ /* 0x000e620000000200 */
[----:B------:R-:W-:Y:S02]  /*17e00*/  ULDC UR4, c[0x0][0x324] ;  /* 0x0000c90000047ab9 */ /* 0x000fe40000000800 */
[C---:B------:R-:W-:Y:S01]  /*17e10*/  IMAD.WIDE.U32 R36, R46.reuse, 0x60, R36 ;  /* 0x000000602e247825 */ /* 0x040fe200078e0024 */
[----:B------:R-:W-:Y:S02]  /*17e20*/  ULOP3.LUT UR4, URZ, UR4, URZ, 0x33, !UPT ;  /* 0x000000043f047292 */ /* 0x000fe4000f8e333f */
[----:B------:R-:W2:Y:S01]  /*17e30*/  LDSM.16.M88.4 R16, [R192+0x800] ;  /* 0x00080000c010783b */ /* 0x000ea20000000200 */
[----:B------:R-:W-:Y:S01]  /*17e40*/  IMAD.WIDE.U32 R46, R46, 0x60, R148 ;  /* 0x000000602e2e7825 */ /* 0x000fe200078e0094 */
[----:B------:R-:W-:Y:S03]  /*17e50*/  LEA R44, P0, R36, c[0x0][0x1f8], 0x1 ;  /* 0x00007e00242c7a11 */ /* 0x000fe600078008ff */
[----:B------:R-:W-:Y:S01]  /*17e60*/  IMAD R38, R20, 0x60, RZ ;  /* 0x0000006014267824 */ /* 0x000fe200078e02ff */
[----:B------:R-:W3:Y:S03]  /*17e70*/  LDSM.16.M88.4 R24, [R192+0x1000] ;  /* 0x00100000c018783b */ /* 0x000ee60000000200 */
[----:B------:R-:W-:Y:S02]  /*17e80*/  IMAD.IADD R47, R38, 0x1, R47 ;  /* 0x00000001262f7824 */ /* 0x000fe400078e022f */
[----:B------:R-:W-:Y:S01]  /*17e90*/  IMAD.IADD R28, R37, 0x1, R38 ;  /* 0x00000001251c7824 */ /* 0x000fe200078e0226 */
[----:B------:R-:W4:Y:S01]  /*17ea0*/  LDSM.16.M88.4 R32, [R192+0x1800] ;  /* 0x00180000c020783b */ /* 0x000f220000000200 */
[-C--:B------:R-:W-:Y:S03]  /*17eb0*/  IADD3 R37, P2, P1, R238, R46.reuse, R148 ;  /* 0x0000002eee257210 */ /* 0x080fe6000795e094 */
[----:B------:R-:W-:Y:S02]  /*17ec0*/  LEA.HI.X R45, R36, c[0x0][0x1fc], R28, 0x1, P0 ;  /* 0x00007f00242d7a11 */ /* 0x000fe400000f0c1c */
[----:B------:R-:W5:Y:S01]  /*17ed0*/  LDSM.16.M88.4 R40, [R192+0x2000] ;  /* 0x00200000c028783b */ /* 0x000f620000000200 */
[----:B------:R-:W-:Y:S02]  /*17ee0*/  IADD3.X R118, R235, R47, R149, P2, P1 ;  /* 0x0000002feb767210 */ /* 0x000fe400017e2495 */
[C---:B------:R-:W-:Y:S02]  /*17ef0*/  LEA R156, P1, R37.reuse, c[0x0][0x1f8], 0x1 ;  /* 0x00007e00259c7a11 */ /* 0x040fe400078208ff */
[----:B------:R-:W-:Y:S01]  /*17f00*/  IADD3 R36, P3, R238, R46, RZ ;  /* 0x0000002eee247210 */ /* 0x000fe20007f7e0ff */
[----:B------:R-:W3:Y:S01]  /*17f10*/  LDSM.16.M88.4 R48, [R192+0x2800] ;  /* 0x00280000c030783b */ /* 0x000ee20000000200 */
[----:B------:R-:W-:Y:S02]  /*17f20*/  LEA.HI.X R157, R37, c[0x0][0x1fc], R118, 0x1, P1 ;  /* 0x00007f00259d7a11 */ /* 0x000fe400008f0c76 */
[----:B------:R-:W-:Y:S01]  /*17f30*/  LEA R158, P2, R36, c[0x0][0x1f8], 0x1 ;  /* 0x00007e00249e7a11 */ /* 0x000fe200078408ff */
[----:B------:R-:W-:Y:S01]  /*17f40*/  IMAD.X R47, R47, 0x1, R235, P3 ;  /* 0x000000012f2f7824 */ /* 0x000fe200018e06eb */
[----:B------:R-:W-:Y:S01]  /*17f50*/  IADD3 R39, P0, R238, R30, RZ ;  /* 0x0000001eee277210 */ /* 0x000fe20007f1e0ff */
[----:B------:R-:W4:Y:S03]  /*17f60*/  LDSM.16.M88.4 R128, [R207] ;  /* 0x00000000cf80783b */ /* 0x000f260000000200 */
[----:B------:R-:W-:Y:S01]  /*17f70*/  LEA.HI.X R159, R36, c[0x0][0x1fc], R47, 0x1, P2 ;  /* 0x00007f00249f7a11 */ /* 0x000fe200010f0c2f */
[C---:B-1----:R-:W-:Y:S02]  /*17f80*/  HMMA.16816.F32.BF16 R4, R120.reuse, R8, RZ ;  /* 0x000000087804723c */ /* 0x042fe400000418ff */
[----:B------:R-:W1:Y:S01]  /*17f90*/  LDSM.16.M88.4 R132, [R194] ;  /* 0x00000000c284783b */ /* 0x000e620000000200 */
[----:B------:R-:W-:Y:S02]  /*17fa0*/  IADD3.X R38, R235, R38, R31, P0, !PT ;  /* 0x00000026eb267210 */ /* 0x000fe400007fe41f */
[C---:B------:R-:W-:Y:S03]  /*17fb0*/  LEA R46, P0, R39.reuse, c[0x0][0x1f8], 0x1 ;  /* 0x00007e00272e7a11 */ /* 0x040fe600078008ff */
[C---:B------:R-:W-:Y:S01]  /*17fc0*/  HMMA.16816.F32.BF16 R8, R120.reuse, R10, RZ ;  /* 0x0000000a7808723c */ /* 0x040fe200000418ff */
[----:B------:R-:W1:Y:S03]  /*17fd0*/  LDSM.16.M88.4 R136, [R195] ;  /* 0x00000000c388783b */ /* 0x000e660000000200 */
[----:B------:R-:W-:Y:S02]  /*17fe0*/  LEA.HI.X R47, R39, c[0x0][0x1fc], R38, 0x1, P0 ;  /* 0x00007f00272f7a11 */ /* 0x000fe400000f0c26 */
[C---:B------:R-:W-:Y:S01]  /*17ff0*/  ISETP.GT.AND P0, PT, R119.reuse, R237, PT ;  /* 0x000000ed7700720c */ /* 0x040fe20003f04270 */
[----:B------:R-:W1:Y:S01]  /*18000*/  LDSM.16.M88.4 R140, [R196] ;  /* 0x00000000c48c783b */ /* 0x000e620000000200 */
[C---:B--2---:R-:W-:Y:S05]  /*18010*/  HMMA.16816.F32.BF16 R12, R120.reuse, R16, RZ ;  /* 0x00000010780c723c */ /* 0x044fea00000418ff */
[----:B------:R-:W2:Y:S03]  /*18020*/  LDSM.16.M88.4 R148, [R197] ;  /* 0x00000000c594783b */ /* 0x000ea60000000200 */
[C---:B------:R-:W-:Y:S03]  /*18030*/  HMMA.16816.F32.BF16 R16, R120.reuse, R18, RZ ;  /* 0x000000127810723c */ /* 0x040fe600000418ff */
[----:B------:R-:W1:Y:S01]  /*18040*/  LDSM.16.M88.4 R152, [R198] ;  /* 0x00000000c698783b */ /* 0x000e620000000200 */
[----:B------:R-:W-:Y:S04]  /*18050*/  @P0 IMAD.MOV.U32 R118, RZ, RZ, c[0x0][0x1e0] ;  /* 0x00007800ff760624 */ /* 0x000fe800078e00ff */
[C---:B---3--:R-:W-:Y:S01]  /*18060*/  HMMA.16816.F32.BF16 R20, R120.reuse, R24, RZ ;  /* 0x000000187814723c */ /* 0x048fe200000418ff */
[----:B------:R-:W-:Y:S01]  /*18070*/  @!PT LDS RZ, [RZ] ;  /* 0x00000000fffff984 */ /* 0x000fe20000000800 */
[----:B------:R-:W-:Y:S01]  /*18080*/  @!PT LDS RZ, [RZ] ;  /* 0x00000000fffff984 */ /* 0x000fe20000000800 */
[----:B------:R-:W-:Y:S01]  /*18090*/  @!PT LDS RZ, [RZ] ;  /* 0x00000000fffff984 */ /* 0x000fe20000000800 */
[----:B------:R3:W-:Y:S06]  /*180a0*/  LDGSTS.E.BYPASS.LTC128B.128 [R219+0x100], [R44.64], !P4 ;  /* 0x001000002cdb7fae */ /* 0x0007ec000e101d48 */
[----:B------:R3:W-:Y:S01]  /*180b0*/  LDGSTS.E.BYPASS.LTC128B.128 [R219+0x3100], [R44.64+0x80], !P5 ;  /* 0x031000802cdb7fae */ /* 0x0007e2000e901d48 */
[C---:B------:R-:W-:Y:S05]  /*180c0*/  HMMA.16816.F32.BF16 R24, R120.reuse, R26, RZ ;  /* 0x0000001a7818723c */ /* 0x040fea00000418ff */
[----:B------:R1:W-:Y:S03]  /*180d0*/  LDGSTS.E.BYPASS.LTC128B.128 [R219+0x1100], [R158.64], !P4 ;  /* 0x011000009edb7fae */ /* 0x0003e6000e101d48 */
[C---:B----4-:R-:W-:Y:S03]  /*180e0*/  HMMA.16816.F32.BF16 R28, R120.reuse, R32, RZ ;  /* 0x00000020781c723c */ /* 0x050fe600000418ff */
[----:B------:R1:W-:Y:S05]  /*180f0*/  LDGSTS.E.BYPASS.LTC128B.128 [R219+0x4100], [R158.64+0x80], !P5 ;  /* 0x041000809edb7fae */ /* 0x0003ea000e901d48 */
[C---:B------:R-:W-:Y:S01]  /*18100*/  HMMA.16816.F32.BF16 R32, R120.reuse, R34, RZ ;  /* 0x000000227820723c */ /* 0x040fe200000418ff */
[----:B------:R1:W-:Y:S06]  /*18110*/  LDGSTS.E.BYPASS.LTC128B.128 [R219+0x2100], [R156.64], !P4 ;  /* 0x021000009cdb7fae */ /* 0x0003ec000e101d48 */
[----:B------:R3:W-:Y:S01]  /*18120*/  LDGSTS.E.BYPASS.LTC128B.128 [R219+0x5100], [R46.64+0x80], !P5 ;  /* 0x051000802edb7fae */ /* 0x0007e2000e901d48 */
[C---:B-----5:R-:W-:Y:S05]  /*18130*/  HMMA.16816.F32.BF16 R36, R120.reuse, R40, RZ ;  /* 0x000000287824723c */ /* 0x060fea00000418ff */
[----:B------:R-:W-:Y:S03]  /*18140*/  LDSM.16.M88.4 R164, [R206+0x800] ;  /* 0x00080000cea4783b */ /* 0x000fe60000000200 */
[C---:B------:R-:W-:Y:S03]  /*18150*/  HMMA.16816.F32.BF16 R40, R120.reuse, R42, RZ ;  /* 0x0000002a7828723c */ /* 0x040fe600000418ff */
[----:B------:R-:W0:Y:S06]  /*18160*/  LDGDEPBAR ;  /* 0x00000000000079af */ /* 0x000e2c0000000000 */
[----:B------:R-:W-:Y:S06]  /*18170*/  LDSM.16.M88.4 R176, [R206+0x1000] ;  /* 0x00100000ceb0783b */ /* 0x000fec0000000200 */
[----:B-1----:R-:W1:Y:S01]  /*18180*/  LDSM.16.M88.4 R156, [R206] ;  /* 0x00000000ce9c783b */ /* 0x002e620000000200 */
[C---:B---3--:R-:W-:Y:S08]  /*18190*/  HMMA.16816.F32.BF16 R44, R120.reuse, R48, RZ ;  /* 0x00000030782c723c */ /* 0x048ff000000418ff */
[----:B------:R-:W-:Y:S08]  /*181a0*/  HMMA.16816.F32.BF16 R48, R120, R50, RZ ;  /* 0x000000327830723c */ /* 0x000ff000000418ff */
[C---:B------:R-:W-:Y:S08]  /*181b0*/  HMMA.16816.F32.BF16 R4, R124.reuse, R128, R4 ;  /* 0x000000807c04723c */ /* 0x040ff00000041804 */
[C---:B------:R-:W-:Y:S01]  /*181c0*/  HMMA.16816.F32.BF16 R8, R124.reuse, R130, R8 ;  /* 0x000000827c08723c */ /* 0x040fe20000041808 */
[----:B------:R-:W3:Y:S07]  /*181d0*/  LDSM.16.M88.4 R128, [R206+0x1800] ;  /* 0x00180000ce80783b */ /* 0x000eee0000000200 */
[C---:B------:R-:W-:Y:S08]  /*181e0*/  HMMA.16816.F32.BF16 R12, R124.reuse, R132, R12 ;  /* 0x000000847c0c723c */ /* 0x040ff0000004180c */
[C---:B------:R-:W-:Y:S01]  /*181f0*/  HMMA.16816.F32.BF16 R16, R124.reuse, R134, R16 ;  /* 0x000000867c10723c */ /* 0x040fe20000041810 */
[----:B------:R-:W4:Y:S07]  /*18200*/  LDSM.16.M88.4 R132, [R206+0x2000] ;  /* 0x00200000ce84783b */ /* 0x000f2e0000000200 */
[C---:B------:R-:W-:Y:S08]  /*18210*/  HMMA.16816.F32.BF16 R20, R124.reuse, R136, R20 ;  /* 0x000000887c14723c */ /* 0x040ff00000041814 */
[C---:B------:R-:W-:Y:S01]  /*18220*/  HMMA.16816.F32.BF16 R24, R124.reuse, R138, R24 ;  /* 0x0000008a7c18723c */ /* 0x040fe20000041818 */
[----:B------:R-:W5:Y:S07]  /*18230*/  LDSM.16.M88.4 R136, [R206+0x2800] ;  /* 0x00280000ce88783b */ /* 0x000f6e0000000200 */
[C---:B------:R-:W-:Y:S08]  /*18240*/  HMMA.16816.F32.BF16 R28, R124.reuse, R140, R28 ;  /* 0x0000008c7c1c723c */ /* 0x040ff0000004181c */
[C---:B------:R-:W-:Y:S01]  /*18250*/  HMMA.16816.F32.BF16 R32, R124.reuse, R142, R32 ;  /* 0x0000008e7c20723c */ /* 0x040fe20000041820 */
[----:B------:R-:W3:Y:S07]  /*18260*/  LDSM.16.M88.4 R140, [R204+-0x3000] ;  /* 0xffd00000cc8c783b */ /* 0x000eee0000000200 */
[C---:B--2---:R-:W-:Y:S08]  /*18270*/  HMMA.16816.F32.BF16 R36, R124.reuse, R148, R36 ;  /* 0x000000947c24723c */ /* 0x044ff00000041824 */
[C---:B------:R-:W-:Y:S01]  /*18280*/  HMMA.16816.F32.BF16 R40, R124.reuse, R150, R40 ;  /* 0x000000967c28723c */ /* 0x040fe20000041828 */
[----:B------:R-:W2:Y:S07]  /*18290*/  LDSM.16.M88.4 R148, [R204+-0x2800] ;  /* 0xffd80000cc94783b */ /* 0x000eae0000000200 */
[C---:B------:R-:W-:Y:S08]  /*182a0*/  HMMA.16816.F32.BF16 R44, R124.reuse, R152, R44 ;  /* 0x000000987c2c723c */ /* 0x040ff0000004182c */
[----:B------:R-:W-:Y:S01]  /*182b0*/  HMMA.16816.F32.BF16 R48, R124, R154, R48 ;  /* 0x0000009a7c30723c */ /* 0x000fe20000041830 */
[----:B------:R-:W2:Y:S07]  /*182c0*/  LDSM.16.M88.4 R152, [R204+-0x2000] ;  /* 0xffe00000cc98783b */ /* 0x000eae0000000200 */
[C---:B-1----:R-:W-:Y:S08]  /*182d0*/  HMMA.16816.F32.BF16 R4, R144.reuse, R156, R4 ;  /* 0x0000009c9004723c */ /* 0x042ff00000041804 */
[C---:B------:R-:W-:Y:S01]  /*182e0*/  HMMA.16816.F32.BF16 R8, R144.reuse, R158, R8 ;  /* 0x0000009e9008723c */ /* 0x040fe20000041808 */
[----:B------:R-:W-:Y:S07]  /*182f0*/  LDSM.16.M88.4 R156, [R204+-0x1000] ;  /* 0xfff00000cc9c783b */ /* 0x000fee0000000200 */
[C---:B------:R-:W-:Y:S08]  /*18300*/  HMMA.16816.F32.BF16 R12, R144.reuse, R164, R12 ;  /* 0x000000a4900c723c */ /* 0x040ff0000004180c */
[C---:B------:R-:W-:Y:S01]  /*18310*/  HMMA.16816.F32.BF16 R16, R144.reuse, R166, R16 ;  /* 0x000000a69010723c */ /* 0x040fe20000041810 */
[----:B------:R-:W-:Y:S07]  /*18320*/  LDSM.16.M88.4 R164, [R204+-0x800] ;  /* 0xfff80000cca4783b */ /* 0x000fee0000000200 */
[C---:B------:R-:W-:Y:S08]  /*18330*/  HMMA.16816.F32.BF16 R20, R144.reuse, R176, R20 ;  /* 0x000000b09014723c */ /* 0x040ff00000041814 */
[C---:B------:R-:W-:Y:S01]  /*18340*/  HMMA.16816.F32.BF16 R24, R144.reuse, R178, R24 ;  /* 0x000000b29018723c */ /* 0x040fe20000041818 */
[----:B------:R-:W-:Y:S07]  /*18350*/  LDSM.16.M88.4 R176, [R204] ;  /* 0x00000000ccb0783b */ /* 0x000fee0000000200 */
[C---:B---3--:R-:W-:Y:S08]  /*18360*/  HMMA.16816.F32.BF16 R28, R144.reuse, R128, R28 ;  /* 0x00000080901c723c */ /* 0x048ff0000004181c */
[C---:B------:R-:W-:Y:S01]  /*18370*/  HMMA.16816.F32.BF16 R32, R144.reuse, R130, R32 ;  /* 0x000000829020723c */ /* 0x040fe20000041820 */
[----:B------:R-:W1:Y:S07]  /*18380*/  LDSM.16.M88.4 R128, [R204+-0x1800] ;  /* 0xffe80000cc80783b */ /* 0x000e6e0000000200 */
[C---:B----4-:R-:W-:Y:S08]  /*18390*/  HMMA.16816.F32.BF16 R36, R144.reuse, R132, R36 ;  /* 0x000000849024723c */ /* 0x050ff00000041824 */
[C---:B------:R-:W-:Y:S01]  /*183a0*/  HMMA.16816.F32.BF16 R40, R144.reuse, R134, R40 ;  /* 0x000000869028723c */ /* 0x040fe20000041828 */
[----:B------:R-:W3:Y:S07]  /*183b0*/  LDSM.16.M88.4 R132, [R192+0x3000] ;  /* 0x00300000c084783b */ /* 0x000eee0000000200 */
[C---:B-----5:R-:W-:Y:S08]  /*183c0*/  HMMA.16816.F32.BF16 R44, R144.reuse, R136, R44 ;  /* 0x00000088902c723c */ /* 0x060ff0000004182c */
[----:B------:R-:W-:Y:S01]  /*183d0*/  HMMA.16816.F32.BF16 R48, R144, R138, R48 ;  /* 0x0000008a9030723c */ /* 0x000fe20000041830 */
[----:B------:R-:W4:Y:S07]  /*183e0*/  LDSM.16.M88.4 R136, [R192+0x3800] ;  /* 0x00380000c088783b */ /* 0x000f2e0000000200 */
        /* <DEDUP_REMOVED lines=20> */
[----:B------:R-:W3:Y:S07]  /*18530*/  LDSM.16.M88.4 R132, [R192+0x5800] ;  /* 0x00580000c084783b */ /* 0x000eee0000000200 */
[C---:B----4-:R-:W-:Y:S08]  /*18540*/  HMMA.16816.F32.BF16 R12, R168.reuse, R136, R12 ;  /* 0x00000088a80c723c */ /* 0x050ff0000004180c */
[C---:B------:R-:W-:Y:S01]  /*18550*/  HMMA.16816.F32.BF16 R16, R168.reuse, R138, R16 ;  /* 0x0000008aa810723c */ /* 0x040fe20000041810 */
[----:B------:R-:W4:Y:S07]  /*18560*/  LDSM.16.M88.4 R136, [R199] ;  /* 0x00000000c788783b */ /* 0x000f2e0000000200 */
[C---:B-----5:R-:W-:Y:S08]  /*18570*/  HMMA.16816.F32.BF16 R20, R168.reuse, R140, R20 ;  /* 0x0000008ca814723c */ /* 0x060ff00000041814 */
[C---:B------:R-:W-:Y:S01]  /*18580*/  HMMA.16816.F32.BF16 R24, R168.reuse, R142, R24 ;  /* 0x0000008ea818723c */ /* 0x040fe20000041818 */
[----:B------:R-:W5:Y:S07]  /*18590*/  LDSM.16.M88.4 R140, [R200] ;  /* 0x00000000c88c783b */ /* 0x000f6e0000000200 */
[C---:B--2---:R-:W-:Y:S08]  /*185a0*/  HMMA.16816.F32.BF16 R28, R168.reuse, R148, R28 ;  /* 0x00000094a81c723c */ /* 0x044ff0000004181c */
[C---:B------:R-:W-:Y:S01]  /*185b0*/  HMMA.16816.F32.BF16 R32, R168.reuse, R150, R32 ;  /* 0x00000096a820723c */ /* 0x040fe20000041820 */
[----:B------:R-:W2:Y:S07]  /*185c0*/  LDSM.16.M88.4 R148, [R201] ;  /* 0x00000000c994783b */ /* 0x000eae0000000200 */
[C---:B-1----:R-:W-:Y:S08]  /*185d0*/  HMMA.16816.F32.BF16 R36, R168.reuse, R128, R36 ;  /* 0x00000080a824723c */ /* 0x042ff00000041824 */
[C---:B------:R-:W-:Y:S01]  /*185e0*/  HMMA.16816.F32.BF16 R40, R168.reuse, R130, R40 ;  /* 0x00000082a828723c */ /* 0x040fe20000041828 */
[----:B------:R-:W1:Y:S07]  /*185f0*/  LDSM.16.M88.4 R128, [R202] ;  /* 0x00000000ca80783b */ /* 0x000e6e0000000200 */
[C---:B---3--:R-:W-:Y:S08]  /*18600*/  HMMA.16816.F32.BF16 R44, R168.reuse, R132, R44 ;  /* 0x00000084a82c723c */ /* 0x048ff0000004182c */
[----:B------:R-:W-:Y:S01]  /*18610*/  HMMA.16816.F32.BF16 R48, R168, R134, R48 ;  /* 0x00000086a830723c */ /* 0x000fe20000041830 */
[----:B------:R-:W3:Y:S07]  /*18620*/  LDSM.16.M88.4 R132, [R203] ;  /* 0x00000000cb84783b */ /* 0x000eee0000000200 */
[C---:B------:R-:W-:Y:S08]  /*18630*/  HMMA.16816.F32.BF16 R4, R172.reuse, R152, R4 ;  /* 0x00000098ac04723c */ /* 0x040ff00000041804 */
[C---:B------:R-:W-:Y:S01]  /*18640*/  HMMA.16816.F32.BF16 R8, R172.reuse, R154, R8 ;  /* 0x0000009aac08723c */ /* 0x040fe20000041808 */
[----:B------:R-:W-:Y:S07]  /*18650*/  LDSM.16.M88.4 R152, [R206+0x4000] ;  /* 0x00400000ce98783b */ /* 0x000fee0000000200 */
[C---:B----4-:R-:W-:Y:S08]  /*18660*/  HMMA.16816.F32.BF16 R12, R172.reuse, R136, R12 ;  /* 0x00000088ac0c723c */ /* 0x050ff0000004180c */
[C---:B------:R-:W-:Y:S01]  /*18670*/  HMMA.16816.F32.BF16 R16, R172.reuse, R138, R16 ;  /* 0x0000008aac10723c */ /* 0x040fe20000041810 */
[----:B------:R-:W4:Y:S07]  /*18680*/  LDSM.16.M88.4 R136, [R206+0x3000] ;  /* 0x00300000ce88783b */ /* 0x000f2e0000000200 */
[C---:B-----5:R-:W-:Y:S08]  /*18690*/  HMMA.16816.F32.BF16 R20, R172.reuse, R140, R20 ;  /* 0x0000008cac14723c */ /* 0x060ff00000041814 */
        /* <DEDUP_REMOVED lines=14> */
[C---:B-----5:R-:W-:Y:S07]  /*18780*/  HMMA.16816.F32.BF16 R12, R180.reuse, R140, R12 ;  /* 0x0000008cb40c723c */ /* 0x060fee000004180c */
[C---:B------:R-:W-:Y:S01]  /*18790*/  @P0 IMAD.SHL.U32 R140, R118.reuse, 0x20, RZ ;  /* 0x00000020768c0824 */ /* 0x040fe200078e00ff */
[C---:B------:R-:W-:Y:S04]  /*187a0*/  HMMA.16816.F32.BF16 R16, R180.reuse, R142, R16 ;  /* 0x0000008eb410723c */ /* 0x040fe80000041810 */
[----:B------:R-:W-:Y:S03]  /*187b0*/  @P0 SHF.L.U64.HI R141, R118, R0, c[0x0][0x1e4] ;  /* 0x00007900768d0619 */ /* 0x000fe60000010200 */
[----:B------:R-:W-:Y:S01]  /*187c0*/  @P0 IADD3 R142, R119, -0x1, RZ ;  /* 0xffffffff778e0810 */ /* 0x000fe20007ffe0ff */
[C---:B------:R-:W-:Y:S04]  /*187d0*/  HMMA.16816.F32.BF16 R20, R180.reuse, R152, R20 ;  /* 0x00000098b414723c */ /* 0x040fe80000041814 */
[----:B------:R-:W-:Y:S03]  /*187e0*/  @P0 SHF.R.S32.HI R143, RZ, 0x1f, R142 ;  /* 0x0000001fff8f0819 */ /* 0x000fe6000001148e */
[----:B------:R-:W-:Y:S01]  /*187f0*/  @P0 IMAD.MOV.U32 R152, RZ, RZ, R240 ;  /* 0x000000ffff980224 */ /* 0x000fe200078e00f0 */
[C---:B------:R-:W-:Y:S04]  /*18800*/  HMMA.16816.F32.BF16 R24, R180.reuse, R154, R24 ;  /* 0x0000009ab418723c */ /* 0x040fe80000041818 */
[----:B------:R-:W-:Y:S02]  /*18810*/  @P0 IMAD R143, R143, c[0x0][0x1e0], RZ ;  /* 0x000078008f8f0a24 */ /* 0x000fe400078e02ff */
[----:B------:R-:W-:Y:S02]  /*18820*/  @P0 IMAD.MOV.U32 R153, RZ, RZ, R236 ;  /* 0x000000ffff990224 */ /* 0x000fe400078e00ec */
[C---:B------:R-:W-:Y:S04]  /*18830*/  HMMA.16816.F32.BF16 R28, R180.reuse, R156, R28 ;  /* 0x0000009cb41c723c */ /* 0x040fe8000004181c */
[C---:B------:R-:W-:Y:S02]  /*18840*/  @P0 IMAD R0, R142.reuse, c[0x0][0x1e4], R143 ;  /* 0x000079008e000a24 */ /* 0x040fe400078e028f */
[----:B------:R-:W-:Y:S02]  /*18850*/  @P0 IMAD.WIDE.U32 R142, R142, c[0x0][0x1e0], RZ ;  /* 0x000078008e8e0a25 */ /* 0x000fe400078e00ff */
[C---:B------:R-:W-:Y:S04]  /*18860*/  HMMA.16816.F32.BF16 R32, R180.reuse, R158, R32 ;  /* 0x0000009eb420723c */ /* 0x040fe80000041820 */
[----:B------:R-:W-:Y:S02]  /*18870*/  @P0 IMAD.IADD R0, R143, 0x1, R0 ;  /* 0x000000018f000824 */ /* 0x000fe400078e0200 */
[----:B------:R-:W-:Y:S02]  /*18880*/  @P0 IMAD.WIDE.U32 R152, R142, 0x60, R152 ;  /* 0x000000608e980825 */ /* 0x000fe400078e0098 */
[C---:B------:R-:W-:Y:S04]  /*18890*/  HMMA.16816.F32.BF16 R36, R180.reuse, R164, R36 ;  /* 0x000000a4b424723c */ /* 0x040fe80000041824 */
[----:B------:R-:W-:Y:S04]  /*188a0*/  @P0 IMAD R0, R0, 0x60, RZ ;  /* 0x0000006000000824 */ /* 0x000fe800078e02ff */
[C---:B------:R-:W-:Y:S08]  /*188b0*/  HMMA.16816.F32.BF16 R40, R180.reuse, R166, R40 ;  /* 0x000000a6b428723c */ /* 0x040ff00000041828 */
[C---:B--2---:R-:W-:Y:S07]  /*188c0*/  HMMA.16816.F32.BF16 R44, R180.reuse, R148, R44 ;  /* 0x00000094b42c723c */ /* 0x044fee000004182c */
[--C-:B------:R-:W-:Y:S01]  /*188d0*/  @P0 IMAD.WIDE.U32 R148, R142, 0x60, R140.reuse ;  /* 0x000000608e940825 */ /* 0x100fe200078e008c */
[----:B------:R-:W-:Y:S07]  /*188e0*/  HMMA.16816.F32.BF16 R48, R180, R150, R48 ;  /* 0x00000096b430723c */ /* 0x000fee0000041830 */
[----:B------:R-:W-:Y:S01]  /*188f0*/  @P0 IADD3 R150, P1, R140, R140, RZ ;  /* 0x0000008c8c960210 */ /* 0x000fe20007f3e0ff */
[C---:B------:R-:W-:Y:S05]  /*18900*/  HMMA.16816.F32.BF16 R4, R184.reuse, R176, R4 ;  /* 0x000000b0b804723c */ /* 0x040fea0000041804 */
[----:B------:R-:W-:Y:S01]  /*18910*/  @P0 IMAD.X R151, R141, 0x1, R141, P1 ;  /* 0x000000018d970824 */ /* 0x000fe200008e068d */
[----:B------:R-:W-:Y:S01]  /*18920*/  @P0 IADD3 R118, P2, P1, R240, R148, R140 ;  /* 0x00000094f0760210 */ /* 0x000fe2000795e08c */
[----:B------:R-:W-:Y:S01]  /*18930*/  @P0 IMAD.IADD R140, R0, 0x1, R149 ;  /* 0x00000001008c0824 */ /* 0x000fe200078e0295 */
[C---:B------:R-:W-:Y:S04]  /*18940*/  HMMA.16816.F32.BF16 R8, R184.reuse, R178, R8 ;  /* 0x000000b2b808723c */ /* 0x040fe80000041808 */
[----:B------:R-:W-:Y:S01]  /*18950*/  @P0 IMAD.WIDE.U32 R150, R142, 0x60, R150 ;  /* 0x000000608e960825 */ /* 0x000fe200078e0096 */
[----:B------:R-:W-:Y:S02]  /*18960*/  @P0 LEA R142, P3, R152, c[0x0][0x1c8], 0x1 ;  /* 0x00007200988e0a11 */ /* 0x000fe400078608ff */
[----:B------:R-:W-:Y:S01]  /*18970*/  @P0 IADD3.X R141, R236, R140, R141, P2, P1 ;  /* 0x0000008cec8d0210 */ /* 0x000fe200017e248d */
[C---:B-1----:R-:W-:Y:S04]  /*18980*/  HMMA.16816.F32.BF16 R12, R184.reuse, R128, R12 ;  /* 0x00000080b80c723c */ /* 0x042fe8000004180c */
[----:B------:R-:W-:Y:S04]  /*18990*/  @P0 IADD3 R148, P2, R240, R148, RZ ;  /* 0x00000094f0940210 */ /* 0x000fe80007f5e0ff */
[C---:B------:R-:W-:Y:S01]  /*189a0*/  HMMA.16816.F32.BF16 R16, R184.reuse, R130, R16 ;  /* 0x00000082b810723c */ /* 0x040fe20000041810 */
[----:B------:R-:W1:Y:S03]  /*189b0*/  LDSM.16.M88.4 R128, [R204+0x2000] ;  /* 0x00200000cc80783b */ /* 0x000e660000000200 */
[----:B------:R-:W-:Y:S04]  /*189c0*/  @P0 IMAD.X R140, R140, 0x1, R236, P2 ;  /* 0x000000018c8c0824 */ /* 0x000fe800010e06ec */
[C---:B---3--:R-:W-:Y:S08]  /*189d0*/  HMMA.16816.F32.BF16 R20, R184.reuse, R132, R20 ;  /* 0x00000084b814723c */ /* 0x048ff00000041814 */
[C---:B------:R-:W-:Y:S01]  /*189e0*/  HMMA.16816.F32.BF16 R24, R184.reuse, R134, R24 ;  /* 0x00000086b818723c */ /* 0x040fe20000041818 */
[----:B------:R-:W2:Y:S01]  /*189f0*/  LDSM.16.M88.4 R132, [R204+0x2800] ;  /* 0x00280000cc84783b */ /* 0x000ea20000000200 */
[----:B------:R-:W-:Y:S05]  /*18a00*/  DEPBAR.LE SB0, 0x0 ;  /* 0x000080000000791a */ /* 0x000fea0000000000 */
[----:B------:R-:W-:Y:S01]  /*18a10*/  BAR.SYNC.DEFER_BLOCKING 0x0 ;  /* 0x0000000000007b1d */ /* 0x000fe20000010000 */
[C---:B----4-:R-:W-:Y:S07]  /*18a20*/  HMMA.16816.F32.BF16 R28, R184.reuse, R136, R28 ;  /* 0x00000088b81c723c */ /* 0x050fee000004181c */
[----:B------:R-:W-:Y:S01]  /*18a30*/  @P0 IADD3 R136, P1, R240, R150, RZ ;  /* 0x00000096f0880210 */ /* 0x000fe20007f3e0ff */
[C---:B------:R-:W-:Y:S04]  /*18a40*/  HMMA.16816.F32.BF16 R32, R184.reuse, R138, R32 ;  /* 0x0000008ab820723c */ /* 0x040fe80000041820 */
[----:B------:R-:W-:Y:S03]  /*18a50*/  @P0 IADD3.X R137, R236, R0, R151, P1, !PT ;  /* 0x00000000ec890210 */ /* 0x000fe60000ffe497 */
[----:B------:R-:W-:Y:S01]  /*18a60*/  @P0 IMAD.IADD R139, R153, 0x1, R0 ;  /* 0x00000001998b0824 */ /* 0x000fe200078e0200 */
[----:B------:R-:W-:Y:S01]  /*18a70*/  @P0 LEA R138, P1, R148, c[0x0][0x1c8], 0x1 ;  /* 0x00007200948a0a11 */ /* 0x000fe200078208ff */
[C---:B-1----:R-:W-:Y:S03]  /*18a80*/  HMMA.16816.F32.BF16 R36, R184.reuse, R128, R36 ;  /* 0x00000080b824723c */ /* 0x042fe60000041824 */
[----:B------:R-:W-:Y:S01]  /*18a90*/  @P0 LEA.HI.X R143, R152, c[0x0][0x1cc], R139, 0x1, P3 ;  /* 0x00007300988f0a11 */ /* 0x000fe200018f0c8b */
[----:B------:R-:W-:Y:S01]  /*18aa0*/  IMAD.IADD R0, R218, 0x1, R209 ;  /* 0x00000001da007824 */ /* 0x000fe200078e02d1 */
[----:B------:R-:W-:Y:S02]  /*18ab0*/  @P0 LEA.HI.X R139, R148, c[0x0][0x1cc], R140, 0x1, P1 ;  /* 0x00007300948b0a11 */ /* 0x000fe400008f0c8c */
[----:B------:R-:W-:Y:S01]  /*18ac0*/  @P0 LEA R140, P2, R118, c[0x0][0x1c8], 0x1 ;  /* 0x00007200768c0a11 */ /* 0x000fe200078408ff */
[----:B------:R-:W-:Y:S01]  /*18ad0*/  @!PT LDS RZ, [RZ] ;  /* 0x00000000fffff984 */ /* 0x000fe20000000800 */
[----:B------:R-:W-:Y:S01]  /*18ae0*/  @!PT LDS RZ, [RZ] ;  /* 0x00000000fffff984 */ /* 0x000fe20000000800 */
[----:B------:R-:W-:Y:S01]  /*18af0*/  @!PT LDS RZ, [RZ] ;  /* 0x00000000fffff984 */ /* 0x000fe20000000800 */
[----:B------:R1:W-:Y:S01]  /*18b00*/  @P0 LDGSTS.E.BYPASS.LTC128B.128 [R234+0x8100], [R142.64], !P4 ;  /* 0x081000008eea0fae */ /* 0x0003e2000e101d48 */
[----:B------:R-:W-:Y:S01]  /*18b10*/  @P0 LEA R128, P1, R136, c[0x0][0x1c8], 0x1 ;  /* 0x0000720088800a11 */ /* 0x000fe200078208ff */
[C---:B------:R-:W-:Y:S03]  /*18b20*/  HMMA.16816.F32.BF16 R40, R184.reuse, R130, R40 ;  /* 0x00000082b828723c */ /* 0x040fe60000041828 */
[----:B------:R-:W-:Y:S01]  /*18b30*/  @P0 LEA.HI.X R141, R118, c[0x0][0x1cc], R141, 0x1, P2 ;  /* 0x00007300768d0a11 */ /* 0x000fe200010f0c8d */
[----:B------:R1:W-:Y:S01]  /*18b40*/  @P0 LDGSTS.E.BYPASS.LTC128B.128 [R234+0xb100], [R142.64+0x80], !P5 ;  /* 0x0b1000808eea0fae */ /* 0x0003e2000e901d48 */
[----:B------:R-:W-:Y:S03]  /*18b50*/  @P6 IMAD.HI.U32 R129, R0, c[0x0][0x2c8], RZ ;  /* 0x0000b20000816a27 */ /* 0x000fe600078e00ff */
[C---:B--2---:R-:W-:Y:S02]  /*18b60*/  HMMA.16816.F32.BF16 R44, R184.reuse, R132, R44 ;  /* 0x00000084b82c723c */ /* 0x044fe4000004182c */
[----:B------:R1:W-:Y:S02]  /*18b70*/  @P0 LDGSTS.E.BYPASS.LTC128B.128 [R234+0x9100], [R138.64], !P4 ;  /* 0x091000008aea0fae */ /* 0x0003e4000e101d48 */
[----:B------:R-:W-:Y:S02]  /*18b80*/  @P6 SHF.R.U32.HI R0, RZ, c[0x0][0x2cc], R129 ;  /* 0x0000b300ff006a19 */ /* 0x000fe40000011681 */
[----:B------:R-:W-:Y:S02]  /*18b90*/  @P0 LEA.HI.X R129, R136, c[0x0][0x1cc], R137, 0x1, P1 ;  /* 0x0000730088810a11 */ /* 0x000fe400008f0c89 */
[----:B------:R1:W-:Y:S01]  /*18ba0*/  @P0 LDGSTS.E.BYPASS.LTC128B.128 [R234+0xc100], [R138.64+0x80], !P5 ;  /* 0x0c1000808aea0fae */ /* 0x0003e2000e901d48 */
[----:B------:R-:W-:Y:S05]  /*18bb0*/  HMMA.16816.F32.BF16 R48, R184, R134, R48 ;  /* 0x00000086b830723c */ /* 0x000fea0000041830 */
[----:B------:R1:W-:Y:S02]  /*18bc0*/  @P0 LDGSTS.E.BYPASS.LTC128B.128 [R234+0xa100], [R140.64], !P4 ;  /* 0x0a1000008cea0fae */ /* 0x0003e4000e101d48 */
[----:B------:R-:W-:Y:S04]  /*18bd0*/  IMAD R135, R119, -0x60, RZ ;  /* 0xffffffa077877824 */ /* 0x000fe800078e02ff */
[----:B------:R2:W-:Y:S01]  /*18be0*/  @P0 LDGSTS.E.BYPASS.LTC128B.128 [R234+0xd100], [R128.64+0x80], !P5 ;  /* 0x0d10008080ea0fae */ /* 0x0005e2000e901d48 */
[----:B------:R-:W-:Y:S02]  /*18bf0*/  ISETP.GE.AND P5, PT, R232, 0x1, PT ;  /* 0x00000001e800780c */ /* 0x000fe40003fa6270 */
[----:B------:R-:W-:Y:S03]  /*18c00*/  IADD3 R118, -R217, 0x1, R135 ;  /* 0x00000001d9767810 */ /* 0x000fe60007ffe187 */
[----:B------:R-:W3:Y:S01]  /*18c10*/  SHFL.IDX PT, R130, R0, RZ, 0x1c1f ;  /* 0x001c1fff00827589 */ /* 0x000ee200000e0000 */
[----:B------:R-:W-:Y:S05]  /*18c20*/  IADD3 R118, -R229, R118, R231 ;  /* 0x00000076e5767210 */ /* 0x000fea0007ffe1e7 */
[----:B------:R-:W0:Y:S01]  /*18c30*/  LDGDEPBAR ;  /* 0x00000000000079af */ /* 0x000e220000000000 */
[C---:B--2---:R-:W-:Y:S02]  /*18c40*/  IADD3 R129, R118.reuse, c[0x0][0x328], RZ ;  /* 0x0000ca0076817a10 */ /* 0x044fe40007ffe0ff */
        /* <DEDUP_REMOVED lines=17> */
.L_x_824:
[----:B------:R-:W-:Y:S04]  /*18d60*/  MOV R130, c[0x0][0x32c] ;  /* 0x0000cb0000827a02 */ /* 0x000fe80000000f00 */
[----:B------:R-:W-:Y:S11]  /*18d70*/  ISETP.NE.AND P0, PT, R130, 0x1, PT ;  /* 0x000000018200780c */ /* 0x000ff60003f05270 */
[----:B------:R-:W-:Y:S02]  /*18d80*/  @!UPT UIADD3 URZ, URZ, URZ, URZ ;  /* 0x0000003f3f3ff290 */ /* 0x000fe4000fffe03f */
[----:B------:R-:W-:Y:S05]  /*18d90*/  @P0 IMAD.HI.U32 R130, R131, c[0x0][0x330], RZ ;  /* 0x0000cc0083820a27 */ /* 0x000fea00078e00ff */
[----:B------:R-:W-:Y:S02]  /*18da0*/  @P0 SHF.R.U32.HI R131, RZ, c[0x0][0x334], R130 ;  /* 0x0000cd00ff830a19 */ /* 0x000fe40000011682 */
.L_x_825:
[----:B------:R-:W-:Y:S05]  /*18db0*/  BSYNC B0 ;  /* 0x0000000000007941 */ /* 0x000fea0003800000 */
.L_x_823:
[----:B------:R-:W-:Y:S04]  /*18dc0*/  IMAD.IADD R130, R135, 0x1, -R217 ;  /* 0x0000000187827824 */ /* 0x000fe800078e0ad9 */
[----:B------:R-:W-:Y:S05]  /*18dd0*/  IMAD R131, R131, c[0x0][0x32c], R130 ;  /* 0x0000cb0083837a24 */ /* 0x000fea00078e0282 */
[----:B------:R-:W-:Y:S02]  /*18de0*/  IADD3 R130, R131, c[0x0][0x32c], RZ ;  /* 0x0000cb0083827a10 */ /* 0x000fe40007ffe0ff */
[----:B------:R-:W-:Y:S02]  /*18df0*/  IMNMX R128, R128, R131, !PT ;  /* 0x0000008380807217 */ /* 0x000fe40007800200 */
[----:B------:R-:W-:Y:S02]  /*18e00*/  IMNMX R137, R137, R130, PT ;  /* 0x0000008289897217 */ /* 0x000fe40003800200 */
.L_x_822:
[C---:B-1----:R-:W-:Y:S02]  /*18e10*/  ISETP.GE.AND P1, PT, R135.reuse, 0x1, PT ;  /* 0x000000018700780c */ /* 0x042fe40003f26270 */
[C---:B------:R-:W-:Y:S02]  /*18e20*/  ISETP.GE.AND P0, PT, R135.reuse, 0x2, PT ;  /* 0x000000028700780c */ /* 0x040fe40003f06270 */
[----:B------:R-:W-:Y:S02]  /*18e30*/  LOP3.LUT R230, R230, 0xffffbfff, RZ, 0xc0, !PT ;  /* 0xffffbfffe6e67812 */ /* 0x000fe400078ec0ff */
[C---:B------:R-:W-:Y:S02]  /*18e40*/  ISETP.GE.AND P2, PT, R135.reuse, 0x9, PT ;  /* 0x000000098700780c */ /* 0x040fe40003f46270 */
[C---:B------:R-:W-:Y:S02]  /*18e50*/  ISETP.GE.AND P6, PT, R135.reuse, 0x42, PT ;  /* 0x000000428700780c */ /* 0x040fe40003fc6270 */
[C---:B------:R-:W-:Y:S02]  /*18e60*/  ISETP.GE.AND P5, PT, R135.reuse, 0x49, PT ;  /* 0x000000498700780c */ /* 0x040fe40003fa6270 */
[----:B------:R-:W-:Y:S02]  /*18e70*/  ISETP.GE.AND P4, PT, R135, 0x4a, PT ;  /* 0x0000004a8700780c */ /* 0x000fe40003f86270 */
[----:B------:R-:W-:Y:S02]  /*18e80*/  @P1 LOP3.LUT R230, R230, 0x4000, RZ, 0xfc, !PT ;  /* 0x00004000e6e61812 */ /* 0x000fe400078efcff */
[----:B------:R-:W-:Y:S02]  /*18e90*/  ISETP.GT.AND P1, PT, R128, RZ, !P1 ;  /* 0x000000ff8000720c */ /* 0x000fe40004f24270 */
[----:B------:R-:W-:Y:S02]  /*18ea0*/  LOP3.LUT R230, R230, 0xfffeffff, RZ, 0xc0, !PT ;  /* 0xfffeffffe6e67812 */ /* 0x000fe400078ec0ff */
[----:B------:R-:W-:Y:S02]  /*18eb0*/  ISETP.LT.OR P1, PT, R137, 0x1, P1 ;  /* 0x000000018900780c */ /* 0x000fe40000f21670 */
[----:B------:R-:W-:Y:S02]  /*18ec0*/  @P0 LOP3.LUT R230, R230, 0x10000, RZ, 0xfc, !PT ;  /* 0x00010000e6e60812 */ /* 0x000fe400078efcff */
[----:B------:R-:W-:Y:S02]  /*18ed0*/  ISETP.GT.AND P0, PT, R128, 0x1, !P0 ;  /* 0x000000018000780c */ /* 0x000fe40004704270 */
[----:B------:R-:W-:Y:S02]  /*18ee0*/  FSEL R140, R4, -INF , !P1 ;  /* 0xff800000048c7808 */ /* 0x000fe40004800000 */
[----:B------:R-:W-:Y:S01]  /*18ef0*/  ISETP.GE.AND P1, PT, R135, 0xa, PT ;  /* 0x0000000a8700780c */ /* 0x000fe20003f26270 */
[----:B------:R-:W1:Y:S01]  /*18f00*/  SHFL.IDX PT, R4, R0, 0x1, 0x1c1f ;  /* 0x003c1f0000047f89 */ /* 0x000e6200000e0000 */
[----:B------:R-:W-:Y:S02]  /*18f10*/  ISETP.LT.OR P0, PT, R137, 0x2, P0 ;  /* 0x000000028900780c */ /* 0x000fe40000701670 */
        /* <DEDUP_REMOVED lines=10> */
[----:B------:R-:W-:Y:S01]  /*18fc0*/  ISETP.LT.OR P0, PT, R137, 0xa, P0 ;  /* 0x0000000a8900780c */ /* 0x000fe20000701670 */
[--C-:B-1----:R-:W-:Y:S01]  /*18fd0*/  IMAD.IADD R0, R129, 0x1, R4.reuse ;  /* 0x0000000181007824 */ /* 0x102fe200078e0204 */
[----:B------:R-:W-:Y:S01]  /*18fe0*/  LOP3.LUT R230, R230, 0xffffefff, RZ, 0xc0, !PT ;  /* 0xffffefffe6e67812 */ /* 0x000fe200078ec0ff */
[----:B------:R-:W-:Y:S01]  /*18ff0*/  IMAD.IADD R118, R118, 0x1, R4 ;  /* 0x0000000176767824 */ /* 0x000fe200078e0204 */
[----:B------:R-:W-:Y:S02]  /*19000*/  FSEL R9, R9, -INF , !P0 ;  /* 0xff80000009097808 */ /* 0x000fe40004000000 */
[----:B------:R-:W-:Y:S02]  /*19010*/  ISETP.GT.AND P0, PT, R128, 0x10, !P1 ;  /* 0x000000108000780c */ /* 0x000fe40004f04270 */
[----:B------:R-:W-:Y:S02]  /*19020*/  ISETP.GE.AND P2, PT, R135, 0x52, PT ;  /* 0x000000528700780c */ /* 0x000fe40003f46270 */
[----:B------:R-:W-:Y:S02]  /*19030*/  ISETP.LT.OR P0, PT, R137, 0x11, P0 ;  /* 0x000000118900780c */ /* 0x000fe40000701670 */
[----:B------:R-:W-:Y:S02]  /*19040*/  @P1 LOP3.LUT R230, R230, 0x1000, RZ, 0xfc, !PT ;  /* 0x00001000e6e61812 */ /* 0x000fe400078efcff */
[C---:B------:R-:W-:Y:S02]  /*19050*/  ISETP.GE.AND P1, PT, R135.reuse, 0x12, PT ;  /* 0x000000128700780c */ /* 0x040fe40003f26270 */
        /* <DEDUP_REMOVED lines=70> */
[C---:B------:R-:W-:Y:S04]  /*194c0*/  ISETP.LT.OR P0, PT, R137.reuse, 0x41, P0 ;  /* 0x000000418900780c */ /* 0x040fe80000701670 */
[----:B------:R-:W-:Y:S02]  /*194d0*/  FSEL R155, R36, -INF , !P0 ;  /* 0xff800000249b7808 */ /* 0x000fe40004000000 */
[----:B------:R-:W-:Y:S02]  /*194e0*/  ISETP.GT.AND P0, PT, R128, 0x41, !P6 ;  /* 0x000000418000780c */ /* 0x000fe40007704270 */
[----:B------:R-:W-:Y:S02]  /*194f0*/  @P1 LOP3.LUT R230, R230, 0x1, RZ, 0xfc, !PT ;  /* 0x00000001e6e61812 */ /* 0x000fe400078efcff */
[----:B------:R-:W-:Y:S02]  /*19500*/  ISETP.LT.OR P0, PT, R137, 0x42, P0 ;  /* 0x000000428900780c */ /* 0x000fe40000701670 */
[----:B------:R-:W-:Y:S02]  /*19510*/  ISETP.GE.AND P1, PT, R135, 0x51, PT ;  /* 0x000000518700780c */ /* 0x000fe40003f26270 */
[----:B------:R-:W-:Y:S02]  /*19520*/  FSEL R151, R37, -INF , !P0 ;  /* 0xff80000025977808 */ /* 0x000fe40004000000 */
[----:B------:R-:W-:Y:S02]  /*19530*/  ISETP.GT.AND P0, PT, R128, 0x48, !P5 ;  /* 0x000000488000780c */ /* 0x000fe40006f04270 */
[----:B------:R-:W-:Y:S02]  /*19540*/  LOP3.LUT R230, R230, 0xfffbffff, RZ, 0xc0, !PT ;  /* 0xfffbffffe6e67812 */ /* 0x000fe400078ec0ff */
        /* <DEDUP_REMOVED lines=36> */
.L_x_828:
[----:B------:R-:W-:Y:S04]  /*19790*/  MOV R4, c[0x0][0x32c] ;  /* 0x0000cb0000047a02 */ /* 0x000fe80000000f00 */
[----:B------:R-:W-:Y:S11]  /*197a0*/  ISETP.NE.AND P0, PT, R4, 0x1, PT ;  /* 0x000000010400780c */ /* 0x000ff60003f05270 */
[----:B------:R-:W-:Y:S02]  /*197b0*/  @!UPT UIADD3 URZ, URZ, URZ, URZ ;  /* 0x0000003f3f3ff290 */ /* 0x000fe4000fffe03f */
[----:B------:R-:W-:Y:S05]  /*197c0*/  @P0 IMAD.HI.U32 R4, R5, c[0x0][0x330], RZ ;  /* 0x0000cc0005040a27 */ /* 0x000fea00078e00ff */
[----:B------:R-:W-:Y:S02]  /*197d0*/  @P0 SHF.R.U32.HI R5, RZ, c[0x0][0x334], R4 ;  /* 0x0000cd00ff050a19 */ /* 0x000fe40000011604 */
.L_x_829:
[----:B------:R-:W-:Y:S05]  /*197e0*/  BSYNC B0 ;  /* 0x0000000000007941 */ /* 0x000fea0003800000 */
.L_x_827:
[----:B------:R-:W-:Y:S04]  /*197f0*/  IMAD.IADD R135, R135, 0x1, -R217 ;  /* 0x0000000187877824 */ /* 0x000fe800078e0ad9 */
[----:B------:R-:W-:Y:S05]  /*19800*/  IMAD R135, R5, c[0x0][0x32c], R135 ;  /* 0x0000cb0005877a24 */ /* 0x000fea00078e0287 */
[----:B------:R-:W-:Y:S02]  /*19810*/  IADD3 R4, R135, c[0x0][0x32c], RZ ;  /* 0x0000cb0087047a10 */ /* 0x000fe40007ffe0ff */
[----:B------:R-:W-:Y:S02]  /*19820*/  IMNMX R118, R118, R135, !PT ;  /* 0x0000008776767217 */ /* 0x000fe40007800200 */
[----:B------:R-:W-:Y:S02]  /*19830*/  IMNMX R0, R0, R4, PT ;  /* 0x0000000400007217 */ /* 0x000fe40003800200 */
.L_x_826:
[----:B------:R-:W-:Y:S02]  /*19840*/  LOP3.LUT P0, RZ, R230, 0x4000, RZ, 0xc0, !PT ;  /* 0x00004000e6ff7812 */ /* 0x000fe4000780c0ff */
[----:B------:R-:W-:Y:S02]  /*19850*/  FMNMX.FTZ R4, R140, R3, !PT ;  /* 0x000000038c047209 */ /* 0x000fe40007810000 */
[----:B------:R-:W-:Y:S02]  /*19860*/  ISETP.GT.AND P0, PT, R118, RZ, !P0 ;  /* 0x000000ff7600720c */ /* 0x000fe40004704270 */
        /* <DEDUP_REMOVED lines=85> */
[C---:B------:R-:W-:Y:S01]  /*19dc0*/  ISETP.GT.AND P0, PT, R118.reuse, 0x30, !P0 ;  /* 0x000000307600780c */ /* 0x040fe20004704270 */
[----:B------:R-:W-:Y:S01]  /*19dd0*/  LDSM.16.MT88.4 R24, [R190] ;  /* 0x00000000be18783b */ /* 0x000fe20000004200 */
[----:B------:R-:W-:Y:S02]  /*19de0*/  ISETP.GT.AND P3, PT, R118, 0x58, !P3 ;  /* 0x000000587600780c */ /* 0x000fe40005f64270 */
[----:B------:R-:W-:Y:S04]  /*19df0*/  ISETP.LT.OR P0, PT, R0, 0x31, P0 ;  /* 0x000000310000780c */ /* 0x000fe80000701670 */
[----:B------:R-:W-:Y:S02]  /*19e00*/  FSEL R179, R30, -INF , !P0 ;  /* 0xff8000001eb37808 */ /* 0x000fe40004000000 */
[----:B------:R-:W-:Y:S02]  /*19e10*/  LOP3.LUT P0, RZ, R230, 0x8, RZ, 0xc0, !PT ;  /* 0x00000008e6ff7812 */ /* 0x000fe4000780c0ff */
[----:B------:R-:W-:Y:S02]  /*19e20*/  FMNMX.FTZ R5, R179, R5, !PT ;  /* 0x00000005b3057209 */ /* 0x000fe40007810000 */
[----:B------:R-:W-:Y:S04]  /*19e30*/  ISETP.GT.AND P0, PT, R118, 0x31, !P0 ;  /* 0x000000317600780c */ /* 0x000fe80004704270 */
[----:B------:R-:W-:Y:S04]  /*19e40*/  ISETP.LT.OR P0, PT, R0, 0x32, P0 ;  /* 0x000000320000780c */ /* 0x000fe80000701670 */
[----:B------:R-:W-:Y:S02]  /*19e50*/  FSEL R178, R31, -INF , !P0 ;  /* 0xff8000001fb27808 */ /* 0x000fe40004000000 */
[----:B------:R-:W-:Y:S01]  /*19e60*/  LOP3.LUT P0, RZ, R230, 0x4, RZ, 0xc0, !PT ;  /* 0x00000004e6ff7812 */ /* 0x000fe2000780c0ff */
[----:B------:R-:W-:Y:S01]  /*19e70*/  LDSM.16.MT88.4 R28, [R189] ;  /* 0x00000000bd1c783b */ /* 0x000fe20000004200 */
        /* <DEDUP_REMOVED lines=21> */
[----:B------:R-:W-:Y:S02]  /*19fd0*/  ISETP.LT.OR P0, PT, R0, 0x49, P0 ;  /* 0x000000490000780c */ /* 0x000fe40000701670 */
[----:B-1----:R-:W-:Y:S02]  /*19fe0*/  FMNMX.FTZ R6, R4, R6, !PT ;  /* 0x0000000604067209 */ /* 0x002fe40007810000 */
[----:B------:R-:W-:Y:S02]  /*19ff0*/  FSEL R143, R42, -INF , !P0 ;  /* 0xff8000002a8f7808 */ /* 0x000fe40004000000 */
[----:B------:R-:W-:Y:S01]  /*1a000*/  ISETP.GT.AND P0, PT, R118, 0x49, !P4 ;  /* 0x000000497600780c */ /* 0x000fe20006704270 */
[----:B------:R-:W1:Y:S01]  /*1a010*/  SHFL.BFLY PT, R12, R6, 0x1, 0x1f ;  /* 0x0c201f00060c7f89 */ /* 0x000e6200000e0000 */
        /* <DEDUP_REMOVED lines=9> */
[----:B------:R-:W-:Y:S02]  /*1a0b0*/  ISETP.GT.AND P0, PT, R118, 0x59, !P6 ;  /* 0x000000597600780c */ /* 0x000fe40007704270 */
[C---:B------:R-:W-:Y:S02]  /*1a0c0*/  ISETP.LT.OR P1, PT, R0.reuse, 0x59, P3 ;  /* 0x000000590000780c */ /* 0x040fe40001f21670 */
[----:B------:R-:W-:Y:S02]  /*1a0d0*/  FMNMX.FTZ R5, R135, R5, !PT ;  /* 0x0000000587057209 */ /* 0x000fe40007810000 */
        /* <DEDUP_REMOVED lines=22> */
[----:B------:R-:W-:Y:S01]  /*1a240*/  LDSM.16.MT88.4 R40, [R188+0x4800] ;  /* 0x00480000bc28783b */ /* 0x000fe20000004200 */
[--C-:B------:R-:W-:Y:S02]  /*1a250*/  FFMA.FTZ R51, R138, c[0x0][0x2d0], -R137.reuse ;  /* 0x0000b4008a337a23 */ /* 0x100fe40000010889 */
[----:B------:R-:W1:Y:S01]  /*1a260*/  MUFU.EX2 R3, R3 ;  /* 0x0000000300037308 */ /* 0x000e620000000800 */
[--C-:B------:R-:W-:Y:S02]  /*1a270*/  FFMA.FTZ R131, R131, c[0x0][0x2d0], -R137.reuse ;  /* 0x0000b40083837a23 */ /* 0x100fe40000010889 */
[--C-:B------:R-:W-:Y:S02]  /*1a280*/  FFMA.FTZ R134, R134, c[0x0][0x2d0], -R137.reuse ;  /* 0x0000b40086867a23 */ /* 0x100fe40000010889 */
[--C-:B------:R-:W-:Y:S01]  /*1a290*/  FFMA.FTZ R136, R136, c[0x0][0x2d0], -R137.reuse ;  /* 0x0000b40088887a23 */ /* 0x100fe20000010889 */
[----:B------:R-:W2:Y:S01]  /*1a2a0*/  SHFL.BFLY PT, R4, R5, 0x1, 0x1f ;  /* 0x0c201f0005047f89 */ /* 0x000ea200000e0000 */
        /* <DEDUP_REMOVED lines=11> */
[C---:B-1----:R-:W-:Y:S02]  /*1a360*/  FMUL.FTZ R8, R3.reuse, R108 ;  /* 0x0000006c03087220 */ /* 0x042fe40000410000 */
[C---:B------:R-:W-:Y:S02]  /*1a370*/  FMUL.FTZ R9, R3.reuse, R109 ;  /* 0x0000006d03097220 */ /* 0x040fe40000410000 */
[----:B------:R-:W-:Y:S01]  /*1a380*/  FMUL.FTZ R68, R3, R68 ;  /* 0x0000004403447220 */ /* 0x000fe20000410000 */
[----:B--2---:R-:W-:Y:S01]  /*1a390*/  FMNMX.FTZ R12, R5, R4, !PT ;  /* 0x00000004050c7209 */ /* 0x004fe20007810000 */
[----:B------:R-:W1:Y:S01]  /*1a3a0*/  MUFU.EX2 R44, R44 ;  /* 0x0000002c002c7308 */ /* 0x000e620000000800 */
[C---:B------:R-:W-:Y:S02]  /*1a3b0*/  FMUL.FTZ R5, R3.reuse, R113 ;  /* 0x0000007103057220 */ /* 0x040fe40000410000 */
[C---:B------:R-:W-:Y:S01]  /*1a3c0*/  FSETP.NEU.FTZ.AND P0, PT, R12.reuse, -INF , PT ;  /* 0xff8000000c00780b */ /* 0x040fe20003f1d000 */
[C---:B------:R-:W-:Y:S02]  /*1a3d0*/  FMUL.FTZ R50, R12.reuse, c[0x0][0x2d0] ;  /* 0x0000b4000c327a20 */ /* 0x040fe40000410000 */
[C---:B------:R-:W-:Y:S01]  /*1a3e0*/  FMUL.FTZ R69, R3.reuse, R69 ;  /* 0x0000004503457220 */ /* 0x040fe20000410000 */
[----:B------:R-:W-:Y:S01]  /*1a3f0*/  FSEL R4, R12, RZ, P0 ;  /* 0x000000ff0c047208 */ /* 0x000fe20000000000 */
[C---:B------:R-:W-:Y:S01]  /*1a400*/  FMUL.FTZ R72, R3.reuse, R72 ;  /* 0x0000004803487220 */ /* 0x040fe20000410000 */
[----:B------:R-:W-:Y:S01]  /*1a410*/  FSEL R50, R50, RZ, P0 ;  /* 0x000000ff32327208 */ /* 0x000fe20000000000 */
[----:B------:R-:W-:Y:S01]  /*1a420*/  FMUL.FTZ R73, R3, R73 ;  /* 0x0000004903497220 */ /* 0x000fe20000410000 */
[----:B------:R-:W-:Y:S01]  /*1a430*/  MUFU.EX2 R51, R51 ;  /* 0x0000003300337308 */ /* 0x000fe20000000800 */
[----:B------:R-:W-:Y:S01]  /*1a440*/  FADD.FTZ R2, -R4, R2 ;  /* 0x0000000204027221 */ /* 0x000fe20000010100 */
[----:B------:R-:W-:Y:S01]  /*1a450*/  ISETP.GT.AND P0, PT, R119, R237, PT ;  /* 0x000000ed7700720c */ /* 0x000fe20003f04270 */
[--C-:B------:R-:W-:Y:S02]  /*1a460*/  FFMA.FTZ R47, R10, c[0x0][0x2d0], -R50.reuse ;  /* 0x0000b4000a2f7a23 */ /* 0x100fe40000010832 */
[--C-:B------:R-:W-:Y:S02]  /*1a470*/  FFMA.FTZ R46, R11, c[0x0][0x2d0], -R50.reuse ;  /* 0x0000b4000b2e7a23 */ /* 0x100fe40000010832 */
[--C-:B------:R-:W-:Y:S01]  /*1a480*/  FFMA.FTZ R49, R16, c[0x0][0x2d0], -R50.reuse ;  /* 0x0000b40010317a23 */ /* 0x100fe20000010832 */
[----:B---3--:R-:W-:Y:S01]  /*1a490*/  F2FP.BF16.PACK_AB R16, R15, R45 ;  /* 0x0000002d0f10723e */ /* 0x008fe200000010ff */
[--C-:B------:R-:W-:Y:S01]  /*1a4a0*/  FFMA.FTZ R48, R7, c[0x0][0x2d0], -R50.reuse ;  /* 0x0000b40007307a23 */ /* 0x100fe20000010832 */
[----:B------:R-:W-:Y:S01]  /*1a4b0*/  MUFU.EX2 R47, R47 ;  /* 0x0000002f002f7308 */ /* 0x000fe20000000800 */
[----:B------:R-:W-:Y:S01]  /*1a4c0*/  FMUL.FTZ R2, R2, c[0x0][0x2d0] ;  /* 0x0000b40002027a20 */ /* 0x000fe20000410000 */
[----:B-1----:R-:W-:Y:S01]  /*1a4d0*/  F2FP.BF16.PACK_AB R18, R44, R14 ;  /* 0x0000000e2c12723e */ /* 0x002fe200000010ff */
[C---:B------:R-:W-:Y:S02]  /*1a4e0*/  FMUL.FTZ R4, R3.reuse, R112 ;  /* 0x0000007003047220 */ /* 0x040fe40000410000 */
[C---:B------:R-:W-:Y:S02]  /*1a4f0*/  FMUL.FTZ R76, R3.reuse, R76 ;  /* 0x0000004c034c7220 */ /* 0x040fe40000410000 */
[C---:B------:R-:W-:Y:S03]  /*1a500*/  FMUL.FTZ R77, R3.reuse, R77 ;  /* 0x0000004d034d7220 */ /* 0x040fe60000410000 */
[----:B------:R-:W1:Y:S01]  /*1a510*/  MUFU.EX2 R2, R2 ;  /* 0x0000000200027308 */ /* 0x000e620000000800 */
[C---:B------:R-:W-:Y:S02]  /*1a520*/  FMUL.FTZ R80, R3.reuse, R80 ;  /* 0x0000005003507220 */ /* 0x040fe40000410000 */
[C---:B------:R-:W-:Y:S02]  /*1a530*/  FMUL.FTZ R81, R3.reuse, R81 ;  /* 0x0000005103517220 */ /* 0x040fe40000410000 */
[C---:B------:R-:W-:Y:S02]  /*1a540*/  FMUL.FTZ R84, R3.reuse, R84 ;  /* 0x0000005403547220 */ /* 0x040fe40000410000 */
[----:B------:R-:W-:Y:S02]  /*1a550*/  FMUL.FTZ R85, R3, R85 ;  /* 0x0000005503557220 */ /* 0x000fe40000410000 */
[--C-:B------:R-:W-:Y:S01]  /*1a560*/  FFMA.FTZ R138, R37, c[0x0][0x2d0], -R50.reuse ;  /* 0x0000b400258a7a23 */ /* 0x100fe20000010832 */
[----:B------:R-:W-:Y:S01]  /*1a570*/  MUFU.EX2 R49, R49 ;  /* 0x0000003100317308 */ /* 0x000fe20000000800 */
[--C-:B------:R-:W-:Y:S02]  /*1a580*/  FFMA.FTZ R139, R36, c[0x0][0x2d0], -R50.reuse ;  /* 0x0000b400248b7a23 */ /* 0x100fe40000010832 */
[----:B------:R-:W-:Y:S01]  /*1a590*/  LDSM.16.MT88.4 R36, [R188+0x800] ;  /* 0x00080000bc24783b */ /* 0x000fe20000004200 */
[--C-:B------:R-:W-:Y:S02]  /*1a5a0*/  FFMA.FTZ R140, R33, c[0x0][0x2d0], -R50.reuse ;  /* 0x0000b400218c7a23 */ /* 0x100fe40000010832 */
[--C-:B------:R-:W-:Y:S02]  /*1a5b0*/  FFMA.FTZ R141, R32, c[0x0][0x2d0], -R50.reuse ;  /* 0x0000b400208d7a23 */ /* 0x100fe40000010832 */
[C---:B------:R-:W-:Y:S02]  /*1a5c0*/  FMUL.FTZ R88, R3.reuse, R88 ;  /* 0x0000005803587220 */ /* 0x040fe40000410000 */
[----:B------:R-:W2:Y:S01]  /*1a5d0*/  MUFU.EX2 R48, R48 ;  /* 0x0000003000307308 */ /* 0x000ea20000000800 */
[----:B------:R-:W-:Y:S01]  /*1a5e0*/  LDSM.16.MT88.4 R32, [R189+0x800] ;  /* 0x00080000bd20783b */ /* 0x000fe20000004200 */
[C---:B------:R-:W-:Y:S02]  /*1a5f0*/  FMUL.FTZ R89, R3.reuse, R89 ;  /* 0x0000005903597220 */ /* 0x040fe40000410000 */
[C---:B-1----:R-:W-:Y:S02]  /*1a600*/  FMUL.FTZ R6, R2.reuse, R114 ;  /* 0x0000007202067220 */ /* 0x042fe40000410000 */
[C---:B------:R-:W-:Y:S02]  /*1a610*/  FMUL.FTZ R7, R2.reuse, R115 ;  /* 0x0000007302077220 */ /* 0x040fe40000410000 */
[C---:B------:R-:W-:Y:S02]  /*1a620*/  FMUL.FTZ R10, R2.reuse, R110 ;  /* 0x0000006e020a7220 */ /* 0x040fe40000410000 */
[----:B------:R-:W1:Y:S01]  /*1a630*/  MUFU.EX2 R46, R46 ;  /* 0x0000002e002e7308 */ /* 0x000e620000000800 */
[C---:B------:R-:W-:Y:S02]  /*1a640*/  FMUL.FTZ R11, R2.reuse, R111 ;  /* 0x0000006f020b7220 */ /* 0x040fe40000410000 */
[C---:B------:R-:W-:Y:S01]  /*1a650*/  FMUL.FTZ R70, R2.reuse, R70 ;  /* 0x0000004602467220 */ /* 0x040fe20000410000 */
[----:B------:R-:W-:Y:S01]  /*1a660*/  LDSM.16.MT88.4 R108, [R191+0x2800] ;  /* 0x00280000bf6c783b */ /* 0x000fe20000004200 */
[C---:B------:R-:W-:Y:S02]  /*1a670*/  FMUL.FTZ R71, R2.reuse, R71 ;  /* 0x0000004702477220 */ /* 0x040fe40000410000 */
[C---:B------:R-:W-:Y:S02]  /*1a680*/  FMUL.FTZ R74, R2.reuse, R74 ;  /* 0x0000004a024a7220 */ /* 0x040fe40000410000 */
[C---:B------:R-:W-:Y:S01]  /*1a690*/  FMUL.FTZ R75, R2.reuse, R75 ;  /* 0x0000004b024b7220 */ /* 0x040fe20000410000 */
[----:B------:R-:W3:Y:S01]  /*1a6a0*/  MUFU.EX2 R131, R131 ;  /* 0x0000008300837308 */ /* 0x000ee20000000800 */
[C---:B------:R-:W-:Y:S02]  /*1a6b0*/  FMUL.FTZ R78, R2.reuse, R78 ;  /* 0x0000004e024e7220 */ /* 0x040fe40000410000 */
[----:B------:R-:W-:Y:S01]  /*1a6c0*/  FMUL.FTZ R79, R2, R79 ;  /* 0x0000004f024f7220 */ /* 0x000fe20000410000 */
[----:B--2---:R-:W-:Y:S01]  /*1a6d0*/  F2FP.BF16.PACK_AB R17, R48, R49 ;  /* 0x000000313011723e */ /* 0x004fe200000010ff */
[C---:B------:R-:W-:Y:S02]  /*1a6e0*/  FMUL.FTZ R82, R2.reuse, R82 ;  /* 0x0000005202527220 */ /* 0x040fe40000410000 */
[C---:B------:R-:W-:Y:S02]  /*1a6f0*/  FMUL.FTZ R83, R2.reuse, R83 ;  /* 0x0000005302537220 */ /* 0x040fe40000410000 */
[C---:B------:R-:W-:Y:S01]  /*1a700*/  FMUL.FTZ R86, R2.reuse, R86 ;  /* 0x0000005602567220 */ /* 0x040fe20000410000 */
[----:B------:R-:W-:Y:S01]  /*1a710*/  MUFU.EX2 R134, R134 ;  /* 0x0000008600867308 */ /* 0x000fe20000000800 */
[C---:B------:R-:W-:Y:S02]  /*1a720*/  FMUL.FTZ R87, R2.reuse, R87 ;  /* 0x0000005702577220 */ /* 0x040fe40000410000 */
[----:B------:R-:W-:Y:S01]  /*1a730*/  FMUL.FTZ R90, R2, R90 ;  /* 0x0000005a025a7220 */ /* 0x000fe20000410000 */
[----:B-1----:R-:W-:Y:S01]  /*1a740*/  F2FP.BF16.PACK_AB R19, R46, R47 ;  /* 0x0000002f2e13723e */ /* 0x002fe200000010ff */
[C---:B------:R-:W-:Y:S02]  /*1a750*/  FMUL.FTZ R91, R2.reuse, R91 ;  /* 0x0000005b025b7220 */ /* 0x040fe40000410000 */
[C---:B------:R-:W-:Y:S02]  /*1a760*/  FMUL.FTZ R92, R3.reuse, R92 ;  /* 0x0000005c035c7220 */ /* 0x040fe40000410000 */
[C---:B------:R-:W-:Y:S01]  /*1a770*/  FMUL.FTZ R93, R3.reuse, R93 ;  /* 0x0000005d035d7220 */ /* 0x040fe20000410000 */
[----:B------:R-:W1:Y:S01]  /*1a780*/  MUFU.EX2 R136, R136 ;  /* 0x0000008800887308 */ /* 0x000e620000000800 */
[C---:B------:R-:W-:Y:S05]  /*1a790*/  HMMA.16816.F32.BF16 R4, R16.reuse, R20, R4 ;  /* 0x000000141004723c */ /* 0x040fea0000041804 */
[C---:B------:R-:W-:Y:S02]  /*1a7a0*/  FMUL.FTZ R94, R2.reuse, R94 ;  /* 0x0000005e025e7220 */ /* 0x040fe40000410000 */
[C---:B------:R-:W-:Y:S01]  /*1a7b0*/  FMUL.FTZ R95, R2.reuse, R95 ;  /* 0x0000005f025f7220 */ /* 0x040fe20000410000 */
[C---:B------:R-:W-:Y:S01]  /*1a7c0*/  HMMA.16816.F32.BF16 R8, R16.reuse, R22, R8 ;  /* 0x000000161008723c */ /* 0x040fe20000041808 */
[----:B------:R-:W2:Y:S01]  /*1a7d0*/  LDSM.16.MT88.4 R20, [R188] ;  /* 0x00000000bc14783b */ /* 0x000ea20000004200 */
[----:B------:R-:W-:Y:S02]  /*1a7e0*/  MUFU.EX2 R138, R138 ;  /* 0x0000008a008a7308 */ /* 0x000fe40000000800 */
[C---:B------:R-:W-:Y:S02]  /*1a7f0*/  FMUL.FTZ R96, R3.reuse, R96 ;  /* 0x0000006003607220 */ /* 0x040fe40000410000 */
[C---:B------:R-:W-:Y:S02]  /*1a800*/  FMUL.FTZ R97, R3.reuse, R97 ;  /* 0x0000006103617220 */ /* 0x040fe40000410000 */
[C---:B------:R-:W-:Y:S04]  /*1a810*/  HMMA.16816.F32.BF16 R68, R16.reuse, R24, R68 ;  /* 0x000000181044723c */ /* 0x040fe80000041844 */
[C---:B------:R-:W-:Y:S01]  /*1a820*/  FMUL.FTZ R98, R2.reuse, R98 ;  /* 0x0000006202627220 */ /* 0x040fe20000410000 */
[----:B------:R-:W4:Y:S01]  /*1a830*/  MUFU.EX2 R139, R139 ;  /* 0x0000008b008b7308 */ /* 0x000f220000000800 */
[C---:B------:R-:W-:Y:S02]  /*1a840*/  FMUL.FTZ R99, R2.reuse, R99 ;  /* 0x0000006302637220 */ /* 0x040fe40000410000 */
[C---:B------:R-:W-:Y:S01]  /*1a850*/  HMMA.16816.F32.BF16 R72, R16.reuse, R26, R72 ;  /* 0x0000001a1048723c */ /* 0x040fe20000041848 */
[----:B------:R-:W5:Y:S03]  /*1a860*/  LDSM.16.MT88.4 R24, [R191+0x3000] ;  /* 0x00300000bf18783b */ /* 0x000f660000004200 */
[C---:B------:R-:W-:Y:S02]  /*1a870*/  FMUL.FTZ R100, R3.reuse, R100 ;  /* 0x0000006403647220 */ /* 0x040fe40000410000 */
[C---:B------:R-:W-:Y:S01]  /*1a880*/  FMUL.FTZ R101, R3.reuse, R101 ;  /* 0x0000006503657220 */ /* 0x040fe20000410000 */
[----:B------:R-:W-:Y:S01]  /*1a890*/  MUFU.EX2 R140, R140 ;  /* 0x0000008c008c7308 */ /* 0x000fe20000000800 */
[C---:B------:R-:W-:Y:S04]  /*1a8a0*/  HMMA.16816.F32.BF16 R76, R16.reuse, R28, R76 ;  /* 0x0000001c104c723c */ /* 0x040fe8000004184c */
[C---:B------:R-:W-:Y:S02]  /*1a8b0*/  FMUL.FTZ R102, R2.reuse, R102 ;  /* 0x0000006602667220 */ /* 0x040fe40000410000 */
[C---:B------:R-:W-:Y:S02]  /*1a8c0*/  FMUL.FTZ R103, R2.reuse, R103 ;  /* 0x0000006702677220 */ /* 0x040fe40000410000 */
[C---:B------:R-:W-:Y:S01]  /*1a8d0*/  HMMA.16816.F32.BF16 R80, R16.reuse, R30, R80 ;  /* 0x0000001e1050723c */ /* 0x040fe20000041850 */
[----:B------:R-:W1:Y:S01]  /*1a8e0*/  LDSM.16.MT88.4 R28, [R190+0x3000] ;  /* 0x00300000be1c783b */ /* 0x000e620000004200 */
[----:B------:R-:W1:Y:S02]  /*1a8f0*/  MUFU.EX2 R141, R141 ;  /* 0x0000008d008d7308 */ /* 0x000e640000000800 */
        /* <DEDUP_REMOVED lines=13> */
[C---:B-----5:R-:W-:Y:S04]  /*1a9d0*/  HMMA.16816.F32.BF16 R92, R16.reuse, R24, R92 ;  /* 0x00000018105c723c */ /* 0x060fe8000004185c */
[C---:B------:R-:W-:Y:S02]  /*1a9e0*/  FMUL.FTZ R56, R3.reuse, R56 ;  /* 0x0000003803387220 */ /* 0x040fe40000410000 */
[C---:B------:R-:W-:Y:S02]  /*1a9f0*/  FMUL.FTZ R57, R3.reuse, R57 ;  /* 0x0000003903397220 */ /* 0x040fe40000410000 */
[C---:B------:R-:W-:Y:S01]  /*1aa00*/  HMMA.16816.F32.BF16 R96, R16.reuse, R26, R96 ;  /* 0x0000001a1060723c */ /* 0x040fe20000041860 */
[----:B------:R-:W5:Y:S01]  /*1aa10*/  LDSM.16.MT88.4 R24, [R188+0x3000] ;  /* 0x00300000bc18783b */ /* 0x000f620000004200 */
[----:B------:R-:W-:Y:S02]  /*1aa20*/  MUFU.EX2 R152, R152 ;  /* 0x0000009800987308 */ /* 0x000fe40000000800 */
[C---:B------:R-:W-:Y:S02]  /*1aa30*/  FMUL.FTZ R58, R2.reuse, R58 ;  /* 0x0000003a023a7220 */ /* 0x040fe40000410000 */
[C---:B------:R-:W-:Y:S02]  /*1aa40*/  FMUL.FTZ R59, R2.reuse, R59 ;  /* 0x0000003b023b7220 */ /* 0x040fe40000410000 */
[C---:B-1----:R-:W-:Y:S04]  /*1aa50*/  HMMA.16816.F32.BF16 R100, R16.reuse, R28, R100 ;  /* 0x0000001c1064723c */ /* 0x042fe80000041864 */
[C---:B------:R-:W-:Y:S01]  /*1aa60*/  FMUL.FTZ R60, R3.reuse, R60 ;  /* 0x0000003c033c7220 */ /* 0x040fe20000410000 */
[----:B------:R-:W-:Y:S01]  /*1aa70*/  MUFU.EX2 R153, R153 ;  /* 0x0000009900997308 */ /* 0x000fe20000000800 */
[C---:B------:R-:W-:Y:S02]  /*1aa80*/  FMUL.FTZ R61, R3.reuse, R61 ;  /* 0x0000003d033d7220 */ /* 0x040fe40000410000 */
[C---:B------:R-:W-:Y:S01]  /*1aa90*/  HMMA.16816.F32.BF16 R104, R16.reuse, R30, R104 ;  /* 0x0000001e1068723c */ /* 0x040fe20000041868 */
[----:B------:R-:W1:Y:S03]  /*1aaa0*/  LDSM.16.MT88.4 R28, [R191+0x800] ;  /* 0x00080000bf1c783b */ /* 0x000e660000004200 */
[C---:B------:R-:W-:Y:S02]  /*1aab0*/  FMUL.FTZ R62, R2.reuse, R62 ;  /* 0x0000003e023e7220 */ /* 0x040fe40000410000 */
[C---:B------:R-:W-:Y:S01]  /*1aac0*/  FMUL.FTZ R63, R2.reuse, R63 ;  /* 0x0000003f023f7220 */ /* 0x040fe20000410000 */
[----:B------:R-:W-:Y:S01]  /*1aad0*/  MUFU.EX2 R164, R164 ;  /* 0x000000a400a47308 */ /* 0x000fe20000000800 */
[C---:B------:R-:W-:Y:S01]  /*1aae0*/  FMUL.FTZ R64, R3.reuse, R64 ;  /* 0x0000004003407220 */ /* 0x040fe20000410000 */
[C---:B--2---:R-:W-:Y:S03]  /*1aaf0*/  HMMA.16816.F32.BF16 R52, R16.reuse, R20, R52 ;  /* 0x000000141034723c */ /* 0x044fe60000041834 */
[----:B------:R-:W-:Y:S02]  /*1ab00*/  FMUL.FTZ R65, R3, R65 ;  /* 0x0000004103417220 */ /* 0x000fe40000410000 */
[C---:B------:R-:W-:Y:S02]  /*1ab10*/  FMUL.FTZ R66, R2.reuse, R66 ;  /* 0x0000004202427220 */ /* 0x040fe40000410000 */
[----:B------:R-:W-:Y:S01]  /*1ab20*/  FMUL.FTZ R67, R2, R67 ;  /* 0x0000004302437220 */ /* 0x000fe20000410000 */
[C---:B------:R-:W-:Y:S01]  /*1ab30*/  HMMA.16816.F32.BF16 R56, R16.reuse, R22, R56 ;  /* 0x000000161038723c */ /* 0x040fe20000041838 */
[----:B------:R-:W2:Y:S01]  /*1ab40*/  LDSM.16.MT88.4 R20, [R190+0x800] ;  /* 0x00080000be14783b */ /* 0x000ea20000004200 */
[----:B------:R-:W-:Y:S02]  /*1ab50*/  MUFU.EX2 R165, R165 ;  /* 0x000000a500a57308 */ /* 0x000fe40000000800 */
[--C-:B------:R-:W-:Y:S02]  /*1ab60*/  FFMA.FTZ R156, R156, c[0x0][0x2d0], -R50.reuse ;  /* 0x0000b4009c9c7a23 */ /* 0x100fe40000010832 */
[--C-:B------:R-:W-:Y:S02]  /*1ab70*/  FFMA.FTZ R157, R157, c[0x0][0x2d0], -R50.reuse ;  /* 0x0000b4009d9d7a23 */ /* 0x100fe40000010832 */
[C---:B-----5:R-:W-:Y:S04]  /*1ab80*/  HMMA.16816.F32.BF16 R60, R16.reuse, R24, R60 ;  /* 0x00000018103c723c */ /* 0x060fe8000004183c */
[----:B------:R-:W5:Y:S01]  /*1ab90*/  MUFU.EX2 R156, R156 ;  /* 0x0000009c009c7308 */ /* 0x000f620000000800 */
[--C-:B------:R-:W-:Y:S02]  /*1aba0*/  FFMA.FTZ R158, R158, c[0x0][0x2d0], -R50.reuse ;  /* 0x0000b4009e9e7a23 */ /* 0x100fe40000010832 */
[--C-:B------:R-:W-:Y:S01]  /*1abb0*/  FFMA.FTZ R159, R159, c[0x0][0x2d0], -R50.reuse ;  /* 0x0000b4009f9f7a23 */ /* 0x100fe20000010832 */
[----:B------:R-:W-:Y:S01]  /*1abc0*/  HMMA.16816.F32.BF16 R64, R16, R26, R64 ;  /* 0x0000001a1040723c */ /* 0x000fe20000041840 */
[----:B------:R-:W5:Y:S03]  /*1abd0*/  LDSM.16.MT88.4 R24, [R191+0x3800] ;  /* 0x00380000bf18783b */ /* 0x000f660000004200 */
[--C-:B------:R-:W-:Y:S02]  /*1abe0*/  FFMA.FTZ R179, R179, c[0x0][0x2d0], -R50.reuse ;  /* 0x0000b400b3b37a23 */ /* 0x100fe40000010832 */
[----:B------:R-:W2:Y:S01]  /*1abf0*/  MUFU.EX2 R157, R157 ;  /* 0x0000009d009d7308 */ /* 0x000ea20000000800 */
[----:B---3--:R-:W-:Y:S01]  /*1ac00*/  F2FP.BF16.PACK_AB R16, R131, R51 ;  /* 0x000000338310723e */ /* 0x008fe200000010ff */
[--C-:B------:R-:W-:Y:S01]  /*1ac10*/  FFMA.FTZ R178, R178, c[0x0][0x2d0], -R50.reuse ;  /* 0x0000b400b2b27a23 */ /* 0x100fe20000010832 */
[----:B------:R-:W-:Y:S03]  /*1ac20*/  F2FP.BF16.PACK_AB R18, R136, R134 ;  /* 0x000000868812723e */ /* 0x000fe600000010ff */
[----:B----4-:R-:W-:Y:S01]  /*1ac30*/  F2FP.BF16.PACK_AB R17, R139, R138 ;  /* 0x0000008a8b11723e */ /* 0x010fe200000010ff */
[--C-:B------:R-:W-:Y:S01]  /*1ac40*/  FFMA.FTZ R177, R177, c[0x0][0x2d0], -R50.reuse ;  /* 0x0000b400b1b17a23 */ /* 0x100fe20000010832 */
[----:B------:R-:W-:Y:S01]  /*1ac50*/  F2FP.BF16.PACK_AB R19, R141, R140 ;  /* 0x0000008c8d13723e */ /* 0x000fe200000010ff */
[--C-:B------:R-:W-:Y:S01]  /*1ac60*/  FFMA.FTZ R167, R167, c[0x0][0x2d0], -R50.reuse ;  /* 0x0000b400a7a77a23 */ /* 0x100fe20000010832 */
[----:B------:R-:W-:Y:S01]  /*1ac70*/  MUFU.EX2 R158, R158 ;  /* 0x0000009e009e7308 */ /* 0x000fe20000000800 */
[--C-:B------:R-:W-:Y:S02]  /*1ac80*/  FFMA.FTZ R151, R151, c[0x0][0x2d0], -R137.reuse ;  /* 0x0000b40097977a23 */ /* 0x100fe40000010889 */
[--C-:B------:R-:W-:Y:S02]  /*1ac90*/  FFMA.FTZ R154, R154, c[0x0][0x2d0], -R50.reuse ;  /* 0x0000b4009a9a7a23 */ /* 0x100fe40000010832 */
[C---:B-1----:R-:W-:Y:S03]  /*1aca0*/  HMMA.16816.F32.BF16 R4, R16.reuse, R28, R4 ;  /* 0x0000001c1004723c */ /* 0x042fe60000041804 */
[--C-:B------:R-:W-:Y:S02]  /*1acb0*/  FFMA.FTZ R148, R148, c[0x0][0x2d0], -R50.reuse ;  /* 0x0000b40094947a23 */ /* 0x100fe40000010832 */
[----:B------:R-:W1:Y:S01]  /*1acc0*/  MUFU.EX2 R159, R159 ;  /* 0x0000009f009f7308 */ /* 0x000e620000000800 */
[--C-:B------:R-:W-:Y:S02]  /*1acd0*/  FFMA.FTZ R143, R143, c[0x0][0x2d0], -R50.reuse ;  /* 0x0000b4008f8f7a23 */ /* 0x100fe40000010832 */
[C---:B------:R-:W-:Y:S01]  /*1ace0*/  HMMA.16816.F32.BF16 R8, R16.reuse, R30, R8 ;  /* 0x0000001e1008723c */ /* 0x040fe20000041808 */
[----:B------:R-:W-:Y:S03]  /*1acf0*/  LDSM.16.MT88.4 R28, [R189+0x3800] ;  /* 0x00380000bd1c783b */ /* 0x000fe60000004200 */
[--C-:B------:R-:W-:Y:S02]  /*1ad00*/  FFMA.FTZ R142, R142, c[0x0][0x2d0], -R50.reuse ;  /* 0x0000b4008e8e7a23 */ /* 0x100fe40000010832 */
[--C-:B------:R-:W-:Y:S01]  /*1ad10*/  FFMA.FTZ R133, R133, c[0x0][0x2d0], -R137.reuse ;  /* 0x0000b40085857a23 */ /* 0x100fe20000010889 */
[----:B------:R-:W-:Y:S01]  /*1ad20*/  MUFU.EX2 R166, R166 ;  /* 0x000000a600a67308 */ /* 0x000fe20000000800 */
[C---:B--2---:R-:W-:Y:S04]  /*1ad30*/  HMMA.16816.F32.BF16 R68, R16.reuse, R20, R68 ;  /* 0x000000141044723c */ /* 0x044fe80000041844 */
[--C-:B------:R-:W-:Y:S02]  /*1ad40*/  FFMA.FTZ R132, R132, c[0x0][0x2d0], -R137.reuse ;  /* 0x0000b40084847a23 */ /* 0x100fe40000010889 */
[--C-:B------:R-:W-:Y:S02]  /*1ad50*/  FFMA.FTZ R130, R130, c[0x0][0x2d0], -R137.reuse ;  /* 0x0000b40082827a23 */ /* 0x100fe40000010889 */
[C---:B------:R-:W-:Y:S01]  /*1ad60*/  HMMA.16816.F32.BF16 R72, R16.reuse, R22, R72 ;  /* 0x000000161048723c */ /* 0x040fe20000041848 */
[----:B------:R-:W2:Y:S01]  /*1ad70*/  LDSM.16.MT88.4 R20, [R190+0x3800] ;  /* 0x00380000be14783b */ /* 0x000ea20000004200 */
[----:B------:R-:W-:Y:S02]  /*1ad80*/  MUFU.EX2 R176, R176 ;  /* 0x000000b000b07308 */ /* 0x000fe40000000800 */
[----:B------:R-:W-:Y:S02]  /*1ad90*/  FFMA.FTZ R137, R128, c[0x0][0x2d0], -R137 ;  /* 0x0000b40080897a23 */ /* 0x000fe40000010889 */
[--C-:B------:R-:W-:Y:S02]  /*1ada0*/  FFMA.FTZ R128, R135, c[0x0][0x2d0], -R50.reuse ;  /* 0x0000b40087807a23 */ /* 0x100fe40000010832 */
[C---:B------:R-:W-:Y:S04]  /*1adb0*/  HMMA.16816.F32.BF16 R76, R16.reuse, R32, R76 ;  /* 0x00000020104c723c */ /* 0x040fe8000004184c */
[----:B------:R-:W3:Y:S01]  /*1adc0*/  MUFU.EX2 R179, R179 ;  /* 0x000000b300b37308 */ /* 0x000ee20000000800 */
[--C-:B------:R-:W-:Y:S02]  /*1add0*/  FFMA.FTZ R129, R129, c[0x0][0x2d0], -R50.reuse ;  /* 0x0000b40081817a23 */ /* 0x100fe40000010832 */
[--C-:B------:R-:W-:Y:S01]  /*1ade0*/  FFMA.FTZ R118, R118, c[0x0][0x2d0], -R50.reuse ;  /* 0x0000b40076767a23 */ /* 0x100fe20000010832 */
[C---:B------:R-:W-:Y:S01]  /*1adf0*/  HMMA.16816.F32.BF16 R80, R16.reuse, R34, R80 ;  /* 0x000000221050723c */ /* 0x040fe20000041850 */
[----:B------:R-:W4:Y:S03]  /*1ae00*/  LDSM.16.MT88.4 R32, [R188+0x3800] ;  /* 0x00380000bc20783b */ /* 0x000f260000004200 */
[----:B------:R-:W-:Y:S02]  /*1ae10*/  FFMA.FTZ R50, R13, c[0x0][0x2d0], -R50 ;  /* 0x0000b4000d327a23 */ /* 0x000fe40000010832 */
[----:B------:R-:W1:Y:S01]  /*1ae20*/  MUFU.EX2 R178, R178 ;  /* 0x000000b200b27308 */ /* 0x000e620000000800 */
[----:B------:R-:W-:Y:S01]  /*1ae30*/  FFMA.FTZ R45, R3, R243, R45 ;  /* 0x000000f3032d7223 */ /* 0x000fe2000001002d */
[C---:B------:R-:W-:Y:S04]  /*1ae40*/  HMMA.16816.F32.BF16 R84, R16.reuse, R36, R84 ;  /* 0x000000241054723c */ /* 0x040fe80000041854 */
[----:B------:R-:W-:Y:S01]  /*1ae50*/  FFMA.FTZ R49, R2, R242, R49 ;  /* 0x000000f202317223 */ /* 0x000fe20000010031 */
[----:B------:R-:W-:Y:S01]  /*1ae60*/  IADD3 R2, R119, -0x1, RZ ;  /* 0xffffffff77027810 */ /* 0x000fe20007ffe0ff */
[----:B------:R-:W-:Y:S02]  /*1ae70*/  FADD.FTZ R45, R15, R45 ;  /* 0x0000002d0f2d7221 */ /* 0x000fe40000010000 */
[C---:B------:R-:W-:Y:S01]  /*1ae80*/  HMMA.16816.F32.BF16 R88, R16.reuse, R38, R88 ;  /* 0x000000261058723c */ /* 0x040fe20000041858 */
[----:B------:R-:W-:Y:S01]  /*1ae90*/  LDSM.16.MT88.4 R36, [R188+0x4000] ;  /* 0x00400000bc24783b */ /* 0x000fe20000004200 */
[----:B------:R-:W-:Y:S02]  /*1aea0*/  MUFU.EX2 R177, R177 ;  /* 0x000000b100b17308 */ /* 0x000fe40000000800 */
[----:B------:R-:W-:Y:S02]  /*1aeb0*/  FADD.FTZ R49, R48, R49 ;  /* 0x0000003130317221 */ /* 0x000fe40000010000 */
[----:B------:R-:W-:Y:S02]  /*1aec0*/  FADD.FTZ R14, R14, R45 ;  /* 0x0000002d0e0e7221 */ /* 0x000fe40000010000 */
[C---:B-----5:R-:W-:Y:S04]  /*1aed0*/  HMMA.16816.F32.BF16 R92, R16.reuse, R24, R92 ;  /* 0x00000018105c723c */ /* 0x060fe8000004185c */
[----:B------:R-:W5:Y:S01]  /*1aee0*/  MUFU.EX2 R167, R167 ;  /* 0x000000a700a77308 */ /* 0x000f620000000800 */
[----:B------:R-:W-:Y:S02]  /*1aef0*/  FADD.FTZ R49, R47, R49 ;  /* 0x000000312f317221 */ /* 0x000fe40000010000 */
[----:B------:R-:W-:Y:S01]  /*1af00*/  FADD.FTZ R14, R44, R14 ;  /* 0x0000000e2c0e7221 */ /* 0x000fe20000010000 */
[C---:B------:R-:W-:Y:S01]  /*1af10*/  HMMA.16816.F32.BF16 R96, R16.reuse, R26, R96 ;  /* 0x0000001a1060723c */ /* 0x040fe20000041860 */
[----:B------:R-:W-:Y:S03]  /*1af20*/  LDSM.16.MT88.4 R24, [R190+0x1000] ;  /* 0x00100000be18783b */ /* 0x000fe60000004200 */
[----:B------:R-:W-:Y:S02]  /*1af30*/  FADD.FTZ R46, R46, R49 ;  /* 0x000000312e2e7221 */ /* 0x000fe40000010000 */
[----:B------:R-:W-:Y:S01]  /*1af40*/  MUFU.EX2 R155, R155 ;  /* 0x0000009b009b7308 */ /* 0x000fe20000000800 */
[----:B------:R-:W-:Y:S01]  /*1af50*/  FADD.FTZ R51, R51, R14 ;  /* 0x0000000e33337221 */ /* 0x000fe20000010000 */
[C---:B--2---:R-:W-:Y:S04]  /*1af60*/  HMMA.16816.F32.BF16 R100, R16.reuse, R20, R100 ;  /* 0x000000141064723c */ /* 0x044fe80000041864 */
[----:B------:R-:W-:Y:S02]  /*1af70*/  FADD.FTZ R46, R138, R46 ;  /* 0x0000002e8a2e7221 */ /* 0x000fe40000010000 */
[----:B------:R-:W-:Y:S02]  /*1af80*/  FADD.FTZ R51, R131, R51 ;  /* 0x0000003383337221 */ /* 0x000fe40000010000 */
[C---:B------:R-:W-:Y:S01]  /*1af90*/  HMMA.16816.F32.BF16 R104, R16.reuse, R22, R104 ;  /* 0x000000161068723c */ /* 0x040fe20000041868 */
[----:B------:R-:W2:Y:S01]  /*1afa0*/  LDSM.16.MT88.4 R20, [R191+0x1000] ;  /* 0x00100000bf14783b */ /* 0x000ea20000004200 */
[----:B------:R-:W-:Y:S02]  /*1afb0*/  MUFU.EX2 R151, R151 ;  /* 0x0000009700977308 */ /* 0x000fe40000000800 */
[----:B------:R-:W-:Y:S02]  /*1afc0*/  FADD.FTZ R139, R139, R46 ;  /* 0x0000002e8b8b7221 */ /* 0x000fe40000010000 */
[----:B------:R-:W-:Y:S02]  /*1afd0*/  FADD.FTZ R134, R134, R51 ;  /* 0x0000003386867221 */ /* 0x000fe40000010000 */
[C---:B------:R-:W-:Y:S04]  /*1afe0*/  HMMA.16816.F32.BF16 R52, R16.reuse, R28, R52 ;  /* 0x0000001c1034723c */ /* 0x040fe80000041834 */
[----:B------:R-:W-:Y:S01]  /*1aff0*/  MUFU.EX2 R244, R244 ;  /* 0x000000f400f47308 */ /* 0x000fe20000000800 */
[----:B------:R-:W-:Y:S02]  /*1b000*/  FADD.FTZ R139, R140, R139 ;  /* 0x0000008b8c8b7221 */ /* 0x000fe40000010000 */
[----:B------:R-:W-:Y:S01]  /*1b010*/  FADD.FTZ R134, R136, R134 ;  /* 0x0000008688867221 */ /* 0x000fe20000010000 */
[C---:B------:R-:W-:Y:S01]  /*1b020*/  HMMA.16816.F32.BF16 R56, R16.reuse, R30, R56 ;  /* 0x0000001e1038723c */ /* 0x040fe20000041838 */
[----:B------:R-:W3:Y:S03]  /*1b030*/  LDSM.16.MT88.4 R28, [R189+0x1000] ;  /* 0x00100000bd1c783b */ /* 0x000ee60000004200 */
[----:B------:R-:W-:Y:S02]  /*1b040*/  FADD.FTZ R141, R141, R139 ;  /* 0x0000008b8d8d7221 */ /* 0x000fe40000010000 */
[----:B------:R-:W-:Y:S01]  /*1b050*/  MUFU.EX2 R245, R245 ;  /* 0x000000f500f57308 */ /* 0x000fe20000000800 */
[----:B------:R-:W-:Y:S01]  /*1b060*/  IMAD.MOV.U32 R119, RZ, RZ, R2 ;  /* 0x000000ffff777224 */ /* 0x000fe200078e0002 */
[C---:B----4-:R-:W-:Y:S04]  /*1b070*/  HMMA.16816.F32.BF16 R60, R16.reuse, R32, R60 ;  /* 0x00000020103c723c */ /* 0x050fe8000004183c */
[----:B------:R-:W-:Y:S02]  /*1b080*/  FADD.FTZ R141, R156, R141 ;  /* 0x0000008d9c8d7221 */ /* 0x000fe40000010000 */
[----:B------:R-:W-:Y:S02]  /*1b090*/  IMAD.MOV.U32 R3, RZ, RZ, R0 ;  /* 0x000000ffff037224 */ /* 0x000fe400078e0000 */
[----:B------:R-:W-:Y:S01]  /*1b0a0*/  HMMA.16816.F32.BF16 R64, R16, R34, R64 ;  /* 0x000000221040723c */ /* 0x000fe20000041840 */
[----:B------:R-:W4:Y:S01]  /*1b0b0*/  LDSM.16.MT88.4 R32, [R188+0x1000] ;  /* 0x00100000bc20783b */ /* 0x000f220000004200 */
[----:B------:R-:W3:Y:S02]  /*1b0c0*/  MUFU.EX2 R154, R154 ;  /* 0x0000009a009a7308 */ /* 0x000ee40000000800 */
[----:B------:R-:W-:Y:S03]  /*1b0d0*/  IMAD.MOV.U32 R2, RZ, RZ, R12 ;  /* 0x000000ffff027224 */ /* 0x000fe600078e000c */
[----:B------:R-:W-:Y:S01]  /*1b0e0*/  F2FP.BF16.PACK_AB R16, R149, R150 ;  /* 0x000000969510723e */ /* 0x000fe200000010ff */
[----:B------:R-:W-:Y:S01]  /*1b0f0*/  FADD.FTZ R150, R150, R134 ;  /* 0x0000008696967221 */ /* 0x000fe20000010000 */
[----:B------:R-:W-:Y:S03]  /*1b100*/  F2FP.BF16.PACK_AB R18, R153, R152 ;  /* 0x000000989912723e */ /* 0x000fe600000010ff */
[----:B------:R-:W-:Y:S01]  /*1b110*/  F2FP.BF16.PACK_AB R17, R157, R156 ;  /* 0x0000009c9d11723e */ /* 0x000fe200000010ff */
[----:B------:R-:W4:Y:S01]  /*1b120*/  MUFU.EX2 R148, R148 ;  /* 0x0000009400947308 */ /* 0x000f220000000800 */
[----:B-1----:R-:W-:Y:S01]  /*1b130*/  F2FP.BF16.PACK_AB R19, R159, R158 ;  /* 0x0000009e9f13723e */ /* 0x002fe200000010ff */
[----:B------:R-:W-:Y:S02]  /*1b140*/  FADD.FTZ R150, R149, R150 ;  /* 0x0000009695967221 */ /* 0x000fe40000010000 */
[----:B------:R-:W-:Y:S02]  /*1b150*/  FADD.FTZ R157, R157, R141 ;  /* 0x0000008d9d9d7221 */ /* 0x000fe40000010000 */
[----:B------:R-:W-:Y:S02]  /*1b160*/  FADD.FTZ R152, R152, R150 ;  /* 0x0000009698987221 */ /* 0x000fe40000010000 */
[C---:B--2---:R-:W-:Y:S02]  /*1b170*/  HMMA.16816.F32.BF16 R4, R16.reuse, R20, R4 ;  /* 0x000000141004723c */ /* 0x044fe40000041804 */
[----:B------:R-:W-:Y:S01]  /*1b180*/  MUFU.EX2 R143, R143 ;  /* 0x0000008f008f7308 */ /* 0x000fe20000000800 */
[----:B------:R-:W-:Y:S02]  /*1b190*/  FADD.FTZ R157, R158, R157 ;  /* 0x0000009d9e9d7221 */ /* 0x000fe40000010000 */
[----:B------:R-:W-:Y:S02]  /*1b1a0*/  FADD.FTZ R152, R153, R152 ;  /* 0x0000009899987221 */ /* 0x000fe40000010000 */
[----:B------:R-:W-:Y:S01]  /*1b1b0*/  FADD.FTZ R159, R159, R157 ;  /* 0x0000009d9f9f7221 */ /* 0x000fe20000010000 */
[C---:B------:R-:W-:Y:S01]  /*1b1c0*/  HMMA.16816.F32.BF16 R8, R16.reuse, R22, R8 ;  /* 0x000000161008723c */ /* 0x040fe20000041808 */
[----:B------:R-:W1:Y:S03]  /*1b1d0*/  LDSM.16.MT88.4 R20, [R191+0x4000] ;  /* 0x00400000bf14783b */ /* 0x000e660000004200 */
[----:B------:R-:W2:Y:S01]  /*1b1e0*/  MUFU.EX2 R142, R142 ;  /* 0x0000008e008e7308 */ /* 0x000ea20000000800 */
[----:B---3--:R-:W-:Y:S03]  /*1b1f0*/  FADD.FTZ R159, R179, R159 ;  /* 0x0000009fb39f7221 */ /* 0x008fe60000010000 */
[C---:B------:R-:W-:Y:S06]  /*1b200*/  HMMA.16816.F32.BF16 R68, R16.reuse, R24, R68 ;  /* 0x000000181044723c */ /* 0x040fec0000041844 */
[----:B------:R-:W-:Y:S02]  /*1b210*/  MUFU.EX2 R133, R133 ;  /* 0x0000008500857308 */ /* 0x000fe40000000800 */
[C---:B------:R-:W-:Y:S01]  /*1b220*/  HMMA.16816.F32.BF16 R72, R16.reuse, R26, R72 ;  /* 0x0000001a1048723c */ /* 0x040fe20000041848 */
[----:B------:R-:W3:Y:S07]  /*1b230*/  LDSM.16.MT88.4 R24, [R190+0x4000] ;  /* 0x00400000be18783b */ /* 0x000eee0000004200 */
[C---:B------:R-:W-:Y:S01]  /*1b240*/  HMMA.16816.F32.BF16 R76, R16.reuse, R28, R76 ;  /* 0x0000001c104c723c */ /* 0x040fe2000004184c */
[----:B------:R-:W-:Y:S07]  /*1b250*/  MUFU.EX2 R132, R132 ;  /* 0x0000008400847308 */ /* 0x000fee0000000800 */
[C---:B------:R-:W-:Y:S01]  /*1b260*/  HMMA.16816.F32.BF16 R80, R16.reuse, R30, R80 ;  /* 0x0000001e1050723c */ /* 0x040fe20000041850 */
[----:B------:R-:W2:Y:S02]  /*1b270*/  LDSM.16.MT88.4 R28, [R189+0x4000] ;  /* 0x00400000bd1c783b */ /* 0x000ea40000004200 */
[----:B------:R-:W-:Y:S05]  /*1b280*/  MUFU.EX2 R130, R130 ;  /* 0x0000008200827308 */ /* 0x000fea0000000800 */
[C---:B----4-:R-:W-:Y:S05]  /*1b290*/  HMMA.16816.F32.BF16 R84, R16.reuse, R32, R84 ;  /* 0x000000201054723c */ /* 0x050fea0000041854 */
[----:B------:R-:W-:Y:S03]  /*1b2a0*/  MUFU.EX2 R137, R137 ;  /* 0x0000008900897308 */ /* 0x000fe60000000800 */
[C---:B------:R-:W-:Y:S01]  /*1b2b0*/  HMMA.16816.F32.BF16 R88, R16.reuse, R34, R88 ;  /* 0x000000221058723c */ /* 0x040fe20000041858 */
[----:B------:R-:W4:Y:S06]  /*1b2c0*/  LDSM.16.MT88.4 R32, [R191+0x1800] ;  /* 0x00180000bf20783b */ /* 0x000f2c0000004200 */
[----:B------:R-:W2:Y:S01]  /*1b2d0*/  MUFU.EX2 R128, R128 ;  /* 0x0000008000807308 */ /* 0x000ea20000000800 */
[C---:B-1----:R-:W-:Y:S08]  /*1b2e0*/  HMMA.16816.F32.BF16 R92, R16.reuse, R20, R92 ;  /* 0x00000014105c723c */ /* 0x042ff0000004185c */
[C---:B------:R-:W-:Y:S01]  /*1b2f0*/  HMMA.16816.F32.BF16 R96, R16.reuse, R22, R96 ;  /* 0x000000161060723c */ /* 0x040fe20000041860 */
[----:B------:R-:W1:Y:S01]  /*1b300*/  LDSM.16.MT88.4 R20, [R190+0x1800] ;  /* 0x00180000be14783b */ /* 0x000e620000004200 */
[----:B------:R-:W1:Y:S06]  /*1b310*/  MUFU.EX2 R129, R129 ;  /* 0x0000008100817308 */ /* 0x000e6c0000000800 */
[C---:B---3--:R-:W-:Y:S04]  /*1b320*/  HMMA.16816.F32.BF16 R100, R16.reuse, R24, R100 ;  /* 0x000000181064723c */ /* 0x048fe80000041864 */
[----:B------:R-:W3:Y:S04]  /*1b330*/  MUFU.EX2 R118, R118 ;  /* 0x0000007600767308 */ /* 0x000ee80000000800 */
[C---:B------:R-:W-:Y:S01]  /*1b340*/  HMMA.16816.F32.BF16 R104, R16.reuse, R26, R104 ;  /* 0x0000001a1068723c */ /* 0x040fe20000041868 */
[----:B------:R-:W1:Y:S05]  /*1b350*/  LDSM.16.MT88.4 R24, [R189+0x1800] ;  /* 0x00180000bd18783b */ /* 0x000e6a0000004200 */
[----:B------:R-:W1:Y:S02]  /*1b360*/  MUFU.EX2 R50, R50 ;  /* 0x0000003200327308 */ /* 0x000e640000000800 */
[C---:B--2---:R-:W-:Y:S08]  /*1b370*/  HMMA.16816.F32.BF16 R52, R16.reuse, R28, R52 ;  /* 0x0000001c1034723c */ /* 0x044ff00000041834 */
[C---:B------:R-:W-:Y:S01]  /*1b380*/  HMMA.16816.F32.BF16 R56, R16.reuse, R30, R56 ;  /* 0x0000001e1038723c */ /* 0x040fe20000041838 */
[----:B------:R-:W2:Y:S07]  /*1b390*/  LDSM.16.MT88.4 R28, [R188+0x1800] ;  /* 0x00180000bc1c783b */ /* 0x000eae0000004200 */
[C---:B------:R-:W-:Y:S08]  /*1b3a0*/  HMMA.16816.F32.BF16 R60, R16.reuse, R36, R60 ;  /* 0x00000024103c723c */ /* 0x040ff0000004183c */
[----:B------:R-:W-:Y:S01]  /*1b3b0*/  HMMA.16816.F32.BF16 R64, R16, R38, R64 ;  /* 0x000000261040723c */ /* 0x000fe20000041840 */
[----:B------:R-:W-:Y:S06]  /*1b3c0*/  LDSM.16.MT88.4 R36, [R189+0x4800] ;  /* 0x00480000bd24783b */ /* 0x000fec0000004200 */
[C---:B------:R-:W-:Y:S01]  /*1b3d0*/  F2FP.BF16.PACK_AB R16, R165.reuse, R164 ;  /* 0x000000a4a510723e */ /* 0x040fe200000010ff */
[----:B------:R-:W-:Y:S01]  /*1b3e0*/  FADD.FTZ R164, R164, R152 ;  /* 0x00000098a4a47221 */ /* 0x000fe20000010000 */
[----:B------:R-:W-:Y:S03]  /*1b3f0*/  F2FP.BF16.PACK_AB R18, R176, R166 ;  /* 0x000000a6b012723e */ /* 0x000fe600000010ff */
[C---:B------:R-:W-:Y:S01]  /*1b400*/  F2FP.BF16.PACK_AB R17, R178.reuse, R179 ;  /* 0x000000b3b211723e */ /* 0x040fe200000010ff */
[----:B------:R-:W-:Y:S01]  /*1b410*/  FADD.FTZ R164, R165, R164 ;  /* 0x000000a4a5a47221 */ /* 0x000fe20000010000 */
[----:B-----5:R-:W-:Y:S01]  /*1b420*/  F2FP.BF16.PACK_AB R19, R167, R177 ;  /* 0x000000b1a713723e */ /* 0x020fe200000010ff */
[----:B------:R-:W-:Y:S02]  /*1b430*/  FADD.FTZ R178, R178, R159 ;  /* 0x0000009fb2b27221 */ /* 0x000fe40000010000 */
[----:B------:R-:W-:Y:S02]  /*1b440*/  FADD.FTZ R166, R166, R164 ;  /* 0x000000a4a6a67221 */ /* 0x000fe40000010000 */
[----:B------:R-:W-:Y:S02]  /*1b450*/  FADD.FTZ R178, R177, R178 ;  /* 0x000000b2b1b27221 */ /* 0x000fe40000010000 */
[C---:B----4-:R-:W-:Y:S03]  /*1b460*/  HMMA.16816.F32.BF16 R4, R16.reuse, R32, R4 ;  /* 0x000000201004723c */ /* 0x050fe60000041804 */
[----:B------:R-:W-:Y:S02]  /*1b470*/  FADD.FTZ R166, R176, R166 ;  /* 0x000000a6b0a67221 */ /* 0x000fe40000010000 */
[----:B------:R-:W-:Y:S03]  /*1b480*/  FADD.FTZ R167, R167, R178 ;  /* 0x000000b2a7a77221 */ /* 0x000fe60000010000 */
[C---:B------:R-:W-:Y:S01]  /*1b490*/  HMMA.16816.F32.BF16 R8, R16.reuse, R34, R8 ;  /* 0x000000221008723c */ /* 0x040fe20000041808 */
[----:B------:R-:W4:Y:S03]  /*1b4a0*/  LDSM.16.MT88.4 R32, [R191+0x4800] ;  /* 0x00480000bf20783b */ /* 0x000f260000004200 */
[----:B------:R-:W-:Y:S04]  /*1b4b0*/  FADD.FTZ R167, R154, R167 ;  /* 0x000000a79aa77221 */ /* 0x000fe80000010000 */
[C---:B-1----:R-:W-:Y:S08]  /*1b4c0*/  HMMA.16816.F32.BF16 R68, R16.reuse, R20, R68 ;  /* 0x000000141044723c */ /* 0x042ff00000041844 */
[C---:B------:R-:W-:Y:S01]  /*1b4d0*/  HMMA.16816.F32.BF16 R72, R16.reuse, R22, R72 ;  /* 0x000000161048723c */ /* 0x040fe20000041848 */
[----:B------:R-:W1:Y:S07]  /*1b4e0*/  LDSM.16.MT88.4 R20, [R190+0x4800] ;  /* 0x00480000be14783b */ /* 0x000e6e0000004200 */
[C---:B------:R-:W-:Y:S08]  /*1b4f0*/  HMMA.16816.F32.BF16 R76, R16.reuse, R24, R76 ;  /* 0x00000018104c723c */ /* 0x040ff0000004184c */
[C---:B------:R-:W-:Y:S01]  /*1b500*/  HMMA.16816.F32.BF16 R80, R16.reuse, R26, R80 ;  /* 0x0000001a1050723c */ /* 0x040fe20000041850 */
[----:B------:R-:W5:Y:S07]  /*1b510*/  LDSM.16.MT88.4 R24, [R191+0x2000] ;  /* 0x00200000bf18783b */ /* 0x000f6e0000004200 */
[C---:B--2---:R-:W-:Y:S08]  /*1b520*/  HMMA.16816.F32.BF16 R84, R16.reuse, R28, R84 ;  /* 0x0000001c1054723c */ /* 0x044ff00000041854 */
[C---:B------:R-:W-:Y:S01]  /*1b530*/  HMMA.16816.F32.BF16 R88, R16.reuse, R30, R88 ;  /* 0x0000001e1058723c */ /* 0x040fe20000041858 */
[----:B------:R-:W2:Y:S07]  /*1b540*/  LDSM.16.MT88.4 R28, [R190+0x2000] ;  /* 0x00200000be1c783b */ /* 0x000eae0000004200 */
        /* <DEDUP_REMOVED lines=21> */
[C---:B-----5:R-:W-:Y:S03]  /*1b6a0*/  HMMA.16816.F32.BF16 R4, R16.reuse, R24, R4 ;  /* 0x000000181004723c */ /* 0x060fe60000041804 */
[----:B------:R-:W-:Y:S02]  /*1b6b0*/  FADD.FTZ R244, R245, R244 ;  /* 0x000000f4f5f47221 */ /* 0x000fe40000010000 */
[----:B------:R-:W-:Y:S03]  /*1b6c0*/  FADD.FTZ R142, R142, R148 ;  /* 0x000000948e8e7221 */ /* 0x000fe60000010000 */
[C---:B------:R-:W-:Y:S01]  /*1b6d0*/  HMMA.16816.F32.BF16 R8, R16.reuse, R26, R8 ;  /* 0x0000001a1008723c */ /* 0x040fe20000041808 */
[----:B------:R-:W4:Y:S03]  /*1b6e0*/  LDSM.16.MT88.4 R24, [R191+0x5000] ;  /* 0x00500000bf18783b */ /* 0x000f260000004200 */
[----:B------:R-:W-:Y:S04]  /*1b6f0*/  FADD.FTZ R142, R128, R142 ;  /* 0x0000008e808e7221 */ /* 0x000fe80000010000 */
[C---:B--2---:R-:W-:Y:S04]  /*1b700*/  HMMA.16816.F32.BF16 R68, R16.reuse, R28, R68 ;  /* 0x0000001c1044723c */ /* 0x044fe80000041844 */
[----:B------:R-:W-:Y:S04]  /*1b710*/  FADD.FTZ R142, R129, R142 ;  /* 0x0000008e818e7221 */ /* 0x000fe80000010000 */
[C---:B------:R-:W-:Y:S01]  /*1b720*/  HMMA.16816.F32.BF16 R72, R16.reuse, R30, R72 ;  /* 0x0000001e1048723c */ /* 0x040fe20000041848 */
[----:B------:R-:W2:Y:S03]  /*1b730*/  LDSM.16.MT88.4 R28, [R190+0x5000] ;  /* 0x00500000be1c783b */ /* 0x000ea60000004200 */
[----:B---3--:R-:W-:Y:S04]  /*1b740*/  FADD.FTZ R142, R118, R142 ;  /* 0x0000008e768e7221 */ /* 0x008fe80000010000 */
[C---:B-1----:R-:W-:Y:S04]  /*1b750*/  HMMA.16816.F32.BF16 R76, R16.reuse, R20, R76 ;  /* 0x00000014104c723c */ /* 0x042fe8000004184c */
[----:B------:R-:W-:Y:S04]  /*1b760*/  FADD.FTZ R242, R50, R142 ;  /* 0x0000008e32f27221 */ /* 0x000fe80000010000 */
[C---:B------:R-:W-:Y:S01]  /*1b770*/  HMMA.16816.F32.BF16 R80, R16.reuse, R22, R80 ;  /* 0x000000161050723c */ /* 0x040fe20000041850 */
[----:B------:R-:W1:Y:S07]  /*1b780*/  LDSM.16.MT88.4 R20, [R188+0x5000] ;  /* 0x00500000bc14783b */ /* 0x000e6e0000004200 */
[C---:B------:R-:W-:Y:S08]  /*1b790*/  HMMA.16816.F32.BF16 R84, R16.reuse, R32, R84 ;  /* 0x000000201054723c */ /* 0x040ff00000041854 */
[C---:B------:R-:W-:Y:S01]  /*1b7a0*/  HMMA.16816.F32.BF16 R88, R16.reuse, R34, R88 ;  /* 0x000000221058723c */ /* 0x040fe20000041858 */
[----:B------:R-:W3:Y:S07]  /*1b7b0*/  LDSM.16.MT88.4 R32, [R190+0x2800] ;  /* 0x00280000be20783b */ /* 0x000eee0000004200 */
[C---:B----4-:R-:W-:Y:S08]  /*1b7c0*/  HMMA.16816.F32.BF16 R92, R16.reuse, R24, R92 ;  /* 0x00000018105c723c */ /* 0x050ff0000004185c */
[C---:B------:R-:W-:Y:S01]  /*1b7d0*/  HMMA.16816.F32.BF16 R96, R16.reuse, R26, R96 ;  /* 0x0000001a1060723c */ /* 0x040fe20000041860 */
[----:B------:R-:W4:Y:S07]  /*1b7e0*/  LDSM.16.MT88.4 R24, [R188+0x2800] ;  /* 0x00280000bc18783b */ /* 0x000f2e0000004200 */
[C---:B--2---:R-:W-:Y:S08]  /*1b7f0*/  HMMA.16816.F32.BF16 R100, R16.reuse, R28, R100 ;  /* 0x0000001c1064723c */ /* 0x044ff00000041864 */
[C---:B------:R-:W-:Y:S08]  /*1b800*/  HMMA.16816.F32.BF16 R104, R16.reuse, R30, R104 ;  /* 0x0000001e1068723c */ /* 0x040ff00000041868 */
[C---:B------:R-:W-:Y:S08]  /*1b810*/  HMMA.16816.F32.BF16 R52, R16.reuse, R36, R52 ;  /* 0x000000241034723c */ /* 0x040ff00000041834 */
[C---:B------:R-:W-:Y:S08]  /*1b820*/  HMMA.16816.F32.BF16 R56, R16.reuse, R38, R56 ;  /* 0x000000261038723c */ /* 0x040ff00000041838 */
[C---:B-1----:R-:W-:Y:S08]  /*1b830*/  HMMA.16816.F32.BF16 R60, R16.reuse, R20, R60 ;  /* 0x00000014103c723c */ /* 0x042ff0000004183c */
[----:B------:R-:W-:Y:S01]  /*1b840*/  HMMA.16816.F32.BF16 R64, R16, R22, R64 ;  /* 0x000000161040723c */ /* 0x000fe20000041840 */
[----:B------:R-:W1:Y:S06]  /*1b850*/  LDSM.16.MT88.4 R20, [R191+0x5800] ;  /* 0x00580000bf14783b */ /* 0x000e6c0000004200 */
[C---:B------:R-:W-:Y:S01]  /*1b860*/  F2FP.BF16.PACK_AB R16, R132.reuse, R133 ;  /* 0x000000858410723e */ /* 0x040fe200000010ff */
[----:B------:R-:W-:Y:S01]  /*1b870*/  FADD.FTZ R133, R133, R244 ;  /* 0x000000f485857221 */ /* 0x000fe20000010000 */
[----:B------:R-:W-:Y:S03]  /*1b880*/  F2FP.BF16.PACK_AB R18, R137, R130 ;  /* 0x000000828912723e */ /* 0x000fe600000010ff */
[----:B------:R-:W-:Y:S01]  /*1b890*/  F2FP.BF16.PACK_AB R17, R129, R128 ;  /* 0x000000808111723e */ /* 0x000fe200000010ff */
[----:B------:R-:W-:Y:S01]  /*1b8a0*/  FADD.FTZ R133, R132, R133 ;  /* 0x0000008584857221 */ /* 0x000fe20000010000 */
[----:B------:R-:W-:Y:S03]  /*1b8b0*/  F2FP.BF16.PACK_AB R19, R50, R118 ;  /* 0x000000763213723e */ /* 0x000fe600000010ff */
[----:B------:R-:W-:Y:S04]  /*1b8c0*/  FADD.FTZ R133, R130, R133 ;  /* 0x0000008582857221 */ /* 0x000fe80000010000 */
[C---:B------:R-:W-:Y:S01]  /*1b8d0*/  HMMA.16816.F32.BF16 R112, R16.reuse, R108, R4 ;  /* 0x0000006c1070723c */ /* 0x040fe20000041804 */
[----:B------:R-:W2:Y:S02]  /*1b8e0*/  LDSM.16.MT88.4 R4, [R190+0x5800] ;  /* 0x00580000be04783b */ /* 0x000ea40000004200 */
[----:B------:R-:W-:Y:S05]  /*1b8f0*/  FADD.FTZ R243, R137, R133 ;  /* 0x0000008589f37221 */ /* 0x000fea0000010000 */
[C---:B------:R-:W-:Y:S01]  /*1b900*/  HMMA.16816.F32.BF16 R108, R16.reuse, R110, R8 ;  /* 0x0000006e106c723c */ /* 0x040fe20000041808 */
[----:B------:R-:W5:Y:S07]  /*1b910*/  LDSM.16.MT88.4 R8, [R189+0x5800] ;  /* 0x00580000bd08783b */ /* 0x000f6e0000004200 */
[C---:B---3--:R-:W-:Y:S08]  /*1b920*/  HMMA.16816.F32.BF16 R68, R16.reuse, R32, R68 ;  /* 0x000000201044723c */ /* 0x048ff00000041844 */
[C---:B------:R-:W-:Y:S08]  /*1b930*/  HMMA.16816.F32.BF16 R72, R16.reuse, R34, R72 ;  /* 0x000000221048723c */ /* 0x040ff00000041848 */
[C---:B------:R-:W-:Y:S08]  /*1b940*/  HMMA.16816.F32.BF16 R76, R16.reuse, R40, R76 ;  /* 0x00000028104c723c */ /* 0x040ff0000004184c */
[C---:B------:R-:W-:Y:S08]  /*1b950*/  HMMA.16816.F32.BF16 R80, R16.reuse, R42, R80 ;  /* 0x0000002a1050723c */ /* 0x040ff00000041850 */
[C---:B----4-:R-:W-:Y:S08]  /*1b960*/  HMMA.16816.F32.BF16 R84, R16.reuse, R24, R84 ;  /* 0x000000181054723c */ /* 0x050ff00000041854 */
[C---:B------:R-:W-:Y:S08]  /*1b970*/  HMMA.16816.F32.BF16 R88, R16.reuse, R26, R88 ;  /* 0x0000001a1058723c */ /* 0x040ff00000041858 */
[C---:B-1----:R-:W-:Y:S08]  /*1b980*/  HMMA.16816.F32.BF16 R92, R16.reuse, R20, R92 ;  /* 0x00000014105c723c */ /* 0x042ff0000004185c */
[C---:B------:R-:W-:Y:S01]  /*1b990*/  HMMA.16816.F32.BF16 R96, R16.reuse, R22, R96 ;  /* 0x000000161060723c */ /* 0x040fe20000041860 */
[----:B------:R-:W1:Y:S07]  /*1b9a0*/  LDSM.16.MT88.4 R20, [R188+0x5800] ;  /* 0x00580000bc14783b */ /* 0x000e6e0000004200 */
[C---:B--2---:R-:W-:Y:S08]  /*1b9b0*/  HMMA.16816.F32.BF16 R100, R16.reuse, R4, R100 ;  /* 0x000000041064723c */ /* 0x044ff00000041864 */
[C---:B------:R-:W-:Y:S08]  /*1b9c0*/  HMMA.16816.F32.BF16 R104, R16.reuse, R6, R104 ;  /* 0x000000061068723c */ /* 0x040ff00000041868 */
[C---:B-----5:R-:W-:Y:S08]  /*1b9d0*/  HMMA.16816.F32.BF16 R52, R16.reuse, R8, R52 ;  /* 0x000000081034723c */ /* 0x060ff00000041834 */
[C---:B------:R-:W-:Y:S08]  /*1b9e0*/  HMMA.16816.F32.BF16 R56, R16.reuse, R10, R56 ;  /* 0x0000000a1038723c */ /* 0x040ff00000041838 */
[C---:B-1----:R-:W-:Y:S08]  /*1b9f0*/  HMMA.16816.F32.BF16 R60, R16.reuse, R20, R60 ;  /* 0x00000014103c723c */ /* 0x042ff0000004183c */
[----:B------:R-:W-:Y:S01]  /*1ba00*/  HMMA.16816.F32.BF16 R64, R16, R22, R64 ;  /* 0x000000161040723c */ /* 0x000fe20000041840 */
[----:B------:R-:W-:-:S07]  /*1ba10*/  @P0 BRA `(.L_x_830) ;  /* 0xffffc29000000947 */ /* 0x000fce000383ffff */
.L_x_821:
[----:B------:R-:W-:Y:S07]  /*1ba20*/  @!UPT UIADD3 URZ, URZ, URZ, URZ ;  /* 0x0000003f3f3ff290 */ /* 0x000fee000fffe03f */
[----:B------:R-:W-:Y:S02]  /*1ba30*/  MOV R4, 0x1f ;  /* 0x0000001f00047802 */ /* 0x000fe40000000f00 */
[----:B------:R-:W-:Y:S01]  /*1ba40*/  MOV R3, 0xffffffff ;  /* 0xffffffff00037802 */ /* 0x000fe20000000f00 */
[----:B------:R-:W-:Y:S06]  /*1ba50*/  BRA.DIV ~URZ, `(.L_x_831) ;  /* 0x000043c27f007947 */ /* 0x000fec000b800000 */
[----:B------:R1:W2:Y:S02]  /*1ba60*/  SHFL.BFLY PT, R2, R243, 0x2, 0x1f ;  /* 0x0c401f00f3027f89 */ /* 0x0002a400000e0000 */
.L_x_898:
[----:B--2---:R-:W-:Y:S01]  /*1ba70*/  FADD.FTZ R2, R2, R243 ;  /* 0x000000f302027221 */ /* 0x004fe20000010000 */
[----:B------:R-:W-:Y:S05]  /*1ba80*/  BRA.DIV ~URZ, `(.L_x_832) ;  /* 0x000043f27f007947 */ /* 0x000fea000b800000 */
[----:B------:R-:W2:Y:S04]  /*1ba90*/  SHFL.BFLY PT, R4, R242, 0x2, 0x1f ;  /* 0x0c401f00f2047f89 */ /* 0x000ea800000e0000 */
[----:B------:R-:W3:Y:S01]  /*1baa0*/  SHFL.BFLY PT, R3, R2, 0x1, 0x1f ;  /* 0x0c201f0002037f89 */ /* 0x000ee200000e0000 */
[----:B--2---:R-:W-:-:S02]  /*1bab0*/  FADD.FTZ R242, R4, R242 ;  /* 0x000000f204f27221 */ /* 0x004fc40000010000 */
[----:B---3--:R-:W-:-:S03]  /*1bac0*/  FADD.FTZ R2, R2, R3 ;  /* 0x0000000302027221 */ /* 0x008fc60000010000 */
[----:B------:R2:W3:Y:S04]  /*1bad0*/  SHFL.BFLY PT, R10, R242, 0x1, 0x1f ;  /* 0x0c201f00f20a7f89 */ /* 0x0004e800000e0000 */
.L_x_899:
[----:B---3--:R-:W-:Y:S01]  /*1bae0*/  FADD.FTZ R10, R10, R242 ;  /* 0x000000f20a0a7221 */ /* 0x008fe20000010000 */
[----:B------:R-:W-:Y:S02]  /*1baf0*/  FSETP.NE.FTZ.AND P1, PT, R2, RZ, PT ;  /* 0x000000ff0200720b */ /* 0x000fe40003f35000 */
[----:B------:R-:W-:Y:S02]  /*1bb00*/  MOV R27, RZ ;  /* 0x000000ff001b7202 */ /* 0x000fe40000000f00 */
[----:B------:R-:W-:Y:S02]  /*1bb10*/  FSETP.NE.FTZ.AND P0, PT, R10, RZ, PT ;  /* 0x000000ff0a00720b */ /* 0x000fe40003f15000 */
[----:B------:R-:W-:Y:S02]  /*1bb20*/  MOV R17, RZ ;  /* 0x000000ff00117202 */ /* 0x000fe40000000f00 */
[----:B------:R-:W-:Y:S02]  /*1bb30*/  MOV R11, 0xff800000 ;  /* 0xff800000000b7802 */ /* 0x000fe40000000f00 */
[----:B------:R-:W-:-:S03]  /*1bb40*/  MOV R28, 0x1 ;  /* 0x00000001001c7802 */ /* 0x000fc60000000f00 */
[----:B------:R-:W3:Y:S04]  /*1bb50*/  @P1 MUFU.LG2 R3, R2 ;  /* 0x0000000200031308 */ /* 0x000ee80000000c00 */
[----:B------:R-:W-:-:S04]  /*1bb60*/  @P0 MOV R14, 0x3f317218 ;  /* 0x3f317218000e0802 */ /* 0x000fc80000000f00 */
[----:B------:R-:W4:Y:S08]  /*1bb70*/  @P0 MUFU.RCP R27, R10 ;  /* 0x0000000a001b0308 */ /* 0x000f300000001000 */
[----:B------:R-:W5:Y:S01]  /*1bb80*/  @P0 MUFU.LG2 R10, R10 ;  /* 0x0000000a000a0308 */ /* 0x000f620000000c00 */
[----:B---3--:R-:W-:-:S07]  /*1bb90*/  @P1 FMUL.FTZ R3, R3, 0.69314718246459960938 ;  /* 0x3f31721803031820 */ /* 0x008fce0000410000 */
[----:B------:R3:W1:Y:S01]  /*1bba0*/  @P1 MUFU.RCP R17, R2 ;  /* 0x0000000200111308 */ /* 0x0006620000001000 */
[C---:B----4-:R-:W-:Y:S02]  /*1bbb0*/  FMUL.FTZ R114, R27.reuse, R114 ;  /* 0x000000721b727220 */ /* 0x050fe40000410000 */
[C---:B------:R-:W-:Y:S02]  /*1bbc0*/  FMUL.FTZ R115, R27.reuse, R115 ;  /* 0x000000731b737220 */ /* 0x040fe40000410000 */
[C---:B------:R-:W-:Y:S02]  /*1bbd0*/  FMUL.FTZ R110, R27.reuse, R110 ;  /* 0x0000006e1b6e7220 */ /* 0x040fe40000410000 */
[----:B------:R-:W-:Y:S02]  /*1bbe0*/  FMUL.FTZ R111, R27, R111 ;  /* 0x0000006f1b6f7220 */ /* 0x000fe40000410000 */
[----:B-----5:R-:W-:Y:S02]  /*1bbf0*/  @P0 FMUL.FTZ R13, R10, 0.69314718246459960938 ;  /* 0x3f3172180a0d0820 */ /* 0x020fe40000410000 */
[----:B------:R-:W-:-:S02]  /*1bc00*/  @P0 FMUL.FTZ R10, R14, c[0x0][0x2d0] ;  /* 0x0000b4000e0a0a20 */ /* 0x000fc40000410000 */
[C---:B------:R-:W-:Y:S02]  /*1bc10*/  FMUL.FTZ R18, R27.reuse, R70 ;  /* 0x000000461b127220 */ /* 0x040fe40000410000 */
[----:B------:R-:W-:Y:S01]  /*1bc20*/  FMUL.FTZ R19, R27, R71 ;  /* 0x000000471b137220 */ /* 0x000fe20000410000 */
[----:B---3--:R-:W-:Y:S01]  /*1bc30*/  @P1 MOV R2, 0x3f317218 ;  /* 0x3f31721800021802 */ /* 0x008fe20000000f00 */
[C---:B-1----:R-:W-:Y:S02]  /*1bc40*/  FMUL.FTZ R112, R17.reuse, R112 ;  /* 0x0000007011707220 */ /* 0x042fe40000410000 */
[C---:B------:R-:W-:Y:S02]  /*1bc50*/  FMUL.FTZ R113, R17.reuse, R113 ;  /* 0x0000007111717220 */ /* 0x040fe40000410000 */
[----:B------:R-:W-:Y:S02]  /*1bc60*/  @P1 FMUL.FTZ R2, R2, c[0x0][0x2d0] ;  /* 0x0000b40002021a20 */ /* 0x000fe40000410000 */
[----:B------:R-:W-:-:S02]  /*1bc70*/  FMUL.FTZ R108, R17, R108 ;  /* 0x0000006c116c7220 */ /* 0x000fc40000410000 */
[----:B------:R-:W-:Y:S01]  /*1bc80*/  @P1 FFMA.FTZ R11, R2, R0, R3 ;  /* 0x00000000020b1223 */ /* 0x000fe20000010003 */
[----:B------:R-:W-:Y:S01]  /*1bc90*/  MOV R0, 0xff800000 ;  /* 0xff80000000007802 */ /* 0x000fe20000000f00 */
        /* <DEDUP_REMOVED lines=27> */
[----:B------:R-:W-:Y:S02]  /*1be50*/  FMUL.FTZ R16, R17, R64 ;  /* 0x0000004011107220 */ /* 0x000fe40000410000 */
        /* <DEDUP_REMOVED lines=26> */
[----:B------:R-:W-:Y:S02]  /*1c000*/  FMUL.FTZ R27, R27, R67 ;  /* 0x000000431b1b7220 */ /* 0x000fe40000410000 */
[----:B------:R-:W-:Y:S02]  /*1c010*/  @P0 FFMA.FTZ R0, R10, R12, R13 ;  /* 0x0000000c0a000223 */ /* 0x000fe4000001000d */
.L_x_754:
[----:B------:R-:W1:Y:S01]  /*1c020*/  S2R R10, SR_TID.X ;  /* 0x00000000000a7919 */ /* 0x000e620000002100 */
[----:B------:R-:W-:Y:S01]  /*1c030*/  BSSY B0, `(.L_x_833) ;  /* 0x0000010000007945 */ /* 0x000fe20003800000 */
[----:B-1----:R-:W-:-:S13]  /*1c040*/  LOP3.LUT P0, RZ, R10, 0xff, RZ, 0xc0, !PT ;  /* 0x000000ff0aff7812 */ /* 0x002fda000780c0ff */
        /* <DEDUP_REMOVED lines=14> */
.L_x_834:
[----:B------:R-:W-:Y:S05]  /*1c130*/  BSYNC B0 ;  /* 0x0000000000007941 */ /* 0x000fea0003800000 */
.L_x_833:
[----:B------:R-:W-:Y:S01]  /*1c140*/  PRMT R12, R28, 0x9910, RZ ;  /* 0x000099101c0c7816 */ /* 0x000fe200000000ff */
[----:B------:R-:W-:Y:S01]  /*1c150*/  BSSY B1, `(.L_x_835) ;  /* 0x00002a0000017945 */ /* 0x000fe20003800000 */
[----:B------:R-:W-:Y:S02]  /*1c160*/  SHF.R.S32.HI R32, RZ, 0x1f, R10 ;  /* 0x0000001fff207819 */ /* 0x000fe4000001140a */
[----:B------:R-:W-:Y:S01]  /*1c170*/  ISETP.NE.AND P0, PT, R12, RZ, PT ;  /* 0x000000ff0c00720c */ /* 0x000fe20003f05270 */
[----:B------:R-:W-:Y:S01]  /*1c180*/  IMAD.MOV.U32 R12, RZ, RZ, R208 ;  /* 0x000000ffff0c7224 */ /* 0x000fe200078e00d0 */
[----:B------:R-:W-:Y:S02]  /*1c190*/  LEA.HI R29, R32, R10, RZ, 0x3 ;  /* 0x0000000a201d7211 */ /* 0x000fe400078f18ff */
[----:B------:R-:W-:-:S02]  /*1c1a0*/  IADD3 R13, R116, 0x40, RZ ;  /* 0x00000040740d7810 */ /* 0x000fc40007ffe0ff */
[----:B------:R-:W-:Y:S02]  /*1c1b0*/  LOP3.LUT R28, R29, 0xfffffff8, RZ, 0xc0, !PT ;  /* 0xfffffff81d1c7812 */ /* 0x000fe400078ec0ff */
[----:B------:R-:W-:Y:S02]  /*1c1c0*/  SHF.R.S32.HI R15, RZ, 0x1f, R116 ;  /* 0x0000001fff0f7819 */ /* 0x000fe40000011474 */
[----:B------:R-:W-:Y:S01]  /*1c1d0*/  SHF.R.S32.HI R14, RZ, 0x1f, R13 ;  /* 0x0000001fff0e7819 */ /* 0x000fe2000001140d */
[----:B------:R-:W-:Y:S01]  /*1c1e0*/  IMAD.IADD R28, R10, 0x1, -R28 ;  /* 0x000000010a1c7824 */ /* 0x000fe200078e0a1c */
[----:B------:R-:W-:Y:S01]  /*1c1f0*/  SHF.R.S32.HI R29, RZ, 0x3, R29 ;  /* 0x00000003ff1d7819 */ /* 0x000fe2000001141d */
[----:B------:R-:W-:Y:S05]  /*1c200*/  @!P0 BRA `(.L_x_836) ;  /* 0x00001e6000008947 */ /* 0x000fea0003800000 */
[CC--:B------:R-:W-:Y:S01]  /*1c210*/  LEA.HI R33, R32.reuse, R10.reuse, RZ, 0x2 ;  /* 0x0000000a20217211 */ /* 0x0c0fe200078f10ff */
[----:B------:R-:W-:Y:S01]  /*1c220*/  WARPSYNC 0xffffffff ;  /* 0xffffffff00007948 */ /* 0x000fe20003800000 */
[----:B------:R-:W-:Y:S01]  /*1c230*/  LEA.HI R32, R32, R10, RZ, 0x5 ;  /* 0x0000000a20207211 */ /* 0x000fe200078f28ff */
[----:B------:R-:W-:Y:S01]  /*1c240*/  BAR.SYNC.DEFER_BLOCKING 0x1, 0x100 ;  /* 0x0044000000007b1d */ /* 0x000fe20000010000 */
[--C-:B------:R-:W-:Y:S01]  /*1c250*/  SHF.R.S32.HI R30, RZ, 0x2, R33.reuse ;  /* 0x00000002ff1e7819 */ /* 0x100fe20000011421 */
[----:B------:R-:W-:Y:S01]  /*1c260*/  IMAD.MOV.U32 R36, RZ, RZ, c[0x0][0x388] ;  /* 0x0000e200ff247624 */ /* 0x000fe200078e00ff */
        /* <DEDUP_REMOVED lines=14> */
[----:B------:R-:W-:Y:S01]  /*1c350*/  IMAD R33, R33, 0x2, R30 ;  /* 0x0000000221217824 */ /* 0x000fe200078e021e */
[----:B------:R-:W-:-:S02]  /*1c360*/  F2FP.BF16.PACK_AB R30, R113, R112 ;  /* 0x00000070711e723e */ /* 0x000fc400000010ff */
[----:B------:R-:W-:-:S04]  /*1c370*/  LOP3.LUT R34, R34, 0x1c0, RZ, 0xc0, !PT ;  /* 0x000001c022227812 */ /* 0x000fc800078ec0ff */
[----:B------:R-:W-:-:S05]  /*1c380*/  LEA.HI R34, R34, R34, RZ, 0x1d ;  /* 0x0000002222227211 */ /* 0x000fca00078fe8ff */
[----:B------:R-:W-:Y:S01]  /*1c390*/  IMAD.IADD R33, R33, 0x1, R34 ;  /* 0x0000000121217824 */ /* 0x000fe200078e0222 */
[----:B------:R-:W-:-:S03]  /*1c3a0*/  F2FP.BF16.PACK_AB R34, R115, R114 ;  /* 0x000000727322723e */ /* 0x000fc600000010ff */
        /* <DEDUP_REMOVED lines=46> */
[----:B------:R4:W-:Y:S04]  /*1c690*/  STS [R224+0x4400], R34 ;  /* 0x00440022e0007388 */ /* 0x0009e80000000800 */
[----:B------:R2:W-:Y:S01]  /*1c6a0*/  STS [R221+0x4080], R33 ;  /* 0x00408021dd007388 */ /* 0x0005e20000000800 */
[----:B-1----:R-:W-:Y:S02]  /*1c6b0*/  F2FP.BF16.PACK_AB R30, R55, R54 ;  /* 0x00000036371e723e */ /* 0x002fe400000010ff */
[----:B---3--:R-:W-:-:S03]  /*1c6c0*/  F2FP.BF16.PACK_AB R35, R57, R56 ;  /* 0x000000383923723e */ /* 0x008fc600000010ff */
[----:B------:R1:W-:Y:S01]  /*1c6d0*/  STS [R221+0x4480], R30 ;  /* 0x0044801edd007388 */ /* 0x0003e20000000800 */
[----:B----4-:R-:W-:-:S03]  /*1c6e0*/  F2FP.BF16.PACK_AB R34, R59, R58 ;  /* 0x0000003a3b22723e */ /* 0x010fc600000010ff */
[----:B------:R3:W-:Y:S01]  /*1c6f0*/  STS [R223+0x4000], R35 ;  /* 0x00400023df007388 */ /* 0x0007e20000000800 */
[----:B--2---:R-:W-:-:S03]  /*1c700*/  F2FP.BF16.PACK_AB R33, R61, R60 ;  /* 0x0000003c3d21723e */ /* 0x004fc600000010ff */
[----:B------:R2:W-:Y:S04]  /*1c710*/  STS [R223+0x4400], R34 ;  /* 0x00440022df007388 */ /* 0x0005e80000000800 */
[----:B------:R4:W-:Y:S01]  /*1c720*/  STS [R225+0x4080], R33 ;  /* 0x00408021e1007388 */ /* 0x0009e20000000800 */
[----:B-1----:R-:W-:Y:S02]  /*1c730*/  F2FP.BF16.PACK_AB R30, R25, R24 ;  /* 0x00000018191e723e */ /* 0x002fe400000010ff */
[----:B---3--:R-:W-:-:S03]  /*1c740*/  F2FP.BF16.PACK_AB R35, R17, R16 ;  /* 0x000000101123723e */ /* 0x008fc600000010ff */
[----:B------:R1:W-:Y:S01]  /*1c750*/  STS [R225+0x4480], R30 ;  /* 0x0044801ee1007388 */ /* 0x0003e20000000800 */
[----:B--2---:R-:W-:-:S03]  /*1c760*/  F2FP.BF16.PACK_AB R34, R27, R26 ;  /* 0x0000001a1b22723e */ /* 0x004fc600000010ff */
[----:B------:R2:W-:Y:S01]  /*1c770*/  STS [R226+0x4000], R35 ;  /* 0x00400023e2007388 */ /* 0x0005e20000000800 */
[----:B----4-:R-:W-:-:S03]  /*1c780*/  IMAD.MOV.U32 R33, RZ, RZ, 0x4 ;  /* 0x00000004ff217424 */ /* 0x010fc600078e00ff */
[----:B------:R2:W-:Y:S01]  /*1c790*/  STS [R226+0x4400], R34 ;  /* 0x00440022e2007388 */ /* 0x0005e20000000800 */
[----:B------:R-:W-:-:S03]  /*1c7a0*/  @P1 IMAD.WIDE R38, R211, R33, c[0x0][0x508] ;  /* 0x00014200d3261625 */ /* 0x000fc600078e0221 */
[----:B------:R-:W-:Y:S01]  /*1c7b0*/  BAR.SYNC.DEFER_BLOCKING 0x1, 0x100 ;  /* 0x0044000000007b1d */ /* 0x000fe20000010000 */
[----:B------:R-:W-:-:S04]  /*1c7c0*/  IMAD.WIDE R40, R211, R33, c[0x0][0x500] ;  /* 0x00014000d3287625 */ /* 0x000fc800078e0221 */
[----:B-1----:R-:W-:Y:S01]  /*1c7d0*/  IMAD.MOV.U32 R30, RZ, RZ, RZ ;  /* 0x000000ffff1e7224 */ /* 0x002fe200078e00ff */
[----:B------:R2:W5:Y:S05]  /*1c7e0*/  @P1 LDG.E R36, [R38.64] ;  /* 0x0000000826241981 */ /* 0x00056a000c1e1900 */
[----:B------:R2:W5:Y:S01]  /*1c7f0*/  @P2 LDG.E R30, [R40.64] ;  /* 0x00000008281e2981 */ /* 0x000562000c1e1900 */
[----:B------:R-:W-:-:S04]  /*1c800*/  ISETP.NE.AND P0, PT, R210, RZ, PT ;  /* 0x000000ffd200720c */ /* 0x000fc80003f05270 */
[----:B------:R-:W-:Y:S01]  /*1c810*/  SEL R210, R210, c[0x0][0x3d4], P0 ;  /* 0x0000f500d2d27a07 */ /* 0x000fe20000000000 */
[----:B------:R-:W-:Y:S05]  /*1c820*/  @P1 BRA `(.L_x_837) ;  /* 0x0000004000001947 */ /* 0x000fea0003800000 */
[----:B------:R-:W-:Y:S05]  /*1c830*/  @!P2 BRA `(.L_x_837) ;  /* 0x000000300000a947 */ /* 0x000fea0003800000 */
[----:B-----5:R1:W3:Y:S04]  /*1c840*/  LDG.E R36, [R40.64] ;  /* 0x0000000828247981 */ /* 0x0202e8000c1e1900 */
[----:B-12---:R-:W3:Y:S02]  /*1c850*/  LDG.E R40, [R40.64+0x4] ;  /* 0x0000040828287981 */ /* 0x006ee4000c1e1900 */
[----:B---3--:R-:W-:Y:S02]  /*1c860*/  IADD3 R36, -R36, R40, RZ ;  /* 0x0000002824247210 */ /* 0x008fe40007ffe1ff */
.L_x_837:
[----:B------:R-:W-:Y:S01]  /*1c870*/  IMAD.MOV.U32 R43, RZ, RZ, 0x368 ;  /* 0x00000368ff2b7424 */ /* 0x000fe200078e00ff */
[----:B------:R-:W-:Y:S01]  /*1c880*/  ISETP.GT.AND P2, PT, R210, 0x1, PT ;  /* 0x00000001d200780c */ /* 0x000fe20003f44270 */
[----:B------:R-:W-:Y:S01]  /*1c890*/  IMAD.MOV.U32 R33, RZ, RZ, c[0x0][0x4e8] ;  /* 0x00013a00ff217624 */ /* 0x000fe200078e00ff */
[----:B------:R-:W-:-:S02]  /*1c8a0*/  ISETP.NE.U32.AND P0, PT, RZ, c[0x0][0x500], PT ;  /* 0x00014000ff007a0c */ /* 0x000fc40003f05070 */
[----:B------:R-:W-:Y:S02]  /*1c8b0*/  SEL R43, R43, 0x328, P2 ;  /* 0x000003282b2b7807 */ /* 0x000fe40001000000 */
[----:B------:R-:W-:Y:S02]  /*1c8c0*/  ISETP.NE.AND.EX P0, PT, RZ, c[0x0][0x504], PT, P0 ;  /* 0x00014100ff007a0c */ /* 0x000fe40003f05300 */
[----:B--2---:R-:W1:Y:S01]  /*1c8d0*/  LDC.64 R40, c[0x0][R43+0x170] ;  /* 0x00005c002b287b82 */ /* 0x004e620000000a00 */
[----:B------:R-:W-:Y:S01]  /*1c8e0*/  ISETP.NE.AND P3, PT, R33, 0x1, PT ;  /* 0x000000012100780c */ /* 0x000fe20003f65270 */
[----:B------:R-:W-:Y:S01]  /*1c8f0*/  IMAD.IADD R33, R218, 0x1, R209 ;  /* 0x00000001da217824 */ /* 0x000fe200078e02d1 */
[----:B------:R-:W-:Y:S02]  /*1c900*/  SHF.R.S32.HI R34, RZ, 0x1f, R211 ;  /* 0x0000001fff227819 */ /* 0x000fe400000114d3 */
[----:B------:R-:W-:Y:S01]  /*1c910*/  SEL R35, R211, RZ, !P0 ;  /* 0x000000ffd3237207 */ /* 0x000fe20004000000 */
[----:B------:R-:W-:Y:S01]  /*1c920*/  IMAD.MOV.U32 R42, RZ, RZ, R33 ;  /* 0x000000ffff2a7224 */ /* 0x000fe200078e0021 */
[----:B------:R-:W-:Y:S01]  /*1c930*/  SEL R34, R34, RZ, !P0 ;  /* 0x000000ff22227207 */ /* 0x000fe20004000000 */
[----:B------:R-:W2:Y:S01]  /*1c940*/  LDC.64 R38, c[0x0][R43+0x168] ;  /* 0x00005a002b267b82 */ /* 0x000ea20000000a00 */
[----:B------:R-:W-:-:S07]  /*1c950*/  SEL R44, R233, RZ, P2 ;  /* 0x000000ffe92c7207 */ /* 0x000fce0001000000 */
[----:B------:R-:W3:Y:S08]  /*1c960*/  LDC.64 R48, c[0x0][R43+0x178] ;  /* 0x00005e002b307b82 */ /* 0x000ef00000000a00 */
[----:B------:R-:W4:Y:S01]  /*1c970*/  LDC.64 R46, c[0x0][R43+0x160] ;  /* 0x000058002b2e7b82 */ /* 0x000f220000000a00 */
[----:B-1----:R-:W-:-:S04]  /*1c980*/  IMAD R37, R41, R35, RZ ;  /* 0x0000002329257224 */ /* 0x002fc800078e02ff */
[C---:B------:R-:W-:Y:S02]  /*1c990*/  IMAD R37, R40.reuse, R34, R37 ;  /* 0x0000002228257224 */ /* 0x040fe400078e0225 */
[----:B------:R-:W-:-:S04]  /*1c9a0*/  IMAD.WIDE.U32 R40, R40, R35, RZ ;  /* 0x0000002328287225 */ /* 0x000fc800078e00ff */
[----:B--2---:R-:W-:-:S04]  /*1c9b0*/  IMAD.WIDE.U32 R50, R38, R227, RZ ;  /* 0x000000e326327225 */ /* 0x004fc800078e00ff */
[----:B------:R-:W-:-:S04]  /*1c9c0*/  @P3 IMAD.HI.U32 R34, R33, c[0x0][0x4ec], RZ ;  /* 0x00013b0021223a27 */ /* 0x000fc800078e00ff */
[----:B------:R-:W-:Y:S01]  /*1c9d0*/  IMAD R38, R39, R227, RZ ;  /* 0x000000e327267224 */ /* 0x000fe200078e02ff */
[----:B------:R-:W-:Y:S01]  /*1c9e0*/  @P3 SHF.R.U32.HI R42, RZ, c[0x0][0x4f0], R34 ;  /* 0x00013c00ff2a3a19 */ /* 0x000fe20000011622 */
[----:B------:R-:W-:Y:S01]  /*1c9f0*/  IMAD.IADD R37, R41, 0x1, R37 ;  /* 0x0000000129257824 */ /* 0x000fe200078e0225 */
[----:B-----5:R-:W-:Y:S01]  /*1ca00*/  IADD3 R41, P1, P0, R40, R50, R30 ;  /* 0x0000003228297210 */ /* 0x020fe2000783e01e */
[----:B------:R-:W-:Y:S01]  /*1ca10*/  IMAD.IADD R38, R51, 0x1, R38 ;  /* 0x0000000133267824 */ /* 0x000fe200078e0226 */
[----:B------:R-:W-:Y:S01]  /*1ca20*/  SHF.R.S32.HI R34, RZ, 0x1f, R30 ;  /* 0x0000001fff227819 */ /* 0x000fe2000001141e */
[-C--:B---3--:R-:W-:Y:S02]  /*1ca30*/  IMAD R40, R49, R44.reuse, RZ ;  /* 0x0000002c31287224 */ /* 0x088fe400078e02ff */
[----:B------:R-:W-:Y:S01]  /*1ca40*/  IMAD.WIDE.U32 R44, R48, R44, RZ ;  /* 0x0000002c302c7225 */ /* 0x000fe200078e00ff */
[----:B------:R-:W-:-:S03]  /*1ca50*/  IADD3.X R37, R37, R38, R34, P1, P0 ;  /* 0x0000002625257210 */ /* 0x000fc60000fe0422 */
[----:B------:R-:W-:Y:S01]  /*1ca60*/  IMAD.MOV R39, RZ, RZ, -R42 ;  /* 0x000000ffff277224 */ /* 0x000fe200078e0a2a */
[----:B------:R-:W-:Y:S01]  /*1ca70*/  IADD3 R44, P1, P0, R42, R41, R44 ;  /* 0x000000292a2c7210 */ /* 0x000fe2000783e02c */
[----:B------:R-:W-:Y:S01]  /*1ca80*/  IMAD.IADD R40, R45, 0x1, R40 ;  /* 0x000000012d287824 */ /* 0x000fe200078e0228 */
[----:B------:R-:W-:Y:S01]  /*1ca90*/  SHF.R.S32.HI R41, RZ, 0x1f, R42 ;  /* 0x0000001fff297819 */ /* 0x000fe2000001142a */
[----:B------:R-:W-:-:S03]  /*1caa0*/  IMAD R39, R39, c[0x0][0x4e8], R33 ;  /* 0x00013a0027277a24 */ /* 0x000fc600078e0221 */
[----:B------:R-:W-:Y:S01]  /*1cab0*/  IADD3.X R45, R41, R37, R40, P1, P0 ;  /* 0x00000025292d7210 */ /* 0x000fe20000fe0428 */
[-C--:B----4-:R-:W-:Y:S01]  /*1cac0*/  IMAD R38, R47, R39.reuse, RZ ;  /* 0x000000272f267224 */ /* 0x090fe200078e02ff */
[----:B------:R-:W-:Y:S01]  /*1cad0*/  LOP3.LUT R37, R32, 0xffffffe0, RZ, 0xc0, !PT ;  /* 0xffffffe020257812 */ /* 0x000fe200078ec0ff */
[----:B------:R-:W-:Y:S01]  /*1cae0*/  IMAD.MOV.U32 R40, RZ, RZ, c[0x0][0x4a8] ;  /* 0x00012a00ff287624 */ /* 0x000fe200078e00ff */
[----:B------:R-:W-:Y:S01]  /*1caf0*/  SHF.R.S32.HI R42, RZ, 0x1f, R39 ;  /* 0x0000001fff2a7819 */ /* 0x000fe20000011427 */
[----:B------:R-:W-:Y:S01]  /*1cb00*/  IMAD.WIDE.U32 R44, R46, R39, R44 ;  /* 0x000000272e2c7225 */ /* 0x000fe200078e002c */
[----:B------:R-:W-:Y:S02]  /*1cb10*/  SHF.R.S32.HI R32, RZ, 0x1f, R32 ;  /* 0x0000001fff207819 */ /* 0x000fe40000011420 */
[----:B------:R-:W-:Y:S01]  /*1cb20*/  SEL R40, R40, c[0x0][0x450], P2 ;  /* 0x0001140028287a07 */ /* 0x000fe20001000000 */
[----:B------:R-:W-:Y:S01]  /*1cb30*/  IMAD.IADD R37, R10, 0x1, -R37 ;  /* 0x000000010a257824 */ /* 0x000fe200078e0a25 */
[----:B------:R-:W-:Y:S01]  /*1cb40*/  LEA.HI R41, R32, R31, RZ, 0x3 ;  /* 0x0000001f20297211 */ /* 0x000fe200078f18ff */
[----:B------:R-:W-:Y:S01]  /*1cb50*/  IMAD R38, R46, R42, R38 ;  /* 0x0000002a2e267224 */ /* 0x000fe200078e0226 */
[----:B------:R-:W-:Y:S01]  /*1cb60*/  LEA R40, P0, R44, R40, 0x2 ;  /* 0x000000282c287211 */ /* 0x000fe200078010ff */
[----:B------:R-:W-:Y:S01]  /*1cb70*/  IMAD.MOV.U32 R39, RZ, RZ, c[0x0][0x4ac] ;  /* 0x00012b00ff277624 */ /* 0x000fe200078e00ff */
[----:B------:R-:W-:Y:S01]  /*1cb80*/  SHF.R.S32.HI R32, RZ, 0x1f, R37 ;  /* 0x0000001fff207819 */ /* 0x000fe20000011425 */
[----:B------:R-:W-:Y:S01]  /*1cb90*/  IMAD.IADD R38, R45, 0x1, R38 ;  /* 0x000000012d267824 */ /* 0x000fe200078e0226 */
[----:B------:R-:W-:Y:S01]  /*1cba0*/  LOP3.LUT R41, R41, 0xffffff8, RZ, 0xc0, !PT ;  /* 0x0ffffff829297812 */ /* 0x000fe200078ec0ff */
[----:B------:R-:W-:Y:S01]  /*1cbb0*/  SHFL.IDX PT, R42, R40, RZ, 0x1c1f ;  /* 0x001c1fff282a7589 */ /* 0x000fe200000e0000 */
[----:B------:R-:W-:-:S02]  /*1cbc0*/  SEL R39, R39, c[0x0][0x454], P2 ;  /* 0x0001150027277a07 */ /* 0x000fc40001000000 */
[----:B------:R-:W-:Y:S01]  /*1cbd0*/  LEA.HI R32, R32, R37, RZ, 0x2 ;  /* 0x0000002520207211 */ /* 0x000fe200078f10ff */
[----:B------:R-:W-:Y:S01]  /*1cbe0*/  IMAD.IADD R41, R31, 0x1, -R41 ;  /* 0x000000011f297824 */ /* 0x000fe200078e0a29 */
[----:B------:R-:W-:Y:S01]  /*1cbf0*/  LEA.HI.X R38, R44, R39, R38, 0x2, P0 ;  /* 0x000000272c267211 */ /* 0x000fe200000f1426 */
[----:B------:R-:W-:Y:S01]  /*1cc00*/  IMAD R31, R36, c[0x0][0x4e8], RZ ;  /* 0x00013a00241f7a24 */ /* 0x000fe200078e02ff */
[----:B------:R-:W-:Y:S01]  /*1cc10*/  SHF.R.S32.HI R32, RZ, 0x2, R32 ;  /* 0x00000002ff207819 */ /* 0x000fe20000011420 */
[----:B------:R-:W-:Y:S01]  /*1cc20*/  SHFL.IDX PT, R44, R40, 0x1, 0x1c1f ;  /* 0x003c1f00282c7f89 */ /* 0x000fe200000e0000 */
[----:B------:R-:W-:-:S03]  /*1cc30*/  LOP3.LUT P0, RZ, R37, 0x3, RZ, 0xc0, !PT ;  /* 0x0000000325ff7812 */ /* 0x000fc6000780c0ff */
[----:B------:R-:W1:Y:S01]  /*1cc40*/  SHFL.IDX PT, R43, R38, RZ, 0x1c1f ;  /* 0x001c1fff262b7589 */ /* 0x000e6200000e0000 */
[----:B------:R-:W-:-:S03]  /*1cc50*/  IMAD R32, R41, 0x10, R32 ;  /* 0x0000001029207824 */ /* 0x000fc600078e0220 */
[----:B------:R-:W2:Y:S01]  /*1cc60*/  SHFL.IDX PT, R45, R38, 0x1, 0x1c1f ;  /* 0x003c1f00262d7f89 */ /* 0x000ea200000e0000 */
[----:B------:R-:W-:-:S05]  /*1cc70*/  IMAD.IADD R32, R32, 0x1, R209 ;  /* 0x0000000120207824 */ /* 0x000fca00078e02d1 */
[C---:B------:R-:W-:Y:S02]  /*1cc80*/  IADD3 R36, R32.reuse, 0x8, RZ ;  /* 0x0000000820247810 */ /* 0x040fe40007ffe0ff */
[-C--:B------:R-:W-:Y:S02]  /*1cc90*/  ISETP.GE.OR P1, PT, R32, R31.reuse, P0 ;  /* 0x0000001f2000720c */ /* 0x080fe40000726670 */
[----:B------:R-:W-:-:S11]  /*1cca0*/  ISETP.GE.OR P0, PT, R36, R31, P0 ;  /* 0x0000001f2400720c */ /* 0x000fd60000706670 */
[----:B-1----:R-:W-:Y:S01]  /*1ccb0*/  @!P1 ST.E [R42.64], R11 ;  /* 0x0000000b2a009985 */ /* 0x002fe2000c101908 */
[----:B------:R-:W-:-:S03]  /*1ccc0*/  ISETP.GE.AND P1, PT, R36, R31, PT ;  /* 0x0000001f2400720c */ /* 0x000fc60003f26270 */
[----:B--2---:R1:W-:Y:S01]  /*1ccd0*/  @!P0 ST.E [R44.64], R0 ;  /* 0x000000002c008985 */ /* 0x0043e2000c101908 */
[----:B------:R-:W-:Y:S02]  /*1cce0*/  ISETP.GE.AND P0, PT, R32, R31, PT ;  /* 0x0000001f2000720c */ /* 0x000fe40003f06270 */
[----:B-1----:R-:W-:Y:S01]  /*1ccf0*/  P2R R0, PR, RZ, 0x2 ;  /* 0x00000002ff007803 */ /* 0x002fe20000000000 */
[----:B------:R-:W-:Y:S05]  /*1cd00*/  @P2 BRA `(.L_x_838) ;  /* 0x0000069000002947 */ /* 0x000fea0003800000 */
[----:B------:R-:W-:Y:S01]  /*1cd10*/  IMAD R34, R34, c[0x0][0x3a0], RZ ;  /* 0x0000e80022227a24 */ /* 0x000fe200078e02ff */
[----:B------:R-:W-:Y:S01]  /*1cd20*/  LEA R0, R28, R29, 0x5 ;  /* 0x0000001d1c007211 */ /* 0x000fe200078e28ff */
[C---:B------:R-:W-:Y:S01]  /*1cd30*/  IMAD.WIDE.U32 R2, R30.reuse, c[0x0][0x3a0], RZ ;  /* 0x0000e8001e027a25 */ /* 0x040fe200078e00ff */
[----:B------:R1:W2:Y:S01]  /*1cd40*/  LDS.128 R40, [R234+0x80] ;  /* 0x00008000ea287984 */ /* 0x0002a20000000c00 */
[----:B------:R-:W-:Y:S02]  /*1cd50*/  IADD3 R29, R29, R209, RZ ;  /* 0x000000d11d1d7210 */ /* 0x000fe40007ffe0ff */
[----:B------:R-:W-:Y:S01]  /*1cd60*/  IMAD R30, R30, c[0x0][0x3a4], R34 ;  /* 0x0000e9001e1e7a24 */ /* 0x000fe200078e0222 */
[----:B------:R-:W-:Y:S01]  /*1cd70*/  MOV R6, R2 ;  /* 0x0000000200067202 */ /* 0x000fe20000000f00 */
[----:B------:R1:W3:Y:S01]  /*1cd80*/  LDS.128 R36, [R234+0x1080] ;  /* 0x00108000ea247984 */ /* 0x0002e20000000c00 */
[----:B------:R-:W-:-:S02]  /*1cd90*/  IADD3 R0, R209, R0, RZ ;  /* 0x00000000d1007210 */ /* 0x000fc40007ffe0ff */
[----:B------:R-:W-:Y:S01]  /*1cda0*/  IADD3 R7, R3, R30, RZ ;  /* 0x0000001e03077210 */ /* 0x000fe20007ffe0ff */
[----:B------:R1:W4:Y:S01]  /*1cdb0*/  LDS.128 R24, [R234+0x3080] ;  /* 0x00308000ea187984 */ /* 0x0003220000000c00 */
[----:B------:R-:W-:Y:S01]  /*1cdc0*/  SHF.R.S32.HI R3, RZ, 0x1f, R35 ;  /* 0x0000001fff037819 */ /* 0x000fe20000011423 */
[----:B------:R-:W-:Y:S01]  /*1cdd0*/  @P3 IMAD.HI.U32 R4, R0, c[0x0][0x4ec], RZ ;  /* 0x00013b0000043a27 */ /* 0x000fe200078e00ff */
[----:B------:R-:W-:Y:S01]  /*1cde0*/  MOV R2, R0 ;  /* 0x0000000000027202 */ /* 0x000fe20000000f00 */
[----:B------:R1:W1:Y:S02]  /*1cdf0*/  LDS.128 R20, [R234+0x4080] ;  /* 0x00408000ea147984 */ /* 0x0002640000000c00 */
[C---:B------:R-:W-:Y:S01]  /*1ce00*/  IMAD.WIDE.U32 R6, R227.reuse, c[0x0][0x3e8], R6 ;  /* 0x0000fa00e3067a25 */ /* 0x040fe200078e0006 */
[----:B------:R-:W-:Y:S01]  /*1ce10*/  @P3 SHF.R.U32.HI R2, RZ, c[0x0][0x4f0], R4 ;  /* 0x00013c00ff023a19 */ /* 0x000fe20000011604 */
[----:B------:R1:W1:Y:S02]  /*1ce20*/  LDS.128 R16, [R234+0x5080] ;  /* 0x00508000ea107984 */ /* 0x0002640000000c00 */
[----:B------:R-:W-:Y:S01]  /*1ce30*/  IMAD R7, R227, c[0x0][0x3ec], R7 ;  /* 0x0000fb00e3077a24 */ /* 0x000fe200078e0207 */
[----:B------:R-:W-:Y:S01]  /*1ce40*/  SHF.R.S32.HI R9, RZ, 0x1f, R2 ;  /* 0x0000001fff097819 */ /* 0x000fe20000011402 */
[----:B------:R-:W-:Y:S01]  /*1ce50*/  IMAD R3, R3, c[0x0][0x3f0], RZ ;  /* 0x0000fc0003037a24 */ /* 0x000fe200078e02ff */
[----:B------:R-:W-:Y:S01]  /*1ce60*/  IADD3 R8, -R2, RZ, RZ ;  /* 0x000000ff02087210 */ /* 0x000fe20007ffe1ff */
[----:B------:R-:W-:-:S02]  /*1ce70*/  IMAD.WIDE.U32 R44, R35, c[0x0][0x3f0], R6 ;  /* 0x0000fc00232c7a25 */ /* 0x000fc400078e0006 */
[----:B------:R1:W1:Y:S02]  /*1ce80*/  LDS.128 R4, [R234+0x6080] ;  /* 0x00608000ea047984 */ /* 0x0002640000000c00 */
[----:B------:R-:W-:Y:S02]  /*1ce90*/  IMAD R3, R35, c[0x0][0x3f4], R3 ;  /* 0x0000fd0023037a24 */ /* 0x000fe400078e0203 */
[----:B------:R1:W1:Y:S01]  /*1cea0*/  LDS.128 R32, [R234+0x2080] ;  /* 0x00208000ea207984 */ /* 0x0002620000000c00 */
[----:B------:R-:W-:Y:S02]  /*1ceb0*/  IMAD R9, R9, c[0x0][0x3e0], RZ ;  /* 0x0000f80009097a24 */ /* 0x000fe400078e02ff */
[----:B------:R-:W-:Y:S01]  /*1cec0*/  IADD3 R45, R45, R3, RZ ;  /* 0x000000032d2d7210 */ /* 0x000fe20007ffe0ff */
[----:B------:R-:W1:Y:S01]  /*1ced0*/  LDS.128 R232, [R234+0x7080] ;  /* 0x00708000eae87984 */ /* 0x000e620000000c00 */
[----:B------:R-:W-:Y:S02]  /*1cee0*/  IMAD R8, R8, c[0x0][0x4e8], R0 ;  /* 0x00013a0008087a24 */ /* 0x000fe400078e0200 */
[----:B------:R-:W-:-:S02]  /*1cef0*/  IMAD R9, R2, c[0x0][0x3e4], R9 ;  /* 0x0000f90002097a24 */ /* 0x000fc400078e0209 */
        /* <DEDUP_REMOVED lines=11> */
.L_x_900:
[----:B------:R-:W-:Y:S05]  /*1cfb0*/  BRA.DIV ~URZ, `(.L_x_840) ;  /* 0x000030327f007947 */ /* 0x000fea000b800000 */
[----:B------:R4:W2:Y:S02]  /*1cfc0*/  SHFL.IDX PT, R8, R0, RZ, 0x181f ;  /* 0x00181fff00087589 */ /* 0x0008a400000e0000 */
.L_x_901:
        /* <DEDUP_REMOVED lines=11> */
.L_x_842:
[----:B------:R-:W-:Y:S05]  /*1d080*/  BSYNC B0 ;  /* 0x0000000000007941 */ /* 0x000fea0003800000 */
.L_x_841:
[----:B------:R-:W-:Y:S05]  /*1d090*/  BRA.DIV ~URZ, `(.L_x_843) ;  /* 0x00002fc27f007947 */ /* 0x000fea000b800000 */
[----:B---3--:R3:W4:Y:S04]  /*1d0a0*/  SHFL.IDX PT, R3, R2, 0x1, 0x181f ;  /* 0x00381f0002037f89 */ /* 0x00872800000e0000 */
[----:B--2---:R3:W2:Y:S02]  /*1d0b0*/  SHFL.IDX PT, R9, R0, 0x1, 0x181f ;  /* 0x00381f0000097f89 */ /* 0x0046a400000e0000 */
.L_x_902:
[----:B------:R-:W-:Y:S01]  /*1d0c0*/  IADD3 R8, R29, 0x20, RZ ;  /* 0x000000201d087810 */ /* 0x000fe20007ffe0ff */
[----:B------:R-:W-:Y:S03]  /*1d0d0*/  BSSY B0, `(.L_x_844) ;  /* 0x000000b000007945 */ /* 0x000fe60003800000 */
[----:B------:R-:W-:-:S13]  /*1d0e0*/  ISETP.GE.AND P0, PT, R8, R31, PT ;  /* 0x0000001f0800720c */ /* 0x000fda0003f06270 */
[----:B------:R-:W-:Y:S05]  /*1d0f0*/  @P0 BRA `(.L_x_845) ;  /* 0x0000008000000947 */ /* 0x000fea0003800000 */
[----:B------:R-:W-:Y:S02]  /*1d100*/  ISETP.GE.AND P1, PT, R116, c[0x0][0x3c8], PT ;  /* 0x0000f20074007a0c */ /* 0x000fe40003f26270 */
[----:B------:R-:W-:-:S11]  /*1d110*/  ISETP.GE.AND P0, PT, R13, c[0x0][0x3c8], PT ;  /* 0x0000f2000d007a0c */ /* 0x000fd60003f06270 */
[CC--:B--2---:R-:W-:Y:S02]  /*1d120*/  @!P1 LEA R8, P3, R116.reuse, R9.reuse, 0x1 ;  /* 0x0000000974089211 */ /* 0x0c4fe400078608ff */
[C---:B-1----:R-:W-:Y:S02]  /*1d130*/  @!P0 LEA R20, P2, R13.reuse, R9, 0x1 ;  /* 0x000000090d148211 */ /* 0x042fe400078408ff */
[-C--:B----4-:R-:W-:Y:S02]  /*1d140*/  @!P1 LEA.HI.X R9, R116, R3.reuse, R15, 0x1, P3 ;  /* 0x0000000374099211 */ /* 0x090fe400018f0c0f */
[----:B------:R-:W-:-:S03]  /*1d150*/  @!P0 LEA.HI.X R21, R13, R3, R14, 0x1, P2 ;  /* 0x000000030d158211 */ /* 0x000fc600010f0c0e */
[----:B------:R1:W-:Y:S04]  /*1d160*/  @!P1 ST.E.128 [R8.64], R36 ;  /* 0x0000002408009985 */ /* 0x0003e8000c101d08 */
[----:B------:R1:W-:Y:S02]  /*1d170*/  @!P0 ST.E.128 [R20.64], R16 ;  /* 0x0000001014008985 */ /* 0x0003e4000c101d08 */
.L_x_845:
[----:B------:R-:W-:Y:S05]  /*1d180*/  BSYNC B0 ;  /* 0x0000000000007941 */ /* 0x000fea0003800000 */
.L_x_844:
[----:B------:R-:W-:Y:S05]  /*1d190*/  BRA.DIV ~URZ, `(.L_x_846) ;  /* 0x00002f927f007947 */ /* 0x000fea000b800000 */
[----:B----4-:R4:W3:Y:S02]  /*1d1a0*/  SHFL.IDX PT, R3, R2, 0x2, 0x181f ;  /* 0x00581f0002037f89 */ /* 0x0108e400000e0000 */
.L_x_903:
[----:B------:R-:W-:Y:S05]  /*1d1b0*/  BRA.DIV ~URZ, `(.L_x_847) ;  /* 0x00002fe27f007947 */ /* 0x000fea000b800000 */
[----:B-12---:R1:W2:Y:S02]  /*1d1c0*/  SHFL.IDX PT, R9, R0, 0x2, 0x181f ;  /* 0x00581f0000097f89 */ /* 0x0062a400000e0000 */
.L_x_904:
        /* <DEDUP_REMOVED lines=11> */
[----:B------:R2:W-:Y:S02]  /*1d280*/  @!P0 ST.E.128 [R16.64], R4 ;  /* 0x0000000410008985 */ /* 0x0005e4000c101d08 */
.L_x_849:
[----:B------:R-:W-:Y:S05]  /*1d290*/  BSYNC B0 ;  /* 0x0000000000007941 */ /* 0x000fea0003800000 */
.L_x_848:
[----:B------:R-:W-:Y:S05]  /*1d2a0*/  BRA.DIV ~URZ, `(.L_x_850) ;  /* 0x00002f627f007947 */ /* 0x000fea000b800000 */
[----:B---34-:R-:W3:Y:S04]  /*1d2b0*/  SHFL.IDX PT, R2, R2, 0x3, 0x181f ;  /* 0x00781f0002027f89 */ /* 0x018ee800000e0000 */
[----:B-1----:R-:W1:Y:S02]  /*1d2c0*/  SHFL.IDX PT, R0, R0, 0x3, 0x181f ;  /* 0x00781f0000007f89 */ /* 0x002e6400000e0000 */
.L_x_905:
[----:B------:R-:W-:-:S04]  /*1d2d0*/  IADD3 R29, R29, 0x60, RZ ;  /* 0x000000601d1d7810 */ /* 0x000fc80007ffe0ff */
[----:B------:R-:W-:-:S13]  /*1d2e0*/  ISETP.GE.AND P0, PT, R29, R31, PT ;  /* 0x0000001f1d00720c */ /* 0x000fda0003f06270 */
[----:B------:R-:W-:Y:S05]  /*1d2f0*/  @P0 BRA `(.L_x_851) ;  /* 0x0000185000000947 */ /* 0x000fea0003800000 */
[----:B------:R-:W-:-:S13]  /*1d300*/  ISETP.GE.AND P0, PT, R116, c[0x0][0x3c8], PT ;  /* 0x0000f20074007a0c */ /* 0x000fda0003f06270 */
[----:B-12---:R-:W-:-:S04]  /*1d310*/  @!P0 LEA R4, P1, R116, R0, 0x1 ;  /* 0x0000000074048211 */ /* 0x006fc800078208ff */
[----:B---3--:R-:W-:-:S05]  /*1d320*/  @!P0 LEA.HI.X R5, R116, R2, R15, 0x1, P1 ;  /* 0x0000000274058211 */ /* 0x008fca00008f0c0f */
[----:B------:R1:W-:Y:S01]  /*1d330*/  @!P0 ST.E.128 [R4.64], R24 ;  /* 0x0000001804008985 */ /* 0x0003e2000c101d08 */
[----:B------:R-:W-:-:S13]  /*1d340*/  ISETP.GE.AND P0, PT, R13, c[0x0][0x3c8], PT ;  /* 0x0000f2000d007a0c */ /* 0x000fda0003f06270 */
[----:B------:R-:W-:Y:S05]  /*1d350*/  @P0 BRA `(.L_x_851) ;  /* 0x000017f000000947 */ /* 0x000fea0003800000 */
[----:B-1----:R-:W-:-:S04]  /*1d360*/  LEA R4, P0, R13, R0, 0x1 ;  /* 0x000000000d047211 */ /* 0x002fc800078008ff */
[----:B------:R-:W-:-:S05]  /*1d370*/  LEA.HI.X R5, R13, R2, R14, 0x1, P0 ;  /* 0x000000020d057211 */ /* 0x000fca00000f0c0e */
[----:B------:R1:W-:Y:S01]  /*1d380*/  ST.E.128 [R4.64], R232 ;  /* 0x000000e804007985 */ /* 0x0003e2000c101d08 */
[----:B------:R-:W-:Y:S05]  /*1d390*/  BRA `(.L_x_851) ;  /* 0x000017b000007947 */ /* 0x000fea0003800000 */
.L_x_838:
[----:B------:R-:W-:Y:S01]  /*1d3a0*/  IMAD R34, R34, c[0x0][0x408], RZ ;  /* 0x0001020022227a24 */ /* 0x000fe200078e02ff */
[----:B------:R-:W-:Y:S01]  /*1d3b0*/  SHF.R.S32.HI R11, RZ, 0x1f, R35 ;  /* 0x0000001fff0b7819 */ /* 0x000fe20000011423 */
[----:B------:R-:W-:-:S04]  /*1d3c0*/  IMAD.WIDE.U32 R14, R30, c[0x0][0x408], RZ ;  /* 0x000102001e0e7a25 */ /* 0x000fc800078e00ff */
[----:B------:R-:W-:Y:S02]  /*1d3d0*/  IMAD R34, R30, c[0x0][0x40c], R34 ;  /* 0x000103001e227a24 */ /* 0x000fe400078e0222 */
[----:B------:R-:W-:Y:S02]  /*1d3e0*/  IMAD R11, R11, c[0x0][0x440], RZ ;  /* 0x000110000b0b7a24 */ /* 0x000fe400078e02ff */
[----:B------:R-:W-:Y:S01]  /*1d3f0*/  @P3 IMAD.HI.U32 R13, R33, c[0x0][0x4ec], RZ ;  /* 0x00013b00210d3a27 */ /* 0x000fe200078e00ff */
[----:B------:R-:W-:-:S03]  /*1d400*/  IADD3 R15, R15, R34, RZ ;  /* 0x000000220f0f7210 */ /* 0x000fc60007ffe0ff */
[----:B------:R-:W-:Y:S02]  /*1d410*/  IMAD R11, R35, c[0x0][0x444], R11 ;  /* 0x00011100230b7a24 */ /* 0x000fe400078e020b */
[----:B------:R-:W-:-:S04]  /*1d420*/  IMAD.WIDE.U32 R14, R227, c[0x0][0x438], R14 ;  /* 0x00010e00e30e7a25 */ /* 0x000fc800078e000e */
[----:B------:R-:W-:-:S04]  /*1d430*/  IMAD R15, R227, c[0x0][0x43c], R15 ;  /* 0x00010f00e30f7a24 */ /* 0x000fc800078e020f */
[----:B------:R-:W-:Y:S01]  /*1d440*/  IMAD.WIDE.U32 R28, R35, c[0x0][0x440], R14 ;  /* 0x00011000231c7a25 */ /* 0x000fe200078e000e */
[----:B------:R-:W-:Y:S02]  /*1d450*/  MOV R14, R33 ;  /* 0x00000021000e7202 */ /* 0x000fe40000000f00 */
[----:B------:R-:W-:Y:S02]  /*1d460*/  @P3 SHF.R.U32.HI R14, RZ, c[0x0][0x4f0], R13 ;  /* 0x00013c00ff0e3a19 */ /* 0x000fe4000001160d */
[----:B------:R-:W-:Y:S02]  /*1d470*/  IADD3 R29, R29, R11, RZ ;  /* 0x0000000b1d1d7210 */ /* 0x000fe40007ffe0ff */
[----:B------:R-:W-:Y:S02]  /*1d480*/  SHF.R.S32.HI R13, RZ, 0x1f, R14 ;  /* 0x0000001fff0d7819 */ /* 0x000fe4000001140e */
[----:B------:R-:W-:Y:S01]  /*1d490*/  IADD3 R11, -R14, RZ, RZ ;  /* 0x000000ff0e0b7210 */ /* 0x000fe20007ffe1ff */
[----:B------:R-:W-:-:S04]  /*1d4a0*/  IMAD.WIDE.U32 R28, R233, c[0x0][0x448], R28 ;  /* 0x00011200e91c7a25 */ /* 0x000fc800078e001c */
[----:B------:R-:W-:Y:S02]  /*1d4b0*/  IMAD R13, R13, c[0x0][0x430], RZ ;  /* 0x00010c000d0d7a24 */ /* 0x000fe400078e02ff */
[----:B------:R-:W-:Y:S02]  /*1d4c0*/  IMAD R29, R233, c[0x0][0x44c], R29 ;  /* 0x00011300e91d7a24 */ /* 0x000fe400078e021d */
        /* <DEDUP_REMOVED lines=13> */
[----:B------:R1:W2:Y:S02]  /*1d5a0*/  SHFL.IDX PT, R70, R64, RZ, 0x1c1f ;  /* 0x001c1fff40467589 */ /* 0x0002a400000e0000 */
.L_x_906:
[----:B------:R-:W-:Y:S05]  /*1d5b0*/  BRA.DIV ~URZ, `(.L_x_853) ;  /* 0x00002d927f007947 */ /* 0x000fea000b800000 */
[----:B------:R3:W4:Y:S02]  /*1d5c0*/  SHFL.IDX PT, R66, R65, RZ, 0x1c1f ;  /* 0x001c1fff41427589 */ /* 0x00072400000e0000 */
.L_x_907:
        /* <DEDUP_REMOVED lines=38> */
[----:B----4-:R-:W-:Y:S02]  /*1d830*/  @!P0 LEA R68, P2, R15, R66, 0x2 ;  /* 0x000000420f448211 */ /* 0x010fe400078410ff */
[----:B------:R-:W-:Y:S02]  /*1d840*/  @!P1 IMAD.WIDE R72, R217, 0x4, R66 ;  /* 0x00000004d9489825 */ /* 0x000fe400078e0242 */
[----:B------:R-:W-:Y:S02]  /*1d850*/  @!P0 LEA.HI.X R69, R15, R70, R14, 0x2, P2 ;  /* 0x000000460f458211 */ /* 0x000fe400010f140e */
[----:B------:R-:W-:Y:S01]  /*1d860*/  ISETP.GE.AND P2, PT, R46, c[0x0][0x3c8], PT ;  /* 0x0000f2002e007a0c */ /* 0x000fe20003f46270 */
[----:B------:R2:W-:Y:S01]  /*1d870*/  @!P1 ST.E.64 [R72.64], R112 ;  /* 0x0000007048009985 */ /* 0x0005e2000c101b08 */
[----:B------:R-:W-:-:S03]  /*1d880*/  ISETP.GE.AND P1, PT, R42, c[0x0][0x3c8], PT ;  /* 0x0000f2002a007a0c */ /* 0x000fc60003f26270 */
[----:B------:R4:W-:Y:S01]  /*1d890*/  @!P0 ST.E.64 [R68.64], R108 ;  /* 0x0000006c44008985 */ /* 0x0009e2000c101b08 */
[CC--:B--2---:R-:W-:Y:S02]  /*1d8a0*/  @!P3 LEA R72, P5, R51.reuse, R66.reuse, 0x2 ;  /* 0x000000423348b211 */ /* 0x0c4fe400078a10ff */
[C---:B----4-:R-:W-:Y:S02]  /*1d8b0*/  @!P4 LEA R68, P0, R50.reuse, R66, 0x2 ;  /* 0x000000423244c211 */ /* 0x050fe400078010ff */
        /* <DEDUP_REMOVED lines=14> */
[----:B--2---:R-:W-:-:S04]  /*1d9a0*/  @!P3 LEA R2, P5, R40, R66, 0x2 ;  /* 0x000000422802b211 */ /* 0x004fc800078a10ff */
[----:B------:R-:W-:Y:S02]  /*1d9b0*/  @!P3 LEA.HI.X R3, R40, R70, R39, 0x2, P5 ;  /* 0x000000462803b211 */ /* 0x000fe400028f1427 */
[C---:B----4-:R-:W-:Y:S02]  /*1d9c0*/  @!P4 LEA R4, P0, R38.reuse, R66, 0x2 ;  /* 0x000000422604c211 */ /* 0x050fe400078010ff */
[----:B------:R-:W-:Y:S01]  /*1d9d0*/  ISETP.GE.AND P5, PT, R29, c[0x0][0x3c8], PT ;  /* 0x0000f2001d007a0c */ /* 0x000fe20003fa6270 */
[----:B------:R2:W-:Y:S01]  /*1d9e0*/  @!P3 ST.E.64 [R2.64], R84 ;  /* 0x000000540200b985 */ /* 0x0005e2000c101b08 */
[----:B------:R-:W-:Y:S02]  /*1d9f0*/  @!P4 LEA.HI.X R5, R38, R70, R37, 0x2, P0 ;  /* 0x000000462605c211 */ /* 0x000fe400000f1425 */
[----:B------:R-:W-:-:S03]  /*1da00*/  @!P1 LEA R6, P3, R34, R66, 0x2 ;  /* 0x0000004222069211 */ /* 0x000fc600078610ff */
[----:B------:R4:W-:Y:S01]  /*1da10*/  @!P4 ST.E.64 [R4.64], R88 ;  /* 0x000000580400c985 */ /* 0x0009e2000c101b08 */
[----:B------:R-:W-:Y:S02]  /*1da20*/  @!P1 LEA.HI.X R7, R34, R70, R11, 0x2, P3 ;  /* 0x0000004622079211 */ /* 0x000fe400018f140b */
[----:B------:R-:W-:Y:S02]  /*1da30*/  ISETP.GE.AND P4, PT, R63, c[0x0][0x3c8], PT ;  /* 0x0000f2003f007a0c */ /* 0x000fe40003f86270 */
[----:B--2---:R-:W-:-:S04]  /*1da40*/  @!P2 LEA R2, P0, R31, R66, 0x2 ;  /* 0x000000421f02a211 */ /* 0x004fc800078010ff */
[----:B------:R-:W-:Y:S02]  /*1da50*/  @!P2 LEA.HI.X R3, R31, R70, R30, 0x2, P0 ;  /* 0x000000461f03a211 */ /* 0x000fe400000f141e */
[----:B----4-:R-:W-:-:S03]  /*1da60*/  @!P6 LEA R4, P0, R33, R66, 0x2 ;  /* 0x000000422104e211 */ /* 0x010fc600078010ff */
[----:B------:R2:W-:Y:S01]  /*1da70*/  @!P2 ST.E.64 [R2.64], R92 ;  /* 0x0000005c0200a985 */ /* 0x0005e2000c101b08 */
[----:B------:R-:W-:Y:S02]  /*1da80*/  ISETP.GE.AND P2, PT, R48, c[0x0][0x3c8], PT ;  /* 0x0000f20030007a0c */ /* 0x000fe40003f46270 */
[----:B------:R-:W-:Y:S01]  /*1da90*/  @!P6 LEA.HI.X R5, R33, R70, R32, 0x2, P0 ;  /* 0x000000462105e211 */ /* 0x000fe200000f1420 */
[----:B------:R4:W-:Y:S01]  /*1daa0*/  @!P1 ST.E.64 [R6.64], R96 ;  /* 0x0000006006009985 */ /* 0x0009e2000c101b08 */
[----:B------:R-:W-:Y:S02]  /*1dab0*/  ISETP.GE.AND P1, PT, R44, c[0x0][0x3c8], PT ;  /* 0x0000f2002c007a0c */ /* 0x000fe40003f26270 */
[----:B------:R-:W-:Y:S01]  /*1dac0*/  ISETP.GE.AND P0, PT, R36, c[0x0][0x3c8], PT ;  /* 0x0000f20024007a0c */ /* 0x000fe20003f06270 */
[----:B------:R5:W-:Y:S01]  /*1dad0*/  @!P6 ST.E.64 [R4.64], R100 ;  /* 0x000000640400e985 */ /* 0x000be2000c101b08 */
[----:B--2---:R-:W-:-:S04]  /*1dae0*/  @!P5 LEA R2, P3, R29, R66, 0x2 ;  /* 0x000000421d02d211 */ /* 0x004fc800078610ff */
[----:B------:R-:W-:Y:S02]  /*1daf0*/  @!P5 LEA.HI.X R3, R29, R70, R28, 0x2, P3 ;  /* 0x000000461d03d211 */ /* 0x000fe400018f141c */
[CC--:B----4-:R-:W-:Y:S02]  /*1db00*/  @!P2 LEA R6, P3, R48.reuse, R66.reuse, 0x2 ;  /* 0x000000423006a211 */ /* 0x0d0fe400078610ff */
[C---:B-----5:R-:W-:Y:S01]  /*1db10*/  @!P4 LEA R4, P6, R63.reuse, R66, 0x2 ;  /* 0x000000423f04c211 */ /* 0x060fe200078c10ff */
        /* <DEDUP_REMOVED lines=11> */
.L_x_855:
[----:B------:R-:W-:Y:S05]  /*1dbd0*/  BSYNC B0 ;  /* 0x0000000000007941 */ /* 0x000fea0003800000 */
.L_x_854:
[----:B------:R-:W-:Y:S05]  /*1dbe0*/  BRA.DIV ~URZ, `(.L_x_856) ;  /* 0x000027d27f007947 */ /* 0x000fea000b800000 */
[----:B-1----:R-:W1:Y:S04]  /*1dbf0*/  SHFL.IDX PT, R64, R64, 0x1, 0x1c1f ;  /* 0x003c1f0040407f89 */ /* 0x002e6800000e0000 */
[----:B---3--:R-:W3:Y:S02]  /*1dc00*/  SHFL.IDX PT, R65, R65, 0x1, 0x1c1f ;  /* 0x003c1f0041417f89 */ /* 0x008ee400000e0000 */
.L_x_908:
[----:B------:R-:W-:-:S13]  /*1dc10*/  ISETP.NE.AND P0, PT, R0, RZ, PT ;  /* 0x000000ff0000720c */ /* 0x000fda0003f05270 */
[----:B------:R-:W-:Y:S05]  /*1dc20*/  @P0 BRA `(.L_x_851) ;  /* 0x00000f2000000947 */ /* 0x000fea0003800000 */
[----:B------:R-:W-:Y:S02]  /*1dc30*/  ISETP.GE.AND P1, PT, R15, c[0x0][0x3c8], PT ;  /* 0x0000f2000f007a0c */ /* 0x000fe40003f26270 */
[----:B------:R-:W-:Y:S02]  /*1dc40*/  ISETP.GE.AND P2, PT, R217, c[0x0][0x3c8], PT ;  /* 0x0000f200d9007a0c */ /* 0x000fe40003f46270 */
[----:B------:R-:W-:Y:S02]  /*1dc50*/  ISETP.GE.AND P0, PT, R51, c[0x0][0x3c8], PT ;  /* 0x0000f20033007a0c */ /* 0x000fe40003f06270 */
[----:B------:R-:W-:Y:S02]  /*1dc60*/  ISETP.GE.AND P5, PT, R50, c[0x0][0x3c8], PT ;  /* 0x0000f20032007a0c */ /* 0x000fe40003fa6270 */
[----:B------:R-:W-:-:S05]  /*1dc70*/  ISETP.GE.AND P6, PT, R46, c[0x0][0x3c8], PT ;  /* 0x0000f2002e007a0c */ /* 0x000fca0003fc6270 */
[-C--:B---34-:R-:W-:Y:S02]  /*1dc80*/  @!P1 LEA R4, P4, R15, R65.reuse, 0x2 ;  /* 0x000000410f049211 */ /* 0x098fe400078810ff */
[----:B------:R-:W-:Y:S02]  /*1dc90*/  @!P2 IMAD.MOV.U32 R6, RZ, RZ, R65 ;  /* 0x000000ffff06a224 */ /* 0x000fe400078e0041 */
[----:B-1----:R-:W-:Y:S01]  /*1dca0*/  @!P2 IMAD.MOV.U32 R7, RZ, RZ, R64 ;  /* 0x000000ffff07a224 */ /* 0x002fe200078e0040 */
[----:B------:R-:W-:Y:S02]  /*1dcb0*/  @!P0 LEA R2, P3, R51, R65, 0x2 ;  /* 0x0000004133028211 */ /* 0x000fe400078610ff */
[-C--:B------:R-:W-:Y:S01]  /*1dcc0*/  @!P1 LEA.HI.X R5, R15, R64.reuse, R14, 0x2, P4 ;  /* 0x000000400f059211 */ /* 0x080fe200020f140e */
[----:B------:R-:W-:Y:S01]  /*1dcd0*/  @!P2 IMAD.WIDE R6, R217, 0x4, R6 ;  /* 0x00000004d906a825 */ /* 0x000fe200078e0206 */
[----:B------:R-:W-:Y:S02]  /*1dce0*/  ISETP.GE.AND P4, PT, R42, c[0x0][0x3c8], PT ;  /* 0x0000f2002a007a0c */ /* 0x000fe40003f86270 */
[----:B------:R-:W-:-:S02]  /*1dcf0*/  @!P0 LEA.HI.X R3, R51, R64, R13, 0x2, P3 ;  /* 0x0000004033038211 */ /* 0x000fc400018f140d */
[----:B------:R-:W-:Y:S01]  /*1dd00*/  @!P2 ST.E.64 [R6.64], R114 ;  /* 0x000000720600a985 */ /* 0x000fe2000c101b08 */
[----:B------:R-:W-:Y:S02]  /*1dd10*/  ISETP.GE.AND P3, PT, R40, c[0x0][0x3c8], PT ;  /* 0x0000f20028007a0c */ /* 0x000fe40003f66270 */
[----:B------:R-:W-:Y:S01]  /*1dd20*/  ISETP.GE.AND P2, PT, R38, c[0x0][0x3c8], PT ;  /* 0x0000f20026007a0c */ /* 0x000fe20003f46270 */
[----:B------:R1:W-:Y:S04]  /*1dd30*/  @!P1 ST.E.64 [R4.64], R110 ;  /* 0x0000006e04009985 */ /* 0x0003e8000c101b08 */
[----:B------:R3:W-:Y:S01]  /*1dd40*/  @!P0 ST.E.64 [R2.64], R18 ;  /* 0x0000001202008985 */ /* 0x0007e2000c101b08 */
[-C--:B-1----:R-:W-:Y:S02]  /*1dd50*/  @!P5 LEA R4, P0, R50, R65.reuse, 0x2 ;  /* 0x000000413204d211 */ /* 0x082fe400078010ff */
[----:B---3--:R-:W-:-:S02]  /*1dd60*/  @!P6 LEA R2, P1, R46, R65, 0x2 ;  /* 0x000000412e02e211 */ /* 0x008fc400078210ff */
[-C--:B------:R-:W-:Y:S02]  /*1dd70*/  @!P5 LEA.HI.X R5, R50, R64.reuse, R49, 0x2, P0 ;  /* 0x000000403205d211 */ /* 0x080fe400000f1431 */
[-C--:B------:R-:W-:Y:S02]  /*1dd80*/  @!P4 LEA R6, P0, R42, R65.reuse, 0x2 ;  /* 0x000000412a06c211 */ /* 0x080fe400078010ff */
[-C--:B------:R-:W-:Y:S01]  /*1dd90*/  @!P6 LEA.HI.X R3, R46, R64.reuse, R45, 0x2, P1 ;  /* 0x000000402e03e211 */ /* 0x080fe200008f142d */
[----:B------:R1:W-:Y:S01]  /*1dda0*/  @!P5 ST.E.64 [R4.64], R20 ;  /* 0x000000140400d985 */ /* 0x0003e2000c101b08 */
[----:B------:R-:W-:Y:S02]  /*1ddb0*/  ISETP.GE.AND P1, PT, R31, c[0x0][0x3c8], PT ;  /* 0x0000f2001f007a0c */ /* 0x000fe40003f26270 */
[----:B------:R-:W-:Y:S02]  /*1ddc0*/  @!P4 LEA.HI.X R7, R42, R64, R41, 0x2, P0 ;  /* 0x000000402a07c211 */ /* 0x000fe400000f1429 */
[----:B------:R-:W-:-:S02]  /*1ddd0*/  @!P3 LEA R8, P0, R40, R65, 0x2 ;  /* 0x000000412808b211 */ /* 0x000fc400078010ff */
[----:B------:R-:W-:Y:S02]  /*1dde0*/  ISETP.GE.AND P6, PT, R34, c[0x0][0x3c8], PT ;  /* 0x0000f20022007a0c */ /* 0x000fe40003fc6270 */
[-C--:B------:R-:W-:Y:S02]  /*1ddf0*/  @!P3 LEA.HI.X R9, R40, R64.reuse, R39, 0x2, P0 ;  /* 0x000000402809b211 */ /* 0x080fe400000f1427 */
[CC--:B------:R-:W-:Y:S02]  /*1de00*/  @!P2 LEA R14, P0, R38.reuse, R65.reuse, 0x2 ;  /* 0x00000041260ea211 */ /* 0x0c0fe400078010ff */
[----:B------:R-:W-:Y:S02]  /*1de10*/  ISETP.GE.AND P5, PT, R33, c[0x0][0x3c8], PT ;  /* 0x0000f20021007a0c */ /* 0x000fe40003fa6270 */
[----:B------:R-:W-:Y:S02]  /*1de20*/  @!P2 LEA.HI.X R15, R38, R64, R37, 0x2, P0 ;  /* 0x00000040260fa211 */ /* 0x000fe400000f1425 */
[----:B------:R-:W-:-:S04]  /*1de30*/  @!P1 LEA R16, P0, R31, R65, 0x2 ;  /* 0x000000411f109211 */ /* 0x000fc800078010ff */
[----:B------:R-:W-:Y:S02]  /*1de40*/  @!P1 LEA.HI.X R17, R31, R64, R30, 0x2, P0 ;  /* 0x000000401f119211 */ /* 0x000fe400000f141e */
[----:B------:R-:W-:-:S13]  /*1de50*/  ISETP.GE.AND P0, PT, R46, c[0x0][0x3c8], PT ;  /* 0x0000f2002e007a0c */ /* 0x000fda0003f06270 */
[----:B------:R3:W-:Y:S01]  /*1de60*/  @!P0 ST.E.64 [R2.64], R22 ;  /* 0x0000001602008985 */ /* 0x0007e2000c101b08 */
[----:B-1----:R-:W-:-:S03]  /*1de70*/  @!P6 LEA R4, P0, R34, R65, 0x2 ;  /* 0x000000412204e211 */ /* 0x002fc600078010ff */
[----:B------:R1:W-:Y:S01]  /*1de80*/  @!P4 ST.E.64 [R6.64], R82 ;  /* 0x000000520600c985 */ /* 0x0003e2000c101b08 */
[----:B------:R-:W-:Y:S02]  /*1de90*/  ISETP.GE.AND P4, PT, R29, c[0x0][0x3c8], PT ;  /* 0x0000f2001d007a0c */ /* 0x000fe40003f86270 */
[----:B------:R-:W-:Y:S01]  /*1dea0*/  @!P6 LEA.HI.X R5, R34, R64, R11, 0x2, P0 ;  /* 0x000000402205e211 */ /* 0x000fe200000f140b */
[----:B------:R4:W-:Y:S01]  /*1deb0*/  @!P3 ST.E.64 [R8.64], R86 ;  /* 0x000000560800b985 */ /* 0x0009e2000c101b08 */
[----:B------:R-:W-:-:S03]  /*1dec0*/  ISETP.GE.AND P3, PT, R63, c[0x0][0x3c8], PT ;  /* 0x0000f2003f007a0c */ /* 0x000fc60003f66270 */
[----:B------:R5:W-:Y:S01]  /*1ded0*/  @!P2 ST.E.64 [R14.64], R90 ;  /* 0x0000005a0e00a985 */ /* 0x000be2000c101b08 */
[----:B------:R-:W-:-:S03]  /*1dee0*/  ISETP.GE.AND P2, PT, R48, c[0x0][0x3c8], PT ;  /* 0x0000f20030007a0c */ /* 0x000fc60003f46270 */
[----:B------:R2:W-:Y:S04]  /*1def0*/  @!P1 ST.E.64 [R16.64], R94 ;  /* 0x0000005e10009985 */ /* 0x0005e8000c101b08 */
[----:B------:R2:W-:Y:S01]  /*1df00*/  @!P6 ST.E.64 [R4.64], R98 ;  /* 0x000000620400e985 */ /* 0x0005e2000c101b08 */
[-C--:B---3--:R-:W-:Y:S02]  /*1df10*/  @!P5 LEA R2, P1, R33, R65.reuse, 0x2 ;  /* 0x000000412102d211 */ /* 0x088fe400078210ff */
[----:B-1----:R-:W-:Y:S02]  /*1df20*/  @!P4 LEA R6, P0, R29, R65, 0x2 ;  /* 0x000000411d06c211 */ /* 0x002fe400078010ff */
[----:B------:R-:W-:Y:S02]  /*1df30*/  @!P5 LEA.HI.X R3, R33, R64, R32, 0x2, P1 ;  /* 0x000000402103d211 */ /* 0x000fe400008f1420 */
[----:B------:R-:W-:-:S02]  /*1df40*/  ISETP.GE.AND P1, PT, R44, c[0x0][0x3c8], PT ;  /* 0x0000f2002c007a0c */ /* 0x000fc40003f26270 */
[----:B------:R-:W-:Y:S01]  /*1df50*/  @!P4 LEA.HI.X R7, R29, R64, R28, 0x2, P0 ;  /* 0x000000401d07c211 */ /* 0x000fe200000f141c */
[----:B------:R1:W-:Y:S01]  /*1df60*/  @!P5 ST.E.64 [R2.64], R102 ;  /* 0x000000660200d985 */ /* 0x0003e2000c101b08 */
[----:B----4-:R-:W-:-:S03]  /*1df70*/  @!P3 LEA R8, P0, R63, R65, 0x2 ;  /* 0x000000413f08b211 */ /* 0x010fc600078010ff */
[----:B------:R1:W-:Y:S01]  /*1df80*/  @!P4 ST.E.64 [R6.64], R106 ;  /* 0x0000006a0600c985 */ /* 0x0003e2000c101b08 */
[----:B------:R-:W-:Y:S02]  /*1df90*/  @!P3 LEA.HI.X R9, R63, R64, R62, 0x2, P0 ;  /* 0x000000403f09b211 */ /* 0x000fe400000f143e */
[----:B-----5:R-:W-:-:S03]  /*1dfa0*/  @!P2 LEA R14, P0, R48, R65, 0x2 ;  /* 0x00000041300ea211 */ /* 0x020fc600078010ff */
[----:B------:R1:W-:Y:S01]  /*1dfb0*/  @!P3 ST.E.64 [R8.64], R54 ;  /* 0x000000360800b985 */ /* 0x0003e2000c101b08 */
[----:B------:R-:W-:Y:S02]  /*1dfc0*/  @!P2 LEA.HI.X R15, R48, R64, R47, 0x2, P0 ;  /* 0x00000040300fa211 */ /* 0x000fe400000f142f */
[----:B--2---:R-:W-:-:S03]  /*1dfd0*/  @!P1 LEA R16, P0, R44, R65, 0x2 ;  /* 0x000000412c109211 */ /* 0x004fc600078010ff */
[----:B------:R1:W-:Y:S01]  /*1dfe0*/  @!P2 ST.E.64 [R14.64], R58 ;  /* 0x0000003a0e00a985 */ /* 0x0003e2000c101b08 */
[----:B------:R-:W-:Y:S02]  /*1dff0*/  @!P1 LEA.HI.X R17, R44, R64, R43, 0x2, P0 ;  /* 0x000000402c119211 */ /* 0x000fe400000f142b */
[----:B------:R-:W-:-:S03]  /*1e000*/  ISETP.GE.AND P0, PT, R36, c[0x0][0x3c8], PT ;  /* 0x0000f20024007a0c */ /* 0x000fc60003f06270 */
[----:B------:R1:W-:Y:S10]  /*1e010*/  @!P1 ST.E.64 [R16.64], R24 ;  /* 0x0000001810009985 */ /* 0x0003f4000c101b08 */
[----:B------:R-:W-:Y:S05]  /*1e020*/  @P0 BRA `(.L_x_851) ;  /* 0x00000b2000000947 */ /* 0x000fea0003800000 */
[----:B-1----:R-:W-:-:S04]  /*1e030*/  LEA R2, P0, R36, R65, 0x2 ;  /* 0x0000004124027211 */ /* 0x002fc800078010ff */
[----:B------:R-:W-:-:S05]  /*1e040*/  LEA.HI.X R3, R36, R64, R35, 0x2, P0 ;  /* 0x0000004024037211 */ /* 0x000fca00000f1423 */
[----:B------:R1:W-:Y:S01]  /*1e050*/  ST.E.64 [R2.64], R26 ;  /* 0x0000001a02007985 */ /* 0x0003e2000c101b08 */
[----:B------:R-:W-:Y:S05]  /*1e060*/  BRA `(.L_x_851) ;  /* 0x00000ae000007947 */ /* 0x000fea0003800000 */
.L_x_836:
[----:B------:R-:W-:Y:S01]  /*1e070*/  ISETP.NE.U32.AND P0, PT, RZ, c[0x0][0x508], PT ;  /* 0x00014200ff007a0c */ /* 0x000fe20003f05070 */
[----:B------:R-:W-:Y:S01]  /*1e080*/  IMAD.MOV.U32 R3, RZ, RZ, 0x4 ;  /* 0x00000004ff037424 */ /* 0x000fe200078e00ff */
[----:B------:R-:W-:Y:S01]  /*1e090*/  ISETP.NE.U32.AND P2, PT, RZ, c[0x0][0x500], PT ;  /* 0x00014000ff007a0c */ /* 0x000fe20003f45070 */
[----:B------:R-:W-:Y:S01]  /*1e0a0*/  IMAD.MOV.U32 R0, RZ, RZ, c[0x0][0x388] ;  /* 0x0000e200ff007624 */ /* 0x000fe200078e00ff */
[----:B------:R-:W-:Y:S01]  /*1e0b0*/  ISETP.NE.AND.EX P0, PT, RZ, c[0x0][0x50c], PT, P0 ;  /* 0x00014300ff007a0c */ /* 0x000fe20003f05300 */
[----:B------:R-:W-:Y:S01]  /*1e0c0*/  IMAD.MOV.U32 R2, RZ, RZ, RZ ;  /* 0x000000ffff027224 */ /* 0x000fe200078e00ff */
[----:B------:R-:W-:Y:S01]  /*1e0d0*/  ISETP.NE.AND.EX P2, PT, RZ, c[0x0][0x504], PT, P2 ;  /* 0x00014100ff007a0c */ /* 0x000fe20003f45320 */
[----:B------:R-:W-:-:S10]  /*1e0e0*/  IMAD.WIDE R4, R211, R3, c[0x0][0x500] ;  /* 0x00014000d3047625 */ /* 0x000fd400078e0203 */
[----:B------:R-:W-:Y:S02]  /*1e0f0*/  @P0 IMAD.WIDE R6, R211, R3, c[0x0][0x508] ;  /* 0x00014200d3060625 */ /* 0x000fe400078e0203 */
[----:B------:R1:W5:Y:S04]  /*1e100*/  @P2 LDG.E R2, [R4.64] ;  /* 0x0000000804022981 */ /* 0x000368000c1e1900 */
        /* <DEDUP_REMOVED lines=8> */
.L_x_857:
[----:B------:R-:W-:Y:S01]  /*1e190*/  ISETP.GT.AND P0, PT, R10, 0x7f, PT ;  /* 0x0000007f0a00780c */ /* 0x000fe20003f04270 */
[----:B------:R-:W-:Y:S01]  /*1e1a0*/  BSSY B0, `(.L_x_858) ;  /* 0x0000035000007945 */ /* 0x000fe20003800000 */
[----:B-1----:R-:W-:Y:S02]  /*1e1b0*/  SHF.R.S32.HI R4, RZ, 0x1f, R211 ;  /* 0x0000001fff047819 */ /* 0x002fe400000114d3 */
[----:B-----5:R-:W-:-:S02]  /*1e1c0*/  SHF.R.S32.HI R6, RZ, 0x1f, R2 ;  /* 0x0000001fff067819 */ /* 0x020fc40000011402 */
[----:B------:R-:W-:Y:S02]  /*1e1d0*/  SEL R5, R211, RZ, !P2 ;  /* 0x000000ffd3057207 */ /* 0x000fe40005000000 */
[----:B------:R-:W-:-:S05]  /*1e1e0*/  SEL R4, R4, RZ, !P2 ;  /* 0x000000ff04047207 */ /* 0x000fca0005000000 */
[----:B------:R-:W-:Y:S05]  /*1e1f0*/  @P0 BRA `(.L_x_859) ;  /* 0x000002f000000947 */ /* 0x000fea0003800000 */
[----:B------:R-:W-:Y:S01]  /*1e200*/  IMAD R7, R0, c[0x0][0x4e8], RZ ;  /* 0x00013a0000077a24 */ /* 0x000fe200078e02ff */
[----:B------:R-:W-:-:S04]  /*1e210*/  IADD3 R3, R209, R10, RZ ;  /* 0x0000000ad1037210 */ /* 0x000fc80007ffe0ff */
        /* <DEDUP_REMOVED lines=45> */
.L_x_859:
[----:B------:R-:W-:Y:S05]  /*1e4f0*/  BSYNC B0 ;  /* 0x0000000000007941 */ /* 0x000fea0003800000 */
.L_x_858:
[----:B------:R-:W-:-:S13]  /*1e500*/  ISETP.GT.AND P0, PT, R210, 0x1, PT ;  /* 0x00000001d200780c */ /* 0x000fda0003f04270 */
[----:B------:R-:W-:Y:S05]  /*1e510*/  @P0 BRA `(.L_x_851) ;  /* 0x0000063000000947 */ /* 0x000fea0003800000 */
[----:B-1----:R-:W-:Y:S01]  /*1e520*/  MOV R3, c[0x0][0x4e8] ;  /* 0x00013a0000037a02 */ /* 0x002fe20000000f00 */
[----:B------:R-:W-:Y:S01]  /*1e530*/  IMAD R6, R6, c[0x0][0x3a0], RZ ;  /* 0x0000e80006067a24 */ /* 0x000fe200078e02ff */
[----:B------:R-:W-:Y:S01]  /*1e540*/  LEA R28, R28, R29, 0x5 ;  /* 0x0000001d1c1c7211 */ /* 0x000fe200078e28ff */
[----:B------:R-:W-:Y:S01]  /*1e550*/  IMAD R4, R4, c[0x0][0x3f0], RZ ;  /* 0x0000fc0004047a24 */ /* 0x000fe200078e02ff */
[----:B------:R-:W-:Y:S01]  /*1e560*/  ISETP.NE.AND P0, PT, R3, 0x1, PT ;  /* 0x000000010300780c */ /* 0x000fe20003f05270 */
[C---:B------:R-:W-:Y:S01]  /*1e570*/  IMAD R6, R2.reuse, c[0x0][0x3a4], R6 ;  /* 0x0000e90002067a24 */ /* 0x040fe200078e0206 */
[----:B------:R-:W-:Y:S01]  /*1e580*/  IADD3 R28, R209, R28, RZ ;  /* 0x0000001cd11c7210 */ /* 0x000fe20007ffe0ff */
[----:B------:R-:W-:Y:S01]  /*1e590*/  IMAD.WIDE.U32 R2, R2, c[0x0][0x3a0], RZ ;  /* 0x0000e80002027a25 */ /* 0x000fe200078e00ff */
[----:B------:R-:W-:-:S03]  /*1e5a0*/  IADD3 R29, R29, R209, RZ ;  /* 0x000000d11d1d7210 */ /* 0x000fc60007ffe0ff */
[----:B------:R-:W-:Y:S01]  /*1e5b0*/  IMAD R4, R5, c[0x0][0x3f4], R4 ;  /* 0x0000fd0005047a24 */ /* 0x000fe200078e0204 */
[----:B------:R-:W-:Y:S02]  /*1e5c0*/  IADD3 R9, R3, R6, RZ ;  /* 0x0000000603097210 */ /* 0x000fe40007ffe0ff */
[----:B------:R-:W-:Y:S02]  /*1e5d0*/  MOV R8, R2 ;  /* 0x0000000200087202 */ /* 0x000fe40000000f00 */
[----:B------:R-:W-:Y:S01]  /*1e5e0*/  MOV R6, R28 ;  /* 0x0000001c00067202 */ /* 0x000fe20000000f00 */
        /* <DEDUP_REMOVED lines=9> */
[----:B------:R-:W-:Y:S01]  /*1e680*/  IMAD R3, R3, c[0x0][0x4e8], R28 ;  /* 0x00013a0003037a24 */ /* 0x000fe200078e021c */
[----:B------:R-:W-:Y:S01]  /*1e690*/  MOV R4, R8 ;  /* 0x0000000800047202 */ /* 0x000fe20000000f00 */
[----:B------:R-:W-:-:S04]  /*1e6a0*/  IMAD R2, R6, c[0x0][0x3e4], R2 ;  /* 0x0000f90006027a24 */ /* 0x000fc800078e0202 */
        /* <DEDUP_REMOVED lines=11> */
[----:B------:R1:W3:Y:S02]  /*1e760*/  SHFL.IDX PT, R4, R3, RZ, 0x181f ;  /* 0x00181fff03047589 */ /* 0x0002e400000e0000 */
.L_x_909:
[----:B------:R-:W-:Y:S05]  /*1e770*/  BRA.DIV ~URZ, `(.L_x_861) ;  /* 0x00001d827f007947 */ /* 0x000fea000b800000 */
[----:B------:R4:W1:Y:S02]  /*1e780*/  SHFL.IDX PT, R5, R2, RZ, 0x181f ;  /* 0x00181fff02057589 */ /* 0x00086400000e0000 */
.L_x_910:
[----:B------:R-:W-:Y:S01]  /*1e790*/  IMAD R0, R0, c[0x0][0x4e8], RZ ;  /* 0x00013a0000007a24 */ /* 0x000fe200078e02ff */
[----:B------:R-:W-:Y:S04]  /*1e7a0*/  BSSY B0, `(.L_x_862) ;  /* 0x000000b000007945 */ /* 0x000fe80003800000 */
[----:B------:R-:W-:-:S13]  /*1e7b0*/  ISETP.GE.AND P0, PT, R29, R0, PT ;  /* 0x000000001d00720c */ /* 0x000fda0003f06270 */
[----:B------:R-:W-:Y:S05]  /*1e7c0*/  @P0 BRA `(.L_x_863) ;  /* 0x0000008000000947 */ /* 0x000fea0003800000 */
[----:B------:R-:W-:Y:S02]  /*1e7d0*/  ISETP.GE.AND P1, PT, R116, c[0x0][0x3c8], PT ;  /* 0x0000f20074007a0c */ /* 0x000fe40003f26270 */
[----:B------:R-:W-:-:S11]  /*1e7e0*/  ISETP.GE.AND P0, PT, R13, c[0x0][0x3c8], PT ;  /* 0x0000f2000d007a0c */ /* 0x000fd60003f06270 */
[CC--:B-1----:R-:W-:Y:S02]  /*1e7f0*/  @!P1 LEA R6, P3, R116.reuse, R5.reuse, 0x1 ;  /* 0x0000000574069211 */ /* 0x0c2fe400078608ff */
[C---:B------:R-:W-:Y:S02]  /*1e800*/  @!P0 LEA R8, P2, R13.reuse, R5, 0x1 ;  /* 0x000000050d088211 */ /* 0x040fe400078408ff */
[-C--:B---3--:R-:W-:Y:S02]  /*1e810*/  @!P1 LEA.HI.X R7, R116, R4.reuse, R15, 0x1, P3 ;  /* 0x0000000474079211 */ /* 0x088fe400018f0c0f */
[----:B------:R-:W-:-:S03]  /*1e820*/  @!P0 LEA.HI.X R9, R13, R4, R14, 0x1, P2 ;  /* 0x000000040d098211 */ /* 0x000fc600010f0c0e */
[----:B------:R1:W-:Y:S04]  /*1e830*/  @!P1 ST.E.128 [R6.64], RZ ;  /* 0x000000ff06009985 */ /* 0x0003e8000c101d08 */
[----:B------:R1:W-:Y:S02]  /*1e840*/  @!P0 ST.E.128 [R8.64], RZ ;  /* 0x000000ff08008985 */ /* 0x0003e4000c101d08 */
.L_x_863:
[----:B------:R-:W-:Y:S05]  /*1e850*/  BSYNC B0 ;  /* 0x0000000000007941 */ /* 0x000fea0003800000 */
.L_x_862:
[----:B------:R-:W-:Y:S05]  /*1e860*/  BRA.DIV ~URZ, `(.L_x_864) ;  /* 0x00001d027f007947 */ /* 0x000fea000b800000 */
[----:B---3--:R3:W2:Y:S04]  /*1e870*/  SHFL.IDX PT, R4, R3, 0x1, 0x181f ;  /* 0x00381f0003047f89 */ /* 0x0086a800000e0000 */
[----:B-1----:R3:W1:Y:S02]  /*1e880*/  SHFL.IDX PT, R6, R2, 0x1, 0x181f ;  /* 0x00381f0002067f89 */ /* 0x00266400000e0000 */
.L_x_911:
        /* <DEDUP_REMOVED lines=12> */
.L_x_866:
[----:B------:R-:W-:Y:S05]  /*1e950*/  BSYNC B0 ;  /* 0x0000000000007941 */ /* 0x000fea0003800000 */
.L_x_865:
[----:B------:R-:W-:Y:S05]  /*1e960*/  BRA.DIV ~URZ, `(.L_x_867) ;  /* 0x00001cd27f007947 */ /* 0x000fea000b800000 */
[----:B--2---:R2:W3:Y:S02]  /*1e970*/  SHFL.IDX PT, R4, R3, 0x2, 0x181f ;  /* 0x00581f0003047f89 */ /* 0x0044e400000e0000 */
.L_x_912:
[----:B------:R-:W-:Y:S05]  /*1e980*/  BRA.DIV ~URZ, `(.L_x_868) ;  /* 0x00001d227f007947 */ /* 0x000fea000b800000 */
[----:B-1----:R1:W2:Y:S02]  /*1e990*/  SHFL.IDX PT, R6, R2, 0x2, 0x181f ;  /* 0x00581f0002067f89 */ /* 0x0022a400000e0000 */
.L_x_913:
        /* <DEDUP_REMOVED lines=10> */
[----:B------:R2:W-:Y:S04]  /*1ea40*/  @!P1 ST.E.128 [R8.64], RZ ;  /* 0x000000ff08009985 */ /* 0x0005e8000c101d08 */
[----:B------:R2:W-:Y:S02]  /*1ea50*/  @!P0 ST.E.128 [R6.64], RZ ;  /* 0x000000ff06008985 */ /* 0x0005e4000c101d08 */
.L_x_870:
[----:B------:R-:W-:Y:S05]  /*1ea60*/  BSYNC B0 ;  /* 0x0000000000007941 */ /* 0x000fea0003800000 */
.L_x_869:
[----:B------:R-:W-:Y:S05]  /*1ea70*/  BRA.DIV ~URZ, `(.L_x_871) ;  /* 0x00001ca27f007947 */ /* 0x000fea000b800000 */
[----:B--23--:R-:W2:Y:S04]  /*1ea80*/  SHFL.IDX PT, R3, R3, 0x3, 0x181f ;  /* 0x00781f0003037f89 */ /* 0x00cea800000e0000 */
[----:B-1--4-:R-:W1:Y:S02]  /*1ea90*/  SHFL.IDX PT, R2, R2, 0x3, 0x181f ;  /* 0x00781f0002027f89 */ /* 0x012e6400000e0000 */
.L_x_914:
[----:B------:R-:W-:-:S04]  /*1eaa0*/  IADD3 R29, R29, 0x60, RZ ;  /* 0x000000601d1d7810 */ /* 0x000fc80007ffe0ff */
        /* <DEDUP_REMOVED lines=10> */
.L_x_851:
[----:B------:R-:W-:Y:S05]  /*1eb50*/  BSYNC B1 ;  /* 0x0000000000017941 */ /* 0x000fea0003800000 */
.L_x_835:
[----:B------:R-:W-:-:S13]  /*1eb60*/  ISETP.NE.AND P0, PT, R220, RZ, PT ;  /* 0x000000ffdc00720c */ /* 0x000fda0003f05270 */
[----:B------:R-:W-:Y:S01]  /*1eb70*/  @P0 WARPSYNC 0xffffffff ;  /* 0xffffffff00000948 */ /* 0x000fe20003800000 */
[----:B------:R-:W-:Y:S06]  /*1eb80*/  @P0 BAR.SYNC.DEFER_BLOCKING 0x5, 0x100 ;  /* 0x0144000000000b1d */ /* 0x000fec0000010000 */
[----:B------:R-:W4:Y:S04]  /*1eb90*/  @P0 LDS.128 R208, [0xe100] ;  /* 0x00e10000ffd00984 */ /* 0x000f280000000c00 */
[----:B------:R-:W-:Y:S06]  /*1eba0*/  @P0 BAR.ARV 0x4, 0x100 ;  /* 0x0104000000000b1d */ /* 0x000fec0000002000 */
[----:B------:R-:W-:Y:S05]  /*1ebb0*/  @P0 BRA `(.L_x_872) ;  /* 0x00000ea000000947 */ /* 0x000fea0003800000 */
[----:B------:R-:W-:Y:S01]  /*1ebc0*/  LOP3.LUT R10, R10, 0x1f, RZ, 0xc0, !PT ;  /* 0x0000001f0a0a7812 */ /* 0x000fe200078ec0ff */
[----:B-1-34-:R-:W-:-:S03]  /*1ebd0*/  IMAD.MOV.U32 R2, RZ, RZ, RZ ;  /* 0x000000ffff027224 */ /* 0x01afc600078e00ff */
[----:B------:R-:W-:Y:S01]  /*1ebe0*/  ISETP.NE.AND P6, PT, R10, 0x1f, PT ;  /* 0x0000001f0a00780c */ /* 0x000fe20003fc5270 */
[----:B------:R-:W-:Y:S10]  /*1ebf0*/  BRA.DIV ~URZ, `(.L_x_873) ;  /* 0x00001bf27f007947 */ /* 0x000ff4000b800000 */
[----:B------:R1:W3:Y:S02]  /*1ec00*/  SHFL.IDX PT, R0, R12, RZ, 0x1f ;  /* 0x00001fff0c007589 */ /* 0x0002e400000e0000 */
.L_x_915:
[----:B------:R-:W-:Y:S05]  /*1ec10*/  BRA.DIV ~URZ, `(.L_x_874) ;  /* 0x00001c427f007947 */ /* 0x000fea000b800000 */
[----:B-1----:R-:W1:Y:S02]  /*1ec20*/  SHFL.IDX PT, R12, R12, 0x1, 0x1f ;  /* 0x00201f000c0c7f89 */ /* 0x002e6400000e0000 */
.L_x_916:
[----:B--2---:R-:W-:Y:S02]  /*1ec30*/  IMAD.IADD R5, R211, 0x1, R10 ;  /* 0x00000001d3057824 */ /* 0x004fe400078e020a */
[----:B------:R-:W-:-:S03]  /*1ec40*/  IMAD.MOV.U32 R209, RZ, RZ, RZ ;  /* 0x000000ffffd17224 */ /* 0x000fc600078e00ff */
[----:B------:R-:W-:-:S13]  /*1ec50*/  ISETP.GE.OR P0, PT, R5, c[0x0][0x53c], !P6 ;  /* 0x00014f0005007a0c */ /* 0x000fda0007706670 */
[----:B------:R-:W-:Y:S01]  /*1ec60*/  @!P0 IMAD.MOV.U32 R4, RZ, RZ, 0x4 ;  /* 0x00000004ff048424 */ /* 0x000fe200078e00ff */
[----:B------:R-:W-:-:S03]  /*1ec70*/  @!P0 MOV R3, 0x4 ;  /* 0x0000000400038802 */ /* 0x000fc60000000f00 */
[----:B------:R-:W-:-:S04]  /*1ec80*/  @!P0 IMAD.WIDE R6, R5, R4, c[0x0][0x580] ;  /* 0x0001600005068625 */ /* 0x000fc800078e0204 */
[----:B------:R-:W-:Y:S01]  /*1ec90*/  @!P0 IMAD.WIDE R4, R5, R3, c[0x0][0x578] ;  /* 0x00015e0005048625 */ /* 0x000fe200078e0203 */
[----:B------:R-:W2:Y:S04]  /*1eca0*/  @!P0 LDG.E R209, [R6.64] ;  /* 0x0000000806d18981 */ /* 0x000ea8000c1e1900 */
[----:B------:R4:W2:Y:S01]  /*1ecb0*/  @!P0 LDG.E R2, [R4.64] ;  /* 0x0000000804028981 */ /* 0x0008a2000c1e1900 */
[C---:B------:R-:W-:Y:S02]  /*1ecc0*/  ISETP.GE.U32.AND P4, PT, R10.reuse, 0x10, PT ;  /* 0x000000100a00780c */ /* 0x040fe40003f86070 */
[C---:B------:R-:W-:Y:S02]  /*1ecd0*/  ISETP.GE.U32.AND P3, PT, R10.reuse, 0x8, PT ;  /* 0x000000080a00780c */ /* 0x040fe40003f66070 */
[----:B------:R-:W-:-:S02]  /*1ece0*/  ISETP.GE.U32.AND P2, PT, R10, 0x4, PT ;  /* 0x000000040a00780c */ /* 0x000fc40003f46070 */
[C---:B------:R-:W-:Y:S02]  /*1ecf0*/  ISETP.GE.U32.AND P1, PT, R10.reuse, 0x2, PT ;  /* 0x000000020a00780c */ /* 0x040fe40003f26070 */
[----:B------:R-:W-:Y:S02]  /*1ed00*/  ISETP.NE.AND P5, PT, R10, RZ, PT ;  /* 0x000000ff0a00720c */ /* 0x000fe40003fa5270 */
[----:B----4-:R-:W-:Y:S01]  /*1ed10*/  MOV R5, RZ ;  /* 0x000000ff00057202 */ /* 0x010fe20000000f00 */
[----:B--2---:R-:W-:Y:S01]  /*1ed20*/  IMAD R6, R2, R209, RZ ;  /* 0x000000d102067224 */ /* 0x004fe200078e02ff */
[----:B------:R-:W-:Y:S07]  /*1ed30*/  BRA.DIV ~URZ, `(.L_x_875) ;  /* 0x00001b927f007947 */ /* 0x000fee000b800000 */
[----:B------:R2:W4:Y:S02]  /*1ed40*/  SHFL.UP PT, R3, R6, 0x1, RZ ;  /* 0x0420000006037989 */ /* 0x00052400000e00ff */
.L_x_917:
[----:B----4-:R-:W-:-:S04]  /*1ed50*/  SEL R3, R3, RZ, P5 ;  /* 0x000000ff03037207 */ /* 0x010fc80002800000 */
[----:B--2---:R-:W-:Y:S01]  /*1ed60*/  IADD3 R6, R6, R3, RZ ;  /* 0x0000000306067210 */ /* 0x004fe20007ffe0ff */
[----:B------:R-:W-:Y:S05]  /*1ed70*/  BRA.DIV ~URZ, `(.L_x_876) ;  /* 0x00001ba27f007947 */ /* 0x000fea000b800000 */
        /* <DEDUP_REMOVED lines=12> */
[----:B------:R2:W4:Y:S02]  /*1ee40*/  SHFL.IDX PT, R3, R4, 0x1f, 0x1f ;  /* 0x03e01f0004037f89 */ /* 0x00052400000e0000 */
.L_x_918:
[----:B----4-:R-:W-:Y:S01]  /*1ee50*/  IMAD R3, R3, c[0x0][0x538], RZ ;  /* 0x00014e0003037a24 */ /* 0x010fe200078e02ff */
[----:B------:R-:W-:Y:S04]  /*1ee60*/  BSSY B1, `(.L_x_877) ;  /* 0x00000ba000017945 */ /* 0x000fe80003800000 */
[----:B-1----:R-:W-:-:S04]  /*1ee70*/  IADD3 R208, R3, R12, RZ ;  /* 0x0000000c03d07210 */ /* 0x002fc80007ffe0ff */
[----:B---3--:R-:W-:-:S13]  /*1ee80*/  ISETP.GT.AND P0, PT, R208, R0, PT ;  /* 0x00000000d000720c */ /* 0x008fda0003f04270 */
[----:B------:R-:W-:Y:S05]  /*1ee90*/  @P0 BRA `(.L_x_878) ;  /* 0x0000024000000947 */ /* 0x000fea0003800000 */
.L_x_882:
[----:B------:R-:W-:-:S04]  /*1eea0*/  IADD3 R211, R211, 0x1f, RZ ;  /* 0x0000001fd3d37810 */ /* 0x000fc80007ffe0ff */
[----:B------:R-:W-:-:S13]  /*1eeb0*/  ISETP.GE.AND P0, PT, R211, c[0x0][0x53c], PT ;  /* 0x00014f00d3007a0c */ /* 0x000fda0003f06270 */
[----:B------:R-:W-:Y:S05]  /*1eec0*/  @P0 BRA `(.L_x_879) ;  /* 0x00000af000000947 */ /* 0x000fea0003800000 */
[----:B------:R-:W-:Y:S02]  /*1eed0*/  IADD3 R6, R211, R10, RZ ;  /* 0x0000000ad3067210 */ /* 0x000fe40007ffe0ff */
[----:B------:R-:W-:Y:S02]  /*1eee0*/  MOV R209, RZ ;  /* 0x000000ff00d17202 */ /* 0x000fe40000000f00 */
[----:B------:R-:W-:Y:S02]  /*1eef0*/  ISETP.GE.OR P0, PT, R6, c[0x0][0x53c], !P6 ;  /* 0x00014f0006007a0c */ /* 0x000fe40007706670 */
[----:B------:R-:W-:-:S11]  /*1ef00*/  MOV R2, RZ ;  /* 0x000000ff00027202 */ /* 0x000fd60000000f00 */
[----:B--2---:R-:W-:Y:S02]  /*1ef10*/  @!P0 MOV R4, 0x4 ;  /* 0x0000000400048802 */ /* 0x004fe40000000f00 */
        /* <DEDUP_REMOVED lines=8> */
.L_x_919:
        /* <DEDUP_REMOVED lines=16> */
.L_x_920:
[----:B--2---:R-:W-:-:S05]  /*1f0a0*/  IMAD R3, R3, c[0x0][0x538], RZ ;  /* 0x00014e0003037a24 */ /* 0x004fca00078e02ff */
[----:B------:R-:W-:-:S04]  /*1f0b0*/  IADD3 R208, R3, R208, RZ ;  /* 0x000000d003d07210 */ /* 0x000fc80007ffe0ff */
[----:B------:R-:W-:-:S13]  /*1f0c0*/  ISETP.GT.AND P0, PT, R208, R0, PT ;  /* 0x00000000d000720c */ /* 0x000fda0003f04270 */
[----:B-1----:R-:W-:Y:S05]  /*1f0d0*/  @!P0 BRA `(.L_x_882) ;  /* 0xfffffdc000008947 */ /* 0x002fea000383ffff */
.L_x_878:
[----:B------:R-:W-:-:S05]  /*1f0e0*/  IADD3 R208, -R3, R208, RZ ;  /* 0x000000d003d07210 */ /* 0x000fca0007ffe1ff */
[----:B------:R-:W-:-:S05]  /*1f0f0*/  IMAD R3, R4, c[0x0][0x538], R208 ;  /* 0x00014e0004037a24 */ /* 0x000fca00078e02d0 */
[----:B------:R-:W-:Y:S01]  /*1f100*/  ISETP.GT.AND P0, PT, R3, R0, PT ;  /* 0x000000000300720c */ /* 0x000fe20003f04270 */
[----:B------:R-:W-:-:S12]  /*1f110*/  BRA.DIV ~URZ, `(.L_x_883) ;  /* 0x00001bb27f007947 */ /* 0x000fd8000b800000 */
[----:B------:R-:W-:-:S04]  /*1f120*/  VOTE.ANY R3, PT, !P0 ;  /* 0x0000000000037806 */ /* 0x000fc800040e0100 */
.L_x_921:
[----:B------:R-:W1:Y:S02]  /*1f130*/  POPC R6, R3 ;  /* 0x0000000300067309 */ /* 0x000e640000000000 */
[----:B-1----:R-:W-:Y:S01]  /*1f140*/  IADD3 R211, R6, R211, RZ ;  /* 0x000000d306d37210 */ /* 0x002fe20007ffe0ff */
[----:B------:R-:W-:Y:S05]  /*1f150*/  BRA.DIV ~URZ, `(.L_x_884) ;  /* 0x00001bc27f007947 */ /* 0x000fea000b800000 */
[----:B------:R1:W3:Y:S04]  /*1f160*/  SHFL.IDX PT, R209, R209, R6, 0x1f ;  /* 0x00001f06d1d17589 */ /* 0x0002e800000e0000 */
[----:B------:R1:W4:Y:S02]  /*1f170*/  SHFL.IDX PT, R2, R2, R6, 0x1f ;  /* 0x00001f0602027589 */ /* 0x00032400000e0000 */
.L_x_922:
[----:B------:R-:W-:Y:S01]  /*1f180*/  ISETP.NE.AND P0, PT, R3, RZ, PT ;  /* 0x000000ff0300720c */ /* 0x000fe20003f05270 */
[----:B------:R-:W-:-:S12]  /*1f190*/  BSSY B0, `(.L_x_885) ;  /* 0x0000005000007945 */ /* 0x000fd80003800000 */
[----:B------:R-:W-:Y:S05]  /*1f1a0*/  @!P0 BRA `(.L_x_886) ;  /* 0x0000003000008947 */ /* 0x000fea0003800000 */
[----:B------:R-:W-:Y:S01]  /*1f1b0*/  IADD3 R5, R6, -0x1, RZ ;  /* 0xffffffff06057810 */ /* 0x000fe20007ffe0ff */
[----:B------:R-:W-:Y:S05]  /*1f1c0*/  BRA.DIV ~URZ, `(.L_x_887) ;  /* 0x00001c227f007947 */ /* 0x000fea000b800000 */
[----:B------:R1:W2:Y:S02]  /*1f1d0*/  SHFL.IDX PT, R5, R4, R5, 0x1f ;  /* 0x00001f0504057589 */ /* 0x0002a400000e0000 */
.L_x_886:
[----:B------:R-:W-:Y:S05]  /*1f1e0*/  BSYNC B0 ;  /* 0x0000000000007941 */ /* 0x000fea0003800000 */
.L_x_885:
[----:B----4-:R-:W-:Y:S01]  /*1f1f0*/  ISETP.NE.AND P0, PT, R2, 0x1, PT ;  /* 0x000000010200780c */ /* 0x010fe20003f05270 */
[----:B--2---:R-:W-:Y:S01]  /*1f200*/  IMAD R208, R5, c[0x0][0x538], R208 ;  /* 0x00014e0005d07a24 */ /* 0x004fe200078e02d0 */
[----:B------:R-:W-:Y:S04]  /*1f210*/  BSSY B0, `(.L_x_888) ;  /* 0x0000077000007945 */ /* 0x000fe80003800000 */
[----:B------:R-:W-:-:S07]  /*1f220*/  IADD3 R5, -R208, R0, RZ ;  /* 0x00000000d0057210 */ /* 0x000fce0007ffe1ff */
[----:B------:R-:W-:Y:S05]  /*1f230*/  @!P0 BRA `(.L_x_889) ;  /* 0x0000037000008947 */ /* 0x000fea0003800000 */
[----:B-1-3--:R-:W-:Y:S02]  /*1f240*/  IABS R6, R209 ;  /* 0x000000d100067213 */ /* 0x00afe40000000000 */
[----:B------:R-:W-:Y:S02]  /*1f250*/  IABS R7, R2 ;  /* 0x0000000200077213 */ /* 0x000fe40000000000 */
[----:B------:R-:W1:Y:S01]  /*1f260*/  I2F.RP R12, R6 ;  /* 0x00000006000c7306 */ /* 0x000e620000209400 */
[----:B------:R-:W-:Y:S02]  /*1f270*/  IABS R3, R5 ;  /* 0x0000000500037213 */ /* 0x000fe40000000000 */
[----:B------:R-:W-:-:S05]  /*1f280*/  IABS R0, R209 ;  /* 0x000000d100007213 */ /* 0x000fca0000000000 */
[----:B------:R-:W2:Y:S01]  /*1f290*/  I2F.RP R8, R7 ;  /* 0x0000000700087306 */ /* 0x000ea20000209400 */
[----:B------:R-:W-:-:S07]  /*1f2a0*/  IMAD.MOV R0, RZ, RZ, -R0 ;  /* 0x000000ffff007224 */ /* 0x000fce00078e0a00 */
        /* <DEDUP_REMOVED lines=9> */
[----:B------:R-:W-:-:S04]  /*1f340*/  IMAD.HI.U32 R4, R13, R4, R12 ;  /* 0x000000040d047227 */ /* 0x000fc800078e000c */
[----:B--2---:R-:W-:Y:S02]  /*1f350*/  IMAD.MOV.U32 R8, RZ, RZ, RZ ;  /* 0x000000ffff087224 */ /* 0x004fe400078e00ff */
[----:B------:R-:W-:-:S04]  /*1f360*/  IMAD.HI.U32 R4, R4, R3, RZ ;  /* 0x0000000304047227 */ /* 0x000fc800078e00ff */
[----:B------:R-:W-:-:S05]  /*1f370*/  IMAD R0, R4, R0, R3 ;  /* 0x0000000004007224 */ /* 0x000fca00078e0203 */
[----:B------:R-:W-:-:S13]  /*1f380*/  ISETP.GT.U32.AND P0, PT, R6, R0, PT ;  /* 0x000000000600720c */ /* 0x000fda0003f04070 */
[----:B------:R-:W-:Y:S01]  /*1f390*/  @!P0 IMAD.IADD R0, R0, 0x1, -R6 ;  /* 0x0000000100008824 */ /* 0x000fe200078e0a06 */
[----:B------:R-:W-:Y:S02]  /*1f3a0*/  @!P0 IADD3 R4, R4, 0x1, RZ ;  /* 0x0000000104048810 */ /* 0x000fe40007ffe0ff */
[----:B------:R-:W-:Y:S02]  /*1f3b0*/  ISETP.NE.AND P0, PT, R209, RZ, PT ;  /* 0x000000ffd100720c */ /* 0x000fe40003f05270 */
[----:B------:R-:W-:Y:S01]  /*1f3c0*/  ISETP.GE.U32.AND P2, PT, R0, R6, PT ;  /* 0x000000060000720c */ /* 0x000fe20003f46070 */
[----:B---3--:R-:W-:Y:S01]  /*1f3d0*/  IMAD.MOV R6, RZ, RZ, -R9 ;  /* 0x000000ffff067224 */ /* 0x008fe200078e0a09 */
        /* <DEDUP_REMOVED lines=29> */
.L_x_889:
[----:B------:R-:W-:-:S04]  /*1f5b0*/  IMAD.MOV.U32 R0, RZ, RZ, 0x4 ;  /* 0x00000004ff007424 */ /* 0x000fc800078e00ff */
[----:B------:R-:W-:-:S06]  /*1f5c0*/  IMAD.WIDE R2, R211, R0, c[0x0][0x590] ;  /* 0x00016400d3027625 */ /* 0x000fcc00078e0200 */
[----:B------:R-:W2:Y:S01]  /*1f5d0*/  LDG.E R3, [R2.64] ;  /* 0x0000000802037981 */ /* 0x000ea2000c1e1900 */
        /* <DEDUP_REMOVED lines=31> */
[----:B------:R-:W-:Y:S01]  /*1f7d0*/  IABS R7, R3 ;  /* 0x0000000300077213 */ /* 0x000fe20000000000 */
[----:B------:R-:W-:Y:S01]  /*1f7e0*/  IMAD.MOV R210, RZ, RZ, -R3 ;  /* 0x000000ffffd27224 */ /* 0x000fe200078e0a03 */
[----:B------:R-:W-:Y:S02]  /*1f7f0*/  IADD3 R4, R4, 0x1000000, R5 ;  /* 0x0100000004047810 */ /* 0x000fe40007ffe005 */
[----:B------:R-:W1:Y:S08]  /*1f800*/  I2F.RP R8, R7 ;  /* 0x0000000700087306 */ /* 0x000e700000209400 */
[----:B-1----:R-:W1:Y:S02]  /*1f810*/  MUFU.RCP R8, R8 ;  /* 0x0000000800087308 */ /* 0x002e640000001000 */
[----:B-1----:R-:W-:-:S06]  /*1f820*/  IADD3 R8, R8, 0xffffffe, RZ ;  /* 0x0ffffffe08087810 */ /* 0x002fcc0007ffe0ff */
[----:B------:R-:W1:Y:S02]  /*1f830*/  F2I.FTZ.U32.TRUNC.NTZ R9, R8 ;  /* 0x0000000800097305 */ /* 0x000e64000021f000 */
[----:B-1----:R-:W-:Y:S02]  /*1f840*/  IMAD.MOV R0, RZ, RZ, -R9 ;  /* 0x000000ffff007224 */ /* 0x002fe400078e0a09 */
[----:B------:R-:W-:Y:S02]  /*1f850*/  IMAD.MOV.U32 R8, RZ, RZ, RZ ;  /* 0x000000ffff087224 */ /* 0x000fe400078e00ff */
        /* <DEDUP_REMOVED lines=16> */
[----:B------:R-:W-:Y:S02]  /*1f960*/  IMAD R210, R6, R210, R4 ;  /* 0x000000d206d27224 */ /* 0x000fe400078e0204 */
[----:B------:R-:W-:Y:S02]  /*1f970*/  IMAD.MOV.U32 R3, RZ, RZ, R6 ;  /* 0x000000ffff037224 */ /* 0x000fe400078e0006 */
.L_x_890:
[----:B------:R-:W-:Y:S05]  /*1f980*/  BSYNC B0 ;  /* 0x0000000000007941 */ /* 0x000fea0003800000 */
.L_x_888:
[----:B------:R-:W-:-:S04]  /*1f990*/  LOP3.LUT R3, RZ, R3, RZ, 0x33, !PT ;  /* 0x00000003ff037212 */ /* 0x000fc800078e33ff */
[----:B------:R-:W-:Y:S01]  /*1f9a0*/  IADD3 R209, R3, R209, RZ ;  /* 0x000000d103d17210 */ /* 0x000fe20007ffe0ff */
[----:B------:R-:W-:Y:S05]  /*1f9b0*/  BRA `(.L_x_891) ;  /* 0x0000004000007947 */ /* 0x000fea0003800000 */
.L_x_879:
[----:B------:R-:W-:Y:S01]  /*1f9c0*/  IMAD.MOV.U32 R208, RZ, RZ, R0 ;  /* 0x000000ffffd07224 */ /* 0x000fe200078e0000 */
[----:B------:R-:W-:Y:S01]  /*1f9d0*/  MOV R210, RZ ;  /* 0x000000ff00d27202 */ /* 0x000fe20000000f00 */
[----:B------:R-:W-:Y:S01]  /*1f9e0*/  IMAD.MOV.U32 R209, RZ, RZ, RZ ;  /* 0x000000ffffd17224 */ /* 0x000fe200078e00ff */
[----:B------:R-:W-:Y:S02]  /*1f9f0*/  MOV R211, c[0x0][0x53c] ;  /* 0x00014f0000d37a02 */ /* 0x000fe40000000f00 */
.L_x_891:
[----:B------:R-:W-:Y:S05]  /*1fa00*/  BSYNC B1 ;  /* 0x0000000000017941 */ /* 0x000fea0003800000 */
.L_x_877:
[----:B------:R-:W-:Y:S01]  /*1fa10*/  WARPSYNC 0xffffffff ;  /* 0xffffffff00007948 */ /* 0x000fe20003800000 */
[----:B------:R-:W-:Y:S01]  /*1fa20*/  BAR.SYNC.DEFER_BLOCKING 0x4, 0x100 ;  /* 0x0104000000007b1d */ /* 0x000fe20000010000 */
[----:B------:R-:W-:-:S13]  /*1fa30*/  ISETP.NE.AND P0, PT, R10, RZ, PT ;  /* 0x000000ff0a00720c */ /* 0x000fda0003f05270 */
[----:B------:R1:W-:Y:S04]  /*1fa40*/  @!P0 STS.128 [0xe100], R208 ;  /* 0x00e100d0ff008388 */ /* 0x0003e80000000c00 */
[----:B------:R-:W-:Y:S06]  /*1fa50*/  BAR.ARV 0x5, 0x100 ;  /* 0x0144000000007b1d */ /* 0x000fec0000002000 */
.L_x_872:
[----:B----4-:R-:W-:-:S13]  /*1fa60*/  ISETP.GE.AND P0, PT, R211, c[0x0][0x53c], PT ;  /* 0x00014f00d3007a0c */ /* 0x010fda0003f06270 */
[----:B-123--:R-:W-:Y:S01]  /*1fa70*/  @P0 CALL.REL.NOINC `(.L_x_892) ;  /* 0x0000001000000944 */ /* 0x00efe20003c00000 */
[----:B------:R-:W-:Y:S05]  /*1fa80*/  BRA `(.L_x_893) ;  /* 0xfffe1b2000007947 */ /* 0x000fea000383ffff */
.L_x_892:
[----:B------:R-:W-:Y:S05]  /*1fa90*/  EXIT ;  /* 0x000000000000794d */ /* 0x000fea0003800000 */
.L_x_683:
[----:B------:R-:W-:Y:S02]  /*1faa0*/  MOV R4, 0x1 ;  /* 0x0000000100047802 */ /* 0x000fe40000000f00 */
[----:B------:R-:W-:Y:S02]  /*1fab0*/  MOV R3, 0x1fad0 ;  /* 0x0001fad000037802 */ /* 0x000fe40000000f00 */
[----:B------:R-:W-:Y:S05]  /*1fac0*/  CALL.REL.NOINC `($__internal_16_$__cuda_sm70_shflsync_up_p) ;  /* 0x0000143000007944 */ /* 0x000fea0003c00000 */
[----:B--2---:R-:W-:Y:S01]  /*1fad0*/  MOV R3, R4 ;  /* 0x0000000400037202 */ /* 0x004fe20000000f00 */
[----:B-1----:R-:W-:Y:S05]  /*1fae0*/  BRA `(.L_x_894) ;  /* 0xfffe098000007947 */ /* 0x002fea000383ffff */
.L_x_684:
[----:B------:R-:W-:Y:S02]  /*1faf0*/  MOV R4, 0x2 ;  /* 0x0000000200047802 */ /* 0x000fe40000000f00 */
[----:B------:R-:W-:Y:S02]  /*1fb00*/  MOV R3, 0x1fb20 ;  /* 0x0001fb2000037802 */ /* 0x000fe40000000f00 */
[----:B------:R-:W-:Y:S05]  /*1fb10*/  CALL.REL.NOINC `($__internal_16_$__cuda_sm70_shflsync_up_p) ;  /* 0x000013e000007944 */ /* 0x000fea0003c00000 */
[----:B--2---:R-:W-:Y:S02]  /*1fb20*/  SEL R4, R4, RZ, P4 ;  /* 0x000000ff04047207 */ /* 0x004fe40002000000 */
[----:B------:R-:W-:-:S03]  /*1fb30*/  MOV R3, 0x1fb70 ;  /* 0x0001fb7000037802 */ /* 0x000fc60000000f00 */
[----:B-1----:R-:W-:Y:S02]  /*1fb40*/  IMAD.IADD R6, R6, 0x1, R4 ;  /* 0x0000000106067824 */ /* 0x002fe400078e0204 */
[----:B------:R-:W-:Y:S02]  /*1fb50*/  IMAD.MOV.U32 R4, RZ, RZ, 0x4 ;  /* 0x00000004ff047424 */ /* 0x000fe400078e00ff */
        /* <DEDUP_REMOVED lines=11> */
[----:B--2---:R-:W-:Y:S01]  /*1fc10*/  SEL R4, R4, RZ, P1 ;  /* 0x000000ff04047207 */ /* 0x004fe20000800000 */
[----:B------:R-:W-:Y:S01]  /*1fc20*/  IMAD.MOV.U32 R68, RZ, RZ, 0x1f ;  /* 0x0000001fff447424 */ /* 0x000fe200078e00ff */
[----:B------:R-:W-:Y:S02]  /*1fc30*/  MOV R67, 0x1f ;  /* 0x0000001f00437802 */ /* 0x000fe40000000f00 */
[----:B------:R-:W-:Y:S01]  /*1fc40*/  MOV R66, 0x1fc80 ;  /* 0x0001fc8000427802 */ /* 0x000fe20000000f00 */
[----:B------:R-:W-:-:S04]  /*1fc50*/  IMAD.IADD R4, R6, 0x1, R4 ;  /* 0x0000000106047824 */ /* 0x000fc800078e0204 */
[----:B------:R-:W-:Y:S02]  /*1fc60*/  IMAD.MOV.U32 R69, RZ, RZ, R4 ;  /* 0x000000ffff457224 */ /* 0x000fe400078e0004 */
[----:B-1----:R-:W-:Y:S05]  /*1fc70*/  CALL.REL.NOINC `($__internal_15_$__cuda_sm70_shflsync_idx_p) ;  /* 0x0000123000007944 */ /* 0x002fea0003c00000 */
[----:B------:R-:W-:Y:S05]  /*1fc80*/  BRA `(.L_x_895) ;  /* 0xfffe08e000007947 */ /* 0x000fea000383ffff */
.L_x_686:
[----:B------:R-:W-:Y:S02]  /*1fc90*/  SEL R6, RZ, 0x1, P0 ;  /* 0x00000001ff067807 */ /* 0x000fe40000000000 */
[----:B------:R-:W-:Y:S02]  /*1fca0*/  MOV R3, 0x1fcc0 ;  /* 0x0001fcc000037802 */ /* 0x000fe40000000f00 */
[----:B------:R-:W-:Y:S05]  /*1fcb0*/  CALL.REL.NOINC `($__internal_17_$__cuda_sm70_votesync_ballot) ;  /* 0x0000129000007944 */ /* 0x000fea0003c00000 */
[----:B------:R-:W-:Y:S05]  /*1fcc0*/  BRA `(.L_x_896) ;  /* 0xfffe093000007947 */ /* 0x000fea000383ffff */
.L_x_687:
[----:B------:R-:W-:Y:S01]  /*1fcd0*/  IMAD.MOV.U32 R69, RZ, RZ, R7 ;  /* 0x000000ffff457224 */ /* 0x000fe200078e0007 */
[----:B------:R-:W-:Y:S01]  /*1fce0*/  MOV R68, R3 ;  /* 0x0000000300447202 */ /* 0x000fe20000000f00 */
[----:B------:R-:W-:Y:S01]  /*1fcf0*/  IMAD.MOV.U32 R67, RZ, RZ, 0x1f ;  /* 0x0000001fff437424 */ /* 0x000fe200078e00ff */
[----:B------:R-:W-:Y:S02]  /*1fd00*/  MOV R66, 0x1fd20 ;  /* 0x0001fd2000427802 */ /* 0x000fe40000000f00 */
[----:B------:R-:W-:Y:S05]  /*1fd10*/  CALL.REL.NOINC `($__internal_15_$__cuda_sm70_shflsync_idx_p) ;  /* 0x0000119000007944 */ /* 0x000fea0003c00000 */
[----:B------:R-:W-:Y:S01]  /*1fd20*/  IMAD.MOV.U32 R7, RZ, RZ, R67 ;  /* 0x000000ffff077224 */ /* 0x000fe200078e0043 */
[----:B------:R-:W-:Y:S01]  /*1fd30*/  MOV R69, R5 ;  /* 0x0000000500457202 */ /* 0x000fe20000000f00 */
[----:B------:R-:W-:Y:S01]  /*1fd40*/  IMAD.MOV.U32 R8, RZ, RZ, RZ ;  /* 0x000000ffff087224 */ /* 0x000fe200078e00ff */
[----:B------:R-:W-:Y:S01]  /*1fd50*/  MOV R68, R3 ;  /* 0x0000000300447202 */ /* 0x000fe20000000f00 */
[----:B------:R-:W-:Y:S01]  /*1fd60*/  IMAD.MOV.U32 R67, RZ, RZ, 0x1f ;  /* 0x0000001fff437424 */ /* 0x000fe200078e00ff */
[----:B------:R-:W-:-:S02]  /*1fd70*/  MOV R66, 0x1fd90 ;  /* 0x0001fd9000427802 */ /* 0x000fc40000000f00 */
[----:B------:R-:W-:Y:S05]  /*1fd80*/  CALL.REL.NOINC `($__internal_15_$__cuda_sm70_shflsync_idx_p) ;  /* 0x0000112000007944 */ /* 0x000fea0003c00000 */
[----:B------:R-:W-:Y:S01]  /*1fd90*/  MOV R5, R67 ;  /* 0x0000004300057202 */ /* 0x000fe20000000f00 */
[----:B------:R-:W-:Y:S05]  /*1fda0*/  BRA `(.L_x_897) ;  /* 0xfffe08b000007947 */ /* 0x000fea000383ffff */
.L_x_690:
[----:B------:R-:W-:Y:S01]  /*1fdb0*/  IMAD.MOV.U32 R69, RZ, RZ, R4 ;  /* 0x000000ffff457224 */ /* 0x000fe200078e0004 */
[----:B------:R-:W-:Y:S01]  /*1fdc0*/  MOV R68, R3 ;  /* 0x0000000300447202 */ /* 0x000fe20000000f00 */
[----:B------:R-:W-:Y:S01]  /*1fdd0*/  IMAD.MOV.U32 R67, RZ, RZ, 0x1f ;  /* 0x0000001fff437424 */ /* 0x000fe200078e00ff */
[----:B------:R-:W-:-:S02]  /*1fde0*/  MOV R66, 0x1fe00 ;  /* 0x0001fe0000427802 */ /* 0x000fc40000000f00 */
[----:B--23--:R-:W-:Y:S05]  /*1fdf0*/  CALL.REL.NOINC `($__internal_15_$__cuda_sm70_shflsync_idx_p) ;  /* 0x000010b000007944 */ /* 0x00cfea0003c00000 */
[----:B------:R-:W-:Y:S01]  /*1fe00*/  MOV R8, R67 ;  /* 0x0000004300087202 */ /* 0x000fe20000000f00 */
[----:B------:R-:W-:Y:S05]  /*1fe10*/  BRA `(.L_x_689) ;  /* 0xfffe08a000007947 */ /* 0x000fea000383ffff */
.L_x_831:
[----:B------:R-:W-:Y:S01]  /*1fe20*/  IMAD.MOV.U32 R7, RZ, RZ, R243 ;  /* 0x000000ffff077224 */ /* 0x000fe200078e00f3 */
[----:B------:R-:W-:-:S02]  /*1fe30*/  MOV R6, 0x2 ;  /* 0x0000000200067802 */ /* 0x000fc40000000f00 */
[----:B------:R-:W-:Y:S02]  /*1fe40*/  MOV R5, 0x1fe60 ;  /* 0x0001fe6000057802 */ /* 0x000fe40000000f00 */
[----:B------:R-:W-:Y:S05]  /*1fe50*/  CALL.REL.NOINC `($__internal_14_$__cuda_sm70_shflsync_bfly_p) ;  /* 0x0000100000007944 */ /* 0x000fea0003c00000 */
[----:B--2---:R-:W-:Y:S01]  /*1fe60*/  MOV R2, R6 ;  /* 0x0000000600027202 */ /* 0x004fe20000000f00 */
[----:B-1----:R-:W-:Y:S05]  /*1fe70*/  BRA `(.L_x_898) ;  /* 0xffffbbf000007947 */ /* 0x002fea000383ffff */
.L_x_832:
[----:B------:R-:W-:Y:S01]  /*1fe80*/  IMAD.MOV.U32 R7, RZ, RZ, R2 ;  /* 0x000000ffff077224 */ /* 0x000fe200078e0002 */
[----:B------:R-:W-:Y:S02]  /*1fe90*/  MOV R6, 0x1 ;  /* 0x0000000100067802 */ /* 0x000fe40000000f00 */
[----:B------:R-:W-:Y:S02]  /*1fea0*/  MOV R5, 0x1fec0 ;  /* 0x0001fec000057802 */ /* 0x000fe40000000f00 */
[----:B-1----:R-:W-:Y:S05]  /*1feb0*/  CALL.REL.NOINC `($__internal_14_$__cuda_sm70_shflsync_bfly_p) ;  /* 0x00000fa000007944 */ /* 0x002fea0003c00000 */
[----:B--2---:R-:W-:Y:S01]  /*1fec0*/  FADD.FTZ R2, R2, R6 ;  /* 0x0000000602027221 */ /* 0x004fe20000010000 */
[----:B-1----:R-:W-:Y:S02]  /*1fed0*/  MOV R7, R242 ;  /* 0x000000f200077202 */ /* 0x002fe40000000f00 */
[----:B------:R-:W-:Y:S02]  /*1fee0*/  MOV R6, 0x2 ;  /* 0x0000000200067802 */ /* 0x000fe40000000f00 */
[----:B------:R-:W-:Y:S02]  /*1fef0*/  MOV R5, 0x1ff10 ;  /* 0x0001ff1000057802 */ /* 0x000fe40000000f00 */
[----:B------:R-:W-:Y:S05]  /*1ff00*/  CALL.REL.NOINC `($__internal_14_$__cuda_sm70_shflsync_bfly_p) ;  /* 0x00000f5000007944 */ /* 0x000fea0003c00000 */
[----:B--2---:R-:W-:Y:S01]  /*1ff10*/  FADD.FTZ R242, R242, R6 ;  /* 0x00000006f2f27221 */ /* 0x004fe20000010000 */
[----:B------:R-:W-:-:S02]  /*1ff20*/  MOV R6, 0x1 ;  /* 0x0000000100067802 */ /* 0x000fc40000000f00 */
[----:B------:R-:W-:Y:S02]  /*1ff30*/  MOV R5, 0x1ff60 ;  /* 0x0001ff6000057802 */ /* 0x000fe40000000f00 */
[----:B-1----:R-:W-:Y:S02]  /*1ff40*/  MOV R7, R242 ;  /* 0x000000f200077202 */ /* 0x002fe40000000f00 */
[----:B------:R-:W-:Y:S05]  /*1ff50*/  CALL.REL.NOINC `($__internal_14_$__cuda_sm70_shflsync_bfly_p) ;  /* 0x00000f0000007944 */ /* 0x000fea0003c00000 */
[----:B--2---:R-:W-:Y:S01]  /*1ff60*/  MOV R10, R6 ;  /* 0x00000006000a7202 */ /* 0x004fe20000000f00 */
[----:B-1----:R-:W-:Y:S05]  /*1ff70*/  BRA `(.L_x_899) ;  /* 0xffffbb6000007947 */ /* 0x002fea000383ffff */
.L_x_839:
[----:B--234-:R-:W-:Y:S01]  /*1ff80*/  IMAD.MOV.U32 R69, RZ, RZ, R2 ;  /* 0x000000ffff457224 */ /* 0x01cfe200078e0002 */
[----:B------:R-:W-:Y:S01]  /*1ff90*/  MOV R68, RZ ;  /* 0x000000ff00447202 */ /* 0x000fe20000000f00 */
[----:B------:R-:W-:Y:S01]  /*1ffa0*/  IMAD.MOV.U32 R67, RZ, RZ, 0x181f ;  /* 0x0000181fff437424 */ /* 0x000fe200078e00ff */
[----:B------:R-:W-:Y:S02]  /*1ffb0*/  MOV R66, 0x1ffd0 ;  /* 0x0001ffd000427802 */ /* 0x000fe40000000f00 */
[----:B-1----:R-:W-:Y:S05]  /*1ffc0*/  CALL.REL.NOINC `($__internal_15_$__cuda_sm70_shflsync_idx_p) ;  /* 0x00000ee000007944 */ /* 0x002fea0003c00000 */
[----:B------:R-:W-:Y:S01]  /*1ffd0*/  MOV R3, R67 ;  /* 0x0000004300037202 */ /* 0x000fe20000000f00 */
[----:B------:R-:W-:Y:S05]  /*1ffe0*/  BRA `(.L_x_900) ;  /* 0xffffcfc000007947 */ /* 0x000fea000383ffff */
.L_x_840:
[----:B------:R-:W-:Y:S01]  /*1fff0*/  IMAD.MOV.U32 R69, RZ, RZ, R0 ;  /* 0x000000ffff457224 */ /* 0x000fe200078e0000 */
[----:B------:R-:W-:Y:S01]  /*20000*/  MOV R68, RZ ;  /* 0x000000ff00447202 */ /* 0x000fe20000000f00 */
[----:B------:R-:W-:Y:S01]  /*20010*/  IMAD.MOV.U32 R67, RZ, RZ, 0x181f ;  /* 0x0000181fff437424 */ /* 0x000fe200078e00ff */
[----:B------:R-:W-:-:S02]  /*20020*/  MOV R66, 0x20040 ;  /* 0x0002004000427802 */ /* 0x000fc40000000f00 */
[----:B-123--:R-:W-:Y:S05]  /*20030*/  CALL.REL.NOINC `($__internal_15_$__cuda_sm70_shflsync_idx_p) ;  /* 0x00000e7000007944 */ /* 0x00efea0003c00000 */
[----:B------:R-:W-:Y:S01]  /*20040*/  MOV R8, R67 ;  /* 0x0000004300087202 */ /* 0x000fe20000000f00 */
[----:B------:R-:W-:Y:S05]  /*20050*/  BRA `(.L_x_901) ;  /* 0xffffcf7000007947 */ /* 0x000fea000383ffff */
.L_x_843:
[----:B------:R-:W-:Y:S01]  /*20060*/  IMAD.MOV.U32 R69, RZ, RZ, R2 ;  /* 0x000000ffff457224 */ /* 0x000fe200078e0002 */
[----:B------:R-:W-:Y:S01]  /*20070*/  MOV R68, 0x1 ;  /* 0x0000000100447802 */ /* 0x000fe20000000f00 */
[----:B------:R-:W-:Y:S01]  /*20080*/  IMAD.MOV.U32 R67, RZ, RZ, 0x181f ;  /* 0x0000181fff437424 */ /* 0x000fe200078e00ff */
[----:B------:R-:W-:-:S02]  /*20090*/  MOV R66, 0x200b0 ;  /* 0x000200b000427802 */ /* 0x000fc40000000f00 */
[----:B-1234-:R-:W-:Y:S05]  /*200a0*/  CALL.REL.NOINC `($__internal_15_$__cuda_sm70_shflsync_idx_p) ;  /* 0x00000e0000007944 */ /* 0x01efea0003c00000 */
[----:B------:R-:W-:Y:S01]  /*200b0*/  IMAD.MOV.U32 R3, RZ, RZ, R67 ;  /* 0x000000ffff037224 */ /* 0x000fe200078e0043 */
[----:B------:R-:W-:Y:S01]  /*200c0*/  MOV R68, 0x1 ;  /* 0x0000000100447802 */ /* 0x000fe20000000f00 */
[----:B------:R-:W-:Y:S01]  /*200d0*/  IMAD.MOV.U32 R69, RZ, RZ, R0 ;  /* 0x000000ffff457224 */ /* 0x000fe200078e0000 */
[----:B------:R-:W-:-:S02]  /*200e0*/  MOV R67, 0x181f ;  /* 0x0000181f00437802 */ /* 0x000fc40000000f00 */
[----:B------:R-:W-:Y:S02]  /*200f0*/  MOV R66, 0x20110 ;  /* 0x0002011000427802 */ /* 0x000fe40000000f00 */
[----:B------:R-:W-:Y:S05]  /*20100*/  CALL.REL.NOINC `($__internal_15_$__cuda_sm70_shflsync_idx_p) ;  /* 0x00000da000007944 */ /* 0x000fea0003c00000 */
[----:B------:R-:W-:Y:S01]  /*20110*/  MOV R9, R67 ;  /* 0x0000004300097202 */ /* 0x000fe20000000f00 */
[----:B------:R-:W-:Y:S05]  /*20120*/  BRA `(.L_x_902) ;  /* 0xffffcf9000007947 */ /* 0x000fea000383ffff */
.L_x_846:
[----:B------:R-:W-:Y:S01]  /*20130*/  IMAD.MOV.U32 R69, RZ, RZ, R2 ;  /* 0x000000ffff457224 */ /* 0x000fe200078e0002 */
[----:B------:R-:W-:Y:S01]  /*20140*/  MOV R68, 0x2 ;  /* 0x0000000200447802 */ /* 0x000fe20000000f00 */
[----:B------:R-:W-:Y:S01]  /*20150*/  IMAD.MOV.U32 R67, RZ, RZ, 0x181f ;  /* 0x0000181fff437424 */ /* 0x000fe200078e00ff */
[----:B------:R-:W-:Y:S02]  /*20160*/  MOV R66, 0x20180 ;  /* 0x0002018000427802 */ /* 0x000fe40000000f00 */
[----:B-1234-:R-:W-:Y:S05]  /*20170*/  CALL.REL.NOINC `($__internal_15_$__cuda_sm70_shflsync_idx_p) ;  /* 0x00000d3000007944 */ /* 0x01efea0003c00000 */
[----:B------:R-:W-:Y:S01]  /*20180*/  MOV R3, R67 ;  /* 0x0000004300037202 */ /* 0x000fe20000000f00 */
[----:B------:R-:W-:Y:S05]  /*20190*/  BRA `(.L_x_903) ;  /* 0xffffd01000007947 */ /* 0x000fea000383ffff */
.L_x_847:
[----:B------:R-:W-:Y:S01]  /*201a0*/  IMAD.MOV.U32 R69, RZ, RZ, R0 ;  /* 0x000000ffff457224 */ /* 0x000fe200078e0000 */
[----:B------:R-:W-:Y:S01]  /*201b0*/  MOV R68, 0x2 ;  /* 0x0000000200447802 */ /* 0x000fe20000000f00 */
[----:B------:R-:W-:Y:S01]  /*201c0*/  IMAD.MOV.U32 R67, RZ, RZ, 0x181f ;  /* 0x0000181fff437424 */ /* 0x000fe200078e00ff */
[----:B------:R-:W-:Y:S02]  /*201d0*/  MOV R66, 0x201f0 ;  /* 0x000201f000427802 */ /* 0x000fe40000000f00 */
[----:B-1234-:R-:W-:Y:S05]  /*201e0*/  CALL.REL.NOINC `($__internal_15_$__cuda_sm70_shflsync_idx_p) ;  /* 0x00000cc000007944 */ /* 0x01efea0003c00000 */
[----:B------:R-:W-:Y:S01]  /*201f0*/  MOV R9, R67 ;  /* 0x0000004300097202 */ /* 0x000fe20000000f00 */
[----:B------:R-:W-:Y:S05]  /*20200*/  BRA `(.L_x_904) ;  /* 0xffffcfc000007947 */ /* 0x000fea000383ffff */
.L_x_850:
        /* <DEDUP_REMOVED lines=13> */
.L_x_852:
[----:B------:R-:W-:Y:S01]  /*202e0*/  IMAD.MOV.U32 R69, RZ, RZ, R64 ;  /* 0x000000ffff457224 */ /* 0x000fe200078e0040 */
[----:B------:R-:W-:Y:S01]  /*202f0*/  MOV R68, RZ ;  /* 0x000000ff00447202 */ /* 0x000fe20000000f00 */
[----:B------:R-:W-:Y:S01]  /*20300*/  IMAD.MOV.U32 R67, RZ, RZ, 0x1c1f ;  /* 0x00001c1fff437424 */ /* 0x000fe200078e00ff */
[----:B------:R-:W-:Y:S02]  /*20310*/  MOV R66, 0x20330 ;  /* 0x0002033000427802 */ /* 0x000fe40000000f00 */
[----:B------:R-:W-:Y:S05]  /*20320*/  CALL.REL.NOINC `($__internal_15_$__cuda_sm70_shflsync_idx_p) ;  /* 0x00000b8000007944 */ /* 0x000fea0003c00000 */
[----:B------:R-:W-:Y:S01]  /*20330*/  MOV R70, R67 ;  /* 0x0000004300467202 */ /* 0x000fe20000000f00 */
[----:B------:R-:W-:Y:S05]  /*20340*/  BRA `(.L_x_906) ;  /* 0xffffd26000007947 */ /* 0x000fea000383ffff */
.L_x_853:
[----:B------:R-:W-:Y:S01]  /*20350*/  IMAD.MOV.U32 R69, RZ, RZ, R65 ;  /* 0x000000ffff457224 */ /* 0x000fe200078e0041 */
[----:B------:R-:W-:Y:S01]  /*20360*/  MOV R68, RZ ;  /* 0x000000ff00447202 */ /* 0x000fe20000000f00 */
[----:B------:R-:W-:Y:S01]  /*20370*/  IMAD.MOV.U32 R67, RZ, RZ, 0x1c1f ;  /* 0x00001c1fff437424 */ /* 0x000fe200078e00ff */
[----:B------:R-:W-:Y:S02]  /*20380*/  MOV R66, 0x203a0 ;  /* 0x000203a000427802 */ /* 0x000fe40000000f00 */
[----:B-12---:R-:W-:Y:S05]  /*20390*/  CALL.REL.NOINC `($__internal_15_$__cuda_sm70_shflsync_idx_p) ;  /* 0x00000b1000007944 */ /* 0x006fea0003c00000 */
[----:B------:R-:W-:Y:S01]  /*203a0*/  MOV R66, R67 ;  /* 0x0000004300427202 */ /* 0x000fe20000000f00 */
[----:B------:R-:W-:Y:S05]  /*203b0*/  BRA `(.L_x_907) ;  /* 0xffffd21000007947 */ /* 0x000fea000383ffff */
.L_x_856:
[----:B------:R-:W-:Y:S01]  /*203c0*/  IMAD.MOV.U32 R69, RZ, RZ, R64 ;  /* 0x000000ffff457224 */ /* 0x000fe200078e0040 */
[----:B------:R-:W-:Y:S01]  /*203d0*/  MOV R68, 0x1 ;  /* 0x0000000100447802 */ /* 0x000fe20000000f00 */
[----:B----4-:R-:W-:Y:S01]  /*203e0*/  IMAD.MOV.U32 R67, RZ, RZ, 0x1c1f ;  /* 0x00001c1fff437424 */ /* 0x010fe200078e00ff */
[----:B------:R-:W-:-:S02]  /*203f0*/  MOV R66, 0x20410 ;  /* 0x0002041000427802 */ /* 0x000fc40000000f00 */
[----:B-123--:R-:W-:Y:S05]  /*20400*/  CALL.REL.NOINC `($__internal_15_$__cuda_sm70_shflsync_idx_p) ;  /* 0x00000aa000007944 */ /* 0x00efea0003c00000 */
        /* <DEDUP_REMOVED lines=8> */
.L_x_860:
[----:B------:R-:W-:Y:S01]  /*20490*/  IMAD.MOV.U32 R69, RZ, RZ, R3 ;  /* 0x000000ffff457224 */ /* 0x000fe200078e0003 */
[----:B------:R-:W-:Y:S01]  /*204a0*/  MOV R68, RZ ;  /* 0x000000ff00447202 */ /* 0x000fe20000000f00 */
[----:B------:R-:W-:Y:S01]  /*204b0*/  IMAD.MOV.U32 R67, RZ, RZ, 0x181f ;  /* 0x0000181fff437424 */ /* 0x000fe200078e00ff */
[----:B------:R-:W-:Y:S02]  /*204c0*/  MOV R66, 0x204e0 ;  /* 0x000204e000427802 */ /* 0x000fe40000000f00 */
[----:B--2---:R-:W-:Y:S05]  /*204d0*/  CALL.REL.NOINC `($__internal_15_$__cuda_sm70_shflsync_idx_p) ;  /* 0x000009d000007944 */ /* 0x004fea0003c00000 */
[----:B------:R-:W-:Y:S01]  /*204e0*/  MOV R4, R67 ;  /* 0x0000004300047202 */ /* 0x000fe20000000f00 */
[----:B------:R-:W-:Y:S05]  /*204f0*/  BRA `(.L_x_909) ;  /* 0xffffe27000007947 */ /* 0x000fea000383ffff */
.L_x_861:
[----:B------:R-:W-:Y:S01]  /*20500*/  IMAD.MOV.U32 R69, RZ, RZ, R2 ;  /* 0x000000ffff457224 */ /* 0x000fe200078e0002 */
[----:B------:R-:W-:Y:S01]  /*20510*/  MOV R68, RZ ;  /* 0x000000ff00447202 */ /* 0x000fe20000000f00 */
[----:B------:R-:W-:Y:S01]  /*20520*/  IMAD.MOV.U32 R67, RZ, RZ, 0x181f ;  /* 0x0000181fff437424 */ /* 0x000fe200078e00ff */
[----:B------:R-:W-:Y:S02]  /*20530*/  MOV R66, 0x20550 ;  /* 0x0002055000427802 */ /* 0x000fe40000000f00 */
[----:B-123--:R-:W-:Y:S05]  /*20540*/  CALL.REL.NOINC `($__internal_15_$__cuda_sm70_shflsync_idx_p) ;  /* 0x0000096000007944 */ /* 0x00efea0003c00000 */
[----:B------:R-:W-:Y:S01]  /*20550*/  MOV R5, R67 ;  /* 0x0000004300057202 */ /* 0x000fe20000000f00 */
[----:B------:R-:W-:Y:S05]  /*20560*/  BRA `(.L_x_910) ;  /* 0xffffe22000007947 */ /* 0x000fea000383ffff */
.L_x_864:
        /* <DEDUP_REMOVED lines=13> */
.L_x_867:
[----:B------:R-:W-:Y:S01]  /*20640*/  IMAD.MOV.U32 R69, RZ, RZ, R3 ;  /* 0x000000ffff457224 */ /* 0x000fe200078e0003 */
[----:B------:R-:W-:Y:S01]  /*20650*/  MOV R68, 0x2 ;  /* 0x0000000200447802 */ /* 0x000fe20000000f00 */
[----:B------:R-:W-:Y:S01]  /*20660*/  IMAD.MOV.U32 R67, RZ, RZ, 0x181f ;  /* 0x0000181fff437424 */ /* 0x000fe200078e00ff */
[----:B------:R-:W-:Y:S02]  /*20670*/  MOV R66, 0x20690 ;  /* 0x0002069000427802 */ /* 0x000fe40000000f00 */
[----:B-1234-:R-:W-:Y:S05]  /*20680*/  CALL.REL.NOINC `($__internal_15_$__cuda_sm70_shflsync_idx_p) ;  /* 0x0000082000007944 */ /* 0x01efea0003c00000 */
[----:B------:R-:W-:Y:S01]  /*20690*/  MOV R4, R67 ;  /* 0x0000004300047202 */ /* 0x000fe20000000f00 */
[----:B------:R-:W-:Y:S05]  /*206a0*/  BRA `(.L_x_912) ;  /* 0xffffe2d000007947 */ /* 0x000fea000383ffff */
.L_x_868:
[----:B------:R-:W-:Y:S01]  /*206b0*/  IMAD.MOV.U32 R69, RZ, RZ, R2 ;  /* 0x000000ffff457224 */ /* 0x000fe200078e0002 */
[----:B------:R-:W-:Y:S01]  /*206c0*/  MOV R68, 0x2 ;  /* 0x0000000200447802 */ /* 0x000fe20000000f00 */
[----:B------:R-:W-:Y:S01]  /*206d0*/  IMAD.MOV.U32 R67, RZ, RZ, 0x181f ;  /* 0x0000181fff437424 */ /* 0x000fe200078e00ff */
[----:B------:R-:W-:Y:S02]  /*206e0*/  MOV R66, 0x20700 ;  /* 0x0002070000427802 */ /* 0x000fe40000000f00 */
[----:B-1234-:R-:W-:Y:S05]  /*206f0*/  CALL.REL.NOINC `($__internal_15_$__cuda_sm70_shflsync_idx_p) ;  /* 0x000007b000007944 */ /* 0x01efea0003c00000 */
[----:B------:R-:W-:Y:S01]  /*20700*/  MOV R6, R67 ;  /* 0x0000004300067202 */ /* 0x000fe20000000f00 */
[----:B------:R-:W-:Y:S05]  /*20710*/  BRA `(.L_x_913) ;  /* 0xffffe28000007947 */ /* 0x000fea000383ffff */
.L_x_871:
        /* <DEDUP_REMOVED lines=13> */
.L_x_873:
[----:B------:R-:W-:Y:S01]  /*207f0*/  IMAD.MOV.U32 R69, RZ, RZ, R12 ;  /* 0x000000ffff457224 */ /* 0x000fe200078e000c */
[----:B------:R-:W-:Y:S01]  /*20800*/  MOV R68, RZ ;  /* 0x000000ff00447202 */ /* 0x000fe20000000f00 */
[----:B------:R-:W-:Y:S01]  /*20810*/  IMAD.MOV.U32 R67, RZ, RZ, 0x1f ;  /* 0x0000001fff437424 */ /* 0x000fe200078e00ff */
[----:B------:R-:W-:Y:S02]  /*20820*/  MOV R66, 0x20840 ;  /* 0x0002084000427802 */ /* 0x000fe40000000f00 */
[----:B--2---:R-:W-:Y:S05]  /*20830*/  CALL.REL.NOINC `($__internal_15_$__cuda_sm70_shflsync_idx_p) ;  /* 0x0000067000007944 */ /* 0x004fea0003c00000 */
[----:B------:R-:W-:Y:S01]  /*20840*/  MOV R0, R67 ;  /* 0x0000004300007202 */ /* 0x000fe20000000f00 */
[----:B------:R-:W-:Y:S05]  /*20850*/  BRA `(.L_x_915) ;  /* 0xffffe3b000007947 */ /* 0x000fea000383ffff */
.L_x_874:
[----:B------:R-:W-:Y:S01]  /*20860*/  IMAD.MOV.U32 R69, RZ, RZ, R12 ;  /* 0x000000ffff457224 */ /* 0x000fe200078e000c */
[----:B------:R-:W-:Y:S01]  /*20870*/  MOV R68, 0x1 ;  /* 0x0000000100447802 */ /* 0x000fe20000000f00 */
[----:B------:R-:W-:Y:S01]  /*20880*/  IMAD.MOV.U32 R67, RZ, RZ, 0x1f ;  /* 0x0000001fff437424 */ /* 0x000fe200078e00ff */
[----:B------:R-:W-:Y:S02]  /*20890*/  MOV R66, 0x208b0 ;  /* 0x000208b000427802 */ /* 0x000fe40000000f00 */
[----:B-123--:R-:W-:Y:S05]  /*208a0*/  CALL.REL.NOINC `($__internal_15_$__cuda_sm70_shflsync_idx_p) ;  /* 0x0000060000007944 */ /* 0x00efea0003c00000 */
[----:B------:R-:W-:Y:S01]  /*208b0*/  MOV R12, R67 ;  /* 0x00000043000c7202 */ /* 0x000fe20000000f00 */
[----:B------:R-:W-:Y:S05]  /*208c0*/  BRA `(.L_x_916) ;  /* 0xffffe36000007947 */ /* 0x000fea000383ffff */
.L_x_875:
[----:B------:R-:W-:Y:S02]  /*208d0*/  MOV R4, 0x1 ;  /* 0x0000000100047802 */ /* 0x000fe40000000f00 */
[----:B------:R-:W-:-:S02]  /*208e0*/  MOV R3, 0x20900 ;  /* 0x0002090000037802 */ /* 0x000fc40000000f00 */
[----:B-1-3--:R-:W-:Y:S05]  /*208f0*/  CALL.REL.NOINC `($__internal_16_$__cuda_sm70_shflsync_up_p) ;  /* 0x0000060000007944 */ /* 0x00afea0003c00000 */
[----:B--2---:R-:W-:Y:S01]  /*20900*/  MOV R3, R4 ;  /* 0x0000000400037202 */ /* 0x004fe20000000f00 */
[----:B-1----:R-:W-:Y:S05]  /*20910*/  BRA `(.L_x_917) ;  /* 0xffffe43000007947 */ /* 0x002fea000383ffff */
.L_x_876:
[----:B------:R-:W-:Y:S02]  /*20920*/  MOV R4, 0x2 ;  /* 0x0000000200047802 */ /* 0x000fe40000000f00 */
[----:B------:R-:W-:-:S02]  /*20930*/  MOV R3, 0x20950 ;  /* 0x0002095000037802 */ /* 0x000fc40000000f00 */
[----:B-1-3--:R-:W-:Y:S05]  /*20940*/  CALL.REL.NOINC `($__internal_16_$__cuda_sm70_shflsync_up_p) ;  /* 0x000005b000007944 */ /* 0x00afea0003c00000 */
        /* <DEDUP_REMOVED lines=22> */
[----:B------:R-:W-:Y:S01]  /*20ab0*/  MOV R3, R67 ;  /* 0x0000004300037202 */ /* 0x000fe20000000f00 */
[----:B------:R-:W-:Y:S05]  /*20ac0*/  BRA `(.L_x_918) ;  /* 0xffffe38000007947 */ /* 0x000fea000383ffff */
.L_x_880:
[----:B------:R-:W-:Y:S02]  /*20ad0*/  MOV R4, 0x1 ;  /* 0x0000000100047802 */ /* 0x000fe40000000f00 */
[----:B------:R-:W-:Y:S02]  /*20ae0*/  MOV R3, 0x20b00 ;  /* 0x00020b0000037802 */ /* 0x000fe40000000f00 */
[----:B------:R-:W-:Y:S05]  /*20af0*/  CALL.REL.NOINC `($__internal_16_$__cuda_sm70_shflsync_up_p) ;  /* 0x0000040000007944 */ /* 0x000fea0003c00000 */
[----:B--2---:R-:W-:Y:S01]  /*20b00*/  MOV R3, R4 ;  /* 0x0000000400037202 */ /* 0x004fe20000000f00 */
[----:B-1----:R-:W-:Y:S05]  /*20b10*/  BRA `(.L_x_919) ;  /* 0xffffe48000007947 */ /* 0x002fea000383ffff */
.L_x_881:
        /* <DEDUP_REMOVED lines=27> */
.L_x_883:
[----:B------:R-:W-:Y:S02]  /*20cd0*/  SEL R6, RZ, 0x1, P0 ;  /* 0x00000001ff067807 */ /* 0x000fe40000000000 */
[----:B------:R-:W-:Y:S02]  /*20ce0*/  MOV R3, 0x20d00 ;  /* 0x00020d0000037802 */ /* 0x000fe40000000f00 */
[----:B--2---:R-:W-:Y:S05]  /*20cf0*/  CALL.REL.NOINC `($__internal_17_$__cuda_sm70_votesync_ballot) ;  /* 0x0000025000007944 */ /* 0x004fea0003c00000 */
[----:B------:R-:W-:Y:S01]  /*20d00*/  MOV R3, R6 ;  /* 0x0000000600037202 */ /* 0x000fe20000000f00 */
[----:B------:R-:W-:Y:S05]  /*20d10*/  BRA `(.L_x_921) ;  /* 0xffffe41000007947 */ /* 0x000fea000383ffff */
.L_x_884:
[----:B------:R-:W-:Y:S01]  /*20d20*/  IMAD.MOV.U32 R69, RZ, RZ, R209 ;  /* 0x000000ffff457224 */ /* 0x000fe200078e00d1 */
[----:B------:R-:W-:Y:S01]  /*20d30*/  MOV R68, R6 ;  /* 0x0000000600447202 */ /* 0x000fe20000000f00 */
[----:B------:R-:W-:Y:S01]  /*20d40*/  IMAD.MOV.U32 R67, RZ, RZ, 0x1f ;  /* 0x0000001fff437424 */ /* 0x000fe200078e00ff */
[----:B------:R-:W-:Y:S02]  /*20d50*/  MOV R66, 0x20d70 ;  /* 0x00020d7000427802 */ /* 0x000fe40000000f00 */
[----:B--2---:R-:W-:Y:S05]  /*20d60*/  CALL.REL.NOINC `($__internal_15_$__cuda_sm70_shflsync_idx_p) ;  /* 0x0000014000007944 */ /* 0x004fea0003c00000 */
[----:B------:R-:W-:Y:S01]  /*20d70*/  IMAD.MOV.U32 R209, RZ, RZ, R67 ;  /* 0x000000ffffd17224 */ /* 0x000fe200078e0043 */
[----:B------:R-:W-:Y:S01]  /*20d80*/  MOV R68, R6 ;  /* 0x0000000600447202 */ /* 0x000fe20000000f00 */
[----:B------:R-:W-:Y:S01]  /*20d90*/  IMAD.MOV.U32 R69, RZ, RZ, R2 ;  /* 0x000000ffff457224 */ /* 0x000fe200078e0002 */
[----:B------:R-:W-:-:S02]  /*20da0*/  MOV R67, 0x1f ;  /* 0x0000001f00437802 */ /* 0x000fc40000000f00 */
[----:B------:R-:W-:Y:S02]  /*20db0*/  MOV R66, 0x20dd0 ;  /* 0x00020dd000427802 */ /* 0x000fe40000000f00 */
[----:B------:R-:W-:Y:S05]  /*20dc0*/  CALL.REL.NOINC `($__internal_15_$__cuda_sm70_shflsync_idx_p) ;  /* 0x000000e000007944 */ /* 0x000fea0003c00000 */
[----:B------:R-:W-:Y:S01]  /*20dd0*/  MOV R2, R67 ;  /* 0x0000004300027202 */ /* 0x000fe20000000f00 */
[----:B------:R-:W-:Y:S05]  /*20de0*/  BRA `(.L_x_922) ;  /* 0xffffe39000007947 */ /* 0x000fea000383ffff */
.L_x_887:
[----:B------:R-:W-:Y:S01]  /*20df0*/  IMAD.MOV.U32 R69, RZ, RZ, R4 ;  /* 0x000000ffff457224 */ /* 0x000fe200078e0004 */
[----:B------:R-:W-:Y:S01]  /*20e00*/  MOV R68, R5 ;  /* 0x0000000500447202 */ /* 0x000fe20000000f00 */
[----:B------:R-:W-:Y:S01]  /*20e10*/  IMAD.MOV.U32 R67, RZ, RZ, 0x1f ;  /* 0x0000001fff437424 */ /* 0x000fe200078e00ff */
[----:B------:R-:W-:Y:S02]  /*20e20*/  MOV R66, 0x20e40 ;  /* 0x00020e4000427802 */ /* 0x000fe40000000f00 */
[----:B-1234-:R-:W-:Y:S05]  /*20e30*/  CALL.REL.NOINC `($__internal_15_$__cuda_sm70_shflsync_idx_p) ;  /* 0x0000007000007944 */ /* 0x01efea0003c00000 */
[----:B------:R-:W-:Y:S01]  /*20e40*/  MOV R5, R67 ;  /* 0x0000004300057202 */ /* 0x000fe20000000f00 */
[----:B------:R-:W-:Y:S05]  /*20e50*/  BRA `(.L_x_886) ;  /* 0xffffe38000007947 */ /* 0x000fea000383ffff */
        .weak           $__internal_14_$__cuda_sm70_shflsync_bfly_p
        .type           $__internal_14_$__cuda_sm70_shflsync_bfly_p,@function
        .size           $__internal_14_$__cuda_sm70_shflsync_bfly_p,($__internal_15_$__cuda_sm70_shflsync_idx_p - $__internal_14_$__cuda_sm70_shflsync_bfly_p)
$__internal_14_$__cuda_sm70_shflsync_bfly_p:
[----:B------:R-:W-:Y:S01]  /*20e60*/  MOV R8, R5 ;  /* 0x0000000500087202 */ /* 0x000fe20000000f00 */
[----:B------:R-:W-:Y:S04]  /*20e70*/  WARPSYNC R3 ;  /* 0x0000000300007348 */ /* 0x000fe80003800000 */
[----:B------:R-:W-:Y:S01]  /*20e80*/  MOV R9, 0x0 ;  /* 0x0000000000097802 */ /* 0x000fe20000000f00 */
[----:B------:R1:W2:Y:S03]  /*20e90*/  SHFL.BFLY PT, R6, R7, R6, R4 ;  /* 0x0c00000607067389 */ /* 0x0002a600000e0004 */
[----:B------:R-:W-:Y:S05]  /*20ea0*/  RET.REL.NODEC R8 `(_ZN7cutlass13device_kernelIN5flash19enable_sm80_to_sm89INS1_16FlashAttnFwdSm80INS1_25CollectiveMainloopFwdSm80ILi8ELi1ELb1EN4cute5tupleIJNS5_1CILi128EEENS7_ILi96EEES8_EEELi128ENS_10bfloat16_tEfNS_4arch4Sm80ELb0ELb1ELb0ELb1ELb0ELb1ELb1ELb1EEENS1_21CollectiveEpilogueFwdINS6_IJS8_S8_S9_EEENS6_IJNS7_ILi1EEESH_SH_EEESB_SD_Li256ELb1ELb1ELb1ELb0EEENS1_36VarlenDynamicPersistentTileSchedulerILi128ELi96ELi256ELi256ELb1ELb1ELb0ELb1ELb0ELb1EEEEEEEEEvNT_6ParamsE) ;  /* 0xfffdf15008007950 */ /* 0x000fea0003c3ffff */
        .weak           $__internal_15_$__cuda_sm70_shflsync_idx_p
        .type           $__internal_15_$__cuda_sm70_shflsync_idx_p,@function
        .size           $__internal_15_$__cuda_sm70_shflsync_idx_p,($__internal_16_$__cuda_sm70_shflsync_up_p - $__internal_15_$__cuda_sm70_shflsync_idx_p)
$__internal_15_$__cuda_sm70_shflsync_idx_p:
[----:B------:R-:W-:Y:S04]  /*20eb0*/  WARPSYNC R213 ;  /* 0x000000d500007348 */ /* 0x000fe80003800000 */
[----:B------:R1:W2:Y:S02]  /*20ec0*/  SHFL.IDX PT, R67, R69, R68, R67 ;  /* 0x0000004445437389 */ /* 0x0002a400000e0043 */
[----:B-1----:R-:W-:-:S02]  /*20ed0*/  MOV R68, R66 ;  /* 0x0000004200447202 */ /* 0x002fc40000000f00 */
[----:B------:R-:W-:-:S04]  /*20ee0*/  MOV R69, 0x0 ;  /* 0x0000000000457802 */ /* 0x000fc80000000f00 */
[----:B--2---:R-:W-:Y:S05]  /*20ef0*/  RET.REL.NODEC R68 `(_ZN7cutlass13device_kernelIN5flash19enable_sm80_to_sm89INS1_16FlashAttnFwdSm80INS1_25CollectiveMainloopFwdSm80ILi8ELi1ELb1EN4cute5tupleIJNS5_1CILi128EEENS7_ILi96EEES8_EEELi128ENS_10bfloat16_tEfNS_4arch4Sm80ELb0ELb1ELb0ELb1ELb0ELb1ELb1ELb1EEENS1_21CollectiveEpilogueFwdINS6_IJS8_S8_S9_EEENS6_IJNS7_ILi1EEESH_SH_EEESB_SD_Li256ELb1ELb1ELb1ELb0EEENS1_36VarlenDynamicPersistentTileSchedulerILi128ELi96ELi256ELi256ELb1ELb1ELb0ELb1ELb0ELb1EEEEEEEEEvNT_6ParamsE) ;  /* 0xfffdf10044007950 */ /* 0x004fea0003c3ffff */
        .weak           $__internal_16_$__cuda_sm70_shflsync_up_p
        .type           $__internal_16_$__cuda_sm70_shflsync_up_p,@function
        .size           $__internal_16_$__cuda_sm70_shflsync_up_p,($__internal_17_$__cuda_sm70_votesync_ballot - $__internal_16_$__cuda_sm70_shflsync_up_p)
$__internal_16_$__cuda_sm70_shflsync_up_p:
[----:B------:R-:W-:Y:S01]  /*20f00*/  MOV R8, R3 ;  /* 0x0000000300087202 */ /* 0x000fe20000000f00 */
[----:B------:R-:W-:Y:S04]  /*20f10*/  WARPSYNC R214 ;  /* 0x000000d600007348 */ /* 0x000fe80003800000 */
[----:B------:R-:W-:Y:S01]  /*20f20*/  MOV R9, 0x0 ;  /* 0x0000000000097802 */ /* 0x000fe20000000f00 */
[----:B------:R1:W2:Y:S03]  /*20f30*/  SHFL.UP PT, R4, R6, R4, R215 ;  /* 0x0400000406047389 */ /* 0x0002a600000e00d7 */
[----:B------:R-:W-:Y:S05]  /*20f40*/  RET.REL.NODEC R8 `(_ZN7cutlass13device_kernelIN5flash19enable_sm80_to_sm89INS1_16FlashAttnFwdSm80INS1_25CollectiveMainloopFwdSm80ILi8ELi1ELb1EN4cute5tupleIJNS5_1CILi128EEENS7_ILi96EEES8_EEELi128ENS_10bfloat16_tEfNS_4arch4Sm80ELb0ELb1ELb0ELb1ELb0ELb1ELb1ELb1EEENS1_21CollectiveEpilogueFwdINS6_IJS8_S8_S9_EEENS6_IJNS7_ILi1EEESH_SH_EEESB_SD_Li256ELb1ELb1ELb1ELb0EEENS1_36VarlenDynamicPersistentTileSchedulerILi128ELi96ELi256ELi256ELb1ELb1ELb0ELb1ELb0ELb1EEEEEEEEEvNT_6ParamsE) ;  /* 0xfffdf0b008007950 */ /* 0x000fea0003c3ffff */
        .weak           $__internal_17_$__cuda_sm70_votesync_ballot
        .type           $__internal_17_$__cuda_sm70_votesync_ballot,@function
        .size           $__internal_17_$__cuda_sm70_votesync_ballot,(.L_x_1358 - $__internal_17_$__cuda_sm70_votesync_ballot)
$__internal_17_$__cuda_sm70_votesync_ballot:
[----:B------:R-:W-:Y:S01]  /*20f50*/  ISETP.NE.U32.AND P0, PT, R6, 0x1, PT ;  /* 0x000000010600780c */ /* 0x000fe20003f05070 */
[----:B------:R-:W-:Y:S01]  /*20f60*/  IMAD.MOV.U32 R8, RZ, RZ, R3 ;  /* 0x000000ffff087224 */ /* 0x000fe200078e0003 */
[----:B------:R-:W-:Y:S04]  /*20f70*/  WARPSYNC R212 ;  /* 0x000000d400007348 */ /* 0x000fe80003800000 */
[----:B------:R-:W-:-:S07]  /*20f80*/  IMAD.MOV.U32 R9, RZ, RZ, 0x0 ;  /* 0x00000000ff097424 */ /* 0x000fce00078e00ff */
[----:B------:R-:W-:-:S04]  /*20f90*/  VOTE.ANY R6, PT, !P0 ;  /* 0x0000000000067806 */ /* 0x000fc800040e0100 */
[----:B------:R-:W-:Y:S01]  /*20fa0*/  LOP3.LUT R6, R6, R212, RZ, 0xc0, !PT ;  /* 0x000000d406067212 */ /* 0x000fe200078ec0ff */
[----:B------:R-:W-:Y:S06]  /*20fb0*/  RET.REL.NODEC R8 `(_ZN7cutlass13device_kernelIN5flash19enable_sm80_to_sm89INS1_16FlashAttnFwdSm80INS1_25CollectiveMainloopFwdSm80ILi8ELi1ELb1EN4cute5tupleIJNS5_1CILi128EEENS7_ILi96EEES8_EEELi128ENS_10bfloat16_tEfNS_4arch4Sm80ELb0ELb1ELb0ELb1ELb0ELb1ELb1ELb1EEENS1_21CollectiveEpilogueFwdINS6_IJS8_S8_S9_EEENS6_IJNS7_ILi1EEESH_SH_EEESB_SD_Li256ELb1ELb1ELb1ELb0EEENS1_36VarlenDynamicPersistentTileSchedulerILi128ELi96ELi256ELi256ELb1ELb1ELb0ELb1ELb0ELb1EEEEEEEEEvNT_6ParamsE) ;  /* 0xfffdf04008007950 */ /* 0x000fec0003c3ffff */
.L_x_923:
        /* <DEDUP_REMOVED lines=12> */
.L_x_1358:


//--------------------- .text._ZN7cutlass13device_kernelIN5flash19enable_sm80_to_sm89INS1_16FlashAttnFwdSm80INS1_25CollectiveMainloopFwdSm80ILi4ELi1ELb0EN4cute5tupleIJNS5_1CILi128EEENS7_ILi64EEES8_EEELi128ENS_10bfloat16_tEfNS_4arch4Sm80ELb1ELb0ELb0ELb0ELb0ELb0ELb1ELb1EEENS1_21CollectiveEpilogueFwdINS6_IJS8_S8_S9_EEENS6_IJNS7_ILi1EEESH_SH_EEESB_SD_Li128ELb0ELb1ELb1ELb0EEENS1_30DynamicPersistentTileSchedulerILi128ELi128ELb1ELb1ELb0EEEEEEEEEvNT_6ParamsE --------------------------
	.section	.text._ZN7cutlass13device_kernelIN5flash19enable_sm80_to_sm89INS1_16FlashAttnFwdSm80INS1_25CollectiveMainloopFwdSm80ILi4ELi1ELb0EN4cute5tupleIJNS5_1CILi128EEENS7_ILi64EEES8_EEELi128ENS_10bfloat16_tEfNS_4arch4Sm80ELb1ELb0ELb0ELb0ELb0ELb0ELb1ELb1EEENS1_21CollectiveEpilogueFwdINS6_IJS8_S8_S9_EEENS6_IJNS7_ILi1EEESH_SH_EEESB_SD_Li128ELb0ELb1ELb1ELb0EEENS1_30DynamicPersistentTileSchedulerILi128ELi128ELb1ELb1ELb0EEEEEEEEEvNT_6ParamsE,"ax",@progbits
	.sectioninfo	@"SHI_REGISTERS=255"
	.align	128
.text._ZN7cutlass13device_kernelIN5flash19enable_sm80_to_sm89INS1_16FlashAttnFwdSm80INS1_25CollectiveMainloopFwdSm80ILi4ELi1ELb0EN4cute5tupleIJNS5_1CILi128EEENS7_ILi64EEES8_EEELi128ENS_10bfloat16_tEfNS_4arch4Sm80ELb1ELb0ELb0ELb0ELb0ELb0ELb1ELb1EEENS1_21CollectiveEpilogueFwdINS6_IJS8_S8_S9_EEENS6_IJNS7_ILi1EEESH_SH_EEESB_SD_Li128ELb0ELb1ELb1ELb0EEENS1_30DynamicPersistentTileSchedulerILi128ELi128ELb1ELb1ELb0EEEEEEEEEvNT_6ParamsE:
        .type           _ZN7cutlass13device_kernelIN5flash19enable_sm80_to_sm89INS1_16FlashAttnFwdSm80INS1_25CollectiveMainloopFwdSm80ILi4ELi1ELb0EN4cute5tupleIJNS5_1CILi128EEENS7_ILi64EEES8_EEELi128ENS_10bfloat16_tEfNS_4arch4Sm80ELb1ELb0ELb0ELb0ELb0ELb0ELb1ELb1EEENS1_21CollectiveEpilogueFwdINS6_IJS8_S8_S9_EEENS6_IJNS7_ILi1EEESH_SH_EEESB_SD_Li128ELb0ELb1ELb1ELb0EEENS1_30DynamicPersistentTileSchedulerILi128ELi128ELb1ELb1ELb0EEEEEEEEEvNT_6ParamsE,@function
        .size           _ZN7cutlass13device_kernelIN5flash19enable_sm80_to_sm89INS1_16FlashAttnFwdSm80INS1_25CollectiveMainloopFwdSm80ILi4ELi1ELb0EN4cute5tupleIJNS5_1CILi128EEENS7_ILi64EEES8_EEELi128ENS_10bfloat16_tEfNS_4arch4Sm80ELb1ELb0ELb0ELb0ELb0ELb0ELb1ELb1EEENS1_21CollectiveEpilogueFwdINS6_IJS8_S8_S9_EEENS6_IJNS7_ILi1EEESH_SH_EEESB_SD_Li128ELb0ELb1ELb1ELb0EEENS1_30DynamicPersistentTileSchedulerILi128ELi128ELb1ELb1ELb0EEEEEEEEEvNT_6ParamsE,(.L_x_1363 - _ZN7cutlass13device_kernelIN5flash19enable_sm80_to_sm89INS1_16FlashAttnFwdSm80INS1_25CollectiveMainloopFwdSm80ILi4ELi1ELb0EN4cute5tupleIJNS5_1CILi128EEENS7_ILi64EEES8_EEELi128ENS_10bfloat16_tEfNS_4arch4Sm80ELb1ELb0ELb0ELb0ELb0ELb0ELb1ELb1EEENS1_21CollectiveEpilogueFwdINS6_IJS8_S8_S9_EEENS6_IJNS7_ILi1EEESH_SH_EEESB_SD_Li128ELb0ELb1ELb1ELb0EEENS1_30DynamicPersistentTileSchedulerILi128ELi128ELb1ELb1ELb0EEEEEEEEEvNT_6ParamsE)
        .other          _ZN7cutlass13device_kernelIN5flash19enable_sm80_to_sm89INS1_16FlashAttnFwdSm80INS1_25CollectiveMainloopFwdSm80ILi4ELi1ELb0EN4cute5tupleIJNS5_1CILi128EEENS7_ILi64EEES8_EEELi128ENS_10bfloat16_tEfNS_4arch4Sm80ELb1ELb0ELb0ELb0ELb0ELb0ELb1ELb1EEENS1_21CollectiveEpilogueFwdINS6_IJS8_S8_S9_EEENS6_IJNS7_ILi1EEESH_SH_EEESB_SD_Li128ELb0ELb1ELb1ELb0EEENS1_30DynamicPersistentTileSchedulerILi128ELi128ELb1ELb1ELb0EEEEEEEEEvNT_6ParamsE,@"STO_CUDA_ENTRY STV_DEFAULT"
_ZN7cutlass13device_kernelIN5flash19enable_sm80_to_sm89INS1_16FlashAttnFwdSm80INS1_25CollectiveMainloopFwdSm80ILi4ELi1ELb0EN4cute5tupleIJNS5_1CILi128EEENS7_ILi64EEES8_EEELi128ENS_10bfloat16_tEfNS_4arch4Sm80ELb1ELb0ELb0ELb0ELb0ELb0ELb1ELb1EEENS1_21CollectiveEpilogueFwdINS6_IJS8_S8_S9_EEENS6_IJNS7_ILi1EEESH_SH_EEESB_SD_Li128ELb0ELb1ELb1ELb0EEENS1_30DynamicPersistentTileSchedulerILi128ELi128ELb1ELb1ELb0EEEEEEEEEvNT_6ParamsE:
[----:B------:R-:W-:-:S03]  /*0000*/  MOV R1, c[0x0][0x28] ;  /* 0x00000a0000017a02 */ /* 0x000fc60000000f00 */
[----:B------:R-:W1:Y:S01]  /*0010*/  S2R R17, SR_TID.X ;  /* 0x0000000000117919 */ /* 0x000e620000002100 */
[----:B------:R-:W-:-:S03]  /*0020*/  IADD3 R1, R1, -0x90, RZ ;  /* 0xffffff7001017810 */ /* 0x000fc60007ffe0ff */
[----:B------:R-:W2:Y:S01]  /*0030*/  S2R R16, SR_CTAID.X ;  /* 0x0000000000107919 */ /* 0x000ea20000002500 */
[----:B-1----:R-:W-:-:S05]  /*0040*/  SHF.R.U32.HI R0, RZ, 0x5, R17 ;  /* 0x00000005ff007819 */ /* 0x002fca0000011611 */
[----:B------:R-:W1:Y:S04]  /*0050*/  SHFL.IDX PT, R2, R0, RZ, 0x1f ;  /* 0x00001fff00027589 */ /* 0x000e6800000e0000 */
[----:B------:R-:W3:Y:S01]  /*0060*/  SHFL.IDX PT, R0, R0, RZ, 0x1f ;  /* 0x00001fff00007589 */ /* 0x000ee200000e0000 */
[----:B-1----:R-:W-:Y:S01]  /*0070*/  ISETP.GE.AND P0, PT, R2, 0x1, PT ;  /* 0x000000010200780c */ /* 0x002fe20003f06270 */
[----:B---3--:R1:W3:-:S12]  /*0080*/  R2UR UR6, R0 ;  /* 0x00000000000673c2 */ /* 0x0082d800000e0000 */
[----:B------:R-:W-:Y:S06]  /*0090*/  @P0 BAR.ARV 0x4, 0x80 ;  /* 0x0102000000000b1d */ /* 0x000fec0000002000 */
[----:B--2---:R-:W-:-:S13]  /*00a0*/  ISETP.GE.AND P0, PT, R16, c[0x0][0x538], PT ;  /* 0x00014e0010007a0c */ /* 0x004fda0003f06270 */
[----:B------:R-:W-:Y:S05]  /*00b0*/  @P0 EXIT ;  /* 0x000000000000094d */ /* 0x000fea0003800000 */
[----:B-1-3--:R-:W-:Y:S01]  /*00c0*/  SHF.R.S32.HI R15, RZ, 0x1f, R17 ;  /* 0x0000001fff0f7819 */ /* 0x00afe20000011411 */
[----:B------:R-:W-:Y:S01]  /*00d0*/  IMAD.MOV.U32 R228, RZ, RZ, 0x40 ;  /* 0x00000040ffe47424 */ /* 0x000fe200078e00ff */
[----:B------:R-:W-:Y:S02]  /*00e0*/  ULDC.64 UR8, c[0x0][0x118] ;  /* 0x0000460000087ab9 */ /* 0x000fe40000000a00 */
[CC--:B------:R-:W-:Y:S02]  /*00f0*/  LEA.HI R12, R15.reuse, R17.reuse, RZ, 0x3 ;  /* 0x000000110f0c7211 */ /* 0x0c0fe400078f18ff */
[CC--:B------:R-:W-:Y:S02]  /*0100*/  LEA.HI R4, R15.reuse, R17.reuse, RZ, 0x4 ;  /* 0x000000110f047211 */ /* 0x0c0fe400078f20ff */
[----:B------:R-:W-:Y:S02]  /*0110*/  LEA.HI R0, R15, R17, RZ, 0x2 ;  /* 0x000000110f007211 */ /* 0x000fe400078f10ff */
[----:B------:R-:W-:-:S02]  /*0120*/  SHF.R.S32.HI R20, RZ, 0x3, R12 ;  /* 0x00000003ff147819 */ /* 0x000fc4000001140c */
[----:B------:R-:W-:Y:S02]  /*0130*/  LOP3.LUT R2, R4, 0xfffffff0, RZ, 0xc0, !PT ;  /* 0xfffffff004027812 */ /* 0x000fe400078ec0ff */
[----:B------:R-:W-:Y:S01]  /*0140*/  LOP3.LUT R3, R12, 0xfffffff8, RZ, 0xc0, !PT ;  /* 0xfffffff80c037812 */ /* 0x000fe200078ec0ff */
[----:B------:R-:W-:Y:S01]  /*0150*/  IMAD.SHL.U32 R6, R20, 0x40, RZ ;  /* 0x0000004014067824 */ /* 0x000fe200078e00ff */
[----:B------:R-:W-:Y:S01]  /*0160*/  LOP3.LUT R0, R0, 0xfffffffc, RZ, 0xc0, !PT ;  /* 0xfffffffc00007812 */ /* 0x000fe200078ec0ff */
[C---:B------:R-:W-:Y:S01]  /*0170*/  IMAD.IADD R2, R17.reuse, 0x1, -R2 ;  /* 0x0000000111027824 */ /* 0x040fe200078e0a02 */
[----:B------:R-:W-:Y:S01]  /*0180*/  SHF.R.S32.HI R5, RZ, 0x4, R4 ;  /* 0x00000004ff057819 */ /* 0x000fe20000011404 */
[C---:B------:R-:W-:Y:S02]  /*0190*/  IMAD.IADD R9, R17.reuse, 0x1, -R3 ;  /* 0x0000000111097824 */ /* 0x040fe400078e0a03 */
[----:B------:R-:W-:Y:S01]  /*01a0*/  IMAD.IADD R3, R17, 0x1, -R0 ;  /* 0x0000000111037824 */ /* 0x000fe200078e0a00 */
[----:B------:R-:W-:Y:S01]  /*01b0*/  LEA.HI R4, R4, R5, RZ, 0x1 ;  /* 0x0000000504047211 */ /* 0x000fe200078f08ff */
[----:B------:R-:W-:Y:S01]  /*01c0*/  IMAD.SHL.U32 R18, R9, 0x8, RZ ;  /* 0x0000000809127824 */ /* 0x000fe200078e00ff */
[----:B------:R-:W-:-:S02]  /*01d0*/  LOP3.LUT R0, R6, 0x1c0, RZ, 0xc0, !PT ;  /* 0x000001c006007812 */ /* 0x000fc400078ec0ff */
[----:B------:R-:W-:Y:S02]  /*01e0*/  LOP3.LUT R6, R4, 0xfffffffe, RZ, 0xc0, !PT ;  /* 0xfffffffe04067812 */ /* 0x000fe400078ec0ff */
[----:B------:R-:W-:Y:S01]  /*01f0*/  SHF.R.S32.HI R4, RZ, 0x1f, R2 ;  /* 0x0000001fff047819 */ /* 0x000fe20000011402 */
[----:B------:R-:W-:Y:S01]  /*0200*/  STL [R1+0x40], R18 ;  /* 0x0000401201007387 */ /* 0x000fe20000100800 */
[----:B------:R-:W-:Y:S01]  /*0210*/  LEA.HI R8, R3, R3, RZ, 0x1 ;  /* 0x0000000303087211 */ /* 0x000fe200078f08ff */
[----:B------:R-:W-:Y:S01]  /*0220*/  IMAD.IADD R13, R5, 0x1, -R6 ;  /* 0x00000001050d7824 */ /* 0x000fe200078e0a06 */
[----:B------:R-:W-:Y:S02]  /*0230*/  LOP3.LUT R7, R0, 0x38, R18, 0xf8, !PT ;  /* 0x0000003800077812 */ /* 0x000fe400078ef812 */
[----:B------:R-:W-:Y:S02]  /*0240*/  LEA.HI R11, R4, R2, RZ, 0x3 ;  /* 0x00000002040b7211 */ /* 0x000fe400078f18ff */
[----:B------:R-:W-:-:S02]  /*0250*/  SHF.R.U32.HI R0, RZ, 0x3, R0 ;  /* 0x00000003ff007819 */ /* 0x000fc40000011600 */
[----:B------:R-:W-:Y:S02]  /*0260*/  LOP3.LUT R4, R8, 0x1ffffffe, RZ, 0xc0, !PT ;  /* 0x1ffffffe08047812 */ /* 0x000fe400078ec0ff */
[----:B------:R-:W-:Y:S02]  /*0270*/  LOP3.LUT R10, R7, R0, RZ, 0x3c, !PT ;  /* 0x00000000070a7212 */ /* 0x000fe400078e3cff */
[----:B------:R-:W-:Y:S01]  /*0280*/  LOP3.LUT R0, R11, 0xfffffff8, RZ, 0xc0, !PT ;  /* 0xfffffff80b007812 */ /* 0x000fe200078ec0ff */
[----:B------:R-:W-:Y:S01]  /*0290*/  IMAD.IADD R14, R3, 0x1, -R4 ;  /* 0x00000001030e7824 */ /* 0x000fe200078e0a04 */
[-C--:B------:R-:W-:Y:S01]  /*02a0*/  LEA.HI R5, R15, R17.reuse, RZ, 0x5 ;  /* 0x000000110f057211 */ /* 0x080fe200078f28ff */
[----:B------:R-:W-:Y:S01]  /*02b0*/  IMAD.SHL.U32 R3, R9, 0x40, RZ ;  /* 0x0000004009037824 */ /* 0x000fe200078e00ff */
[----:B------:R-:W-:Y:S01]  /*02c0*/  LEA.HI R4, R15, R17, RZ, 0x6 ;  /* 0x000000110f047211 */ /* 0x000fe200078f30ff */
[----:B------:R-:W-:Y:S01]  /*02d0*/  IMAD.IADD R7, R2, 0x1, -R0 ;  /* 0x0000000102077824 */ /* 0x000fe200078e0a00 */
[----:B------:R-:W-:-:S02]  /*02e0*/  SHF.R.S32.HI R231, RZ, 0x5, R5 ;  /* 0x00000005ffe77819 */ /* 0x000fc40000011405 */
[----:B------:R-:W-:Y:S01]  /*02f0*/  LOP3.LUT R0, R3, 0x1c0, RZ, 0xc0, !PT ;  /* 0x000001c003007812 */ /* 0x000fe200078ec0ff */
[----:B------:R-:W-:Y:S01]  /*0300*/  IMAD.SHL.U32 R4, R4, 0x8, RZ ;  /* 0x0000000804047824 */ /* 0x000fe200078e00ff */
[----:B------:R-:W-:Y:S02]  /*0310*/  SHF.R.S32.HI R2, RZ, 0x1f, R5 ;  /* 0x0000001fff027819 */ /* 0x000fe40000011405 */
[----:B------:R-:W-:Y:S02]  /*0320*/  LOP3.LUT R6, R0, 0x8, R12, 0xf8, !PT ;  /* 0x0000000800067812 */ /* 0x000fe400078ef80c */
[----:B------:R-:W-:Y:S02]  /*0330*/  SHF.R.U32.HI R3, RZ, 0x3, R0 ;  /* 0x00000003ff037819 */ /* 0x000fe40000011600 */
[----:B------:R-:W-:Y:S01]  /*0340*/  LEA.HI R0, R2, R231, RZ, 0x2 ;  /* 0x000000e702007211 */ /* 0x000fe200078f10ff */
[----:B------:R-:W-:Y:S01]  /*0350*/  IMAD.SHL.U32 R2, R13, 0x8, RZ ;  /* 0x000000080d027824 */ /* 0x000fe200078e00ff */
[----:B------:R-:W-:-:S02]  /*0360*/  LOP3.LUT R5, R5, 0xffffffe0, RZ, 0xc0, !PT ;  /* 0xffffffe005057812 */ /* 0x000fc400078ec0ff */
[----:B------:R-:W-:Y:S01]  /*0370*/  LOP3.LUT R12, R6, R3, RZ, 0x3c, !PT ;  /* 0x00000003060c7212 */ /* 0x000fe200078e3cff */
[----:B------:R-:W-:Y:S01]  /*0380*/  IMAD.SHL.U32 R3, R7, 0x40, RZ ;  /* 0x0000004007037824 */ /* 0x000fe200078e00ff */
[----:B------:R-:W-:Y:S01]  /*0390*/  LOP3.LUT R0, R0, 0xffffffc, RZ, 0xc0, !PT ;  /* 0x0ffffffc00007812 */ /* 0x000fe200078ec0ff */
[----:B------:R-:W-:Y:S01]  /*03a0*/  IMAD.IADD R17, R17, 0x1, -R5 ;  /* 0x0000000111117824 */ /* 0x000fe200078e0a05 */
[----:B------:R-:W-:Y:S01]  /*03b0*/  LOP3.LUT R10, R10, 0x7ffffe00, R4, 0xf8, !PT ;  /* 0x7ffffe000a0a7812 */ /* 0x000fe200078ef804 */
[----:B------:R-:W-:Y:S01]  /*03c0*/  IMAD.SHL.U32 R4, R8, 0x20, RZ ;  /* 0x0000002008047824 */ /* 0x000fe200078e00ff */
[----:B------:R-:W-:Y:S01]  /*03d0*/  LOP3.LUT P3, RZ, R7, 0x2, RZ, 0xc0, !PT ;  /* 0x0000000207ff7812 */ /* 0x000fe2000786c0ff */
[----:B------:R-:W-:Y:S01]  /*03e0*/  IMAD.IADD R8, R231, 0x1, -R0 ;  /* 0x00000001e7087824 */ /* 0x000fe200078e0a00 */
[----:B------:R-:W-:Y:S01]  /*03f0*/  LOP3.LUT R0, R3, 0x1c0, RZ, 0xc0, !PT ;  /* 0x000001c003007812 */ /* 0x000fe200078ec0ff */
[----:B------:R-:W-:Y:S01]  /*0400*/  IMAD.SHL.U32 R3, R11, 0x40, RZ ;  /* 0x000000400b037824 */ /* 0x000fe200078e00ff */
[----:B------:R-:W-:Y:S01]  /*0410*/  SHF.R.S32.HI R6, RZ, 0x1f, R17 ;  /* 0x0000001fff067819 */ /* 0x000fe20000011411 */
[----:B------:R-:W-:Y:S01]  /*0420*/  IMAD.SHL.U32 R244, R10, 0x2, RZ ;  /* 0x000000020af47824 */ /* 0x000fe200078e00ff */
[----:B------:R-:W-:-:S02]  /*0430*/  LOP3.LUT R2, R0, 0x8, R2, 0xf8, !PT ;  /* 0x0000000800027812 */ /* 0x000fc400078ef802 */
[----:B------:R-:W-:Y:S02]  /*0440*/  SHF.R.U32.HI R0, RZ, 0x3, R0 ;  /* 0x00000003ff007819 */ /* 0x000fe40000011600 */
[----:B------:R-:W-:Y:S02]  /*0450*/  LOP3.LUT R3, R3, 0xfffffe00, RZ, 0xc0, !PT ;  /* 0xfffffe0003037812 */ /* 0x000fe400078ec0ff */
[----:B------:R-:W-:Y:S02]  /*0460*/  LEA.HI R6, R6, R17, RZ, 0x2 ;  /* 0x0000001106067211 */ /* 0x000fe400078f10ff */
[----:B------:R-:W-:Y:S01]  /*0470*/  LOP3.LUT R225, R2, R0, RZ, 0x3c, !PT ;  /* 0x0000000002e17212 */ /* 0x000fe200078e3cff */
[----:B------:R-:W-:Y:S01]  /*0480*/  IMAD R231, R231, 0x400, R3 ;  /* 0x00000400e7e77824 */ /* 0x000fe200078e0203 */
[----:B------:R-:W-:Y:S01]  /*0490*/  SHF.R.S32.HI R5, RZ, 0x2, R6 ;  /* 0x00000002ff057819 */ /* 0x000fe20000011406 */
[----:B------:R-:W-:Y:S01]  /*04a0*/  IMAD R0, R13, 0x200, R12 ;  /* 0x000002000d007824 */ /* 0x000fe200078e020c */
[----:B------:R-:W-:Y:S01]  /*04b0*/  IADD3 R2, R18, 0x40, RZ ;  /* 0x0000004012027810 */ /* 0x000fe20007ffe0ff */
[----:B------:R-:W-:Y:S01]  /*04c0*/  IMAD.IADD R231, R231, 0x1, R225 ;  /* 0x00000001e7e77824 */ /* 0x000fe200078e02e1 */
[----:B------:R-:W-:Y:S01]  /*04d0*/  LOP3.LUT R4, R4, 0xffffffc0, RZ, 0xc0, !PT ;  /* 0xffffffc004047812 */ /* 0x000fe200078ec0ff */
[----:B------:R-:W-:Y:S01]  /*04e0*/  IMAD R15, R8, 0x10, R5 ;  /* 0x00000010080f7824 */ /* 0x000fe200078e0205 */
[----:B------:R-:W-:Y:S01]  /*04f0*/  LOP3.LUT R225, R225, R3, RZ, 0xfc, !PT ;  /* 0x00000003e1e17212 */ /* 0x000fe200078efcff */
[----:B------:R-:W-:Y:S01]  /*0500*/  IMAD.MOV.U32 R5, RZ, RZ, 0x20 ;  /* 0x00000020ff057424 */ /* 0x000fe200078e00ff */
[----:B------:R-:W-:Y:S01]  /*0510*/  LOP3.LUT P0, RZ, R7, 0x4, RZ, 0xc0, !PT ;  /* 0x0000000407ff7812 */ /* 0x000fe2000780c0ff */
[----:B------:R-:W-:Y:S01]  /*0520*/  IMAD R7, R9, 0x10, R20 ;  /* 0x0000001009077824 */ /* 0x000fe200078e0214 */
[----:B------:R-:W-:Y:S01]  /*0530*/  LOP3.LUT R3, R6, 0x7ffffffc, RZ, 0xc0, !PT ;  /* 0x7ffffffc06037812 */ /* 0x000fe200078ec0ff */
[----:B------:R-:W-:Y:S01]  /*0540*/  IMAD R4, R14, 0x8, R4 ;  /* 0x000000080e047824 */ /* 0x000fe200078e0204 */
[----:B------:R-:W-:Y:S01]  /*0550*/  SHF.R.S32.HI R2, RZ, 0x1f, R2 ;  /* 0x0000001fff027819 */ /* 0x000fe20000011402 */
[----:B------:R-:W-:Y:S01]  /*0560*/  STL [R1+0x64], R15 ;  /* 0x0000640f01007387 */ /* 0x000fe20000100800 */
[----:B------:R-:W-:Y:S01]  /*0570*/  LEA R224, R0, 0x4100, 0x1 ;  /* 0x0000410000e07811 */ /* 0x000fe200078e08ff */
[----:B------:R-:W-:Y:S01]  /*0580*/  IMAD.IADD R0, R17, 0x1, -R3 ;  /* 0x0000000111007824 */ /* 0x000fe200078e0a03 */
[----:B------:R-:W-:Y:S01]  /*0590*/  R2P PR, R9, 0x6 ;  /* 0x0000000609007804 */ /* 0x000fe20000000000 */
[----:B------:R-:W-:Y:S01]  /*05a0*/  STL [R1+0x58], R16 ;  /* 0x0000581001007387 */ /* 0x000fe20000100800 */
[----:B------:R-:W-:Y:S01]  /*05b0*/  LEA R231, R231, 0x8100, 0x1 ;  /* 0x00008100e7e77811 */ /* 0x000fe200078e08ff */
[----:B------:R-:W-:Y:S01]  /*05c0*/  IMAD.SHL.U32 R0, R0, 0x2, RZ ;  /* 0x0000000200007824 */ /* 0x000fe200078e00ff */
[----:B------:R-:W-:Y:S01]  /*05d0*/  LEA R225, R225, 0x100, 0x1 ;  /* 0x00000100e1e17811 */ /* 0x000fe200078e08ff */
[----:B------:R-:W-:Y:S01]  /*05e0*/  STL [R1+0x68], R7 ;  /* 0x0000680701007387 */ /* 0x000fe20000100800 */
[----:B------:R-:W-:-:S02]  /*05f0*/  SEL R227, R228, 0xffffffc0, !P2 ;  /* 0xffffffc0e4e37807 */ /* 0x000fc40005000000 */
[----:B------:R-:W-:Y:S01]  /*0600*/  SEL R228, R228, 0xffffffc0, !P0 ;  /* 0xffffffc0e4e47807 */ /* 0x000fe20004000000 */
[----:B------:R1:W-:Y:S01]  /*0610*/  STL [R1+0x5c], R2 ;  /* 0x00005c0201007387 */ /* 0x0003e20000100800 */
[C---:B------:R-:W-:Y:S01]  /*0620*/  IADD3 R235, R224.reuse, 0x20, RZ ;  /* 0x00000020e0eb7810 */ /* 0x040fe20007ffe0ff */
[C---:B------:R-:W-:Y:S02]  /*0630*/  IMAD.IADD R230, R224.reuse, 0x1, R227 ;  /* 0x00000001e0e67824 */ /* 0x040fe400078e02e3 */
[----:B------:R-:W-:Y:S01]  /*0640*/  @P1 IADD3 R235, R224, -0x20, RZ ;  /* 0xffffffe0e0eb1810 */ /* 0x000fe20007ffe0ff */
[----:B------:R-:W-:Y:S02]  /*0650*/  IMAD.IADD R232, R231, 0x1, R228 ;  /* 0x00000001e7e87824 */ /* 0x000fe400078e02e4 */
[----:B------:R-:W-:Y:S01]  /*0660*/  IMAD.IADD R229, R228, 0x1, R225 ;  /* 0x00000001e4e57824 */ /* 0x000fe200078e02e1 */
[----:B------:R-:W-:Y:S01]  /*0670*/  IADD3 R243, R235, 0x800, RZ ;  /* 0x00000800ebf37810 */ /* 0x000fe20007ffe0ff */
[----:B------:R-:W-:Y:S01]  /*0680*/  IMAD.IADD R227, R227, 0x1, R235 ;  /* 0x00000001e3e37824 */ /* 0x000fe200078e02eb */
[----:B------:R-:W-:-:S02]  /*0690*/  IADD3 R242, R235, 0x1000, RZ ;  /* 0x00001000ebf27810 */ /* 0x000fc40007ffe0ff */
[C---:B------:R-:W-:Y:S02]  /*06a0*/  IADD3 R241, R235.reuse, 0x1800, RZ ;  /* 0x00001800ebf17810 */ /* 0x040fe40007ffe0ff */
[C---:B------:R-:W-:Y:S02]  /*06b0*/  IADD3 R240, R235.reuse, 0x2000, RZ ;  /* 0x00002000ebf07810 */ /* 0x040fe40007ffe0ff */
[C---:B------:R-:W-:Y:S02]  /*06c0*/  IADD3 R239, R235.reuse, 0x2800, RZ ;  /* 0x00002800ebef7810 */ /* 0x040fe40007ffe0ff */
[C---:B------:R-:W-:Y:S02]  /*06d0*/  IADD3 R238, R235.reuse, 0x3000, RZ ;  /* 0x00003000ebee7810 */ /* 0x040fe40007ffe0ff */
[----:B------:R-:W-:Y:S01]  /*06e0*/  IADD3 R237, R235, 0x3800, RZ ;  /* 0x00003800ebed7810 */ /* 0x000fe20007ffe0ff */
[----:B-1----:R-:W-:-:S05]  /*06f0*/  IMAD.IADD R2, R15, 0x1, R4 ;  /* 0x000000010f027824 */ /* 0x002fca00078e0204 */
[----:B------:R-:W-:Y:S04]  /*0700*/  STL [R1+0x60], R2 ;  /* 0x0000600201007387 */ /* 0x000fe80000100800 */
[----:B------:R1:W-:Y:S02]  /*0710*/  STL [R1+0x3c], R0 ;  /* 0x00003c0001007387 */ /* 0x0003e40000100800 */
[----:B-1----:R-:W-:-:S05]  /*0720*/  SEL R0, R5, 0xffffffe0, !P3 ;  /* 0xffffffe005007807 */ /* 0x002fca0005800000 */
[----:B------:R-:W-:Y:S02]  /*0730*/  IMAD.IADD R233, R231, 0x1, R0 ;  /* 0x00000001e7e97824 */ /* 0x000fe400078e0200 */
[C---:B------:R-:W-:Y:S02]  /*0740*/  IMAD.IADD R226, R0.reuse, 0x1, R225 ;  /* 0x0000000100e27824 */ /* 0x040fe400078e02e1 */
[----:B------:R-:W-:Y:S02]  /*0750*/  IMAD.IADD R234, R233, 0x1, R228 ;  /* 0x00000001e9ea7824 */ /* 0x000fe400078e02e4 */
[----:B------:R-:W-:Y:S02]  /*0760*/  IMAD.IADD R236, R0, 0x1, R232 ;  /* 0x0000000100ec7824 */ /* 0x000fe400078e02e8 */
[----:B------:R-:W-:Y:S02]  /*0770*/  IMAD.IADD R228, R228, 0x1, R226 ;  /* 0x00000001e4e47824 */ /* 0x000fe400078e02e2 */
.L_x_979:
        /* <DEDUP_REMOVED lines=19> */
.L_x_925:
[----:B------:R-:W-:-:S04]  /*08b0*/  MOV R0, c[0x0][0x554] ;  /* 0x0001550000007a02 */ /* 0x000fc80000000f00 */
[----:B------:R-:W-:Y:S02]  /*08c0*/  ISETP.NE.AND P0, PT, R0, 0x1, PT ;  /* 0x000000010000780c */ /* 0x000fe40003f05270 */
[----:B------:R-:W-:-:S11]  /*08d0*/  MOV R0, R2 ;  /* 0x0000000200007202 */ /* 0x000fd60000000f00 */
[----:B------:R-:W-:-:S05]  /*08e0*/  @P0 IMAD.HI.U32 R4, R2, c[0x0][0x558], RZ ;  /* 0x0001560002040a27 */ /* 0x000fca00078e00ff */
[----:B------:R-:W-:-:S05]  /*08f0*/  @P0 SHF.R.U32.HI R0, RZ, c[0x0][0x55c], R4 ;  /* 0x00015700ff000a19 */ /* 0x000fca0000011604 */
[----:B------:R-:W-:Y:S02]  /*0900*/  IMAD R4, R0, c[0x0][0x554], RZ ;  /* 0x0001550000047a24 */ /* 0x000fe400078e02ff */
.L_x_926:
[----:B------:R-:W-:Y:S05]  /*0910*/  BSYNC B0 ;  /* 0x0000000000007941 */ /* 0x000fea0003800000 */
.L_x_924:
[----:B------:R-:W-:Y:S01]  /*0920*/  IMAD.MOV.U32 R5, RZ, RZ, c[0x0][0x53c] ;  /* 0x00014f00ff057624 */ /* 0x000fe200078e00ff */
[----:B------:R-:W-:Y:S01]  /*0930*/  ULDC UR5, c[0x0][0x1d0] ;  /* 0x0000740000057ab9 */ /* 0x000fe20000000800 */
[----:B------:R-:W-:Y:S01]  /*0940*/  IMAD.MOV.U32 R11, RZ, RZ, R0 ;  /* 0x000000ffff0b7224 */ /* 0x000fe200078e0000 */
[----:B------:R-:W-:Y:S01]  /*0950*/  UIADD3 UR5, UR5, 0x3f, URZ ;  /* 0x0000003f05057890 */ /* 0x000fe2000fffe03f */
[----:B------:R-:W-:Y:S01]  /*0960*/  IMAD.MOV.U32 R7, RZ, RZ, c[0x0][0x548] ;  /* 0x00015200ff077624 */ /* 0x000fe200078e00ff */
[----:B------:R-:W-:Y:S01]  /*0970*/  ISETP.NE.AND P0, PT, R5, 0x1, PT ;  /* 0x000000010500780c */ /* 0x000fe20003f05270 */
[----:B------:R-:W-:Y:S01]  /*0980*/  IMAD.IADD R4, R2, 0x1, -R4 ;  /* 0x0000000102047824 */ /* 0x000fe200078e0a04 */
[----:B------:R-:W-:Y:S01]  /*0990*/  LOP3.LUT R5, RZ, R0, RZ, 0x33, !PT ;  /* 0x00000000ff057212 */ /* 0x000fe200078e33ff */
[----:B------:R-:W-:Y:S01]  /*09a0*/  USHF.R.S32.HI UR4, URZ, 0x1f, UR5 ;  /* 0x0000001f3f047899 */ /* 0x000fe20008011405 */
[----:B------:R-:W-:Y:S01]  /*09b0*/  BSSY B0, `(.L_x_927) ;  /* 0x0000041000007945 */ /* 0x000fe20003800000 */
[----:B------:R-:W-:-:S02]  /*09c0*/  IMAD R3, R3, c[0x0][0x554], R4 ;  /* 0x0001550003037a24 */ /* 0x000fc400078e0204 */
[----:B------:R-:W-:Y:S01]  /*09d0*/  ULEA.HI UR4, UR4, UR5, URZ, 0x6 ;  /* 0x0000000504047291 */ /* 0x000fe2000f8f303f */
[----:B------:R-:W-:Y:S02]  /*09e0*/  IMAD.MOV.U32 R2, RZ, RZ, RZ ;  /* 0x000000ffff027224 */ /* 0x000fe400078e00ff */
[----:B------:R-:W-:Y:S01]  /*09f0*/  IMAD.MOV.U32 R25, RZ, RZ, R3 ;  /* 0x000000ffff197224 */ /* 0x000fe200078e0003 */
[----:B------:R-:W-:Y:S02]  /*0a00*/  USHF.R.S32.HI UR4, URZ, 0x6, UR4 ;  /* 0x000000063f047899 */ /* 0x000fe40008011404 */
[----:B------:R-:W-:Y:S01]  /*0a10*/  @P0 IMAD.HI.U32 R6, R0, c[0x0][0x540], RZ ;  /* 0x0001500000060a27 */ /* 0x000fe200078e00ff */
[----:B------:R-:W-:-:S03]  /*0a20*/  IADD3 R0, R5, c[0x0][0x53c], RZ ;  /* 0x00014f0005007a10 */ /* 0x000fc60007ffe0ff */
[----:B------:R-:W-:Y:S01]  /*0a30*/  IMAD.MOV.U32 R5, RZ, RZ, c[0x0][0x2c4] ;  /* 0x0000b100ff057624 */ /* 0x000fe200078e00ff */
[----:B------:R-:W-:Y:S01]  /*0a40*/  @P0 SHF.R.U32.HI R11, RZ, c[0x0][0x544], R6 ;  /* 0x00015100ff0b0a19 */ /* 0x000fe20000011606 */
[----:B------:R-:W-:Y:S01]  /*0a50*/  IMAD.MOV.U32 R6, RZ, RZ, 0x40 ;  /* 0x00000040ff067424 */ /* 0x000fe200078e00ff */
[----:B------:R-:W-:Y:S02]  /*0a60*/  ISETP.NE.AND P0, PT, R7, 0x1, PT ;  /* 0x000000010700780c */ /* 0x000fe40003f05270 */
[----:B------:R-:W-:Y:S01]  /*0a70*/  ISETP.NE.AND P3, PT, R5, 0x1, PT ;  /* 0x000000010500780c */ /* 0x000fe20003f65270 */
        /* <DEDUP_REMOVED lines=52> */
.L_x_928:
[----:B------:R-:W-:Y:S05]  /*0dc0*/  BSYNC B0 ;  /* 0x0000000000007941 */ /* 0x000fea0003800000 */
.L_x_927:
[----:B------:R-:W-:Y:S01]  /*0dd0*/  LOP3.LUT R0, R11, 0xffff, RZ, 0xc0, !PT ;  /* 0x0000ffff0b007812 */ /* 0x000fe200078ec0ff */
[----:B------:R-:W-:Y:S01]  /*0de0*/  CS2R R18, SRZ ;  /* 0x0000000000127805 */ /* 0x000fe2000001ff00 */
[----:B------:R-:W-:Y:S01]  /*0df0*/  CS2R R20, SRZ ;  /* 0x0000000000147805 */ /* 0x000fe2000001ff00 */
[----:B------:R-:W-:Y:S01]  /*0e00*/  CS2R R126, SRZ ;  /* 0x00000000007e7805 */ /* 0x000fe2000001ff00 */
[----:B------:R-:W-:Y:S01]  /*0e10*/  CS2R R124, SRZ ;  /* 0x00000000007c7805 */ /* 0x000fe2000001ff00 */
[----:B------:R-:W-:Y:S01]  /*0e20*/  IMAD R3, R0, R2, RZ ;  /* 0x0000000200037224 */ /* 0x000fe200078e02ff */
[----:B------:R-:W-:Y:S01]  /*0e30*/  PRMT R0, RZ, 0x7610, R0 ;  /* 0x00007610ff007816 */ /* 0x000fe20000000000 */
[----:B------:R-:W-:Y:S01]  /*0e40*/  CS2R R130, SRZ ;  /* 0x0000000000827805 */ /* 0x000fe2000001ff00 */
[----:B------:R-:W-:Y:S01]  /*0e50*/  CS2R R128, SRZ ;  /* 0x0000000000807805 */ /* 0x000fe2000001ff00 */
[----:B------:R-:W-:Y:S01]  /*0e60*/  IMAD.IADD R2, R3, 0x1, R2 ;  /* 0x0000000103027824 */ /* 0x000fe200078e0202 */
[----:B------:R2:W-:Y:S01]  /*0e70*/  STL [R1+0x18], R3 ;  /* 0x0000180301007387 */ /* 0x0005e20000100800 */
        /* <DEDUP_REMOVED lines=8> */
[----:B------:R2:W-:Y:S01]  /*0f00*/  STL [R1+0xc], R24 ;  /* 0x00000c1801007387 */ /* 0x0005e20000100800 */
        /* <DEDUP_REMOVED lines=55> */
[----:B--2---:R-:W2:Y:S04]  /*1280*/  LDL R4, [R1+0x68] ;  /* 0x0000680001047983 */ /* 0x004ea80000100800 */
[----:B------:R-:W3:Y:S04]  /*1290*/  LDL.64 R8, [R1+0x40] ;  /* 0x0000400001087983 */ /* 0x000ee80000100a00 */
[----:B------:R4:W3:Y:S01]  /*12a0*/  LDL.64 R26, [R1+0x40] ;  /* 0x00004000011a7983 */ /* 0x0008e20000100a00 */
[----:B------:R-:W-:-:S04]  /*12b0*/  ISETP.NE.U32.AND P0, PT, RZ, c[0x0][0x340], PT ;  /* 0x0000d000ff007a0c */ /* 0x000fc80003f05070 */
[----:B------:R-:W-:-:S13]  /*12c0*/  ISETP.NE.AND.EX P0, PT, RZ, c[0x0][0x344], PT, P0 ;  /* 0x0000d100ff007a0c */ /* 0x000fda0003f05300 */
[----:B------:R-:W-:-:S05]  /*12d0*/  @P0 MOV R2, 0x4 ;  /* 0x0000000400020802 */ /* 0x000fca0000000f00 */
[----:B------:R-:W-:-:S05]  /*12e0*/  @P0 IMAD.WIDE R2, R25, R2, c[0x0][0x340] ;  /* 0x0000d00019020625 */ /* 0x000fca00078e0202 */
[----:B------:R5:W4:Y:S01]  /*12f0*/  @P0 LDG.E R18, [R2.64] ;  /* 0x0000000802120981 */ /* 0x000b22000c1e1900 */
[----:B------:R-:W-:Y:S02]  /*1300*/  SHF.R.S32.HI R13, RZ, 0x1f, R28 ;  /* 0x0000001fff0d7819 */ /* 0x000fe4000001141c */
[----:B------:R-:W-:Y:S01]  /*1310*/  SHF.R.S32.HI R17, RZ, 0x1f, R25 ;  /* 0x0000001fff117819 */ /* 0x000fe20000011419 */
[----:B------:R-:W1:Y:S01]  /*1320*/  S2R R7, SR_TID.X ;  /* 0x0000000000077919 */ /* 0x000e620000002100 */
[----:B------:R-:W-:-:S03]  /*1330*/  IADD3 R60, R24, -0x1, RZ ;  /* 0xffffffff183c7810 */ /* 0x000fc60007ffe0ff */
[----:B------:R-:W-:-:S04]  /*1340*/  IMAD R10, R17, c[0x0][0x1c0], RZ ;  /* 0x00007000110a7a24 */ /* 0x000fc800078e02ff */
[----:B------:R-:W-:Y:S02]  /*1350*/  IMAD R10, R25, c[0x0][0x1c4], R10 ;  /* 0x00007100190a7a24 */ /* 0x000fe400078e020a */
[----:B-----5:R-:W-:Y:S01]  /*1360*/  IMAD R3, R13, c[0x0][0x1b8], RZ ;  /* 0x00006e000d037a24 */ /* 0x020fe200078e02ff */
[----:B-1----:R-:W-:-:S03]  /*1370*/  SHF.R.S32.HI R22, RZ, 0x1f, R7 ;  /* 0x0000001fff167819 */ /* 0x002fc60000011407 */
[----:B------:R-:W-:Y:S01]  /*1380*/  IMAD R3, R28, c[0x0][0x1bc], R3 ;  /* 0x00006f001c037a24 */ /* 0x000fe200078e0203 */
[----:B------:R-:W-:-:S04]  /*1390*/  LEA.HI R22, R22, R7, RZ, 0x3 ;  /* 0x0000000716167211 */ /* 0x000fc800078f18ff */
[----:B------:R-:W-:Y:S02]  /*13a0*/  SHF.R.S32.HI R22, RZ, 0x3, R22 ;  /* 0x00000003ff167819 */ /* 0x000fe40000011416 */
[----:B--2---:R-:W-:Y:S01]  /*13b0*/  IADD3 R0, R4, R23, RZ ;  /* 0x0000001704007210 */ /* 0x004fe20007ffe0ff */
[----:B------:R-:W-:-:S04]  /*13c0*/  IMAD.WIDE.U32 R4, R28, c[0x0][0x1b8], RZ ;  /* 0x00006e001c047a25 */ /* 0x000fc800078e00ff */
[----:B------:R-:W-:Y:S01]  /*13d0*/  @P3 IMAD.HI.U32 R6, R0, c[0x0][0x2c8], RZ ;  /* 0x0000b20000063a27 */ /* 0x000fe200078e00ff */
[----:B------:R-:W-:Y:S02]  /*13e0*/  IADD3 R5, R5, R3, RZ ;  /* 0x0000000305057210 */ /* 0x000fe40007ffe0ff */
[----:B------:R-:W-:Y:S01]  /*13f0*/  SHF.R.S32.HI R3, RZ, 0x1f, R22 ;  /* 0x0000001fff037819 */ /* 0x000fe20000011416 */
[----:B------:R-:W-:Y:S01]  /*1400*/  IMAD.MOV.U32 R2, RZ, RZ, R0 ;  /* 0x000000ffff027224 */ /* 0x000fe200078e0000 */
[----:B---3--:R-:W-:Y:S01]  /*1410*/  MOV R26, R8 ;  /* 0x00000008001a7202 */ /* 0x008fe20000000f00 */
[----:B------:R-:W-:Y:S01]  /*1420*/  IMAD.WIDE.U32 R4, R25, c[0x0][0x1c0], R4 ;  /* 0x0000700019047a25 */ /* 0x000fe200078e0004 */
[----:B------:R-:W-:Y:S02]  /*1430*/  @P3 SHF.R.U32.HI R2, RZ, c[0x0][0x2cc], R6 ;  /* 0x0000b300ff023a19 */ /* 0x000fe40000011606 */
[----:B------:R-:W-:Y:S01]  /*1440*/  SHF.R.S32.HI R27, RZ, 0x1f, R26 ;  /* 0x0000001fff1b7819 */ /* 0x000fe2000001141a */
[C---:B------:R-:W-:Y:S01]  /*1450*/  IMAD R6, R3.reuse, c[0x0][0x1e0], RZ ;  /* 0x0000780003067a24 */ /* 0x040fe200078e02ff */
[----:B------:R-:W-:Y:S01]  /*1460*/  IADD3 R12, -R2, RZ, RZ ;  /* 0x000000ff020c7210 */ /* 0x000fe20007ffe1ff */
[----:B------:R-:W-:Y:S01]  /*1470*/  IMAD R3, R3, c[0x0][0x208], RZ ;  /* 0x0000820003037a24 */ /* 0x000fe200078e02ff */
[----:B------:R-:W-:Y:S01]  /*1480*/  ISETP.GE.AND P6, PT, R26, c[0x0][0x1d4], PT ;  /* 0x000075001a007a0c */ /* 0x000fe20003fc6270 */
[C---:B------:R-:W-:Y:S01]  /*1490*/  IMAD R11, R22.reuse, c[0x0][0x1e4], R6 ;  /* 0x00007900160b7a24 */ /* 0x040fe200078e0206 */
[----:B------:R1:W-:Y:S01]  /*14a0*/  STL [R1+0x44], R27 ;  /* 0x0000441b01007387 */ /* 0x0003e20000100800 */
[C---:B------:R-:W-:Y:S01]  /*14b0*/  IMAD R3, R22.reuse, c[0x0][0x20c], R3 ;  /* 0x0000830016037a24 */ /* 0x040fe200078e0203 */
[----:B------:R-:W-:Y:S01]  /*14c0*/  SEL R16, RZ, 0x1, P6 ;  /* 0x00000001ff107807 */ /* 0x000fe20003000000 */
[----:B------:R-:W-:Y:S01]  /*14d0*/  IMAD.WIDE.U32 R6, R22, c[0x0][0x208], R26 ;  /* 0x0000820016067a25 */ /* 0x000fe200078e001a */
[----:B------:R-:W-:-:S03]  /*14e0*/  ISETP.GE.AND P4, PT, R26, c[0x0][0x198], PT ;  /* 0x000066001a007a0c */ /* 0x000fc60003f86270 */
[----:B------:R-:W-:Y:S01]  /*14f0*/  IMAD.WIDE.U32 R8, R22, c[0x0][0x1e0], R26 ;  /* 0x0000780016087a25 */ /* 0x000fe200078e001a */
[----:B------:R-:W-:Y:S02]  /*1500*/  IADD3 R7, R7, R3, RZ ;  /* 0x0000000307077210 */ /* 0x000fe40007ffe0ff */
[----:B------:R-:W-:Y:S01]  /*1510*/  SHF.R.S32.HI R3, RZ, 0x1f, R2 ;  /* 0x0000001fff037819 */ /* 0x000fe20000011402 */
[----:B------:R-:W-:Y:S02]  /*1520*/  IMAD.IADD R9, R9, 0x1, R11 ;  /* 0x0000000109097824 */ /* 0x000fe400078e020b */
[----:B------:R-:W-:Y:S02]  /*1530*/  IMAD.IADD R5, R5, 0x1, R10 ;  /* 0x0000000105057824 */ /* 0x000fe400078e020a */
[----:B------:R-:W-:Y:S01]  /*1540*/  IMAD R12, R12, c[0x0][0x2c4], R0 ;  /* 0x0000b1000c0c7a24 */ /* 0x000fe200078e0200 */
[----:B------:R-:W-:Y:S01]  /*1550*/  IADD3 R0, R26, 0x40, RZ ;  /* 0x000000401a007810 */ /* 0x000fe20007ffe0ff */
[----:B------:R-:W-:-:S02]  /*1560*/  IMAD R10, R13, c[0x0][0x1e8], RZ ;  /* 0x00007a000d0a7a24 */ /* 0x000fc400078e02ff */
[----:B------:R-:W-:Y:S01]  /*1570*/  IMAD R11, R13, c[0x0][0x210], RZ ;  /* 0x000084000d0b7a24 */ /* 0x000fe200078e02ff */
[C---:B------:R-:W-:Y:S01]  /*1580*/  ISETP.GE.AND P5, PT, R0.reuse, c[0x0][0x1d4], PT ;  /* 0x0000750000007a0c */ /* 0x040fe20003fa6270 */
[----:B------:R-:W-:Y:S01]  /*1590*/  IMAD R3, R3, c[0x0][0x1b0], RZ ;  /* 0x00006c0003037a24 */ /* 0x000fe200078e02ff */
[----:B------:R-:W-:Y:S01]  /*15a0*/  ISETP.GE.AND P2, PT, R0, c[0x0][0x198], PT ;  /* 0x0000660000007a0c */ /* 0x000fe20003f46270 */
[C---:B------:R-:W-:Y:S01]  /*15b0*/  IMAD R14, R28.reuse, c[0x0][0x1ec], R10 ;  /* 0x00007b001c0e7a24 */ /* 0x040fe200078e020a */
[----:B------:R-:W-:Y:S01]  /*15c0*/  SEL R13, RZ, 0xffffffff, P5 ;  /* 0xffffffffff0d7807 */ /* 0x000fe20002800000 */
[C---:B------:R-:W-:Y:S02]  /*15d0*/  IMAD R15, R28.reuse, c[0x0][0x214], R11 ;  /* 0x000085001c0f7a24 */ /* 0x040fe400078e020b */
[----:B------:R-:W-:Y:S01]  /*15e0*/  IMAD.WIDE.U32 R10, R28, c[0x0][0x1e8], R8 ;  /* 0x00007a001c0a7a25 */ /* 0x000fe200078e0008 */
[----:B------:R-:W-:-:S03]  /*15f0*/  SHF.L.U32 R13, R13, 0x1, RZ ;  /* 0x000000010d0d7819 */ /* 0x000fc600000006ff */
[C---:B------:R-:W-:Y:S02]  /*1600*/  IMAD R3, R2.reuse, c[0x0][0x1b4], R3 ;  /* 0x00006d0002037a24 */ /* 0x040fe400078e0203 */
[----:B------:R-:W-:Y:S01]  /*1610*/  IMAD.WIDE.U32 R4, R2, c[0x0][0x1b0], R4 ;  /* 0x00006c0002047a25 */ /* 0x000fe200078e0004 */
[----:B------:R-:W-:-:S03]  /*1620*/  SHF.R.S32.HI R2, RZ, 0x1f, R12 ;  /* 0x0000001fff027819 */ /* 0x000fc6000001140c */
[----:B------:R-:W-:Y:S01]  /*1630*/  IMAD.WIDE.U32 R8, R28, c[0x0][0x210], R6 ;  /* 0x000084001c087a25 */ /* 0x000fe200078e0006 */
[----:B------:R-:W-:Y:S02]  /*1640*/  MOV R6, R10 ;  /* 0x0000000a00067202 */ /* 0x000fe40000000f00 */
[----:B------:R-:W-:Y:S01]  /*1650*/  IADD3 R5, R5, R3, RZ ;  /* 0x0000000305057210 */ /* 0x000fe20007ffe0ff */
[----:B------:R-:W-:Y:S01]  /*1660*/  IMAD R10, R2, c[0x0][0x1a8], RZ ;  /* 0x00006a00020a7a24 */ /* 0x000fe200078e02ff */
[----:B------:R-:W-:Y:S01]  /*1670*/  IADD3 R7, R11, R14, RZ ;  /* 0x0000000e0b077210 */ /* 0x000fe20007ffe0ff */
[--C-:B----4-:R-:W-:Y:S01]  /*1680*/  @P0 IMAD.MOV.U32 R2, RZ, RZ, R18.reuse ;  /* 0x000000ffff020224 */ /* 0x110fe200078e0012 */
[----:B------:R-:W-:Y:S01]  /*1690*/  @P0 SHF.R.S32.HI R3, RZ, 0x1f, R18 ;  /* 0x0000001fff030819 */ /* 0x000fe20000011412 */
[C---:B------:R-:W-:Y:S01]  /*16a0*/  IMAD R10, R12.reuse, c[0x0][0x1ac], R10 ;  /* 0x00006b000c0a7a24 */ /* 0x040fe200078e020a */
[----:B------:R-:W-:Y:S01]  /*16b0*/  @!P0 MOV R2, R25 ;  /* 0x0000001900028202 */ /* 0x000fe20000000f00 */
[----:B------:R-:W-:Y:S01]  /*16c0*/  IMAD.WIDE.U32 R4, R12, c[0x0][0x1a8], R4 ;  /* 0x00006a000c047a25 */ /* 0x000fe200078e0004 */
[----:B------:R-:W-:-:S02]  /*16d0*/  @!P0 MOV R3, R17 ;  /* 0x0000001100038202 */ /* 0x000fc40000000f00 */
[----:B------:R-:W-:Y:S01]  /*16e0*/  LOP3.LUT R28, R13, 0x2, R16, 0xe2, !PT ;  /* 0x000000020d1c7812 */ /* 0x000fe200078ee210 */
[----:B------:R-:W-:Y:S01]  /*16f0*/  IMAD.WIDE.U32 R12, R2, c[0x0][0x1f0], R6 ;  /* 0x00007c00020c7a25 */ /* 0x000fe200078e0006 */
[----:B------:R-:W-:-:S03]  /*1700*/  LEA R6, P0, R4, c[0x0][0x160], 0x1 ;  /* 0x0000580004067a11 */ /* 0x000fc600078008ff */
[----:B------:R-:W-:Y:S01]  /*1710*/  IMAD.IADD R9, R9, 0x1, R15 ;  /* 0x0000000109097824 */ /* 0x000fe200078e020f */
[----:B------:R1:W-:Y:S01]  /*1720*/  STL.64 [R1+0x20], R12 ;  /* 0x0000200c01007387 */ /* 0x0003e20000100a00 */
[C---:B------:R-:W-:Y:S02]  /*1730*/  IMAD R7, R3.reuse, c[0x0][0x1f0], RZ ;  /* 0x00007c0003077a24 */ /* 0x040fe400078e02ff */
[----:B------:R-:W-:Y:S02]  /*1740*/  IMAD R3, R3, c[0x0][0x218], RZ ;  /* 0x0000860003037a24 */ /* 0x000fe400078e02ff */
[----:B------:R-:W-:-:S04]  /*1750*/  IMAD.WIDE.U32 R8, R2, c[0x0][0x218], R8 ;  /* 0x0000860002087a25 */ /* 0x000fc800078e0008 */
[C---:B------:R-:W-:Y:S01]  /*1760*/  IMAD R7, R2.reuse, c[0x0][0x1f4], R7 ;  /* 0x00007d0002077a24 */ /* 0x040fe200078e0207 */
[----:B------:R1:W-:Y:S01]  /*1770*/  STL.64 [R1+0x28], R8 ;  /* 0x0000280801007387 */ /* 0x0003e20000100a00 */
[----:B------:R-:W-:Y:S02]  /*1780*/  IMAD R2, R2, c[0x0][0x21c], R3 ;  /* 0x0000870002027a24 */ /* 0x000fe400078e0203 */
[----:B------:R-:W-:Y:S01]  /*1790*/  IMAD.IADD R5, R5, 0x1, R10 ;  /* 0x0000000105057824 */ /* 0x000fe200078e020a */
[----:B------:R-:W-:Y:S02]  /*17a0*/  IADD3 R3, R13, R7, RZ ;  /* 0x000000070d037210 */ /* 0x000fe40007ffe0ff */
[----:B------:R-:W-:Y:S02]  /*17b0*/  IADD3 R2, R9, R2, RZ ;  /* 0x0000000209027210 */ /* 0x000fe40007ffe0ff */
[----:B------:R-:W-:Y:S02]  /*17c0*/  LEA.HI.X R5, R4, c[0x0][0x164], R5, 0x1, P0 ;  /* 0x0000590004057a11 */ /* 0x000fe400000f0c05 */
[----:B------:R-:W-:Y:S01]  /*17d0*/  IADD3 R4, R22, R23, RZ ;  /* 0x0000001716047210 */ /* 0x000fe20007ffe0ff */
[----:B------:R1:W-:Y:S04]  /*17e0*/  STL [R1+0x34], R2 ;  /* 0x0000340201007387 */ /* 0x0003e80000100800 */
[----:B------:R1:W-:Y:S01]  /*17f0*/  STL [R1+0x30], R3 ;  /* 0x0000300301007387 */ /* 0x0003e20000100800 */
[----:B------:R-:W-:Y:S05]  /*1800*/  BRA.DIV ~URZ, `(.L_x_930) ;  /* 0x000108627f007947 */ /* 0x000fea000b800000 */
[----:B------:R2:W3:Y:S02]  /*1810*/  SHFL.IDX PT, R7, R5, RZ, 0x181f ;  /* 0x00181fff05077589 */ /* 0x0004e400000e0000 */
.L_x_980:
[----:B------:R-:W-:Y:S05]  /*1820*/  BRA.DIV ~URZ, `(.L_x_931) ;  /* 0x000108b27f007947 */ /* 0x000fea000b800000 */
[----:B-1----:R1:W4:Y:S02]  /*1830*/  SHFL.IDX PT, R3, R6, RZ, 0x181f ;  /* 0x00181fff06037589 */ /* 0x00232400000e0000 */
.L_x_981:
[----:B------:R-:W-:Y:S01]  /*1840*/  MOV R10, c[0x0][0x2c4] ;  /* 0x0000b100000a7a02 */ /* 0x000fe20000000f00 */
[----:B------:R-:W-:Y:S04]  /*1850*/  BSSY B0, `(.L_x_932) ;  /* 0x0000010000007945 */ /* 0x000fe80003800000 */
[----:B------:R-:W-:-:S05]  /*1860*/  IMAD R10, R10, c[0x0][0x168], RZ ;  /* 0x00005a000a0a7a24 */ /* 0x000fca00078e02ff */
[----:B------:R-:W-:-:S13]  /*1870*/  ISETP.GE.AND P0, PT, R4, R10, PT ;  /* 0x0000000a0400720c */ /* 0x000fda0003f06270 */
[----:B------:R-:W-:Y:S05]  /*1880*/  @P0 BRA `(.L_x_933) ;  /* 0x000000c000000947 */ /* 0x000fea0003800000 */
[----:B------:R-:W5:Y:S04]  /*1890*/  LDL.64 R12, [R1+0x40] ;  /* 0x00004000010c7983 */ /* 0x000f680000100a00 */
[----:B--2---:R-:W2:Y:S01]  /*18a0*/  LDL R11, [R1+0x5c] ;  /* 0x00005c00010b7983 */ /* 0x004ea20000100800 */
[----:B---3--:R-:W-:Y:S01]  /*18b0*/  MOV R9, R7 ;  /* 0x0000000700097202 */ /* 0x008fe20000000f00 */
[----:B----4-:R-:W-:Y:S01]  /*18c0*/  IMAD.MOV.U32 R8, RZ, RZ, R3 ;  /* 0x000000ffff087224 */ /* 0x010fe200078e0003 */
[----:B------:R-:W-:-:S03]  /*18d0*/  LEA R2, P0, R0, R3, 0x1 ;  /* 0x0000000300027211 */ /* 0x000fc600078008ff */
[----:B-----5:R-:W-:Y:S01]  /*18e0*/  IMAD.WIDE R8, R12, 0x2, R8 ;  /* 0x000000020c087825 */ /* 0x020fe200078e0208 */
[----:B--2---:R-:W-:-:S04]  /*18f0*/  LEA.HI.X R3, R0, R7, R11, 0x1, P0 ;  /* 0x0000000700037211 */ /* 0x004fc800000f0c0b */
[----:B------:R-:W-:Y:S01]  /*1900*/  @!PT LDS RZ, [RZ] ;  /* 0x00000000fffff984 */ /* 0x000fe20000000800 */
[----:B------:R-:W-:Y:S01]  /*1910*/  @!PT LDS RZ, [RZ] ;  /* 0x00000000fffff984 */ /* 0x000fe20000000800 */
[----:B------:R-:W-:Y:S01]  /*1920*/  @!PT LDS RZ, [RZ] ;  /* 0x00000000fffff984 */ /* 0x000fe20000000800 */
[----:B------:R2:W-:Y:S04]  /*1930*/  LDGSTS.E.BYPASS.LTC128B.128 [R244+0x8100], [R8.64], !P4 ;  /* 0x0810000008f47fae */ /* 0x0005e8000e101d48 */
[----:B------:R2:W-:Y:S02]  /*1940*/  LDGSTS.E.BYPASS.LTC128B.128 [R244+0xc100], [R2.64], !P2 ;  /* 0x0c10000002f47fae */ /* 0x0005e4000d101d48 */
.L_x_933:
[----:B------:R-:W-:Y:S05]  /*1950*/  BSYNC B0 ;  /* 0x0000000000007941 */ /* 0x000fea0003800000 */
.L_x_932:
[----:B------:R-:W-:Y:S05]  /*1960*/  BRA.DIV ~URZ, `(.L_x_934) ;  /* 0x000107e27f007947 */ /* 0x000fea000b800000 */
[----:B---3--:R3:W1:Y:S04]  /*1970*/  SHFL.IDX PT, R7, R5, 0x1, 0x181f ;  /* 0x00381f0005077f89 */ /* 0x00866800000e0000 */
[----:B--2-4-:R3:W2:Y:S02]  /*1980*/  SHFL.IDX PT, R3, R6, 0x1, 0x181f ;  /* 0x00381f0006037f89 */ /* 0x0146a400000e0000 */
.L_x_982:
[----:B------:R-:W-:Y:S01]  /*1990*/  IADD3 R2, R4, 0x10, RZ ;  /* 0x0000001004027810 */ /* 0x000fe20007ffe0ff */
[----:B------:R-:W-:Y:S03]  /*19a0*/  BSSY B0, `(.L_x_935) ;  /* 0x000000f000007945 */ /* 0x000fe60003800000 */
[----:B------:R-:W-:-:S13]  /*19b0*/  ISETP.GE.AND P0, PT, R2, R10, PT ;  /* 0x0000000a0200720c */ /* 0x000fda0003f06270 */
[----:B------:R-:W-:Y:S05]  /*19c0*/  @P0 BRA `(.L_x_936) ;  /* 0x000000c000000947 */ /* 0x000fea0003800000 */
[----:B------:R-:W4:Y:S04]  /*19d0*/  LDL.64 R12, [R1+0x40] ;  /* 0x00004000010c7983 */ /* 0x000f280000100a00 */
[----:B------:R-:W5:Y:S01]  /*19e0*/  LDL R11, [R1+0x5c] ;  /* 0x00005c00010b7983 */ /* 0x000f620000100800 */
[----:B-1----:R-:W-:Y:S01]  /*19f0*/  MOV R9, R7 ;  /* 0x0000000700097202 */ /* 0x002fe20000000f00 */
[----:B--2---:R-:W-:Y:S01]  /*1a00*/  IMAD.MOV.U32 R8, RZ, RZ, R3 ;  /* 0x000000ffff087224 */ /* 0x004fe200078e0003 */
[----:B------:R-:W-:-:S03]  /*1a10*/  LEA R2, P0, R0, R3, 0x1 ;  /* 0x0000000300027211 */ /* 0x000fc600078008ff */
[----:B----4-:R-:W-:Y:S01]  /*1a20*/  IMAD.WIDE R8, R12, 0x2, R8 ;  /* 0x000000020c087825 */ /* 0x010fe200078e0208 */
[----:B-----5:R-:W-:-:S04]  /*1a30*/  LEA.HI.X R3, R0, R7, R11, 0x1, P0 ;  /* 0x0000000700037211 */ /* 0x020fc800000f0c0b */
[----:B------:R-:W-:Y:S01]  /*1a40*/  @!PT LDS RZ, [RZ] ;  /* 0x00000000fffff984 */ /* 0x000fe20000000800 */
[----:B------:R-:W-:Y:S01]  /*1a50*/  @!PT LDS RZ, [RZ] ;  /* 0x00000000fffff984 */ /* 0x000fe20000000800 */
[----:B------:R-:W-:Y:S01]  /*1a60*/  @!PT LDS RZ, [RZ] ;  /* 0x00000000fffff984 */ /* 0x000fe20000000800 */
[----:B------:R1:W-:Y:S04]  /*1a70*/  LDGSTS.E.BYPASS.LTC128B.128 [R244+0x8900], [R8.64], !P4 ;  /* 0x0890000008f47fae */ /* 0x0003e8000e101d48 */
[----:B------:R1:W-:Y:S02]  /*1a80*/  LDGSTS.E.BYPASS.LTC128B.128 [R244+0xc900], [R2.64], !P2 ;  /* 0x0c90000002f47fae */ /* 0x0003e4000d101d48 */
.L_x_936:
[----:B------:R-:W-:Y:S05]  /*1a90*/  BSYNC B0 ;  /* 0x0000000000007941 */ /* 0x000fea0003800000 */
.L_x_935:
[----:B------:R-:W-:Y:S05]  /*1aa0*/  BRA.DIV ~URZ, `(.L_x_937) ;  /* 0x000107727f007947 */ /* 0x000fea000b800000 */
[----:B-1----:R1:W4:Y:S02]  /*1ab0*/  SHFL.IDX PT, R7, R5, 0x2, 0x181f ;  /* 0x00581f0005077f89 */ /* 0x00232400000e0000 */
.L_x_983:
[----:B------:R-:W-:Y:S05]  /*1ac0*/  BRA.DIV ~URZ, `(.L_x_938) ;  /* 0x000107c27f007947 */ /* 0x000fea000b800000 */
[----:B--2---:R2:W1:Y:S02]  /*1ad0*/  SHFL.IDX PT, R3, R6, 0x2, 0x181f ;  /* 0x00581f0006037f89 */ /* 0x00446400000e0000 */
.L_x_984:
[----:B------:R-:W-:Y:S01]  /*1ae0*/  IADD3 R2, R4, 0x20, RZ ;  /* 0x0000002004027810 */ /* 0x000fe20007ffe0ff */
[----:B------:R-:W-:Y:S03]  /*1af0*/  BSSY B0, `(.L_x_939) ;  /* 0x000000f000007945 */ /* 0x000fe60003800000 */
[----:B------:R-:W-:-:S13]  /*1b00*/  ISETP.GE.AND P0, PT, R2, R10, PT ;  /* 0x0000000a0200720c */ /* 0x000fda0003f06270 */
[----:B------:R-:W-:Y:S05]  /*1b10*/  @P0 BRA `(.L_x_940) ;  /* 0x000000c000000947 */ /* 0x000fea0003800000 */
[----:B------:R-:W5:Y:S04]  /*1b20*/  LDL.64 R12, [R1+0x40] ;  /* 0x00004000010c7983 */ /* 0x000f680000100a00 */
[----:B--2---:R-:W2:Y:S01]  /*1b30*/  LDL R11, [R1+0x5c] ;  /* 0x00005c00010b7983 */ /* 0x004ea20000100800 */
[----:B----4-:R-:W-:Y:S01]  /*1b40*/  MOV R9, R7 ;  /* 0x0000000700097202 */ /* 0x010fe20000000f00 */
[----:B-1----:R-:W-:Y:S01]  /*1b50*/  IMAD.MOV.U32 R8, RZ, RZ, R3 ;  /* 0x000000ffff087224 */ /* 0x002fe200078e0003 */
        /* <DEDUP_REMOVED lines=8> */
.L_x_940:
[----:B------:R-:W-:Y:S05]  /*1be0*/  BSYNC B0 ;  /* 0x0000000000007941 */ /* 0x000fea0003800000 */
.L_x_939:
[----:B------:R-:W-:Y:S05]  /*1bf0*/  BRA.DIV ~URZ, `(.L_x_941) ;  /* 0x000107027f007947 */ /* 0x000fea000b800000 */
[----:B----4-:R4:W2:Y:S04]  /*1c00*/  SHFL.IDX PT, R7, R5, 0x3, 0x181f ;  /* 0x00781f0005077f89 */ /* 0x0108a800000e0000 */
[----:B-1----:R4:W1:Y:S02]  /*1c10*/  SHFL.IDX PT, R3, R6, 0x3, 0x181f ;  /* 0x00781f0006037f89 */ /* 0x00286400000e0000 */
.L_x_985:
[----:B------:R-:W-:Y:S01]  /*1c20*/  IADD3 R2, R4, 0x30, RZ ;  /* 0x0000003004027810 */ /* 0x000fe20007ffe0ff */
[----:B------:R-:W-:Y:S03]  /*1c30*/  BSSY B0, `(.L_x_942) ;  /* 0x000000f000007945 */ /* 0x000fe60003800000 */
[----:B------:R-:W-:-:S13]  /*1c40*/  ISETP.GE.AND P0, PT, R2, R10, PT ;  /* 0x0000000a0200720c */ /* 0x000fda0003f06270 */
[----:B------:R-:W-:Y:S05]  /*1c50*/  @P0 BRA `(.L_x_943) ;  /* 0x000000c000000947 */ /* 0x000fea0003800000 */
[----:B------:R-:W5:Y:S04]  /*1c60*/  LDL.64 R12, [R1+0x40] ;  /* 0x00004000010c7983 */ /* 0x000f680000100a00 */
[----:B---3--:R-:W3:Y:S01]  /*1c70*/  LDL R11, [R1+0x5c] ;  /* 0x00005c00010b7983 */ /* 0x008ee20000100800 */
[----:B--2---:R-:W-:Y:S01]  /*1c80*/  MOV R9, R7 ;  /* 0x0000000700097202 */ /* 0x004fe20000000f00 */
[----:B-1----:R-:W-:Y:S01]  /*1c90*/  IMAD.MOV.U32 R8, RZ, RZ, R3 ;  /* 0x000000ffff087224 */ /* 0x002fe200078e0003 */
[----:B------:R-:W-:-:S03]  /*1ca0*/  LEA R2, P0, R0, R3, 0x1 ;  /* 0x0000000300027211 */ /* 0x000fc600078008ff */
[----:B-----5:R-:W-:Y:S01]  /*1cb0*/  IMAD.WIDE R8, R12, 0x2, R8 ;  /* 0x000000020c087825 */ /* 0x020fe200078e0208 */
[----:B---3--:R-:W-:-:S04]  /*1cc0*/  LEA.HI.X R3, R0, R7, R11, 0x1, P0 ;  /* 0x0000000700037211 */ /* 0x008fc800000f0c0b */
[----:B------:R-:W-:Y:S01]  /*1cd0*/  @!PT LDS RZ, [RZ] ;  /* 0x00000000fffff984 */ /* 0x000fe20000000800 */
[----:B------:R-:W-:Y:S01]  /*1ce0*/  @!PT LDS RZ, [RZ] ;  /* 0x00000000fffff984 */ /* 0x000fe20000000800 */
[----:B------:R-:W-:Y:S01]  /*1cf0*/  @!PT LDS RZ, [RZ] ;  /* 0x00000000fffff984 */ /* 0x000fe20000000800 */
[----:B------:R1:W-:Y:S04]  /*1d00*/  LDGSTS.E.BYPASS.LTC128B.128 [R244+0x9900], [R8.64], !P4 ;  /* 0x0990000008f47fae */ /* 0x0003e8000e101d48 */
[----:B------:R1:W-:Y:S02]  /*1d10*/  LDGSTS.E.BYPASS.LTC128B.128 [R244+0xd900], [R2.64], !P2 ;  /* 0x0d90000002f47fae */ /* 0x0003e4000d101d48 */
.L_x_943:
[----:B------:R-:W-:Y:S05]  /*1d20*/  BSYNC B0 ;  /* 0x0000000000007941 */ /* 0x000fea0003800000 */
.L_x_942:
[----:B------:R-:W-:Y:S05]  /*1d30*/  BRA.DIV ~URZ, `(.L_x_944) ;  /* 0x000106927f007947 */ /* 0x000fea000b800000 */
[----:B--2---:R2:W3:Y:S02]  /*1d40*/  SHFL.IDX PT, R7, R5, 0x4, 0x181f ;  /* 0x00981f0005077f89 */ /* 0x0044e400000e0000 */
.L_x_986:
[----:B------:R-:W-:Y:S05]  /*1d50*/  BRA.DIV ~URZ, `(.L_x_945) ;  /* 0x000106e27f007947 */ /* 0x000fea000b800000 */
[----:B-1----:R1:W2:Y:S02]  /*1d60*/  SHFL.IDX PT, R3, R6, 0x4, 0x181f ;  /* 0x00981f0006037f89 */ /* 0x0022a400000e0000 */
.L_x_987:
[----:B------:R-:W-:Y:S01]  /*1d70*/  IADD3 R2, R4, 0x40, RZ ;  /* 0x0000004004027810 */ /* 0x000fe20007ffe0ff */
[----:B------:R-:W-:Y:S03]  /*1d80*/  BSSY B0, `(.L_x_946) ;  /* 0x000000f000007945 */ /* 0x000fe60003800000 */
[----:B------:R-:W-:-:S13]  /*1d90*/  ISETP.GE.AND P0, PT, R2, R10, PT ;  /* 0x0000000a0200720c */ /* 0x000fda0003f06270 */
[----:B------:R-:W-:Y:S05]  /*1da0*/  @P0 BRA `(.L_x_947) ;  /* 0x000000c000000947 */ /* 0x000fea0003800000 */
[----:B------:R-:W5:Y:S04]  /*1db0*/  LDL.64 R12, [R1+0x40] ;  /* 0x00004000010c7983 */ /* 0x000f680000100a00 */
[----:B----4-:R-:W4:Y:S01]  /*1dc0*/  LDL R11, [R1+0x5c] ;  /* 0x00005c00010b7983 */ /* 0x010f220000100800 */
[----:B---3--:R-:W-:Y:S01]  /*1dd0*/  MOV R9, R7 ;  /* 0x0000000700097202 */ /* 0x008fe20000000f00 */
[----:B--2---:R-:W-:Y:S01]  /*1de0*/  IMAD.MOV.U32 R8, RZ, RZ, R3 ;  /* 0x000000ffff087224 */ /* 0x004fe200078e0003 */
[----:B------:R-:W-:-:S03]  /*1df0*/  LEA R2, P0, R0, R3, 0x1 ;  /* 0x0000000300027211 */ /* 0x000fc600078008ff */
[----:B-----5:R-:W-:Y:S01]  /*1e00*/  IMAD.WIDE R8, R12, 0x2, R8 ;  /* 0x000000020c087825 */ /* 0x020fe200078e0208 */
[----:B----4-:R-:W-:-:S04]  /*1e10*/  LEA.HI.X R3, R0, R7, R11, 0x1, P0 ;  /* 0x0000000700037211 */ /* 0x010fc800000f0c0b */
[----:B------:R-:W-:Y:S01]  /*1e20*/  @!PT LDS RZ, [RZ] ;  /* 0x00000000fffff984 */ /* 0x000fe20000000800 */
[----:B------:R-:W-:Y:S01]  /*1e30*/  @!PT LDS RZ, [RZ] ;  /* 0x00000000fffff984 */ /* 0x000fe20000000800 */
[----:B------:R-:W-:Y:S01]  /*1e40*/  @!PT LDS RZ, [RZ] ;  /* 0x00000000fffff984 */ /* 0x000fe20000000800 */
[----:B------:R2:W-:Y:S04]  /*1e50*/  LDGSTS.E.BYPASS.LTC128B.128 [R244+0xa100], [R8.64], !P4 ;  /* 0x0a10000008f47fae */ /* 0x0005e8000e101d48 */
[----:B------:R2:W-:Y:S02]  /*1e60*/  LDGSTS.E.BYPASS.LTC128B.128 [R244+0xe100], [R2.64], !P2 ;  /* 0x0e10000002f47fae */ /* 0x0005e4000d101d48 */
.L_x_947:
[----:B------:R-:W-:Y:S05]  /*1e70*/  BSYNC B0 ;  /* 0x0000000000007941 */ /* 0x000fea0003800000 */
.L_x_946:
[----:B------:R-:W-:Y:S05]  /*1e80*/  BRA.DIV ~URZ, `(.L_x_948) ;  /* 0x000106227f007947 */ /* 0x000fea000b800000 */
[----:B---3--:R3:W1:Y:S04]  /*1e90*/  SHFL.IDX PT, R7, R5, 0x5, 0x181f ;  /* 0x00b81f0005077f89 */ /* 0x00866800000e0000 */
[----:B--2---:R3:W2:Y:S02]  /*1ea0*/  SHFL.IDX PT, R3, R6, 0x5, 0x181f ;  /* 0x00b81f0006037f89 */ /* 0x0046a400000e0000 */
.L_x_988:
[----:B------:R-:W-:Y:S01]  /*1eb0*/  IADD3 R2, R4, 0x50, RZ ;  /* 0x0000005004027810 */ /* 0x000fe20007ffe0ff */
[----:B------:R-:W-:Y:S03]  /*1ec0*/  BSSY B0, `(.L_x_949) ;  /* 0x000000f000007945 */ /* 0x000fe60003800000 */
[----:B------:R-:W-:-:S13]  /*1ed0*/  ISETP.GE.AND P0, PT, R2, R10, PT ;  /* 0x0000000a0200720c */ /* 0x000fda0003f06270 */
[----:B------:R-:W-:Y:S05]  /*1ee0*/  @P0 BRA `(.L_x_950) ;  /* 0x000000c000000947 */ /* 0x000fea0003800000 */
[----:B------:R-:W5:Y:S04]  /*1ef0*/  LDL.64 R12, [R1+0x40] ;  /* 0x00004000010c7983 */ /* 0x000f680000100a00 */
[----:B---3--:R-:W3:Y:S01]  /*1f00*/  LDL R11, [R1+0x5c] ;  /* 0x00005c00010b7983 */ /* 0x008ee20000100800 */
[----:B-1----:R-:W-:Y:S01]  /*1f10*/  MOV R9, R7 ;  /* 0x0000000700097202 */ /* 0x002fe20000000f00 */
[----:B--2---:R-:W-:Y:S01]  /*1f20*/  IMAD.MOV.U32 R8, RZ, RZ, R3 ;  /* 0x000000ffff087224 */ /* 0x004fe200078e0003 */
        /* <DEDUP_REMOVED lines=8> */
.L_x_950:
[----:B------:R-:W-:Y:S05]  /*1fb0*/  BSYNC B0 ;  /* 0x0000000000007941 */ /* 0x000fea0003800000 */
.L_x_949:
[----:B------:R-:W-:Y:S05]  /*1fc0*/  BRA.DIV ~URZ, `(.L_x_951) ;  /* 0x000105b27f007947 */ /* 0x000fea000b800000 */
[----:B-1----:R1:W3:Y:S02]  /*1fd0*/  SHFL.IDX PT, R7, R5, 0x6, 0x181f ;  /* 0x00d81f0005077f89 */ /* 0x0022e400000e0000 */
.L_x_989:
[----:B------:R-:W-:Y:S05]  /*1fe0*/  BRA.DIV ~URZ, `(.L_x_952) ;  /* 0x000106027f007947 */ /* 0x000fea000b800000 */
[----:B--2---:R2:W1:Y:S02]  /*1ff0*/  SHFL.IDX PT, R3, R6, 0x6, 0x181f ;  /* 0x00d81f0006037f89 */ /* 0x00446400000e0000 */
.L_x_990:
[----:B------:R-:W-:Y:S01]  /*2000*/  IADD3 R2, R4, 0x60, RZ ;  /* 0x0000006004027810 */ /* 0x000fe20007ffe0ff */
[----:B------:R-:W-:Y:S03]  /*2010*/  BSSY B0, `(.L_x_953) ;  /* 0x000000f000007945 */ /* 0x000fe60003800000 */
[----:B------:R-:W-:-:S13]  /*2020*/  ISETP.GE.AND P0, PT, R2, R10, PT ;  /* 0x0000000a0200720c */ /* 0x000fda0003f06270 */
[----:B------:R-:W-:Y:S05]  /*2030*/  @P0 BRA `(.L_x_954) ;  /* 0x000000c000000947 */ /* 0x000fea0003800000 */
[----:B------:R-:W5:Y:S04]  /*2040*/  LDL.64 R12, [R1+0x40] ;  /* 0x00004000010c7983 */ /* 0x000f680000100a00 */
[----:B--2---:R-:W2:Y:S01]  /*2050*/  LDL R11, [R1+0x5c] ;  /* 0x00005c00010b7983 */ /* 0x004ea20000100800 */
[----:B---3--:R-:W-:Y:S01]  /*2060*/  MOV R9, R7 ;  /* 0x0000000700097202 */ /* 0x008fe20000000f00 */
        /* <DEDUP_REMOVED lines=9> */
.L_x_954:
[----:B------:R-:W-:Y:S05]  /*2100*/  BSYNC B0 ;  /* 0x0000000000007941 */ /* 0x000fea0003800000 */
.L_x_953:
[----:B------:R-:W-:Y:S05]  /*2110*/  BRA.DIV ~URZ, `(.L_x_955) ;  /* 0x000105427f007947 */ /* 0x000fea000b800000 */
[----:B-1-34-:R-:W1:Y:S04]  /*2120*/  SHFL.IDX PT, R5, R5, 0x7, 0x181f ;  /* 0x00f81f0005057f89 */ /* 0x01ae6800000e0000 */
[----:B--2---:R-:W2:Y:S02]  /*2130*/  SHFL.IDX PT, R6, R6, 0x7, 0x181f ;  /* 0x00f81f0006067f89 */ /* 0x004ea400000e0000 */
.L_x_991:
[----:B------:R-:W3:Y:S04]  /*2140*/  LDL.64 R154, [R1+0x40] ;  /* 0x00004000019a7983 */ /* 0x000ee80000100a00 */
[----:B------:R-:W4:Y:S01]  /*2150*/  LDL R8, [R1+0x5c] ;  /* 0x00005c0001087983 */ /* 0x000f220000100800 */
[----:B------:R-:W-:-:S04]  /*2160*/  IADD3 R4, R4, 0x70, RZ ;  /* 0x0000007004047810 */ /* 0x000fc80007ffe0ff */
[----:B------:R-:W-:Y:S01]  /*2170*/  ISETP.GE.AND P1, PT, R4, R10, PT ;  /* 0x0000000a0400720c */ /* 0x000fe20003f26270 */
[----:B-1----:R-:W-:-:S12]  /*2180*/  IMAD.MOV.U32 R7, RZ, RZ, R5 ;  /* 0x000000ffff077224 */ /* 0x002fd800078e0005 */
[----:B--2---:R-:W-:Y:S01]  /*2190*/  @!P1 LEA R2, P0, R0, R6, 0x1 ;  /* 0x0000000600029211 */ /* 0x004fe200078008ff */
[----:B---3--:R-:W-:-:S03]  /*21a0*/  @!P1 IMAD.WIDE R6, R154, 0x2, R6 ;  /* 0x000000029a069825 */ /* 0x008fc600078e0206 */
[----:B----4-:R-:W-:Y:S02]  /*21b0*/  @!P1 LEA.HI.X R3, R0, R5, R8, 0x1, P0 ;  /* 0x0000000500039211 */ /* 0x010fe400000f0c08 */
[----:B------:R-:W-:Y:S01]  /*21c0*/  @!PT LDS RZ, [RZ] ;  /* 0x00000000fffff984 */ /* 0x000fe20000000800 */
[----:B------:R-:W-:Y:S01]  /*21d0*/  @!PT LDS RZ, [RZ] ;  /* 0x00000000fffff984 */ /* 0x000fe20000000800 */
[----:B------:R-:W-:Y:S01]  /*21e0*/  @!PT LDS RZ, [RZ] ;  /* 0x00000000fffff984 */ /* 0x000fe20000000800 */
[----:B------:R1:W-:Y:S04]  /*21f0*/  @!P1 LDGSTS.E.BYPASS.LTC128B.128 [R244+0xb900], [R6.64], !P4 ;  /* 0x0b90000006f49fae */ /* 0x0003e8000e101d48 */
[----:B------:R1:W-:Y:S04]  /*2200*/  @!P1 LDGSTS.E.BYPASS.LTC128B.128 [R244+0xf900], [R2.64], !P2 ;  /* 0x0f90000002f49fae */ /* 0x0003e8000d101d48 */
[----:B------:R-:W0:Y:S01]  /*2210*/  LDGDEPBAR ;  /* 0x00000000000079af */ /* 0x000e220000000000 */
[----:B------:R-:W-:Y:S02]  /*2220*/  WARPSYNC 0xffffffff ;  /* 0xffffffff00007948 */ /* 0x000fe40003800000 */
[----:B------:R-:W2:Y:S04]  /*2230*/  LDL.64 R156, [R1+0x20] ;  /* 0x00002000019c7983 */ /* 0x000ea80000100a00 */
[----:B------:R-:W3:Y:S04]  /*2240*/  LDL R153, [R1+0x30] ;  /* 0x0000300001997983 */ /* 0x000ee80000100800 */
[----:B------:R-:W4:Y:S04]  /*2250*/  LDL.64 R30, [R1+0x28] ;  /* 0x00002800011e7983 */ /* 0x000f280000100a00 */
[----:B------:R-:W4:Y:S04]  /*2260*/  LDL R18, [R1+0x34] ;  /* 0x0000340001127983 */ /* 0x000f280000100800 */
[----:B------:R-:W1:Y:S01]  /*2270*/  S2R R8, SR_TID.X ;  /* 0x0000000000087919 */ /* 0x000e620000002100 */
[----:B------:R-:W-:Y:S01]  /*2280*/  SHF.R.S32.HI R16, RZ, 0x1f, R60 ;  /* 0x0000001fff107819 */ /* 0x000fe2000001143c */
[----:B------:R-:W-:-:S02]  /*2290*/  IMAD.WIDE.U32 R4, R60, c[0x0][0x1e0], RZ ;  /* 0x000078003c047a25 */ /* 0x000fc400078e00ff */
[----:B------:R-:W4:Y:S02]  /*22a0*/  LDL R209, [R1+0x18] ;  /* 0x0000180001d17983 */ /* 0x000f240000100800 */
[----:B------:R-:W-:Y:S02]  /*22b0*/  IMAD.MOV.U32 R62, RZ, RZ, c[0x0][0x1e0] ;  /* 0x00007800ff3e7624 */ /* 0x000fe400078e00ff */
[----:B------:R-:W-:Y:S01]  /*22c0*/  IMAD.MOV.U32 R63, RZ, RZ, c[0x0][0x1e4] ;  /* 0x00007900ff3f7624 */ /* 0x000fe200078e00ff */
[----:B------:R2:W5:Y:S01]  /*22d0*/  LDL R208, [R1+0xc] ;  /* 0x00000c0001d07983 */ /* 0x0005620000100800 */
[----:B-1----:R-:W-:-:S04]  /*22e0*/  SHF.R.S32.HI R17, RZ, 0x1f, R8 ;  /* 0x0000001fff117819 */ /* 0x002fc80000011408 */
[----:B------:R-:W-:-:S04]  /*22f0*/  LEA.HI R17, R17, R8, RZ, 0x3 ;  /* 0x0000000811117211 */ /* 0x000fc800078f18ff */
[----:B------:R-:W-:-:S04]  /*2300*/  SHF.R.S32.HI R17, RZ, 0x3, R17 ;  /* 0x00000003ff117819 */ /* 0x000fc80000011411 */
[----:B------:R-:W-:-:S05]  /*2310*/  IADD3 R0, -R17, c[0x0][0x1d0], RZ ;  /* 0x0000740011007a10 */ /* 0x000fca0007ffe1ff */
[----:B------:R-:W-:Y:S02]  /*2320*/  IMAD R0, R60, -0x40, R0 ;  /* 0xffffffc03c007824 */ /* 0x000fe400078e0200 */
[----:B------:R-:W-:-:S03]  /*2330*/  IMAD R2, R16, c[0x0][0x1e0], RZ ;  /* 0x0000780010027a24 */ /* 0x000fc600078e02ff */
[----:B------:R-:W-:Y:S01]  /*2340*/  ISETP.GE.AND P1, PT, R0, 0x1, PT ;  /* 0x000000010000780c */ /* 0x000fe20003f26270 */
[----:B------:R-:W-:Y:S01]  /*2350*/  IMAD R3, R60, c[0x0][0x1e4], R2 ;  /* 0x000079003c037a24 */ /* 0x000fe200078e0202 */
[----:B------:R-:W-:-:S03]  /*2360*/  ISETP.GE.AND P4, PT, R0, 0x11, PT ;  /* 0x000000110000780c */ /* 0x000fc60003f86270 */
[----:B------:R-:W-:Y:S01]  /*2370*/  IMAD.IADD R3, R5, 0x1, R3 ;  /* 0x0000000105037824 */ /* 0x000fe200078e0203 */
[----:B------:R-:W-:Y:S07]  /*2380*/  BAR.SYNC.DEFER_BLOCKING 0x0 ;  /* 0x0000000000007b1d */ /* 0x000fee0000010000 */
[----:B------:R-:W-:Y:S02]  /*2390*/  @P1 ISETP.GE.AND P6, PT, R154, c[0x0][0x1d4], PT ;  /* 0x000075009a001a0c */ /* 0x000fe40003fc6270 */
[----:B------:R-:W-:Y:S01]  /*23a0*/  ISETP.GE.AND P2, PT, R0, 0x21, PT ;  /* 0x000000210000780c */ /* 0x000fe20003f46270 */
[----:B------:R-:W-:-:S04]  /*23b0*/  IMAD.WIDE.U32 R10, R62, 0x20, RZ ;  /* 0x000000203e0a7825 */ /* 0x000fc800078e00ff */
[----:B------:R-:W-:Y:S02]  /*23c0*/  IMAD.MOV.U32 R52, RZ, RZ, c[0x0][0x208] ;  /* 0x00008200ff347624 */ /* 0x000fe400078e00ff */
[----:B------:R-:W-:Y:S02]  /*23d0*/  IMAD.MOV.U32 R152, RZ, RZ, -0x40 ;  /* 0xffffffc0ff987424 */ /* 0x000fe400078e00ff */
[----:B------:R-:W-:Y:S02]  /*23e0*/  IMAD.SHL.U32 R53, R52, 0x20, RZ ;  /* 0x0000002034357824 */ /* 0x000fe400078e00ff */
[----:B------:R-:W-:Y:S01]  /*23f0*/  IMAD R61, R60, R152, c[0x0][0x1d0] ;  /* 0x000074003c3d7624 */ /* 0x000fe200078e0298 */
[----:B--2---:R-:W-:-:S04]  /*2400*/  LEA R2, P0, R4, R156, 0x6 ;  /* 0x0000009c04027211 */ /* 0x004fc800078030ff */
[----:B---3--:R-:W-:Y:S02]  /*2410*/  LEA.HI.X R3, R4, R153, R3, 0x6, P0 ;  /* 0x0000009904037211 */ /* 0x008fe400000f3403 */
[----:B------:R-:W-:-:S04]  /*2420*/  @P1 LEA R4, P0, R2, c[0x0][0x1c8], 0x1 ;  /* 0x0000720002041a11 */ /* 0x000fc800078008ff */
[----:B------:R-:W-:Y:S02]  /*2430*/  @P1 LEA.HI.X R5, R2, c[0x0][0x1cc], R3, 0x1, P0 ;  /* 0x0000730002051a11 */ /* 0x000fe400000f0c03 */
[----:B------:R-:W-:-:S03]  /*2440*/  @P4 LEA R6, P0, R62, R2, 0x4 ;  /* 0x000000023e064211 */ /* 0x000fc600078020ff */
[----:B------:R-:W-:Y:S01]  /*2450*/  @!PT LDS RZ, [RZ] ;  /* 0x00000000fffff984 */ /* 0x000fe20000000800 */
[----:B------:R-:W-:Y:S01]  /*2460*/  @!PT LDS RZ, [RZ] ;  /* 0x00000000fffff984 */ /* 0x000fe20000000800 */
[----:B------:R-:W-:Y:S01]  /*2470*/  @!PT LDS RZ, [RZ] ;  /* 0x00000000fffff984 */ /* 0x000fe20000000800 */
[----:B------:R1:W-:Y:S01]  /*2480*/  @P1 LDGSTS.E.BYPASS.LTC128B.128 [R244+0x4100], [R4.64], !P6 ;  /* 0x0410000004f41fae */ /* 0x0003e2000f101d48 */
[----:B------:R-:W-:Y:S02]  /*2490*/  @P4 ISETP.GE.AND P6, PT, R154, c[0x0][0x1d4], PT ;  /* 0x000075009a004a0c */ /* 0x000fe40003fc6270 */
[----:B------:R-:W-:Y:S01]  /*24a0*/  @P4 LEA.HI.X R7, R62, R3, R63, 0x4, P0 ;  /* 0x000000033e074211 */ /* 0x000fe200000f243f */
[----:B------:R1:W-:Y:S01]  /*24b0*/  @P1 LDGSTS.E.BYPASS.LTC128B.128 [R244+0x6100], [R4.64+0x80], !P5 ;  /* 0x0610008004f41fae */ /* 0x0003e2000e901d48 */
[----:B------:R-:W-:-:S04]  /*24c0*/  @P4 LEA R8, P0, R6, c[0x0][0x1c8], 0x1 ;  /* 0x0000720006084a11 */ /* 0x000fc800078008ff */
[----:B------:R-:W-:Y:S02]  /*24d0*/  @P4 LEA.HI.X R9, R6, c[0x0][0x1cc], R7, 0x1, P0 ;  /* 0x0000730006094a11 */ /* 0x000fe400000f0c07 */
[----:B------:R-:W-:Y:S02]  /*24e0*/  ISETP.GE.AND P1, PT, R0, 0x31, PT ;  /* 0x000000310000780c */ /* 0x000fe40003f26270 */
[----:B------:R-:W-:Y:S01]  /*24f0*/  @P2 IADD3 R0, P0, R2, R10, RZ ;  /* 0x0000000a02002210 */ /* 0x000fe20007f1e0ff */
[----:B------:R2:W-:Y:S01]  /*2500*/  @P4 LDGSTS.E.BYPASS.LTC128B.128 [R244+0x4900], [R8.64], !P6 ;  /* 0x0490000008f44fae */ /* 0x0005e2000f101d48 */
[----:B------:R-:W-:-:S03]  /*2510*/  @P2 ISETP.GE.AND P6, PT, R154, c[0x0][0x1d4], PT ;  /* 0x000075009a002a0c */ /* 0x000fc60003fc6270 */
[----:B------:R2:W-:Y:S01]  /*2520*/  @P4 LDGSTS.E.BYPASS.LTC128B.128 [R244+0x6900], [R8.64+0x80], !P5 ;  /* 0x0690008008f44fae */ /* 0x0005e2000e901d48 */
[----:B-1----:R-:W-:-:S05]  /*2530*/  IMAD.SHL.U32 R4, R63, 0x20, RZ ;  /* 0x000000203f047824 */ /* 0x002fca00078e00ff */
[----:B------:R-:W-:Y:S02]  /*2540*/  @P2 IADD3.X R4, R3, R11, R4, P0, !PT ;  /* 0x0000000b03042210 */ /* 0x000fe400007fe404 */
[----:B------:R-:W-:-:S04]  /*2550*/  @P2 LEA R6, P0, R0, c[0x0][0x1c8], 0x1 ;  /* 0x0000720000062a11 */ /* 0x000fc800078008ff */
[----:B------:R-:W-:Y:S01]  /*2560*/  @P2 LEA.HI.X R7, R0, c[0x0][0x1cc], R4, 0x1, P0 ;  /* 0x0000730000072a11 */ /* 0x000fe200000f0c04 */
[----:B------:R-:W-:Y:S02]  /*2570*/  @P1 IMAD R0, R63, 0x30, RZ ;  /* 0x000000303f001824 */ /* 0x000fe400078e02ff */
[----:B------:R-:W-:Y:S02]  /*2580*/  @P1 IMAD.WIDE.U32 R2, R62, 0x30, R2 ;  /* 0x000000303e021825 */ /* 0x000fe400078e0002 */
[----:B------:R1:W-:Y:S01]  /*2590*/  @P2 LDGSTS.E.BYPASS.LTC128B.128 [R244+0x5100], [R6.64], !P6 ;  /* 0x0510000006f42fae */ /* 0x0003e2000f101d48 */
[----:B------:R-:W-:Y:S01]  /*25a0*/  @P1 ISETP.GE.AND P6, PT, R154, c[0x0][0x1d4], PT ;  /* 0x000075009a001a0c */ /* 0x000fe20003fc6270 */
[----:B------:R-:W-:Y:S01]  /*25b0*/  @P1 IMAD.IADD R0, R3, 0x1, R0 ;  /* 0x0000000103001824 */ /* 0x000fe200078e0200 */
[C---:B------:R-:W-:Y:S01]  /*25c0*/  @P1 LEA R4, P0, R2.reuse, c[0x0][0x1c8], 0x1 ;  /* 0x0000720002041a11 */ /* 0x040fe200078008ff */
[----:B------:R1:W-:Y:S03]  /*25d0*/  @P2 LDGSTS.E.BYPASS.LTC128B.128 [R244+0x7100], [R6.64+0x80], !P5 ;  /* 0x0710008006f42fae */ /* 0x0003e6000e901d48 */
[----:B------:R-:W-:-:S07]  /*25e0*/  @P1 LEA.HI.X R5, R2, c[0x0][0x1cc], R0, 0x1, P0 ;  /* 0x0000730002051a11 */ /* 0x000fce00000f0c00 */
[----:B------:R1:W-:Y:S04]  /*25f0*/  @P1 LDGSTS.E.BYPASS.LTC128B.128 [R244+0x5900], [R4.64], !P6 ;  /* 0x0590000004f41fae */ /* 0x0003e8000f101d48 */
[----:B------:R1:W-:Y:S04]  /*2600*/  @P1 LDGSTS.E.BYPASS.LTC128B.128 [R244+0x7900], [R4.64+0x80], !P5 ;  /* 0x0790008004f41fae */ /* 0x0003e8000e901d48 */
[----:B------:R-:W0:Y:S01]  /*2610*/  LDGDEPBAR ;  /* 0x00000000000079af */ /* 0x000e220000000000 */
[----:B------:R-:W-:-:S04]  /*2620*/  DEPBAR.LE SB0, 0x1 ;  /* 0x000080400000791a */ /* 0x000fc80000000000 */
[----:B------:R-:W-:-:S04]  /*2630*/  DEPBAR.LE SB0, 0x0 ;  /* 0x000080000000791a */ /* 0x000fc80000000000 */
[----:B------:R-:W-:Y:S06]  /*2640*/  BAR.SYNC.DEFER_BLOCKING 0x0 ;  /* 0x0000000000007b1d */ /* 0x000fec0000010000 */
[----:B-1----:R-:W-:Y:S04]  /*2650*/  LDSM.16.M88.4 R4, [R231+0x2000] ;  /* 0x00200000e704783b */ /* 0x002fe80000000200 */
[----:B--2---:R-:W1:Y:S04]  /*2660*/  LDSM.16.M88.4 R8, [R224] ;  /* 0x00000000e008783b */ /* 0x004e680000000200 */
[----:B------:R-:W2:Y:S04]  /*2670*/  LDSM.16.M88.4 R20, [R224+0x800] ;  /* 0x00080000e014783b */ /* 0x000ea80000000200 */
[----:B------:R-:W3:Y:S04]  /*2680*/  LDSM.16.M88.4 R24, [R224+0x1000] ;  /* 0x00100000e018783b */ /* 0x000ee80000000200 */
[----:B------:R-:W3:Y:S04]  /*2690*/  LDSM.16.M88.4 R40, [R224+0x1800] ;  /* 0x00180000e028783b */ /* 0x000ee80000000200 */
[----:B------:R-:W3:Y:S01]  /*26a0*/  LDSM.16.M88.4 R12, [R231] ;  /* 0x00000000e70c783b */ /* 0x000ee20000000200 */
[----:B------:R-:W-:-:S02]  /*26b0*/  IMAD R0, R16, c[0x0][0x208], RZ ;  /* 0x0000820010007a24 */ /* 0x000fc400078e02ff */
[C---:B------:R-:W-:Y:S01]  /*26c0*/  IMAD.WIDE.U32 R2, R60.reuse, c[0x0][0x208], RZ ;  /* 0x000082003c027a25 */ /* 0x040fe200078e00ff */
[----:B------:R-:W-:Y:S04]  /*26d0*/  LDSM.16.M88.4 R32, [R243] ;  /* 0x00000000f320783b */ /* 0x000fe80000000200 */
[----:B------:R-:W-:Y:S01]  /*26e0*/  LDSM.16.M88.4 R36, [R235] ;  /* 0x00000000eb24783b */ /* 0x000fe20000000200 */
[C---:B-1----:R-:W-:Y:S08]  /*26f0*/  HMMA.16816.F32.BF16 R44, R4.reuse, R8, RZ ;  /* 0x00000008042c723c */ /* 0x042ff000000418ff */
[C---:B--2---:R-:W-:Y:S08]  /*2700*/  HMMA.16816.F32.BF16 R48, R4.reuse, R20, RZ ;  /* 0x000000140430723c */ /* 0x044ff000000418ff */
[C---:B---3--:R-:W-:Y:S08]  /*2710*/  HMMA.16816.F32.BF16 R68, R4.reuse, R24, RZ ;  /* 0x000000180444723c */ /* 0x048ff000000418ff */
[C---:B------:R-:W-:Y:S08]  /*2720*/  HMMA.16816.F32.BF16 R80, R4.reuse, R40, RZ ;  /* 0x000000280450723c */ /* 0x040ff000000418ff */
[C---:B------:R-:W-:Y:S08]  /*2730*/  HMMA.16816.F32.BF16 R96, R4.reuse, R10, RZ ;  /* 0x0000000a0460723c */ /* 0x040ff000000418ff */
[C---:B------:R-:W-:Y:S08]  /*2740*/  HMMA.16816.F32.BF16 R108, R4.reuse, R22, RZ ;  /* 0x00000016046c723c */ /* 0x040ff000000418ff */
[C---:B------:R-:W-:Y:S08]  /*2750*/  HMMA.16816.F32.BF16 R112, R4.reuse, R26, RZ ;  /* 0x0000001a0470723c */ /* 0x040ff000000418ff */
[----:B------:R-:W-:Y:S07]  /*2760*/  HMMA.16816.F32.BF16 R104, R4, R42, RZ ;  /* 0x0000002a0468723c */ /* 0x000fee00000418ff */
[----:B------:R-:W-:Y:S01]  /*2770*/  IMAD R4, R60, c[0x0][0x20c], R0 ;  /* 0x000083003c047a24 */ /* 0x000fe200078e0200 */
[----:B----4-:R-:W-:-:S03]  /*2780*/  LEA R0, P0, R2, R30, 0x6 ;  /* 0x0000001e02007211 */ /* 0x010fc600078030ff */
[----:B------:R-:W-:Y:S02]  /*2790*/  IMAD.IADD R3, R3, 0x1, R4 ;  /* 0x0000000103037824 */ /* 0x000fe400078e0204 */
[----:B------:R-:W-:-:S03]  /*27a0*/  IMAD.MOV.U32 R5, RZ, RZ, 0x5 ;  /* 0x00000005ff057424 */ /* 0x000fc600078e00ff */
[----:B------:R-:W-:Y:S02]  /*27b0*/  LEA.HI.X R3, R2, R18, R3, 0x6, P0 ;  /* 0x0000001202037211 */ /* 0x000fe400000f3403 */
[----:B------:R-:W-:Y:S02]  /*27c0*/  LEA R2, P0, R0, c[0x0][0x1f8], 0x1 ;  /* 0x00007e0000027a11 */ /* 0x000fe400078008ff */
[----:B------:R-:W-:Y:S01]  /*27d0*/  LOP3.LUT R4, R28, 0x1, RZ, 0xc0, !PT ;  /* 0x000000011c047812 */ /* 0x000fe200078ec0ff */
[----:B------:R-:W-:Y:S01]  /*27e0*/  HMMA.16816.F32.BF16 R88, R12, R20, RZ ;  /* 0x000000140c58723c */ /* 0x000fe200000418ff */
[----:B------:R-:W-:Y:S02]  /*27f0*/  SHF.L.U64.HI R52, R52, R5, c[0x0][0x20c] ;  /* 0x0000830034347619 */ /* 0x000fe40000010205 */
[----:B------:R-:W-:Y:S02]  /*2800*/  LEA.HI.X R3, R0, c[0x0][0x1fc], R3, 0x1, P0 ;  /* 0x00007f0000037a11 */ /* 0x000fe400000f0c03 */
[----:B------:R-:W-:Y:S01]  /*2810*/  IADD3 R18, P4, R53, R2, RZ ;  /* 0x0000000235127210 */ /* 0x000fe20007f9e0ff */
[----:B------:R-:W-:Y:S01]  /*2820*/  IMAD.IADD R0, R61, 0x1, -R17 ;  /* 0x000000013d007824 */ /* 0x000fe200078e0a11 */
[----:B------:R-:W-:-:S02]  /*2830*/  IADD3 R20, P1, P0, R53, 0x80, R2 ;  /* 0x0000008035147810 */ /* 0x000fc4000783e002 */
[----:B------:R-:W-:Y:S01]  /*2840*/  ISETP.NE.U32.AND P2, PT, R4, 0x1, PT ;  /* 0x000000010400780c */ /* 0x000fe20003f45070 */
[--C-:B------:R-:W-:Y:S01]  /*2850*/  IMAD.X R19, R52, 0x1, R3.reuse, P4 ;  /* 0x0000000134137824 */ /* 0x100fe200020e0603 */
[----:B------:R-:W-:Y:S01]  /*2860*/  IADD3 R16, P4, R18, R53, RZ ;  /* 0x0000003512107210 */ /* 0x000fe20007f9e0ff */
[----:B------:R-:W1:Y:S01]  /*2870*/  LDSM.16.M88.4 R4, [R233+0x2000] ;  /* 0x00200000e904783b */ /* 0x000e620000000200 */
[----:B------:R-:W-:Y:S02]  /*2880*/  IADD3.X R21, R52, RZ, R3, P1, P0 ;  /* 0x000000ff34157210 */ /* 0x000fe40000fe0403 */
[----:B------:R-:W-:Y:S02]  /*2890*/  ISETP.LT.OR P0, PT, R0, 0x1, P2 ;  /* 0x000000010000780c */ /* 0x000fe40001701670 */
[----:B------:R-:W-:Y:S01]  /*28a0*/  LOP3.LUT P1, RZ, R28, 0x2, RZ, 0xc0, !PT ;  /* 0x000000021cff7812 */ /* 0x000fe2000782c0ff */
[----:B------:R-:W-:Y:S01]  /*28b0*/  IMAD.X R17, R19, 0x1, R52, P4 ;  /* 0x0000000113117824 */ /* 0x000fe200020e0634 */
[----:B------:R-:W-:Y:S01]  /*28c0*/  HMMA.16816.F32.BF16 R100, R12, R8, RZ ;  /* 0x000000080c64723c */ /* 0x000fe200000418ff */
[----:B------:R-:W2:Y:S01]  /*28d0*/  LDSM.16.M88.4 R28, [R242] ;  /* 0x00000000f21c783b */ /* 0x000ea20000000200 */
[----:B------:R-:W-:-:S06]  /*28e0*/  ISETP.LT.OR P4, PT, R0, 0x1, !P1 ;  /* 0x000000010000780c */ /* 0x000fcc0004f81670 */
[C---:B------:R-:W-:Y:S01]  /*28f0*/  HMMA.16816.F32.BF16 R92, R12.reuse, R10, RZ ;  /* 0x0000000a0c5c723c */ /* 0x040fe200000418ff */
[----:B------:R-:W3:Y:S07]  /*2900*/  LDSM.16.M88.4 R8, [R233] ;  /* 0x00000000e908783b */ /* 0x000eee0000000200 */
[C---:B------:R-:W-:Y:S08]  /*2910*/  HMMA.16816.F32.BF16 R72, R12.reuse, R24, RZ ;  /* 0x000000180c48723c */ /* 0x040ff000000418ff */
[----:B------:R-:W-:Y:S01]  /*2920*/  HMMA.16816.F32.BF16 R76, R12, R26, RZ ;  /* 0x0000001a0c4c723c */ /* 0x000fe200000418ff */
[----:B------:R-:W4:Y:S04]  /*2930*/  LDSM.16.M88.4 R24, [R241] ;  /* 0x00000000f118783b */ /* 0x000f280000000200 */
[----:B------:R-:W-:Y:S01]  /*2940*/  @!PT LDS RZ, [RZ] ;  /* 0x00000000fffff984 */ /* 0x000fe20000000800 */
[----:B------:R-:W-:Y:S01]  /*2950*/  @!PT LDS RZ, [RZ] ;  /* 0x00000000fffff984 */ /* 0x000fe20000000800 */
[----:B------:R-:W-:Y:S01]  /*2960*/  @!PT LDS RZ, [RZ] ;  /* 0x00000000fffff984 */ /* 0x000fe20000000800 */
[----:B------:R1:W-:Y:S01]  /*2970*/  LDGSTS.E.BYPASS.LTC128B.128 [R244+0x100], [R2.64], !P0 ;  /* 0x0010000002f47fae */ /* 0x0003e2000c101d48 */
[----:B------:R-:W-:-:S03]  /*2980*/  ISETP.LT.OR P0, PT, R0, 0x11, P2 ;  /* 0x000000110000780c */ /* 0x000fc60001701670 */
[----:B------:R1:W-:Y:S01]  /*2990*/  LDGSTS.E.BYPASS.LTC128B.128 [R244+0x2100], [R2.64+0x80], !P4 ;  /* 0x0210008002f47fae */ /* 0x0003e2000e101d48 */
[----:B------:R-:W-:-:S09]  /*29a0*/  ISETP.LT.OR P4, PT, R0, 0x11, !P1 ;  /* 0x000000110000780c */ /* 0x000fd20004f81670 */
[----:B------:R2:W-:Y:S04]  /*29b0*/  LDGSTS.E.BYPASS.LTC128B.128 [R244+0x900], [R18.64], !P0 ;  /* 0x0090000012f47fae */ /* 0x0005e8000c101d48 */
[----:B------:R2:W-:Y:S01]  /*29c0*/  LDGSTS.E.BYPASS.LTC128B.128 [R244+0x2900], [R20.64], !P4 ;  /* 0x0290000014f47fae */ /* 0x0005e2000e101d48 */
[C---:B------:R-:W-:Y:S02]  /*29d0*/  ISETP.LT.OR P4, PT, R0.reuse, 0x21, P2 ;  /* 0x000000210000780c */ /* 0x040fe40001781670 */
[----:B------:R-:W-:Y:S02]  /*29e0*/  ISETP.LT.OR P2, PT, R0, 0x31, P2 ;  /* 0x000000310000780c */ /* 0x000fe40001741670 */
[----:B-1----:R-:W-:Y:S01]  /*29f0*/  IADD3 R2, P0, R16, R53, RZ ;  /* 0x0000003510027210 */ /* 0x002fe20007f1e0ff */
[----:B------:R-:W-:Y:S08]  /*2a00*/  HMMA.16816.F32.BF16 R64, R12, R40, RZ ;  /* 0x000000280c40723c */ /* 0x000ff000000418ff */
[----:B------:R1:W-:Y:S01]  /*2a10*/  LDGSTS.E.BYPASS.LTC128B.128 [R244+0x1100], [R16.64], !P4 ;  /* 0x0110000010f47fae */ /* 0x0003e2000e101d48 */
[----:B------:R-:W-:Y:S01]  /*2a20*/  IMAD.X R3, R17, 0x1, R52, P0 ;  /* 0x0000000111037824 */ /* 0x000fe200000e0634 */
[----:B------:R-:W-:-:S02]  /*2a30*/  ISETP.LT.OR P0, PT, R0, 0x21, !P1 ;  /* 0x000000210000780c */ /* 0x000fc40004f01670 */
[----:B------:R-:W-:Y:S01]  /*2a40*/  ISETP.LT.OR P1, PT, R0, 0x31, !P1 ;  /* 0x000000310000780c */ /* 0x000fe20004f21670 */
[C---:B------:R-:W-:Y:S08]  /*2a50*/  HMMA.16816.F32.BF16 R84, R12.reuse, R22, RZ ;  /* 0x000000160c54723c */ /* 0x040ff000000418ff */
[----:B------:R-:W-:Y:S02]  /*2a60*/  HMMA.16816.F32.BF16 R56, R12, R42, RZ ;  /* 0x0000002a0c38723c */ /* 0x000fe400000418ff */
[----:B------:R1:W-:Y:S04]  /*2a70*/  LDGSTS.E.BYPASS.LTC128B.128 [R244+0x3100], [R16.64+0x80], !P0 ;  /* 0x0310008010f47fae */ /* 0x0003e8000c101d48 */
[----:B------:R3:W-:Y:S02]  /*2a80*/  LDGSTS.E.BYPASS.LTC128B.128 [R244+0x1900], [R2.64], !P2 ;  /* 0x0190000002f47fae */ /* 0x0007e4000d101d48 */
[C---:B--2---:R-:W-:Y:S02]  /*2a90*/  HMMA.16816.F32.BF16 R20, R4.reuse, R32, R48 ;  /* 0x000000200414723c */ /* 0x044fe40000041830 */
[----:B------:R2:W-:Y:S04]  /*2aa0*/  LDGSTS.E.BYPASS.LTC128B.128 [R244+0x3900], [R2.64+0x80], !P1 ;  /* 0x0390008002f47fae */ /* 0x0005e8000c901d48 */
[----:B------:R-:W-:Y:S04]  /*2ab0*/  LDSM.16.M88.4 R52, [R230] ;  /* 0x00000000e634783b */ /* 0x000fe80000000200 */
[----:B------:R-:W-:Y:S01]  /*2ac0*/  LDSM.16.M88.4 R48, [R230+0x800] ;  /* 0x00080000e630783b */ /* 0x000fe20000000200 */
[C---:B------:R-:W-:Y:S03]  /*2ad0*/  HMMA.16816.F32.BF16 R136, R4.reuse, R38, R96 ;  /* 0x000000260488723c */ /* 0x040fe60000041860 */
[----:B------:R-:W-:Y:S04]  /*2ae0*/  LDSM.16.M88.4 R40, [R230+0x1800] ;  /* 0x00180000e628783b */ /* 0x000fe80000000200 */
[----:B------:R-:W0:Y:S04]  /*2af0*/  LDGDEPBAR ;  /* 0x00000000000079af */ /* 0x000e280000000000 */
[----:B-1----:R-:W1:Y:S01]  /*2b00*/  LDSM.16.M88.4 R16, [R232+0x2000] ;  /* 0x00200000e810783b */ /* 0x002e620000000200 */
[C---:B------:R-:W-:Y:S08]  /*2b10*/  HMMA.16816.F32.BF16 R128, R4.reuse, R34, R108 ;  /* 0x000000220480723c */ /* 0x040ff0000004186c */
[----:B------:R-:W-:Y:S08]  /*2b20*/  HMMA.16816.F32.BF16 R124, R4, R30, R112 ;  /* 0x0000001e047c723c */ /* 0x000ff00000041870 */
[C---:B---3--:R-:W-:Y:S08]  /*2b30*/  HMMA.16816.F32.BF16 R132, R8.reuse, R32, R88 ;  /* 0x000000200884723c */ /* 0x048ff00000041858 */
[C---:B----4-:R-:W-:Y:S08]  /*2b40*/  HMMA.16816.F32.BF16 R144, R8.reuse, R24, R64 ;  /* 0x000000180890723c */ /* 0x050ff00000041840 */
[C---:B------:R-:W-:Y:S08]  /*2b50*/  HMMA.16816.F32.BF16 R96, R8.reuse, R36, R100 ;  /* 0x000000240860723c */ /* 0x040ff00000041864 */
[C---:B------:R-:W-:Y:S08]  /*2b60*/  HMMA.16816.F32.BF16 R140, R8.reuse, R28, R72 ;  /* 0x0000001c088c723c */ /* 0x040ff00000041848 */
[C---:B------:R-:W-:Y:S08]  /*2b70*/  HMMA.16816.F32.BF16 R64, R8.reuse, R38, R92 ;  /* 0x000000260840723c */ /* 0x040ff0000004185c */
[C---:B------:R-:W-:Y:S08]  /*2b80*/  HMMA.16816.F32.BF16 R32, R8.reuse, R34, R84 ;  /* 0x000000220820723c */ /* 0x040ff00000041854 */
[C---:B------:R-:W-:Y:S08]  /*2b90*/  HMMA.16816.F32.BF16 R116, R8.reuse, R30, R76 ;  /* 0x0000001e0874723c */ /* 0x040ff0000004184c */
[----:B------:R-:W-:Y:S01]  /*2ba0*/  HMMA.16816.F32.BF16 R112, R8, R26, R56 ;  /* 0x0000001a0870723c */ /* 0x000fe20000041838 */
[----:B------:R-:W3:Y:S07]  /*2bb0*/  LDSM.16.M88.4 R8, [R232] ;  /* 0x00000000e808783b */ /* 0x000eee0000000200 */
[C---:B------:R-:W-:Y:S01]  /*2bc0*/  HMMA.16816.F32.BF16 R12, R4.reuse, R36, R44 ;  /* 0x00000024040c723c */ /* 0x040fe2000004182c */
[----:B------:R-:W4:Y:S04]  /*2bd0*/  LDSM.16.M88.4 R44, [R230+0x1000] ;  /* 0x00100000e62c783b */ /* 0x000f280000000200 */
[----:B------:R-:W-:Y:S03]  /*2be0*/  LDSM.16.M88.4 R36, [R227+0x1800] ;  /* 0x00180000e324783b */ /* 0x000fe60000000200 */
[C---:B------:R-:W-:Y:S01]  /*2bf0*/  HMMA.16816.F32.BF16 R68, R4.reuse, R28, R68 ;  /* 0x0000001c0444723c */ /* 0x040fe20000041844 */
[----:B------:R-:W-:Y:S07]  /*2c00*/  LDSM.16.M88.4 R28, [R227] ;  /* 0x00000000e31c783b */ /* 0x000fee0000000200 */
[C---:B------:R-:W-:Y:S08]  /*2c10*/  HMMA.16816.F32.BF16 R80, R4.reuse, R24, R80 ;  /* 0x000000180450723c */ /* 0x040ff00000041850 */
[----:B------:R-:W-:Y:S01]  /*2c20*/  HMMA.16816.F32.BF16 R120, R4, R26, R104 ;  /* 0x0000001a0478723c */ /* 0x000fe20000041868 */
[----:B------:R-:W2:Y:S04]  /*2c30*/  LDSM.16.M88.4 R4, [R234+0x2000] ;  /* 0x00200000ea04783b */ /* 0x000ea80000000200 */
[----:B------:R-:W2:Y:S03]  /*2c40*/  LDSM.16.M88.4 R24, [R227+0x800] ;  /* 0x00080000e318783b */ /* 0x000ea60000000200 */
[C---:B-1----:R-:W-:Y:S01]  /*2c50*/  HMMA.16816.F32.BF16 R108, R16.reuse, R52, R12 ;  /* 0x00000034106c723c */ /* 0x042fe2000004180c */
[----:B------:R-:W1:Y:S07]  /*2c60*/  LDSM.16.M88.4 R12, [R234] ;  /* 0x00000000ea0c783b */ /* 0x000e6e0000000200 */
[----:B------:R-:W-:Y:S01]  /*2c70*/  HMMA.16816.F32.BF16 R104, R16, R48, R20 ;  /* 0x000000301068723c */ /* 0x000fe20000041814 */
[----:B------:R-:W1:Y:S07]  /*2c80*/  LDSM.16.M88.4 R20, [R227+0x1000] ;  /* 0x00100000e314783b */ /* 0x000e6e0000000200 */
[----:B---3--:R-:W-:Y:S08]  /*2c90*/  HMMA.16816.F32.BF16 R76, R8, R54, R64 ;  /* 0x00000036084c723c */ /* 0x008ff00000041840 */
[C---:B----4-:R-:W-:Y:S08]  /*2ca0*/  HMMA.16816.F32.BF16 R100, R16.reuse, R44, R68 ;  /* 0x0000002c1064723c */ /* 0x050ff00000041844 */
        /* <DEDUP_REMOVED lines=9> */
[C---:B------:R-:W-:Y:S01]  /*2d40*/  HMMA.16816.F32.BF16 R32, R8.reuse, R46, R116 ;  /* 0x0000002e0820723c */ /* 0x040fe20000041874 */
[----:B------:R-:W-:Y:S07]  /*2d50*/  LDSM.16.M88.4 R44, [R224+0x2000] ;  /* 0x00200000e02c783b */ /* 0x000fee0000000200 */
[C---:B------:R-:W-:Y:S08]  /*2d60*/  HMMA.16816.F32.BF16 R48, R8.reuse, R40, R144 ;  /* 0x000000280830723c */ /* 0x040ff00000041890 */
[----:B------:R-:W-:Y:S01]  /*2d70*/  HMMA.16816.F32.BF16 R16, R8, R42, R112 ;  /* 0x0000002a0810723c */ /* 0x000fe20000041870 */
[----:B------:R-:W-:Y:S04]  /*2d80*/  LDSM.16.M88.4 R40, [R224+0x2800] ;  /* 0x00280000e028783b */ /* 0x000fe80000000200 */
[----:B------:R-:W3:Y:S03]  /*2d90*/  LDSM.16.M88.4 R8, [R231+0x6000] ;  /* 0x00600000e708783b */ /* 0x000ee60000000200 */
[C---:B--2---:R-:W-:Y:S08]  /*2da0*/  HMMA.16816.F32.BF16 R68, R4.reuse, R28, R108 ;  /* 0x0000001c0444723c */ /* 0x044ff0000004186c */
[C---:B------:R-:W-:Y:S08]  /*2db0*/  HMMA.16816.F32.BF16 R116, R4.reuse, R30, R92 ;  /* 0x0000001e0474723c */ /* 0x040ff0000004185c */
[C---:B------:R-:W-:Y:S08]  /*2dc0*/  HMMA.16816.F32.BF16 R124, R4.reuse, R24, R104 ;  /* 0x00000018047c723c */ /* 0x040ff00000041868 */
[----:B------:R-:W-:Y:S08]  /*2dd0*/  HMMA.16816.F32.BF16 R136, R4, R36, R80 ;  /* 0x000000240488723c */ /* 0x000ff00000041850 */
[C---:B-1----:R-:W-:Y:S08]  /*2de0*/  HMMA.16816.F32.BF16 R132, R12.reuse, R28, R96 ;  /* 0x0000001c0c84723c */ /* 0x042ff00000041860 */
[C---:B------:R-:W-:Y:S01]  /*2df0*/  HMMA.16816.F32.BF16 R128, R12.reuse, R30, R76 ;  /* 0x0000001e0c80723c */ /* 0x040fe2000004184c */
[----:B------:R-:W-:Y:S07]  /*2e00*/  LDSM.16.M88.4 R28, [R240] ;  /* 0x00000000f01c783b */ /* 0x000fee0000000200 */
[C---:B------:R-:W-:Y:S08]  /*2e10*/  HMMA.16816.F32.BF16 R120, R12.reuse, R24, R64 ;  /* 0x000000180c78723c */ /* 0x040ff00000041840 */
[C---:B------:R-:W-:Y:S01]  /*2e20*/  HMMA.16816.F32.BF16 R112, R12.reuse, R26, R56 ;  /* 0x0000001a0c70723c */ /* 0x040fe20000041838 */
[----:B------:R-:W-:Y:S07]  /*2e30*/  LDSM.16.M88.4 R56, [R237] ;  /* 0x00000000ed38783b */ /* 0x000fee0000000200 */
[C---:B------:R-:W-:Y:S08]  /*2e40*/  HMMA.16816.F32.BF16 R108, R12.reuse, R20, R52 ;  /* 0x000000140c6c723c */ /* 0x040ff00000041834 */
[C---:B------:R-:W-:Y:S01]  /*2e50*/  HMMA.16816.F32.BF16 R104, R12.reuse, R22, R32 ;  /* 0x000000160c68723c */ /* 0x040fe20000041820 */
[----:B------:R-:W-:Y:S07]  /*2e60*/  LDSM.16.M88.4 R32, [R224+0x3000] ;  /* 0x00300000e020783b */ /* 0x000fee0000000200 */
[C---:B------:R-:W-:Y:S01]  /*2e70*/  HMMA.16816.F32.BF16 R92, R12.reuse, R36, R48 ;  /* 0x000000240c5c723c */ /* 0x040fe20000041830 */
[----:B------:R-:W-:Y:S07]  /*2e80*/  LDSM.16.M88.4 R48, [R238] ;  /* 0x00000000ee30783b */ /* 0x000fee0000000200 */
[----:B------:R-:W-:Y:S01]  /*2e90*/  HMMA.16816.F32.BF16 R80, R12, R38, R16 ;  /* 0x000000260c50723c */ /* 0x000fe20000041810 */
[----:B------:R-:W1:Y:S04]  /*2ea0*/  LDSM.16.M88.4 R12, [R231+0x4000] ;  /* 0x00400000e70c783b */ /* 0x000e680000000200 */
[----:B------:R-:W2:Y:S03]  /*2eb0*/  LDSM.16.M88.4 R16, [R224+0x3800] ;  /* 0x00380000e010783b */ /* 0x000ea60000000200 */
[C---:B------:R-:W-:Y:S01]  /*2ec0*/  HMMA.16816.F32.BF16 R88, R4.reuse, R26, R88 ;  /* 0x0000001a0458723c */ /* 0x040fe20000041858 */
[----:B------:R-:W-:Y:S07]  /*2ed0*/  LDSM.16.M88.4 R24, [R239] ;  /* 0x00000000ef18783b */ /* 0x000fee0000000200 */
[C---:B------:R-:W-:Y:S08]  /*2ee0*/  HMMA.16816.F32.BF16 R140, R4.reuse, R20, R100 ;  /* 0x00000014048c723c */ /* 0x040ff00000041864 */
[C---:B------:R-:W-:Y:S01]  /*2ef0*/  HMMA.16816.F32.BF16 R100, R4.reuse, R22, R84 ;  /* 0x000000160464723c */ /* 0x040fe20000041854 */
[----:B------:R-:W4:Y:S07]  /*2f00*/  LDSM.16.M88.4 R20, [R233+0x4000] ;  /* 0x00400000e914783b */ /* 0x000f2e0000000200 */
[----:B------:R-:W-:Y:S01]  /*2f10*/  HMMA.16816.F32.BF16 R84, R4, R38, R72 ;  /* 0x000000260454723c */ /* 0x000fe20000041848 */
[----:B------:R-:W2:Y:S07]  /*2f20*/  LDSM.16.M88.4 R4, [R233+0x6000] ;  /* 0x00600000e904783b */ /* 0x000eae0000000200 */
[----:B---3--:R-:W-:Y:S08]  /*2f30*/  HMMA.16816.F32.BF16 R72, R8, R44, R68 ;  /* 0x0000002c0848723c */ /* 0x008ff00000041844 */
[----:B-1----:R-:W-:Y:S08]  /*2f40*/  HMMA.16816.F32.BF16 R36, R12, R40, R120 ;  /* 0x000000280c24723c */ /* 0x002ff00000041878 */
[C---:B------:R-:W-:Y:S08]  /*2f50*/  HMMA.16816.F32.BF16 R52, R8.reuse, R42, R88 ;  /* 0x0000002a0834723c */ /* 0x040ff00000041858 */
[C---:B------:R-:W-:Y:S08]  /*2f60*/  HMMA.16816.F32.BF16 R68, R8.reuse, R46, R116 ;  /* 0x0000002e0844723c */ /* 0x040ff00000041874 */
[----:B------:R-:W-:Y:S08]  /*2f70*/  HMMA.16816.F32.BF16 R64, R8, R40, R124 ;  /* 0x000000280840723c */ /* 0x000ff0000004187c */
[C---:B------:R-:W-:Y:S08]  /*2f80*/  HMMA.16816.F32.BF16 R76, R12.reuse, R44, R132 ;  /* 0x0000002c0c4c723c */ /* 0x040ff00000041884 */
[C---:B------:R-:W-:Y:S08]  /*2f90*/  HMMA.16816.F32.BF16 R44, R12.reuse, R46, R128 ;  /* 0x0000002e0c2c723c */ /* 0x040ff00000041880 */
[----:B------:R-:W-:Y:S08]  /*2fa0*/  HMMA.16816.F32.BF16 R40, R12, R42, R112 ;  /* 0x0000002a0c28723c */ /* 0x000ff00000041870 */
[C---:B--2---:R-:W-:Y:S08]  /*2fb0*/  HMMA.16816.F32.BF16 R84, R8.reuse, R18, R84 ;  /* 0x000000120854723c */ /* 0x044ff00000041854 */
[C---:B------:R-:W-:Y:S08]  /*2fc0*/  HMMA.16816.F32.BF16 R88, R8.reuse, R32, R140 ;  /* 0x000000200858723c */ /* 0x040ff0000004188c */
[C---:B------:R-:W-:Y:S08]  /*2fd0*/  HMMA.16816.F32.BF16 R100, R8.reuse, R34, R100 ;  /* 0x000000220864723c */ /* 0x040ff00000041864 */
[----:B------:R-:W-:Y:S08]  /*2fe0*/  HMMA.16816.F32.BF16 R96, R8, R16, R136 ;  /* 0x000000100860723c */ /* 0x000ff00000041888 */
[C---:B------:R-:W-:Y:S08]  /*2ff0*/  HMMA.16816.F32.BF16 R8, R12.reuse, R32, R108 ;  /* 0x000000200c08723c */ /* 0x040ff0000004186c */
[C---:B------:R-:W-:Y:S08]  /*3000*/  HMMA.16816.F32.BF16 R32, R12.reuse, R34, R104 ;  /* 0x000000220c20723c */ /* 0x040ff00000041868 */
[C---:B------:R-:W-:Y:S08]  /*3010*/  HMMA.16816.F32.BF16 R92, R12.reuse, R16, R92 ;  /* 0x000000100c5c723c */ /* 0x040ff0000004185c */
[----:B------:R-:W-:Y:S01]  /*3020*/  HMMA.16816.F32.BF16 R80, R12, R18, R80 ;  /* 0x000000120c50723c */ /* 0x000fe20000041850 */
[----:B------:R-:W-:Y:S04]  /*3030*/  LDSM.16.M88.4 R16, [R232+0x6000] ;  /* 0x00600000e810783b */ /* 0x000fe80000000200 */
[----:B------:R-:W-:Y:S03]  /*3040*/  LDSM.16.M88.4 R12, [R232+0x4000] ;  /* 0x00400000e80c783b */ /* 0x000fe60000000200 */
[----:B----4-:R-:W-:Y:S01]  /*3050*/  HMMA.16816.F32.BF16 R116, R20, R24, R36 ;  /* 0x000000181474723c */ /* 0x010fe20000041824 */
[----:B------:R-:W1:Y:S07]  /*3060*/  LDSM.16.M88.4 R36, [R230+0x3800] ;  /* 0x00380000e624783b */ /* 0x000e6e0000000200 */
[----:B------:R-:W-:Y:S01]  /*3070*/  HMMA.16816.F32.BF16 R140, R4, R26, R52 ;  /* 0x0000001a048c723c */ /* 0x000fe20000041834 */
[----:B------:R-:W2:Y:S07]  /*3080*/  LDSM.16.M88.4 R52, [R230+0x2000] ;  /* 0x00200000e634783b */ /* 0x000eae0000000200 */
[C---:B------:R-:W-:Y:S01]  /*3090*/  HMMA.16816.F32.BF16 R120, R20.reuse, R30, R44 ;  /* 0x0000001e1478723c */ /* 0x040fe2000004182c */
[----:B------:R-:W3:Y:S07]  /*30a0*/  LDSM.16.M88.4 R44, [R230+0x2800] ;  /* 0x00280000e62c783b */ /* 0x000eee0000000200 */
[----:B------:R-:W-:Y:S01]  /*30b0*/  HMMA.16816.F32.BF16 R112, R20, R26, R40 ;  /* 0x0000001a1470723c */ /* 0x000fe20000041828 */
[----:B------:R-:W4:Y:S07]  /*30c0*/  LDSM.16.M88.4 R40, [R230+0x3000] ;  /* 0x00300000e628783b */ /* 0x000f2e0000000200 */
[C---:B------:R-:W-:Y:S01]  /*30d0*/  HMMA.16816.F32.BF16 R144, R4.reuse, R24, R64 ;  /* 0x000000180490723c */ /* 0x040fe20000041840 */
[----:B------:R-:W-:Y:S07]  /*30e0*/  LDSM.16.M88.4 R24, [R227+0x3000] ;  /* 0x00300000e318783b */ /* 0x000fee0000000200 */
[C---:B------:R-:W-:Y:S08]  /*30f0*/  HMMA.16816.F32.BF16 R64, R4.reuse, R58, R84 ;  /* 0x0000003a0440723c */ /* 0x040ff00000041854 */
[C---:B------:R-:W-:Y:S08]  /*3100*/  HMMA.16816.F32.BF16 R72, R4.reuse, R28, R72 ;  /* 0x0000001c0448723c */ /* 0x040ff00000041848 */
[----:B------:R-:W-:Y:S08]  /*3110*/  HMMA.16816.F32.BF16 R148, R4, R30, R68 ;  /* 0x0000001e0494723c */ /* 0x000ff00000041844 */
[----:B------:R-:W-:Y:S01]  /*3120*/  HMMA.16816.F32.BF16 R124, R20, R28, R76 ;  /* 0x0000001c147c723c */ /* 0x000fe2000004184c */
[----:B------:R-:W-:Y:S07]  /*3130*/  LDSM.16.M88.4 R28, [R227+0x2800] ;  /* 0x00280000e31c783b */ /* 0x000fee0000000200 */
[C---:B------:R-:W-:Y:S08]  /*3140*/  HMMA.16816.F32.BF16 R136, R4.reuse, R48, R88 ;  /* 0x000000300488723c */ /* 0x040ff00000041858 */
[C---:B------:R-:W-:Y:S08]  /*3150*/  HMMA.16816.F32.BF16 R132, R4.reuse, R50, R100 ;  /* 0x000000320484723c */ /* 0x040ff00000041864 */
[----:B------:R-:W-:Y:S01]  /*3160*/  HMMA.16816.F32.BF16 R128, R4, R56, R96 ;  /* 0x000000380480723c */ /* 0x000fe20000041860 */
[----:B------:R-:W-:Y:S07]  /*3170*/  LDSM.16.M88.4 R4, [R236+0x6000] ;  /* 0x00600000ec04783b */ /* 0x000fee0000000200 */
[C---:B------:R-:W-:Y:S01]  /*3180*/  HMMA.16816.F32.BF16 R108, R20.reuse, R48, R8 ;  /* 0x00000030146c723c */ /* 0x040fe20000041808 */
[----:B------:R-:W-:Y:S07]  /*3190*/  LDSM.16.M88.4 R8, [R234+0x4000] ;  /* 0x00400000ea08783b */ /* 0x000fee0000000200 */
[C---:B------:R-:W-:Y:S01]  /*31a0*/  HMMA.16816.F32.BF16 R104, R20.reuse, R50, R32 ;  /* 0x000000321468723c */ /* 0x040fe20000041820 */
[----:B------:R-:W-:Y:S07]  /*31b0*/  LDSM.16.M88.4 R32, [R227+0x2000] ;  /* 0x00200000e320783b */ /* 0x000fee0000000200 */
[C---:B------:R-:W-:Y:S08]  /*31c0*/  HMMA.16816.F32.BF16 R100, R20.reuse, R56, R92 ;  /* 0x000000381464723c */ /* 0x040ff0000004185c */
[----:B------:R-:W-:Y:S01]  /*31d0*/  HMMA.16816.F32.BF16 R68, R20, R58, R80 ;  /* 0x0000003a1444723c */ /* 0x000fe20000041850 */
[----:B------:R-:W3:Y:S01]  /*31e0*/  LDSM.16.M88.4 R20, [R227+0x3800] ;  /* 0x00380000e314783b */ /* 0x000ee20000000200 */
[----:B------:R-:W-:Y:S01]  /*31f0*/  ISETP.GT.AND P0, PT, R60, R209, PT ;  /* 0x000000d13c00720c */ /* 0x000fe20003f04270 */
[----:B------:R-:W-:-:S05]  /*3200*/  DEPBAR.LE SB0, 0x0 ;  /* 0x000080000000791a */ /* 0x000fca0000000000 */
[C---:B-1----:R-:W-:Y:S08]  /*3210*/  HMMA.16816.F32.BF16 R64, R16.reuse, R38, R64 ;  /* 0x000000261040723c */ /* 0x042ff00000041840 */
[C---:B--2---:R-:W-:Y:S08]  /*3220*/  HMMA.16816.F32.BF16 R96, R16.reuse, R52, R72 ;  /* 0x000000341060723c */ /* 0x044ff00000041848 */
[----:B------:R-:W-:Y:S08]  /*3230*/  HMMA.16816.F32.BF16 R92, R16, R54, R148 ;  /* 0x00000036105c723c */ /* 0x000ff00000041894 */
[C---:B------:R-:W-:Y:S08]  /*3240*/  HMMA.16816.F32.BF16 R56, R12.reuse, R52, R124 ;  /* 0x000000340c38723c */ /* 0x040ff0000004187c */
[----:B------:R-:W-:Y:S08]  /*3250*/  HMMA.16816.F32.BF16 R52, R12, R54, R120 ;  /* 0x000000360c34723c */ /* 0x000ff00000041878 */
[C---:B---3--:R-:W-:Y:S08]  /*3260*/  HMMA.16816.F32.BF16 R88, R16.reuse, R44, R144 ;  /* 0x0000002c1058723c */ /* 0x048ff00000041890 */
[C---:B------:R-:W-:Y:S08]  /*3270*/  HMMA.16816.F32.BF16 R84, R16.reuse, R46, R140 ;  /* 0x0000002e1054723c */ /* 0x040ff0000004188c */
[C---:B----4-:R-:W-:Y:S08]  /*3280*/  HMMA.16816.F32.BF16 R80, R16.reuse, R40, R136 ;  /* 0x000000281050723c */ /* 0x050ff00000041888 */
[C---:B------:R-:W-:Y:S08]  /*3290*/  HMMA.16816.F32.BF16 R76, R16.reuse, R42, R132 ;  /* 0x0000002a104c723c */ /* 0x040ff00000041884 */
[----:B------:R-:W-:Y:S08]  /*32a0*/  HMMA.16816.F32.BF16 R72, R16, R36, R128 ;  /* 0x000000241048723c */ /* 0x000ff00000041880 */
[C---:B------:R-:W-:Y:S08]  /*32b0*/  HMMA.16816.F32.BF16 R48, R12.reuse, R44, R116 ;  /* 0x0000002c0c30723c */ /* 0x040ff00000041874 */
[C---:B------:R-:W-:Y:S08]  /*32c0*/  HMMA.16816.F32.BF16 R44, R12.reuse, R46, R112 ;  /* 0x0000002e0c2c723c */ /* 0x040ff00000041870 */
[C---:B------:R-:W-:Y:S08]  /*32d0*/  HMMA.16816.F32.BF16 R16, R12.reuse, R40, R108 ;  /* 0x000000280c10723c */ /* 0x040ff0000004186c */
[C---:B------:R-:W-:Y:S08]  /*32e0*/  HMMA.16816.F32.BF16 R104, R12.reuse, R42, R104 ;  /* 0x0000002a0c68723c */ /* 0x040ff00000041868 */
[C---:B------:R-:W-:Y:S08]  /*32f0*/  HMMA.16816.F32.BF16 R100, R12.reuse, R36, R100 ;  /* 0x000000240c64723c */ /* 0x040ff00000041864 */
[----:B------:R-:W-:Y:S01]  /*3300*/  HMMA.16816.F32.BF16 R12, R12, R38, R68 ;  /* 0x000000260c0c723c */ /* 0x000fe20000041844 */
[----:B------:R-:W-:Y:S07]  /*3310*/  BSSY B0, `(.L_x_956) ;  /* 0x0000034000007945 */ /* 0x000fee0003800000 */
[----:B------:R-:W-:Y:S08]  /*3320*/  HMMA.16816.F32.BF16 R68, R4, R22, R64 ;  /* 0x000000160444723c */ /* 0x000ff00000041840 */
[C---:B------:R-:W-:Y:S08]  /*3330*/  HMMA.16816.F32.BF16 R64, R8.reuse, R32, R56 ;  /* 0x000000200840723c */ /* 0x040ff00000041838 */
[C---:B------:R-:W-:Y:S08]  /*3340*/  HMMA.16816.F32.BF16 R56, R8.reuse, R34, R52 ;  /* 0x000000220838723c */ /* 0x040ff00000041834 */
[----:B------:R-:W-:Y:S08]  /*3350*/  HMMA.16816.F32.BF16 R52, R8, R28, R48 ;  /* 0x0000001c0834723c */ /* 0x000ff00000041830 */
[C---:B------:R-:W-:Y:S08]  /*3360*/  HMMA.16816.F32.BF16 R96, R4.reuse, R32, R96 ;  /* 0x000000200460723c */ /* 0x040ff00000041860 */
[----:B------:R-:W-:Y:S08]  /*3370*/  HMMA.16816.F32.BF16 R92, R4, R34, R92 ;  /* 0x00000022045c723c */ /* 0x000ff0000004185c */
[----:B------:R-:W-:Y:S08]  /*3380*/  HMMA.16816.F32.BF16 R48, R8, R30, R44 ;  /* 0x0000001e0830723c */ /* 0x000ff0000004182c */
        /* <DEDUP_REMOVED lines=8> */
[----:B------:R-:W-:Y:S01]  /*3410*/  HMMA.16816.F32.BF16 R32, R8, R22, R12 ;  /* 0x000000160820723c */ /* 0x000fe2000004180c */
[----:B------:R-:W-:Y:S06]  /*3420*/  BAR.SYNC.DEFER_BLOCKING 0x0 ;  /* 0x0000000000007b1d */ /* 0x000fec0000010000 */
[----:B------:R-:W-:Y:S01]  /*3430*/  @!UPT UIADD3 URZ, URZ, URZ, URZ ;  /* 0x0000003f3f3ff290 */ /* 0x000fe2000fffe03f */
[----:B------:R-:W-:Y:S11]  /*3440*/  @!P0 BRA `(.L_x_957) ;  /* 0x0000020000008947 */ /* 0x000ff60003800000 */
[----:B-----5:R-:W-:Y:S01]  /*3450*/  IADD3 R0, R208, -0x2, RZ ;  /* 0xfffffffed0007810 */ /* 0x020fe20007ffe0ff */
[----:B------:R-:W-:Y:S01]  /*3460*/  IMAD.SHL.U32 R8, R62, 0x20, RZ ;  /* 0x000000203e087824 */ /* 0x000fe200078e00ff */
[----:B------:R-:W-:-:S02]  /*3470*/  ISETP.GE.AND P6, PT, R154, c[0x0][0x1d4], PT ;  /* 0x000075009a007a0c */ /* 0x000fc40003fc6270 */
[----:B------:R-:W-:Y:S01]  /*3480*/  SHF.R.S32.HI R2, RZ, 0x1f, R0 ;  /* 0x0000001fff027819 */ /* 0x000fe20000011400 */
[----:B------:R-:W-:Y:S01]  /*3490*/  IMAD.WIDE.U32 R4, R0, c[0x0][0x1e0], RZ ;  /* 0x0000780000047a25 */ /* 0x000fe200078e00ff */
[----:B------:R-:W-:-:S03]  /*34a0*/  SHF.L.U64.HI R9, R62, 0x5, R63 ;  /* 0x000000053e097819 */ /* 0x000fc6000001023f */
        /* <DEDUP_REMOVED lines=8> */
[-C--:B------:R-:W-:Y:S02]  /*3530*/  IADD3 R4, P1, R6, R8.reuse, RZ ;  /* 0x0000000806047210 */ /* 0x080fe40007f3e0ff */
[----:B------:R-:W-:Y:S01]  /*3540*/  IADD3 R10, P4, P2, R8, 0x80, R2 ;  /* 0x00000080080a7810 */ /* 0x000fe20007a9e002 */
[C-C-:B------:R-:W-:Y:S01]  /*3550*/  IMAD.X R7, R9.reuse, 0x1, R3.reuse, P0 ;  /* 0x0000000109077824 */ /* 0x140fe200000e0603 */
[----:B------:R-:W-:Y:S01]  /*3560*/  IADD3 R8, P0, R4, R8, RZ ;  /* 0x0000000804087210 */ /* 0x000fe20007f1e0ff */
[----:B------:R-:W-:Y:S01]  /*3570*/  @!PT LDS RZ, [RZ] ;  /* 0x00000000fffff984 */ /* 0x000fe20000000800 */
[----:B------:R-:W-:Y:S01]  /*3580*/  @!PT LDS RZ, [RZ] ;  /* 0x00000000fffff984 */ /* 0x000fe20000000800 */
[----:B------:R-:W-:Y:S01]  /*3590*/  @!PT LDS RZ, [RZ] ;  /* 0x00000000fffff984 */ /* 0x000fe20000000800 */
[----:B------:R1:W-:Y:S01]  /*35a0*/  LDGSTS.E.BYPASS.LTC128B.128 [R244+0x4100], [R2.64], !P6 ;  /* 0x0410000002f47fae */ /* 0x0003e2000f101d48 */
[----:B------:R-:W-:Y:S01]  /*35b0*/  IADD3.X R11, R9, RZ, R3, P4, P2 ;  /* 0x000000ff090b7210 */ /* 0x000fe200027e4403 */
        /* <DEDUP_REMOVED lines=9> */
.L_x_957:
[----:B------:R-:W-:Y:S05]  /*3650*/  BSYNC B0 ;  /* 0x0000000000007941 */ /* 0x000fea0003800000 */
.L_x_956:
[----:B------:R-:W2:Y:S04]  /*3660*/  LDL R0, [R1+0x60] ;  /* 0x0000600001007983 */ /* 0x000ea80000100800 */
[----:B------:R-:W2:Y:S04]  /*3670*/  LDL R180, [R1+0x54] ;  /* 0x0000540001b47983 */ /* 0x000ea80000100800 */
[----:B-1----:R-:W3:Y:S04]  /*3680*/  LDL R4, [R1+0x3c] ;  /* 0x00003c0001047983 */ /* 0x002ee80000100800 */
[----:B------:R-:W-:Y:S04]  /*3690*/  STL [R1+0x84], R234 ;  /* 0x000084ea01007387 */ /* 0x000fe80000100800 */
[----:B------:R-:W-:Y:S04]  /*36a0*/  STL [R1+0x80], R233 ;  /* 0x000080e901007387 */ /* 0x000fe80000100800 */
[----:B------:R-:W-:Y:S04]  /*36b0*/  STL [R1+0x7c], R232 ;  /* 0x00007ce801007387 */ /* 0x000fe80000100800 */
[----:B------:R-:W-:Y:S04]  /*36c0*/  STL [R1+0x78], R231 ;  /* 0x000078e701007387 */ /* 0x000fe80000100800 */
[----:B------:R-:W-:Y:S04]  /*36d0*/  STL [R1+0x74], R230 ;  /* 0x000074e601007387 */ /* 0x000fe80000100800 */
[----:B------:R-:W-:Y:S04]  /*36e0*/  STL [R1+0x70], R227 ;  /* 0x000070e301007387 */ /* 0x000fe80000100800 */
[----:B------:R-:W-:Y:S04]  /*36f0*/  STL [R1+0x6c], R224 ;  /* 0x00006ce001007387 */ /* 0x000fe80000100800 */
[----:B------:R-:W-:Y:S04]  /*3700*/  LDSM.16.MT88.4 R104, [R228+0x2000] ;  /* 0x00200000e468783b */ /* 0x000fe80000004200 */
[----:B------:R-:W0:Y:S01]  /*3710*/  LDGDEPBAR ;  /* 0x00000000000079af */ /* 0x000e220000000000 */
[----:B--2---:R-:W-:-:S04]  /*3720*/  IMAD.IADD R0, R0, 0x1, R180 ;  /* 0x0000000100007824 */ /* 0x004fc800078e02b4 */
[----:B------:R-:W-:Y:S01]  /*3730*/  @P3 IMAD.HI.U32 R2, R0, c[0x0][0x2c8], RZ ;  /* 0x0000b20000023a27 */ /* 0x000fe200078e00ff */
[----:B------:R1:W-:Y:S04]  /*3740*/  STL [R1+0x1c], R0 ;  /* 0x00001c0001007387 */ /* 0x0003e80000100800 */
[----:B-1----:R-:W-:-:S05]  /*3750*/  @P3 SHF.R.U32.HI R0, RZ, c[0x0][0x2cc], R2 ;  /* 0x0000b300ff003a19 */ /* 0x002fca0000011602 */
[----:B------:R-:W1:Y:S04]  /*3760*/  SHFL.IDX PT, R2, R0, RZ, 0x1c1f ;  /* 0x001c1fff00027589 */ /* 0x000e6800000e0000 */
[----:B------:R-:W2:Y:S04]  /*3770*/  SHFL.IDX PT, R3, R0, 0x1, 0x1c1f ;  /* 0x003c1f0000037f89 */ /* 0x000ea800000e0000 */
[----:B------:R-:W4:Y:S04]  /*3780*/  SHFL.IDX PT, R7, R0, 0x2, 0x1c1f ;  /* 0x005c1f0000077f89 */ /* 0x000f2800000e0000 */
[----:B------:R1:W2:Y:S02]  /*3790*/  SHFL.IDX PT, R5, R0, 0x3, 0x1c1f ;  /* 0x007c1f0000057f89 */ /* 0x0002a400000e0000 */
[----:B-1----:R-:W-:-:S05]  /*37a0*/  IMAD R0, R60, R152, 0x1 ;  /* 0x000000013c007424 */ /* 0x002fca00078e0298 */
[----:B---3--:R-:W-:-:S04]  /*37b0*/  IADD3 R0, -R4, c[0x0][0x1d0], R0 ;  /* 0x0000740004007a10 */ /* 0x008fc80007ffe100 */
[----:B------:R-:W-:Y:S01]  /*37c0*/  IADD3 R0, R0, -c[0x0][0x168], RZ ;  /* 0x80005a0000007a10 */ /* 0x000fe20007ffe0ff */
[----:B------:R-:W-:Y:S02]  /*37d0*/  IMAD.IADD R4, R61, 0x1, -R4 ;  /* 0x000000013d047824 */ /* 0x000fe400078e0a04 */
[----:B------:R-:W-:Y:S02]  /*37e0*/  LDSM.16.MT88.4 R60, [R225+0x2000] ;  /* 0x00200000e13c783b */ /* 0x000fe40000004200 */
[----:B------:R-:W-:-:S05]  /*37f0*/  IMAD.IADD R2, R0, 0x1, R2 ;  /* 0x0000000100027824 */ /* 0x000fca00078e0202 */
[----:B------:R-:W-:Y:S01]  /*3800*/  IMNMX R2, R4, R2, PT ;  /* 0x0000000204027217 */ /* 0x000fe20003800200 */
[C---:B--2---:R-:W-:Y:S02]  /*3810*/  IMAD.IADD R6, R0.reuse, 0x1, R3 ;  /* 0x0000000100067824 */ /* 0x044fe400078e0203 */
[----:B----4-:R-:W-:Y:S01]  /*3820*/  IMAD.IADD R3, R0, 0x1, R7 ;  /* 0x0000000100037824 */ /* 0x010fe200078e0207 */
[C---:B------:R-:W-:Y:S02]  /*3830*/  ISETP.GT.AND P2, PT, R2.reuse, RZ, PT ;  /* 0x000000ff0200720c */ /* 0x040fe40003f44270 */
[----:B------:R-:W-:Y:S01]  /*3840*/  ISETP.GT.AND P0, PT, R2, 0x1, PT ;  /* 0x000000010200780c */ /* 0x000fe20003f04270 */
[----:B------:R-:W-:Y:S01]  /*3850*/  IMAD.IADD R5, R0, 0x1, R5 ;  /* 0x0000000100057824 */ /* 0x000fe200078e0205 */
[----:B------:R-:W-:Y:S02]  /*3860*/  ISETP.GT.AND P1, PT, R2, 0x8, PT ;  /* 0x000000080200780c */ /* 0x000fe40003f24270 */
[----:B------:R-:W-:-:S02]  /*3870*/  FSEL R7, R64, -INF , P2 ;  /* 0xff80000040077808 */ /* 0x000fc40001000000 */
[----:B------:R-:W-:Y:S02]  /*3880*/  FSEL R8, R65, -INF , P0 ;  /* 0xff80000041087808 */ /* 0x000fe40000000000 */
[C---:B------:R-:W-:Y:S02]  /*3890*/  IMNMX R0, R4.reuse, R6, PT ;  /* 0x0000000604007217 */ /* 0x040fe40003800200 */
[C---:B------:R-:W-:Y:S02]  /*38a0*/  IMNMX R3, R4.reuse, R3, PT ;  /* 0x0000000304037217 */ /* 0x040fe40003800200 */
[----:B------:R-:W-:Y:S02]  /*38b0*/  IMNMX R4, R4, R5, PT ;  /* 0x0000000504047217 */ /* 0x000fe40003800200 */
[----:B------:R-:W-:Y:S02]  /*38c0*/  ISETP.GT.AND P0, PT, R2, 0x9, PT ;  /* 0x000000090200780c */ /* 0x000fe40003f04270 */
[----:B------:R-:W-:-:S02]  /*38d0*/  FSEL R9, R56, -INF , P1 ;  /* 0xff80000038097808 */ /* 0x000fc40000800000 */
[----:B------:R-:W-:Y:S02]  /*38e0*/  FMNMX.FTZ R5, R7, R8, !PT ;  /* 0x0000000807057209 */ /* 0x000fe40007810000 */
[C---:B------:R-:W-:Y:S02]  /*38f0*/  ISETP.GT.AND P1, PT, R2.reuse, 0x10, PT ;  /* 0x000000100200780c */ /* 0x040fe40003f24270 */
[----:B------:R-:W-:Y:S02]  /*3900*/  FSEL R10, R57, -INF , P0 ;  /* 0xff800000390a7808 */ /* 0x000fe40000000000 */
[----:B------:R-:W-:Y:S02]  /*3910*/  FMNMX.FTZ R5, R9, R5, !PT ;  /* 0x0000000509057209 */ /* 0x000fe40007810000 */
[----:B------:R-:W-:Y:S02]  /*3920*/  ISETP.GT.AND P4, PT, R2, 0x11, PT ;  /* 0x000000110200780c */ /* 0x000fe40003f84270 */
[----:B------:R-:W-:-:S02]  /*3930*/  FSEL R11, R52, -INF , P1 ;  /* 0xff800000340b7808 */ /* 0x000fc40000800000 */
[----:B------:R-:W-:Y:S02]  /*3940*/  FMNMX.FTZ R5, R10, R5, !PT ;  /* 0x000000050a057209 */ /* 0x000fe40007810000 */
[----:B------:R-:W-:Y:S02]  /*3950*/  ISETP.GT.AND P2, PT, R0, RZ, PT ;  /* 0x000000ff0000720c */ /* 0x000fe40003f44270 */
[----:B------:R-:W-:Y:S02]  /*3960*/  ISETP.GT.AND P0, PT, R2, 0x18, PT ;  /* 0x000000180200780c */ /* 0x000fe40003f04270 */
[----:B------:R-:W-:Y:S02]  /*3970*/  FSEL R12, R53, -INF , P4 ;  /* 0xff800000350c7808 */ /* 0x000fe40002000000 */
[----:B------:R-:W-:Y:S02]  /*3980*/  FMNMX.FTZ R5, R11, R5, !PT ;  /* 0x000000050b057209 */ /* 0x000fe40007810000 */
[----:B------:R-:W-:-:S02]  /*3990*/  ISETP.GT.AND P1, PT, R0, 0x1, PT ;  /* 0x000000010000780c */ /* 0x000fc40003f24270 */
[----:B------:R-:W-:Y:S02]  /*39a0*/  FSEL R24, R66, -INF , P2 ;  /* 0xff80000042187808 */ /* 0x000fe40001000000 */
[----:B------:R-:W-:Y:S02]  /*39b0*/  ISETP.GT.AND P2, PT, R2, 0x19, PT ;  /* 0x000000190200780c */ /* 0x000fe40003f44270 */
[----:B------:R-:W-:Y:S02]  /*39c0*/  FSEL R13, R48, -INF , P0 ;  /* 0xff800000300d7808 */ /* 0x000fe40000000000 */
[----:B------:R-:W-:Y:S02]  /*39d0*/  FMNMX.FTZ R5, R12, R5, !PT ;  /* 0x000000050c057209 */ /* 0x000fe40007810000 */
[----:B------:R-:W-:Y:S02]  /*39e0*/  FSEL R28, R67, -INF , P1 ;  /* 0xff800000431c7808 */ /* 0x000fe40000800000 */
[----:B------:R-:W-:-:S02]  /*39f0*/  ISETP.GT.AND P1, PT, R2, 0x20, PT ;  /* 0x000000200200780c */ /* 0x000fc40003f24270 */
[----:B------:R-:W-:Y:S02]  /*3a00*/  FSEL R14, R49, -INF , P2 ;  /* 0xff800000310e7808 */ /* 0x000fe40001000000 */
[----:B------:R-:W-:Y:S02]  /*3a10*/  FMNMX.FTZ R5, R13, R5, !PT ;  /* 0x000000050d057209 */ /* 0x000fe40007810000 */
[----:B------:R-:W-:Y:S02]  /*3a20*/  ISETP.GT.AND P0, PT, R2, 0x21, PT ;  /* 0x000000210200780c */ /* 0x000fe40003f04270 */
[----:B------:R-:W-:Y:S02]  /*3a30*/  FSEL R162, R40, -INF , P1 ;  /* 0xff80000028a27808 */ /* 0x000fe40000800000 */
[----:B------:R-:W-:Y:S02]  /*3a40*/  FMNMX.FTZ R5, R14, R5, !PT ;  /* 0x000000050e057209 */ /* 0x000fe40007810000 */
[----:B------:R-:W-:-:S02]  /*3a50*/  ISETP.GT.AND P2, PT, R0, 0x8, PT ;  /* 0x000000080000780c */ /* 0x000fc40003f44270 */
[----:B------:R-:W-:Y:S02]  /*3a60*/  FSEL R161, R41, -INF , P0 ;  /* 0xff80000029a17808 */ /* 0x000fe40000000000 */
[----:B------:R-:W-:Y:S02]  /*3a70*/  ISETP.GT.AND P0, PT, R2, 0x28, PT ;  /* 0x000000280200780c */ /* 0x000fe40003f04270 */
[----:B------:R-:W-:Y:S02]  /*3a80*/  FMNMX.FTZ R5, R162, R5, !PT ;  /* 0x00000005a2057209 */ /* 0x000fe40007810000 */
[----:B------:R-:W-:Y:S02]  /*3a90*/  ISETP.GT.AND P1, PT, R0, 0x9, PT ;  /* 0x000000090000780c */ /* 0x000fe40003f24270 */
[----:B------:R-:W-:Y:S02]  /*3aa0*/  FSEL R27, R58, -INF , P2 ;  /* 0xff8000003a1b7808 */ /* 0x000fe40001000000 */
[----:B------:R-:W-:-:S02]  /*3ab0*/  ISETP.GT.AND P2, PT, R2, 0x29, PT ;  /* 0x000000290200780c */ /* 0x000fc40003f44270 */
[----:B------:R-:W-:Y:S02]  /*3ac0*/  FSEL R160, R44, -INF , P0 ;  /* 0xff8000002ca07808 */ /* 0x000fe40000000000 */
[----:B------:R-:W-:Y:S02]  /*3ad0*/  FMNMX.FTZ R5, R161, R5, !PT ;  /* 0x00000005a1057209 */ /* 0x000fe40007810000 */
[----:B------:R-:W-:Y:S02]  /*3ae0*/  FSEL R26, R59, -INF , P1 ;  /* 0xff8000003b1a7808 */ /* 0x000fe40000800000 */
[----:B------:R-:W-:Y:S02]  /*3af0*/  ISETP.GT.AND P1, PT, R2, 0x30, PT ;  /* 0x000000300200780c */ /* 0x000fe40003f24270 */
[----:B------:R-:W-:Y:S02]  /*3b00*/  FSEL R159, R45, -INF , P2 ;  /* 0xff8000002d9f7808 */ /* 0x000fe40001000000 */
[----:B------:R-:W-:-:S02]  /*3b10*/  FMNMX.FTZ R5, R160, R5, !PT ;  /* 0x00000005a0057209 */ /* 0x000fc40007810000 */
[----:B------:R-:W-:Y:S02]  /*3b20*/  ISETP.GT.AND P0, PT, R2, 0x31, PT ;  /* 0x000000310200780c */ /* 0x000fe40003f04270 */
[----:B------:R-:W-:Y:S02]  /*3b30*/  FSEL R170, R36, -INF , P1 ;  /* 0xff80000024aa7808 */ /* 0x000fe40000800000 */
[----:B------:R-:W-:Y:S02]  /*3b40*/  FMNMX.FTZ R5, R159, R5, !PT ;  /* 0x000000059f057209 */ /* 0x000fe40007810000 */
[C---:B------:R-:W-:Y:S02]  /*3b50*/  ISETP.GT.AND P4, PT, R2.reuse, 0x38, PT ;  /* 0x000000380200780c */ /* 0x040fe40003f84270 */
[----:B------:R-:W-:Y:S02]  /*3b60*/  ISETP.GT.AND P2, PT, R2, 0x39, PT ;  /* 0x000000390200780c */ /* 0x000fe40003f44270 */
[----:B------:R-:W-:-:S02]  /*3b70*/  FSEL R169, R37, -INF , P0 ;  /* 0xff80000025a97808 */ /* 0x000fc40000000000 */
[----:B------:R-:W-:Y:S02]  /*3b80*/  FMNMX.FTZ R2, R170, R5, !PT ;  /* 0x00000005aa027209 */ /* 0x000fe40007810000 */
[----:B------:R-:W-:Y:S02]  /*3b90*/  FSEL R168, R32, -INF , P4 ;  /* 0xff80000020a87808 */ /* 0x000fe40002000000 */
[----:B------:R-:W-:Y:S02]  /*3ba0*/  FMNMX.FTZ R2, R169, R2, !PT ;  /* 0x00000002a9027209 */ /* 0x000fe40007810000 */
[----:B------:R-:W-:Y:S02]  /*3bb0*/  FSEL R167, R33, -INF , P2 ;  /* 0xff80000021a77808 */ /* 0x000fe40001000000 */
[----:B------:R-:W-:Y:S02]  /*3bc0*/  FMNMX.FTZ R2, R168, R2, !PT ;  /* 0x00000002a8027209 */ /* 0x000fe40007810000 */
[----:B------:R-:W-:-:S02]  /*3bd0*/  ISETP.GT.AND P1, PT, R0, 0x10, PT ;  /* 0x000000100000780c */ /* 0x000fc40003f24270 */
[----:B------:R-:W-:Y:S02]  /*3be0*/  ISETP.GT.AND P0, PT, R0, 0x11, PT ;  /* 0x000000110000780c */ /* 0x000fe40003f04270 */
[----:B------:R-:W-:Y:S02]  /*3bf0*/  FMNMX.FTZ R2, R167, R2, !PT ;  /* 0x00000002a7027209 */ /* 0x000fe40007810000 */
[----:B------:R-:W-:Y:S02]  /*3c00*/  FSEL R16, R54, -INF , P1 ;  /* 0xff80000036107808 */ /* 0x000fe40000800000 */
[----:B------:R-:W-:Y:S02]  /*3c10*/  FSEL R18, R55, -INF , P0 ;  /* 0xff80000037127808 */ /* 0x000fe40000000000 */
[C---:B------:R-:W-:Y:S02]  /*3c20*/  ISETP.GT.AND P1, PT, R0.reuse, 0x18, PT ;  /* 0x000000180000780c */ /* 0x040fe40003f24270 */
[----:B------:R-:W-:Y:S01]  /*3c30*/  ISETP.GT.AND P0, PT, R0, 0x19, PT ;  /* 0x000000190000780c */ /* 0x000fe20003f04270 */
[----:B------:R-:W1:Y:S01]  /*3c40*/  SHFL.BFLY PT, R6, R2, 0x2, 0x1f ;  /* 0x0c401f0002067f89 */ /* 0x000e6200000e0000 */
[----:B------:R-:W-:-:S02]  /*3c50*/  FSEL R23, R50, -INF , P1 ;  /* 0xff80000032177808 */ /* 0x000fc40000800000 */
[----:B------:R-:W-:Y:S02]  /*3c60*/  FSEL R29, R51, -INF , P0 ;  /* 0xff800000331d7808 */ /* 0x000fe40000000000 */
[C---:B------:R-:W-:Y:S01]  /*3c70*/  ISETP.GT.AND P4, PT, R0.reuse, 0x20, PT ;  /* 0x000000200000780c */ /* 0x040fe20003f84270 */
[----:B------:R-:W-:Y:S01]  /*3c80*/  LDSM.16.MT88.4 R48, [R225] ;  /* 0x00000000e130783b */ /* 0x000fe20000004200 */
[C---:B------:R-:W-:Y:S02]  /*3c90*/  ISETP.GT.AND P2, PT, R0.reuse, 0x21, PT ;  /* 0x000000210000780c */ /* 0x040fe40003f44270 */
[C---:B------:R-:W-:Y:S02]  /*3ca0*/  ISETP.GT.AND P1, PT, R0.reuse, 0x28, PT ;  /* 0x000000280000780c */ /* 0x040fe40003f24270 */
[----:B------:R-:W-:Y:S02]  /*3cb0*/  ISETP.GT.AND P0, PT, R0, 0x29, PT ;  /* 0x000000290000780c */ /* 0x000fe40003f04270 */
[----:B------:R-:W-:-:S02]  /*3cc0*/  FSEL R155, R42, -INF , P4 ;  /* 0xff8000002a9b7808 */ /* 0x000fc40002000000 */
[----:B------:R-:W-:Y:S02]  /*3cd0*/  FSEL R156, R43, -INF , P2 ;  /* 0xff8000002b9c7808 */ /* 0x000fe40001000000 */
[----:B------:R-:W-:Y:S01]  /*3ce0*/  FSEL R158, R46, -INF , P1 ;  /* 0xff8000002e9e7808 */ /* 0x000fe20000800000 */
[----:B------:R-:W-:Y:S01]  /*3cf0*/  LDSM.16.MT88.4 R40, [R226+0x800] ;  /* 0x00080000e228783b */ /* 0x000fe20000004200 */
[----:B------:R-:W-:Y:S02]  /*3d00*/  FSEL R157, R47, -INF , P0 ;  /* 0xff8000002f9d7808 */ /* 0x000fe40000000000 */
[C---:B------:R-:W-:Y:S01]  /*3d10*/  ISETP.GT.AND P4, PT, R0.reuse, 0x30, PT ;  /* 0x000000300000780c */ /* 0x040fe20003f84270 */
[----:B------:R-:W-:Y:S01]  /*3d20*/  LDSM.16.MT88.4 R44, [R225+0x800] ;  /* 0x00080000e12c783b */ /* 0x000fe20000004200 */
[C---:B------:R-:W-:Y:S02]  /*3d30*/  ISETP.GT.AND P2, PT, R0.reuse, 0x31, PT ;  /* 0x000000310000780c */ /* 0x040fe40003f44270 */
[----:B------:R-:W-:-:S02]  /*3d40*/  ISETP.GT.AND P1, PT, R0, 0x38, PT ;  /* 0x000000380000780c */ /* 0x000fc40003f24270 */
[----:B------:R-:W-:Y:S02]  /*3d50*/  ISETP.GT.AND P0, PT, R0, 0x39, PT ;  /* 0x000000390000780c */ /* 0x000fe40003f04270 */
[----:B------:R-:W-:-:S04]  /*3d60*/  FMNMX.FTZ R0, R24, R28, !PT ;  /* 0x0000001c18007209 */ /* 0x000fc80007810000 */
[----:B------:R-:W-:-:S04]  /*3d70*/  FMNMX.FTZ R0, R27, R0, !PT ;  /* 0x000000001b007209 */ /* 0x000fc80007810000 */
[----:B------:R-:W-:-:S04]  /*3d80*/  FMNMX.FTZ R0, R26, R0, !PT ;  /* 0x000000001a007209 */ /* 0x000fc80007810000 */
[----:B------:R-:W-:Y:S02]  /*3d90*/  FMNMX.FTZ R5, R16, R0, !PT ;  /* 0x0000000010057209 */ /* 0x000fe40007810000 */
[----:B-1----:R-:W-:Y:S02]  /*3da0*/  FMNMX.FTZ R0, R2, R6, !PT ;  /* 0x0000000602007209 */ /* 0x002fe40007810000 */
[----:B------:R-:W-:-:S04]  /*3db0*/  FMNMX.FTZ R2, R18, R5, !PT ;  /* 0x0000000512027209 */ /* 0x000fc80007810000 */
[----:B------:R-:W-:Y:S01]  /*3dc0*/  FMNMX.FTZ R2, R23, R2, !PT ;  /* 0x0000000217027209 */ /* 0x000fe20007810000 */
[----:B------:R-:W1:Y:S03]  /*3dd0*/  SHFL.BFLY PT, R5, R0, 0x1, 0x1f ;  /* 0x0c201f0000057f89 */ /* 0x000e6600000e0000 */
[----:B------:R-:W-:-:S04]  /*3de0*/  FMNMX.FTZ R2, R29, R2, !PT ;  /* 0x000000021d027209 */ /* 0x000fc80007810000 */
[----:B------:R-:W-:-:S04]  /*3df0*/  FMNMX.FTZ R2, R155, R2, !PT ;  /* 0x000000029b027209 */ /* 0x000fc80007810000 */
[----:B------:R-:W-:Y:S02]  /*3e00*/  FMNMX.FTZ R2, R156, R2, !PT ;  /* 0x000000029c027209 */ /* 0x000fe40007810000 */
[----:B------:R-:W-:Y:S02]  /*3e10*/  FSEL R165, R34, -INF , P1 ;  /* 0xff80000022a57808 */ /* 0x000fe40000800000 */
[----:B------:R-:W-:Y:S02]  /*3e20*/  FMNMX.FTZ R2, R158, R2, !PT ;  /* 0x000000029e027209 */ /* 0x000fe40007810000 */
[----:B------:R-:W-:Y:S02]  /*3e30*/  ISETP.GT.AND P1, PT, R4, RZ, PT ;  /* 0x000000ff0400720c */ /* 0x000fe40003f24270 */
[----:B------:R-:W-:Y:S02]  /*3e40*/  FSEL R164, R35, -INF , P0 ;  /* 0xff80000023a47808 */ /* 0x000fe40000000000 */
[----:B------:R-:W-:-:S02]  /*3e50*/  FSEL R163, R38, -INF , P4 ;  /* 0xff80000026a37808 */ /* 0x000fc40002000000 */
[----:B------:R-:W-:Y:S02]  /*3e60*/  ISETP.GT.AND P0, PT, R4, 0x1, PT ;  /* 0x000000010400780c */ /* 0x000fe40003f04270 */
[----:B------:R-:W-:Y:S02]  /*3e70*/  FMNMX.FTZ R2, R157, R2, !PT ;  /* 0x000000029d027209 */ /* 0x000fe40007810000 */
[----:B------:R-:W-:Y:S02]  /*3e80*/  FSEL R32, R98, -INF , P1 ;  /* 0xff80000062207808 */ /* 0x000fe40000800000 */
[----:B------:R-:W-:Y:S02]  /*3e90*/  ISETP.GT.AND P1, PT, R4, 0x8, PT ;  /* 0x000000080400780c */ /* 0x000fe40003f24270 */
[----:B------:R-:W-:Y:S02]  /*3ea0*/  FSEL R166, R39, -INF , P2 ;  /* 0xff80000027a67808 */ /* 0x000fe40001000000 */
[----:B------:R-:W-:-:S02]  /*3eb0*/  FSEL R33, R99, -INF , P0 ;  /* 0xff80000063217808 */ /* 0x000fc40000000000 */
[----:B------:R-:W-:Y:S02]  /*3ec0*/  FMNMX.FTZ R2, R163, R2, !PT ;  /* 0x00000002a3027209 */ /* 0x000fe40007810000 */
[C---:B------:R-:W-:Y:S02]  /*3ed0*/  ISETP.GT.AND P4, PT, R3.reuse, RZ, PT ;  /* 0x000000ff0300720c */ /* 0x040fe40003f84270 */
[C---:B------:R-:W-:Y:S02]  /*3ee0*/  ISETP.GT.AND P2, PT, R3.reuse, 0x1, PT ;  /* 0x000000010300780c */ /* 0x040fe40003f44270 */
[----:B------:R-:W-:Y:S02]  /*3ef0*/  ISETP.GT.AND P0, PT, R3, 0x8, PT ;  /* 0x000000080300780c */ /* 0x000fe40003f04270 */
[----:B------:R-:W-:Y:S02]  /*3f00*/  FSEL R30, R94, -INF , P1 ;  /* 0xff8000005e1e7808 */ /* 0x000fe40000800000 */
[----:B------:R-:W-:-:S02]  /*3f10*/  ISETP.GT.AND P1, PT, R4, 0x10, PT ;  /* 0x000000100400780c */ /* 0x000fc40003f24270 */
[----:B------:R-:W-:Y:S02]  /*3f20*/  FMNMX.FTZ R2, R166, R2, !PT ;  /* 0x00000002a6027209 */ /* 0x000fe40007810000 */
[----:B------:R-:W-:Y:S02]  /*3f30*/  FSEL R22, R96, -INF , P4 ;  /* 0xff80000060167808 */ /* 0x000fe40002000000 */
[----:B------:R-:W-:Y:S02]  /*3f40*/  FSEL R25, R97, -INF , P2 ;  /* 0xff80000061197808 */ /* 0x000fe40001000000 */
[----:B------:R-:W-:Y:S02]  /*3f50*/  FSEL R15, R92, -INF , P0 ;  /* 0xff8000005c0f7808 */ /* 0x000fe40000000000 */
[----:B------:R-:W-:Y:S02]  /*3f60*/  ISETP.GT.AND P0, PT, R4, 0x9, PT ;  /* 0x000000090400780c */ /* 0x000fe40003f04270 */
[----:B-1----:R-:W-:-:S02]  /*3f70*/  FMNMX.FTZ R137, R0, R5, !PT ;  /* 0x0000000500897209 */ /* 0x002fc40007810000 */
[----:B------:R-:W-:Y:S02]  /*3f80*/  FSEL R38, R90, -INF , P1 ;  /* 0xff8000005a267808 */ /* 0x000fe40000800000 */
[----:B------:R-:W-:Y:S02]  /*3f90*/  FMNMX.FTZ R0, R165, R2, !PT ;  /* 0x00000002a5007209 */ /* 0x000fe40007810000 */
[----:B------:R-:W-:Y:S02]  /*3fa0*/  ISETP.GT.AND P2, PT, R3, 0x9, PT ;  /* 0x000000090300780c */ /* 0x000fe40003f44270 */
[----:B------:R-:W-:Y:S02]  /*3fb0*/  ISETP.GT.AND P1, PT, R4, 0x18, PT ;  /* 0x000000180400780c */ /* 0x000fe40003f24270 */
        /* <DEDUP_REMOVED lines=8> */
[----:B------:R-:W-:Y:S01]  /*4040*/  FSEL R17, R88, -INF , P0 ;  /* 0xff80000058117808 */ /* 0x000fe20000000000 */
[----:B------:R-:W1:Y:S01]  /*4050*/  SHFL.BFLY PT, R6, R0, 0x2, 0x1f ;  /* 0x0c401f0000067f89 */ /* 0x000e6200000e0000 */
[----:B------:R-:W-:Y:S02]  /*4060*/  ISETP.GT.AND P0, PT, R4, 0x11, PT ;  /* 0x000000110400780c */ /* 0x000fe40003f04270 */
[----:B------:R-:W-:Y:S02]  /*4070*/  ISETP.GT.AND P2, PT, R3, 0x11, PT ;  /* 0x000000110300780c */ /* 0x000fe40003f44270 */
[----:B------:R-:W-:Y:S02]  /*4080*/  FMNMX.FTZ R2, R19, R2, !PT ;  /* 0x0000000213027209 */ /* 0x000fe40007810000 */
[----:B------:R-:W-:Y:S02]  /*4090*/  FSEL R151, R80, -INF , P1 ;  /* 0xff80000050977808 */ /* 0x000fe40000800000 */
[----:B------:R-:W-:-:S02]  /*40a0*/  ISETP.GT.AND P1, PT, R3, 0x29, PT ;  /* 0x000000290300780c */ /* 0x000fc40003f24270 */
[----:B------:R-:W-:Y:S02]  /*40b0*/  FSEL R39, R91, -INF , P0 ;  /* 0xff8000005b277808 */ /* 0x000fe40000000000 */
[----:B------:R-:W-:Y:S02]  /*40c0*/  FSEL R21, R89, -INF , P2 ;  /* 0xff80000059157808 */ /* 0x000fe40001000000 */
[----:B------:R-:W-:Y:S02]  /*40d0*/  ISETP.GT.AND P0, PT, R3, 0x18, PT ;  /* 0x000000180300780c */ /* 0x000fe40003f04270 */
[----:B------:R-:W-:Y:S01]  /*40e0*/  FMNMX.FTZ R5, R17, R2, !PT ;  /* 0x0000000211057209 */ /* 0x000fe20007810000 */
[----:B------:R-:W-:Y:S01]  /*40f0*/  FMUL.FTZ R2, R137, c[0x0][0x2d0] ;  /* 0x0000b40089027a20 */ /* 0x000fe20000410000 */
[----:B------:R-:W-:Y:S02]  /*4100*/  FSEL R147, R77, -INF , P1 ;  /* 0xff8000004d937808 */ /* 0x000fe40000800000 */
[----:B------:R-:W-:-:S02]  /*4110*/  FSETP.NEU.FTZ.AND P1, PT, R137, -INF , PT ;  /* 0xff8000008900780b */ /* 0x000fc40003f3d000 */
[----:B------:R-:W-:Y:S02]  /*4120*/  ISETP.GT.AND P2, PT, R3, 0x19, PT ;  /* 0x000000190300780c */ /* 0x000fe40003f44270 */
[----:B------:R-:W-:Y:S02]  /*4130*/  FSEL R31, R84, -INF , P0 ;  /* 0xff800000541f7808 */ /* 0x000fe40000000000 */
[----:B------:R-:W-:Y:S02]  /*4140*/  FMNMX.FTZ R5, R21, R5, !PT ;  /* 0x0000000515057209 */ /* 0x000fe40007810000 */
[----:B------:R-:W-:Y:S02]  /*4150*/  ISETP.GT.AND P0, PT, R4, 0x19, PT ;  /* 0x000000190400780c */ /* 0x000fe40003f04270 */
[----:B------:R-:W-:Y:S02]  /*4160*/  FSEL R20, R2, RZ, P1 ;  /* 0x000000ff02147208 */ /* 0x000fe40000800000 */
[----:B------:R-:W-:-:S02]  /*4170*/  FSEL R37, R85, -INF , P2 ;  /* 0xff80000055257808 */ /* 0x000fc40001000000 */
[----:B------:R-:W-:Y:S02]  /*4180*/  FMNMX.FTZ R2, R31, R5, !PT ;  /* 0x000000051f027209 */ /* 0x000fe40007810000 */
[----:B------:R-:W-:Y:S02]  /*4190*/  FSEL R57, R87, -INF , P0 ;  /* 0xff80000057397808 */ /* 0x000fe40000000000 */
[C---:B------:R-:W-:Y:S02]  /*41a0*/  ISETP.GT.AND P0, PT, R3.reuse, 0x21, PT ;  /* 0x000000210300780c */ /* 0x040fe40003f04270 */
[----:B------:R-:W-:Y:S01]  /*41b0*/  ISETP.GT.AND P2, PT, R3, 0x28, PT ;  /* 0x000000280300780c */ /* 0x000fe20003f44270 */
[----:B------:R-:W-:Y:S01]  /*41c0*/  FFMA.FTZ R5, R7, c[0x0][0x2d0], -R20 ;  /* 0x0000b40007057a23 */ /* 0x000fe20000010814 */
[----:B------:R-:W-:Y:S02]  /*41d0*/  FMNMX.FTZ R2, R37, R2, !PT ;  /* 0x0000000225027209 */ /* 0x000fe40007810000 */
[----:B------:R-:W-:-:S02]  /*41e0*/  FSEL R150, R81, -INF , P0 ;  /* 0xff80000051967808 */ /* 0x000fc40000000000 */
[----:B------:R-:W-:Y:S01]  /*41f0*/  FSEL R148, R76, -INF , P2 ;  /* 0xff8000004c947808 */ /* 0x000fe20001000000 */
[----:B------:R2:W-:Y:S01]  /*4200*/  MUFU.EX2 R154, R5 ;  /* 0x00000005009a7308 */ /* 0x0005e20000000800 */
[C---:B------:R-:W-:Y:S02]  /*4210*/  ISETP.GT.AND P0, PT, R3.reuse, 0x30, PT ;  /* 0x000000300300780c */ /* 0x040fe40003f04270 */
[C---:B------:R-:W-:Y:S02]  /*4220*/  ISETP.GT.AND P4, PT, R3.reuse, 0x31, PT ;  /* 0x000000310300780c */ /* 0x040fe40003f84270 */
[C---:B------:R-:W-:Y:S02]  /*4230*/  ISETP.GT.AND P2, PT, R3.reuse, 0x38, PT ;  /* 0x000000380300780c */ /* 0x040fe40003f44270 */
[----:B------:R-:W-:Y:S02]  /*4240*/  ISETP.GT.AND P1, PT, R3, 0x39, PT ;  /* 0x000000390300780c */ /* 0x000fe40003f24270 */
[----:B------:R-:W-:Y:S01]  /*4250*/  FMNMX.FTZ R3, R151, R2, !PT ;  /* 0x0000000297037209 */ /* 0x000fe20007810000 */
[----:B------:R-:W-:Y:S01]  /*4260*/  FFMA.FTZ R2, R8, c[0x0][0x2d0], -R20 ;  /* 0x0000b40008027a23 */ /* 0x000fe20000010814 */
[----:B-1----:R-:W-:-:S02]  /*4270*/  FMNMX.FTZ R0, R0, R6, !PT ;  /* 0x0000000600007209 */ /* 0x002fc40007810000 */
[----:B------:R-:W-:Y:S02]  /*4280*/  FMNMX.FTZ R3, R150, R3, !PT ;  /* 0x0000000396037209 */ /* 0x000fe40007810000 */
[----:B--2---:R-:W-:Y:S01]  /*4290*/  FMNMX.FTZ R5, R32, R33, !PT ;  /* 0x0000002120057209 */ /* 0x004fe20007810000 */
[----:B------:R1:W-:Y:S03]  /*42a0*/  MUFU.EX2 R152, R2 ;  /* 0x0000000200987308 */ /* 0x0003e60000000800 */
[----:B------:R-:W-:Y:S01]  /*42b0*/  FMNMX.FTZ R5, R30, R5, !PT ;  /* 0x000000051e057209 */ /* 0x000fe20007810000 */
[----:B------:R-:W2:Y:S01]  /*42c0*/  SHFL.BFLY PT, R6, R0, 0x1, 0x1f ;  /* 0x0c201f0000067f89 */ /* 0x000ea200000e0000 */
[----:B------:R-:W-:Y:S02]  /*42d0*/  FSEL R153, R72, -INF , P0 ;  /* 0xff80000048997808 */ /* 0x000fe40000000000 */
[----:B------:R-:W-:-:S02]  /*42e0*/  FSEL R146, R73, -INF , P4 ;  /* 0xff80000049927808 */ /* 0x000fc40002000000 */
[----:B-1----:R-:W-:Y:S02]  /*42f0*/  FMNMX.FTZ R2, R148, R3, !PT ;  /* 0x0000000394027209 */ /* 0x002fe40007810000 */
[----:B------:R-:W-:Y:S02]  /*4300*/  FMNMX.FTZ R3, R36, R5, !PT ;  /* 0x0000000524037209 */ /* 0x000fe40007810000 */
[----:B------:R-:W-:Y:S02]  /*4310*/  FMNMX.FTZ R2, R147, R2, !PT ;  /* 0x0000000293027209 */ /* 0x000fe40007810000 */
[----:B------:R-:W-:Y:S02]  /*4320*/  FMNMX.FTZ R3, R38, R3, !PT ;  /* 0x0000000326037209 */ /* 0x000fe40007810000 */
[----:B------:R-:W-:Y:S02]  /*4330*/  FMNMX.FTZ R2, R153, R2, !PT ;  /* 0x0000000299027209 */ /* 0x000fe40007810000 */
[----:B------:R-:W-:-:S02]  /*4340*/  FMNMX.FTZ R3, R39, R3, !PT ;  /* 0x0000000327037209 */ /* 0x000fc40007810000 */
[----:B------:R-:W-:Y:S02]  /*4350*/  FMNMX.FTZ R135, R146, R2, !PT ;  /* 0x0000000292877209 */ /* 0x000fe40007810000 */
[----:B------:R-:W-:Y:S02]  /*4360*/  ISETP.GT.AND P0, PT, R4, 0x20, PT ;  /* 0x000000200400780c */ /* 0x000fe40003f04270 */
[----:B------:R-:W-:Y:S02]  /*4370*/  FSEL R144, R68, -INF , P2 ;  /* 0xff80000044907808 */ /* 0x000fe40001000000 */
[----:B------:R-:W-:Y:S01]  /*4380*/  FMNMX.FTZ R2, R56, R3, !PT ;  /* 0x0000000338027209 */ /* 0x000fe20007810000 */
[----:B------:R-:W-:Y:S01]  /*4390*/  FFMA.FTZ R5, R9, c[0x0][0x2d0], -R20 ;  /* 0x0000b40009057a23 */ /* 0x000fe20000010814 */
[----:B------:R-:W-:Y:S02]  /*43a0*/  FSEL R145, R82, -INF , P0 ;  /* 0xff80000052917808 */ /* 0x000fe40000000000 */
[----:B------:R-:W-:-:S02]  /*43b0*/  FSEL R143, R69, -INF , P1 ;  /* 0xff800000458f7808 */ /* 0x000fc40000800000 */
[----:B------:R-:W-:Y:S02]  /*43c0*/  FMNMX.FTZ R135, R144, R135, !PT ;  /* 0x0000008790877209 */ /* 0x000fe40007810000 */
[----:B------:R-:W-:Y:S01]  /*43d0*/  FMNMX.FTZ R3, R57, R2, !PT ;  /* 0x0000000239037209 */ /* 0x000fe20007810000 */
[--C-:B------:R-:W-:Y:S01]  /*43e0*/  FFMA.FTZ R2, R11, c[0x0][0x2d0], -R20.reuse ;  /* 0x0000b4000b027a23 */ /* 0x100fe20000010814 */
[C---:B------:R-:W-:Y:S01]  /*43f0*/  ISETP.GT.AND P0, PT, R4.reuse, 0x21, PT ;  /* 0x000000210400780c */ /* 0x040fe20003f04270 */
[----:B------:R1:W-:Y:S01]  /*4400*/  MUFU.EX2 R245, R5 ;  /* 0x0000000500f57308 */ /* 0x0003e20000000800 */
[----:B------:R-:W-:Y:S02]  /*4410*/  FMNMX.FTZ R135, R143, R135, !PT ;  /* 0x000000878f877209 */ /* 0x000fe40007810000 */
[----:B------:R-:W-:Y:S02]  /*4420*/  FSEL R149, R83, -INF , P0 ;  /* 0xff80000053957808 */ /* 0x000fe40000000000 */
[----:B------:R-:W-:Y:S01]  /*4430*/  ISETP.GT.AND P0, PT, R4, 0x28, PT ;  /* 0x000000280400780c */ /* 0x000fe20003f04270 */
[----:B------:R-:W-:Y:S02]  /*4440*/  LDSM.16.MT88.4 R80, [R226+0x2000] ;  /* 0x00200000e250783b */ /* 0x000fe40000004200 */
[----:B------:R3:W-:Y:S01]  /*4450*/  MUFU.EX2 R211, R2 ;  /* 0x0000000200d37308 */ /* 0x0007e20000000800 */
[----:B--2---:R-:W-:Y:S01]  /*4460*/  FMNMX.FTZ R136, R0, R6, !PT ;  /* 0x0000000600887209 */ /* 0x004fe20007810000 */
[----:B------:R-:W-:-:S02]  /*4470*/  FFMA.FTZ R0, R12, c[0x0][0x2d0], -R20 ;  /* 0x0000b4000c007a23 */ /* 0x000fc40000010814 */
[----:B-1----:R-:W-:Y:S01]  /*4480*/  FFMA.FTZ R5, R10, c[0x0][0x2d0], -R20 ;  /* 0x0000b4000a057a23 */ /* 0x002fe20000010814 */
[----:B------:R-:W-:-:S03]  /*4490*/  ISETP.GT.AND P1, PT, R4, 0x29, PT ;  /* 0x000000290400780c */ /* 0x000fc60003f24270 */
[----:B------:R1:W-:Y:S01]  /*44a0*/  MUFU.EX2 R210, R5 ;  /* 0x0000000500d27308 */ /* 0x0003e20000000800 */
[----:B---3--:R-:W-:Y:S02]  /*44b0*/  FMNMX.FTZ R2, R145, R3, !PT ;  /* 0x0000000391027209 */ /* 0x008fe40007810000 */
[----:B------:R-:W-:Y:S02]  /*44c0*/  FSEL R141, R78, -INF , P0 ;  /* 0xff8000004e8d7808 */ /* 0x000fe40000000000 */
[----:B------:R-:W-:-:S03]  /*44d0*/  FMNMX.FTZ R2, R149, R2, !PT ;  /* 0x0000000295027209 */ /* 0x000fc60007810000 */
[----:B------:R2:W-:Y:S01]  /*44e0*/  MUFU.EX2 R246, R0 ;  /* 0x0000000000f67308 */ /* 0x0005e20000000800 */
[----:B------:R-:W-:Y:S01]  /*44f0*/  FSEL R142, R79, -INF , P1 ;  /* 0xff8000004f8e7808 */ /* 0x000fe20000800000 */
[----:B-1----:R-:W1:Y:S01]  /*4500*/  SHFL.BFLY PT, R5, R135, 0x2, 0x1f ;  /* 0x0c401f0087057f89 */ /* 0x002e6200000e0000 */
[C---:B------:R-:W-:Y:S02]  /*4510*/  ISETP.GT.AND P1, PT, R4.reuse, 0x30, PT ;  /* 0x000000300400780c */ /* 0x040fe40003f24270 */
[C---:B------:R-:W-:Y:S02]  /*4520*/  ISETP.GT.AND P0, PT, R4.reuse, 0x31, PT ;  /* 0x000000310400780c */ /* 0x040fe40003f04270 */
[----:B------:R-:W-:Y:S01]  /*4530*/  ISETP.GT.AND P2, PT, R4, 0x38, PT ;  /* 0x000000380400780c */ /* 0x000fe20003f44270 */
[----:B------:R-:W-:Y:S01]  /*4540*/  FMUL.FTZ R3, R136, c[0x0][0x2d0] ;  /* 0x0000b40088037a20 */ /* 0x000fe20000410000 */
[----:B--2---:R-:W-:Y:S01]  /*4550*/  FMNMX.FTZ R0, R141, R2, !PT ;  /* 0x000000028d007209 */ /* 0x004fe20007810000 */
[----:B------:R-:W-:Y:S01]  /*4560*/  LDSM.16.MT88.4 R76, [R229+0x2000] ;  /* 0x00200000e54c783b */ /* 0x000fe20000004200 */
[----:B------:R-:W-:-:S02]  /*4570*/  FSEL R140, R74, -INF , P1 ;  /* 0xff8000004a8c7808 */ /* 0x000fc40000800000 */
[----:B------:R-:W-:Y:S02]  /*4580*/  FMNMX.FTZ R0, R142, R0, !PT ;  /* 0x000000008e007209 */ /* 0x000fe40007810000 */
[----:B------:R-:W-:Y:S02]  /*4590*/  FSEL R139, R75, -INF , P0 ;  /* 0xff8000004b8b7808 */ /* 0x000fe40000000000 */
[----:B------:R-:W-:Y:S01]  /*45a0*/  FMNMX.FTZ R0, R140, R0, !PT ;  /* 0x000000008c007209 */ /* 0x000fe20007810000 */
[----:B------:R-:W-:Y:S01]  /*45b0*/  FFMA.FTZ R2, R13, c[0x0][0x2d0], -R20 ;  /* 0x0000b4000d027a23 */ /* 0x000fe20000010814 */
[----:B------:R-:W-:Y:S02]  /*45c0*/  ISETP.GT.AND P1, PT, R4, 0x39, PT ;  /* 0x000000390400780c */ /* 0x000fe40003f24270 */
[----:B------:R-:W-:Y:S02]  /*45d0*/  FSEL R138, R70, -INF , P2 ;  /* 0xff800000468a7808 */ /* 0x000fe40001000000 */
[----:B------:R-:W-:-:S02]  /*45e0*/  FMNMX.FTZ R0, R139, R0, !PT ;  /* 0x000000008b007209 */ /* 0x000fc40007810000 */
[----:B------:R-:W-:Y:S01]  /*45f0*/  FSETP.NEU.FTZ.AND P0, PT, R136, -INF , PT ;  /* 0xff8000008800780b */ /* 0x000fe20003f1d000 */
[----:B------:R2:W-:Y:S01]  /*4600*/  MUFU.EX2 R204, R2 ;  /* 0x0000000200cc7308 */ /* 0x0005e20000000800 */
[----:B------:R-:W-:Y:S02]  /*4610*/  FSEL R133, R71, -INF , P1 ;  /* 0xff80000047857808 */ /* 0x000fe40000800000 */
[----:B------:R-:W-:Y:S01]  /*4620*/  FMNMX.FTZ R134, R138, R0, !PT ;  /* 0x000000008a867209 */ /* 0x000fe20007810000 */
[----:B------:R-:W-:Y:S01]  /*4630*/  LDSM.16.MT88.4 R68, [R229+0x800] ;  /* 0x00080000e544783b */ /* 0x000fe20000004200 */
[----:B------:R-:W-:Y:S02]  /*4640*/  FSEL R3, R3, RZ, P0 ;  /* 0x000000ff03037208 */ /* 0x000fe40000000000 */
[----:B-1----:R-:W-:Y:S02]  /*4650*/  FMNMX.FTZ R135, R135, R5, !PT ;  /* 0x0000000587877209 */ /* 0x002fe40007810000 */
[----:B------:R-:W-:Y:S01]  /*4660*/  FMNMX.FTZ R134, R133, R134, !PT ;  /* 0x0000008685867209 */ /* 0x000fe20007810000 */
[----:B------:R-:W-:-:S02]  /*4670*/  FFMA.FTZ R0, R24, c[0x0][0x2d0], -R3 ;  /* 0x0000b40018007a23 */ /* 0x000fc40000010803 */
[----:B--2---:R-:W-:Y:S02]  /*4680*/  FFMA.FTZ R2, R14, c[0x0][0x2d0], -R20 ;  /* 0x0000b4000e027a23 */ /* 0x004fe40000010814 */
[----:B------:R-:W-:Y:S02]  /*4690*/  SHFL.BFLY PT, R4, R134, 0x2, 0x1f ;  /* 0x0c401f0086047f89 */ /* 0x000fe400000e0000 */
[----:B------:R1:W-:Y:S08]  /*46a0*/  MUFU.EX2 R207, R2 ;  /* 0x0000000200cf7308 */ /* 0x0003f00000000800 */
[----:B------:R2:W-:Y:S01]  /*46b0*/  MUFU.EX2 R132, R0 ;  /* 0x0000000000847308 */ /* 0x0005e20000000800 */
[----:B-1----:R-:W1:Y:S01]  /*46c0*/  SHFL.BFLY PT, R2, R135, 0x1, 0x1f ;  /* 0x0c201f0087027f89 */ /* 0x002e6200000e0000 */
[----:B--2---:R-:W-:-:S06]  /*46d0*/  FFMA.FTZ R0, R28, c[0x0][0x2d0], -R3 ;  /* 0x0000b4001c007a23 */ /* 0x004fcc0000010803 */
[----:B------:R2:W-:Y:S02]  /*46e0*/  MUFU.EX2 R131, R0 ;  /* 0x0000000000837308 */ /* 0x0005e40000000800 */
[----:B--2---:R-:W-:-:S06]  /*46f0*/  FFMA.FTZ R0, R27, c[0x0][0x2d0], -R3 ;  /* 0x0000b4001b007a23 */ /* 0x004fcc0000010803 */
[----:B------:R2:W-:Y:S01]  /*4700*/  MUFU.EX2 R194, R0 ;  /* 0x0000000000c27308 */ /* 0x0005e20000000800 */
[----:B-1----:R-:W-:Y:S02]  /*4710*/  FMNMX.FTZ R135, R135, R2, !PT ;  /* 0x0000000287877209 */ /* 0x002fe40007810000 */
[----:B------:R-:W-:Y:S01]  /*4720*/  FMNMX.FTZ R134, R134, R4, !PT ;  /* 0x0000000486867209 */ /* 0x000fe20007810000 */
[----:B--2---:R-:W-:-:S04]  /*4730*/  FFMA.FTZ R0, R26, c[0x0][0x2d0], -R3 ;  /* 0x0000b4001a007a23 */ /* 0x004fc80000010803 */
[----:B------:R1:W-:Y:S01]  /*4740*/  MUFU.EX2 R195, R0 ;  /* 0x0000000000c37308 */ /* 0x0003e20000000800 */
[C---:B------:R-:W-:Y:S01]  /*4750*/  FMUL.FTZ R2, R135.reuse, c[0x0][0x2d0] ;  /* 0x0000b40087027a20 */ /* 0x040fe20000410000 */
[----:B------:R-:W-:Y:S01]  /*4760*/  FSETP.NEU.FTZ.AND P0, PT, R135, -INF , PT ;  /* 0xff8000008700780b */ /* 0x000fe20003f1d000 */
[----:B------:R-:W2:Y:S01]  /*4770*/  SHFL.BFLY PT, R4, R134, 0x1, 0x1f ;  /* 0x0c201f0086047f89 */ /* 0x000ea200000e0000 */
[----:B-1----:R-:W-:-:S04]  /*4780*/  FFMA.FTZ R0, R16, c[0x0][0x2d0], -R3 ;  /* 0x0000b40010007a23 */ /* 0x002fc80000010803 */
[----:B------:R1:W-:Y:S01]  /*4790*/  MUFU.EX2 R198, R0 ;  /* 0x0000000000c67308 */ /* 0x0003e20000000800 */
[----:B------:R-:W-:Y:S01]  /*47a0*/  FSEL R2, R2, RZ, P0 ;  /* 0x000000ff02027208 */ /* 0x000fe20000000000 */
[----:B-1----:R-:W-:-:S06]  /*47b0*/  FFMA.FTZ R0, R18, c[0x0][0x2d0], -R3 ;  /* 0x0000b40012007a23 */ /* 0x002fcc0000010803 */
[----:B------:R1:W-:Y:S02]  /*47c0*/  MUFU.EX2 R199, R0 ;  /* 0x0000000000c77308 */ /* 0x0003e40000000800 */
[----:B-1----:R-:W-:-:S06]  /*47d0*/  FFMA.FTZ R0, R23, c[0x0][0x2d0], -R3 ;  /* 0x0000b40017007a23 */ /* 0x002fcc0000010803 */
[----:B------:R1:W-:Y:S02]  /*47e0*/  MUFU.EX2 R205, R0 ;  /* 0x0000000000cd7308 */ /* 0x0003e40000000800 */
[----:B-1----:R-:W-:-:S06]  /*47f0*/  FFMA.FTZ R0, R29, c[0x0][0x2d0], -R3 ;  /* 0x0000b4001d007a23 */ /* 0x002fcc0000010803 */
[----:B------:R1:W-:Y:S01]  /*4800*/  MUFU.EX2 R224, R0 ;  /* 0x0000000000e07308 */ /* 0x0003e20000000800 */
[----:B--2---:R-:W-:Y:S01]  /*4810*/  FMNMX.FTZ R134, R134, R4, !PT ;  /* 0x0000000486867209 */ /* 0x004fe20007810000 */
[----:B-1----:R-:W-:-:S06]  /*4820*/  FFMA.FTZ R0, R22, c[0x0][0x2d0], -R2 ;  /* 0x0000b40016007a23 */ /* 0x002fcc0000010802 */
[----:B------:R1:W-:Y:S01]  /*4830*/  MUFU.EX2 R130, R0 ;  /* 0x0000000000827308 */ /* 0x0003e20000000800 */
[--C-:B------:R-:W-:Y:S02]  /*4840*/  FFMA.FTZ R4, R17, c[0x0][0x2d0], -R2.reuse ;  /* 0x0000b40011047a23 */ /* 0x100fe40000010802 */
[----:B-1----:R-:W-:Y:S01]  /*4850*/  FFMA.FTZ R0, R25, c[0x0][0x2d0], -R2 ;  /* 0x0000b40019007a23 */ /* 0x002fe20000010802 */
[----:B------:R-:W-:-:S04]  /*4860*/  FSETP.NEU.FTZ.AND P0, PT, R134, -INF , PT ;  /* 0xff8000008600780b */ /* 0x000fc80003f1d000 */
[----:B------:R-:W-:Y:S01]  /*4870*/  MUFU.EX2 R193, R4 ;  /* 0x0000000400c17308 */ /* 0x000fe20000000800 */
[----:B------:R-:W1:Y:S07]  /*4880*/  LDSM.16.MT88.4 R24, [R229] ;  /* 0x00000000e518783b */ /* 0x000e6e0000004200 */
[----:B------:R2:W3:Y:S02]  /*4890*/  MUFU.EX2 R129, R0 ;  /* 0x0000000000817308 */ /* 0x0004e40000000800 */
[----:B--2---:R-:W-:-:S06]  /*48a0*/  FFMA.FTZ R0, R15, c[0x0][0x2d0], -R2 ;  /* 0x0000b4000f007a23 */ /* 0x004fcc0000010802 */
[----:B------:R2:W-:Y:S01]  /*48b0*/  MUFU.EX2 R186, R0 ;  /* 0x0000000000ba7308 */ /* 0x0005e20000000800 */
[--C-:B------:R-:W-:Y:S02]  /*48c0*/  FFMA.FTZ R4, R21, c[0x0][0x2d0], -R2.reuse ;  /* 0x0000b40015047a23 */ /* 0x100fe40000010802 */
[----:B--2---:R-:W-:-:S05]  /*48d0*/  FFMA.FTZ R0, R19, c[0x0][0x2d0], -R2 ;  /* 0x0000b40013007a23 */ /* 0x004fca0000010802 */
[----:B------:R2:W4:Y:S02]  /*48e0*/  MUFU.EX2 R187, R0 ;  /* 0x0000000000bb7308 */ /* 0x0005240000000800 */
[----:B--2---:R-:W-:-:S06]  /*48f0*/  FMUL.FTZ R0, R134, c[0x0][0x2d0] ;  /* 0x0000b40086007a20 */ /* 0x004fcc0000410000 */
[----:B------:R2:W-:Y:S01]  /*4900*/  MUFU.EX2 R197, R4 ;  /* 0x0000000400c57308 */ /* 0x0005e20000000800 */
[----:B------:R-:W-:-:S05]  /*4910*/  FSEL R0, R0, RZ, P0 ;  /* 0x000000ff00007208 */ /* 0x000fca0000000000 */
[----:B--2---:R-:W-:-:S04]  /*4920*/  FFMA.FTZ R4, R32, c[0x0][0x2d0], -R0 ;  /* 0x0000b40020047a23 */ /* 0x004fc80000010800 */
[----:B------:R2:W-:Y:S02]  /*4930*/  MUFU.EX2 R128, R4 ;  /* 0x0000000400807308 */ /* 0x0005e40000000800 */
[--C-:B--2---:R-:W-:Y:S02]  /*4940*/  FFMA.FTZ R4, R33, c[0x0][0x2d0], -R0.reuse ;  /* 0x0000b40021047a23 */ /* 0x104fe40000010800 */
[----:B------:R-:W2:Y:S04]  /*4950*/  LDSM.16.MT88.4 R32, [R226] ;  /* 0x00000000e220783b */ /* 0x000ea80000004200 */
[----:B------:R1:W1:Y:S02]  /*4960*/  MUFU.EX2 R21, R4 ;  /* 0x0000000400157308 */ /* 0x0002640000000800 */
[----:B-1----:R-:W-:-:S06]  /*4970*/  FFMA.FTZ R4, R30, c[0x0][0x2d0], -R0 ;  /* 0x0000b4001e047a23 */ /* 0x002fcc0000010800 */
[----:B------:R1:W-:Y:S02]  /*4980*/  MUFU.EX2 R184, R4 ;  /* 0x0000000400b87308 */ /* 0x0003e40000000800 */
[----:B-1----:R-:W-:-:S06]  /*4990*/  FFMA.FTZ R4, R36, c[0x0][0x2d0], -R0 ;  /* 0x0000b40024047a23 */ /* 0x002fcc0000010800 */
[----:B------:R1:W1:Y:S02]  /*49a0*/  MUFU.EX2 R185, R4 ;  /* 0x0000000400b97308 */ /* 0x0002640000000800 */
[----:B-1----:R-:W-:-:S06]  /*49b0*/  FFMA.FTZ R4, R31, c[0x0][0x2d0], -R2 ;  /* 0x0000b4001f047a23 */ /* 0x002fcc0000010802 */
[----:B------:R1:W-:Y:S02]  /*49c0*/  MUFU.EX2 R181, R4 ;  /* 0x0000000400b57308 */ /* 0x0003e40000000800 */
[----:B-1----:R-:W-:-:S06]  /*49d0*/  FFMA.FTZ R4, R37, c[0x0][0x2d0], -R2 ;  /* 0x0000b40025047a23 */ /* 0x002fcc0000010802 */
[----:B------:R1:W-:Y:S01]  /*49e0*/  MUFU.EX2 R227, R4 ;  /* 0x0000000400e37308 */ /* 0x0003e20000000800 */
[----:B---3--:R-:W-:Y:S02]  /*49f0*/  F2FP.BF16.PACK_AB R12, R129, R130 ;  /* 0x00000082810c723e */ /* 0x008fe400000010ff */
[----:B----4-:R-:W-:Y:S02]  /*4a00*/  F2FP.BF16.PACK_AB R14, R187, R186 ;  /* 0x000000babb0e723e */ /* 0x010fe400000010ff */
[----:B------:R-:W-:Y:S01]  /*4a10*/  F2FP.BF16.PACK_AB R13, R21, R128 ;  /* 0x00000080150d723e */ /* 0x000fe200000010ff */
[----:B-1----:R-:W-:-:S04]  /*4a20*/  FFMA.FTZ R4, R38, c[0x0][0x2d0], -R0 ;  /* 0x0000b40026047a23 */ /* 0x002fc80000010800 */
[----:B------:R1:W-:Y:S01]  /*4a30*/  MUFU.EX2 R192, R4 ;  /* 0x0000000400c07308 */ /* 0x0003e20000000800 */
[----:B------:R-:W-:Y:S01]  /*4a40*/  F2FP.BF16.PACK_AB R15, R185, R184 ;  /* 0x000000b8b90f723e */ /* 0x000fe200000010ff */
[----:B-1----:R-:W-:-:S06]  /*4a50*/  FFMA.FTZ R4, R39, c[0x0][0x2d0], -R0 ;  /* 0x0000b40027047a23 */ /* 0x002fcc0000010800 */
[----:B------:R1:W3:Y:S01]  /*4a60*/  MUFU.EX2 R196, R4 ;  /* 0x0000000400c47308 */ /* 0x0002e20000000800 */
[----:B------:R-:W-:Y:S01]  /*4a70*/  HMMA.16816.F32.BF16 R64, R12, R48, RZ ;  /* 0x000000300c40723c */ /* 0x000fe200000418ff */
[----:B-1----:R-:W-:-:S06]  /*4a80*/  FFMA.FTZ R4, R56, c[0x0][0x2d0], -R0 ;  /* 0x0000b40038047a23 */ /* 0x002fcc0000010800 */
[----:B------:R1:W-:Y:S02]  /*4a90*/  MUFU.EX2 R247, R4 ;  /* 0x0000000400f77308 */ /* 0x0003e40000000800 */
[----:B-1----:R-:W-:Y:S01]  /*4aa0*/  FFMA.FTZ R4, R57, c[0x0][0x2d0], -R0 ;  /* 0x0000b40039047a23 */ /* 0x002fe20000010800 */
[----:B------:R-:W-:Y:S01]  /*4ab0*/  F2FP.BF16.PACK_AB R16, R152, R154 ;  /* 0x0000009a9810723e */ /* 0x000fe200000010ff */
[----:B------:R-:W-:Y:S01]  /*4ac0*/  HMMA.16816.F32.BF16 R84, R12, R24, RZ ;  /* 0x000000180c54723c */ /* 0x000fe200000418ff */
[----:B------:R-:W-:-:S03]  /*4ad0*/  F2FP.BF16.PACK_AB R18, R210, R245 ;  /* 0x000000f5d212723e */ /* 0x000fc600000010ff */
[----:B------:R1:W4:Y:S01]  /*4ae0*/  MUFU.EX2 R252, R4 ;  /* 0x0000000400fc7308 */ /* 0x0003220000000800 */
[----:B------:R-:W-:Y:S01]  /*4af0*/  F2FP.BF16.PACK_AB R17, R131, R132 ;  /* 0x000000848311723e */ /* 0x000fe200000010ff */
[----:B------:R-:W-:Y:S01]  /*4b00*/  LDSM.16.MT88.4 R56, [R228] ;  /* 0x00000000e438783b */ /* 0x000fe20000004200 */
[----:B------:R-:W-:Y:S02]  /*4b10*/  F2FP.BF16.PACK_AB R19, R195, R194 ;  /* 0x000000c2c313723e */ /* 0x000fe400000010ff */
[----:B---3--:R-:W-:Y:S02]  /*4b20*/  F2FP.BF16.PACK_AB R5, R196, R192 ;  /* 0x000000c0c405723e */ /* 0x008fe400000010ff */
[----:B------:R-:W-:-:S03]  /*4b30*/  F2FP.BF16.PACK_AB R6, R227, R181 ;  /* 0x000000b5e306723e */ /* 0x000fc600000010ff */
[----:B------:R-:W-:Y:S01]  /*4b40*/  HMMA.16816.F32.BF16 R28, R16, R24, RZ ;  /* 0x00000018101c723c */ /* 0x000fe200000418ff */
[----:B-1----:R-:W-:Y:S02]  /*4b50*/  F2FP.BF16.PACK_AB R4, R197, R193 ;  /* 0x000000c1c504723e */ /* 0x002fe400000010ff */
[----:B----4-:R-:W-:-:S05]  /*4b60*/  F2FP.BF16.PACK_AB R7, R252, R247 ;  /* 0x000000f7fc07723e */ /* 0x010fca00000010ff */
[----:B--2---:R-:W-:Y:S08]  /*4b70*/  HMMA.16816.F32.BF16 R52, R16, R32, RZ ;  /* 0x000000201034723c */ /* 0x004ff000000418ff */
[----:B------:R-:W-:Y:S01]  /*4b80*/  HMMA.16816.F32.BF16 R176, R4, R44, R64 ;  /* 0x0000002c04b0723c */ /* 0x000fe20000041840 */
[----:B------:R-:W1:Y:S01]  /*4b90*/  LDSM.16.MT88.4 R64, [R228+0x2800] ;  /* 0x00280000e440783b */ /* 0x000e620000004200 */
[----:B------:R-:W-:-:S02]  /*4ba0*/  F2FP.BF16.PACK_AB R8, R246, R211 ;  /* 0x000000d3f608723e */ /* 0x000fc400000010ff */
[----:B------:R-:W-:Y:S02]  /*4bb0*/  F2FP.BF16.PACK_AB R9, R199, R198 ;  /* 0x000000c6c709723e */ /* 0x000fe400000010ff */
[----:B------:R-:W-:Y:S02]  /*4bc0*/  F2FP.BF16.PACK_AB R10, R207, R204 ;  /* 0x000000cccf0a723e */ /* 0x000fe400000010ff */
[----:B------:R-:W-:Y:S01]  /*4bd0*/  F2FP.BF16.PACK_AB R11, R224, R205 ;  /* 0x000000cde00b723e */ /* 0x000fe200000010ff */
[----:B------:R-:W-:Y:S08]  /*4be0*/  HMMA.16816.F32.BF16 R216, R4, R68, R84 ;  /* 0x0000004404d8723c */ /* 0x000ff00000041854 */
[----:B------:R-:W-:Y:S08]  /*4bf0*/  HMMA.16816.F32.BF16 R84, R12, R104, RZ ;  /* 0x000000680c54723c */ /* 0x000ff000000418ff */
[C---:B------:R-:W-:Y:S01]  /*4c00*/  HMMA.16816.F32.BF16 R248, R8.reuse, R68, R28 ;  /* 0x0000004408f8723c */ /* 0x040fe2000004181c */
[----:B------:R-:W2:Y:S07]  /*4c10*/  LDSM.16.MT88.4 R28, [R225+0x2800] ;  /* 0x00280000e11c783b */ /* 0x000eae0000004200 */
[----:B------:R-:W-:Y:S01]  /*4c20*/  HMMA.16816.F32.BF16 R200, R8, R40, R52 ;  /* 0x0000002808c8723c */ /* 0x000fe20000041834 */
[----:B------:R-:W3:Y:S07]  /*4c30*/  LDSM.16.MT88.4 R52, [R226+0x2800] ;  /* 0x00280000e234783b */ /* 0x000eee0000004200 */
[C---:B------:R-:W-:Y:S08]  /*4c40*/  HMMA.16816.F32.BF16 R72, R16.reuse, R48, RZ ;  /* 0x000000301048723c */ /* 0x040ff000000418ff */
[C---:B------:R-:W-:Y:S08]  /*4c50*/  HMMA.16816.F32.BF16 R116, R16.reuse, R60, RZ ;  /* 0x0000003c1074723c */ /* 0x040ff000000418ff */
[C---:B------:R-:W-:Y:S08]  /*4c60*/  HMMA.16816.F32.BF16 R88, R16.reuse, R104, RZ ;  /* 0x000000681058723c */ /* 0x040ff000000418ff */
[----:B------:R-:W-:Y:S08]  /*4c70*/  HMMA.16816.F32.BF16 R108, R16, R80, RZ ;  /* 0x00000050106c723c */ /* 0x000ff000000418ff */
[----:B-1----:R-:W-:Y:S08]  /*4c80*/  HMMA.16816.F32.BF16 R84, R4, R64, R84 ;  /* 0x000000400454723c */ /* 0x002ff00000041854 */
[----:B------:R-:W-:Y:S08]  /*4c90*/  HMMA.16816.F32.BF16 R36, R12, R32, RZ ;  /* 0x000000200c24723c */ /* 0x000ff000000418ff */
[C---:B------:R-:W-:Y:S01]  /*4ca0*/  HMMA.16816.F32.BF16 R172, R8.reuse, R44, R72 ;  /* 0x0000002c08ac723c */ /* 0x040fe20000041848 */
[----:B------:R-:W1:Y:S07]  /*4cb0*/  LDSM.16.MT88.4 R72, [R229+0x2800] ;  /* 0x00280000e548783b */ /* 0x000e6e0000004200 */
[----:B--2---:R-:W-:Y:S01]  /*4cc0*/  HMMA.16816.F32.BF16 R116, R8, R28, R116 ;  /* 0x0000001c0874723c */ /* 0x004fe20000041874 */
[----:B------:R-:W-:-:S07]  /*4cd0*/  IMAD.MOV.U32 R206, RZ, RZ, R84 ;  /* 0x000000ffffce7224 */ /* 0x000fce00078e0054 */
[----:B------:R-:W-:Y:S08]  /*4ce0*/  HMMA.16816.F32.BF16 R112, R12, R60, RZ ;  /* 0x0000003c0c70723c */ /* 0x000ff000000418ff */
[-C--:B------:R-:W-:Y:S08]  /*4cf0*/  HMMA.16816.F32.BF16 R96, R16, R76.reuse, RZ ;  /* 0x0000004c1060723c */ /* 0x080ff000000418ff */
[----:B------:R-:W-:Y:S07]  /*4d00*/  HMMA.16816.F32.BF16 R92, R12, R76, RZ ;  /* 0x0000004c0c5c723c */ /* 0x000fee00000418ff */
[----:B------:R-:W-:Y:S01]  /*4d10*/  IMAD.MOV.U32 R77, RZ, RZ, R85 ;  /* 0x000000ffff4d7224 */ /* 0x000fe200078e0055 */
[----:B------:R-:W-:Y:S01]  /*4d20*/  HMMA.16816.F32.BF16 R88, R8, R64, R88 ;  /* 0x000000400858723c */ /* 0x000fe20000041858 */
[----:B------:R-:W-:-:S06]  /*4d30*/  IMAD.MOV.U32 R76, RZ, RZ, R86 ;  /* 0x000000ffff4c7224 */ /* 0x000fcc00078e0056 */
[----:B------:R-:W-:Y:S01]  /*4d40*/  IMAD.MOV.U32 R64, RZ, RZ, R87 ;  /* 0x000000ffff407224 */ /* 0x000fe200078e0057 */
[----:B---3--:R-:W-:Y:S08]  /*4d50*/  HMMA.16816.F32.BF16 R108, R8, R52, R108 ;  /* 0x00000034086c723c */ /* 0x008ff0000004186c */
[C---:B------:R-:W-:Y:S08]  /*4d60*/  HMMA.16816.F32.BF16 R84, R12.reuse, R62, RZ ;  /* 0x0000003e0c54723c */ /* 0x040ff000000418ff */
[----:B------:R-:W-:Y:S08]  /*4d70*/  HMMA.16816.F32.BF16 R100, R12, R80, RZ ;  /* 0x000000500c64723c */ /* 0x000ff000000418ff */
[----:B------:R-:W-:Y:S01]  /*4d80*/  HMMA.16816.F32.BF16 R188, R4, R40, R36 ;  /* 0x0000002804bc723c */ /* 0x000fe20000041824 */
[----:B------:R-:W2:Y:S01]  /*4d90*/  LDSM.16.MT88.4 R36, [R228+0x800] ;  /* 0x00080000e424783b */ /* 0x000ea20000004200 */
[----:B------:R-:W-:-:S02]  /*4da0*/  IMAD.MOV.U32 R61, RZ, RZ, R119 ;  /* 0x000000ffff3d7224 */ /* 0x000fc400078e0077 */
[----:B------:R-:W-:Y:S02]  /*4db0*/  IMAD.MOV.U32 R60, RZ, RZ, R118 ;  /* 0x000000ffff3c7224 */ /* 0x000fe400078e0076 */
[----:B------:R-:W-:Y:S02]  /*4dc0*/  IMAD.MOV.U32 R80, RZ, RZ, R116 ;  /* 0x000000ffff507224 */ /* 0x000fe400078e0074 */
[----:B------:R-:W-:Y:S02]  /*4dd0*/  IMAD.MOV.U32 R81, RZ, RZ, R117 ;  /* 0x000000ffff517224 */ /* 0x000fe400078e0075 */
[----:B------:R-:W-:Y:S01]  /*4de0*/  HMMA.16816.F32.BF16 R116, R4, R28, R112 ;  /* 0x0000001c0474723c */ /* 0x000fe20000041870 */
[----:B------:R-:W-:Y:S02]  /*4df0*/  IMAD.MOV.U32 R23, RZ, RZ, R111 ;  /* 0x000000ffff177224 */ /* 0x000fe400078e006f */
[----:B------:R-:W-:-:S04]  /*4e00*/  IMAD.MOV.U32 R22, RZ, RZ, R110 ;  /* 0x000000ffff167224 */ /* 0x000fc800078e006e */
[----:B------:R-:W-:Y:S01]  /*4e10*/  IMAD.MOV.U32 R29, RZ, RZ, R109 ;  /* 0x000000ffff1d7224 */ /* 0x000fe200078e006d */
[----:B------:R-:W-:Y:S01]  /*4e20*/  HMMA.16816.F32.BF16 R124, R16, R56, RZ ;  /* 0x00000038107c723c */ /* 0x000fe200000418ff */
[----:B------:R-:W-:-:S07]  /*4e30*/  IMAD.MOV.U32 R28, RZ, RZ, R108 ;  /* 0x000000ffff1c7224 */ /* 0x000fce00078e006c */
[----:B------:R-:W-:Y:S08]  /*4e40*/  HMMA.16816.F32.BF16 R120, R12, R56, RZ ;  /* 0x000000380c78723c */ /* 0x000ff000000418ff */
[C---:B------:R-:W-:Y:S08]  /*4e50*/  HMMA.16816.F32.BF16 R108, R4.reuse, R30, R84 ;  /* 0x0000001e046c723c */ /* 0x040ff00000041854 */
[----:B------:R-:W-:Y:S08]  /*4e60*/  HMMA.16816.F32.BF16 R100, R4, R52, R100 ;  /* 0x000000340464723c */ /* 0x000ff00000041864 */
[-C--:B-1----:R-:W-:Y:S08]  /*4e70*/  HMMA.16816.F32.BF16 R96, R8, R72.reuse, R96 ;  /* 0x000000480860723c */ /* 0x082ff00000041860 */
[----:B------:R-:W-:Y:S08]  /*4e80*/  HMMA.16816.F32.BF16 R92, R4, R72, R92 ;  /* 0x00000048045c723c */ /* 0x000ff0000004185c */
[----:B------:R-:W-:Y:S01]  /*4e90*/  HMMA.16816.F32.BF16 R84, R12, R82, RZ ;  /* 0x000000520c54723c */ /* 0x000fe200000418ff */
[----:B------:R-:W-:-:S02]  /*4ea0*/  IMAD.MOV.U32 R57, RZ, RZ, R102 ;  /* 0x000000ffff397224 */ /* 0x000fc400078e0066 */
[----:B------:R-:W-:Y:S02]  /*4eb0*/  IMAD.MOV.U32 R56, RZ, RZ, R103 ;  /* 0x000000ffff387224 */ /* 0x000fe400078e0067 */
[----:B------:R-:W-:Y:S02]  /*4ec0*/  IMAD.MOV.U32 R233, RZ, RZ, R88 ;  /* 0x000000ffffe97224 */ /* 0x000fe400078e0058 */
[----:B------:R-:W-:Y:S01]  /*4ed0*/  IMAD.MOV.U32 R232, RZ, RZ, R89 ;  /* 0x000000ffffe87224 */ /* 0x000fe200078e0059 */
[----:B--2---:R-:W-:Y:S01]  /*4ee0*/  HMMA.16816.F32.BF16 R220, R8, R36, R124 ;  /* 0x0000002408dc723c */ /* 0x004fe2000004187c */
[----:B------:R-:W-:Y:S02]  /*4ef0*/  IMAD.MOV.U32 R25, RZ, RZ, R98 ;  /* 0x000000ffff197224 */ /* 0x000fe400078e0062 */
[----:B------:R-:W-:Y:S02]  /*4f00*/  IMAD.MOV.U32 R171, RZ, RZ, R99 ;  /* 0x000000ffffab7224 */ /* 0x000fe400078e0063 */
[----:B------:R-:W-:-:S02]  /*4f10*/  IMAD.MOV.U32 R41, RZ, RZ, R97 ;  /* 0x000000ffff297224 */ /* 0x000fc400078e0061 */
[----:B------:R-:W-:Y:S01]  /*4f20*/  IMAD.MOV.U32 R40, RZ, RZ, R96 ;  /* 0x000000ffff287224 */ /* 0x000fe200078e0060 */
[C---:B------:R-:W-:Y:S01]  /*4f30*/  HMMA.16816.F32.BF16 R212, R4.reuse, R36, R120 ;  /* 0x0000002404d4723c */ /* 0x040fe20000041878 */
[----:B------:R-:W-:Y:S02]  /*4f40*/  IMAD.MOV.U32 R24, RZ, RZ, R94 ;  /* 0x000000ffff187224 */ /* 0x000fe400078e005e */
[----:B------:R-:W-:Y:S02]  /*4f50*/  IMAD.MOV.U32 R104, RZ, RZ, R92 ;  /* 0x000000ffff687224 */ /* 0x000fe400078e005c */
[----:B------:R-:W-:Y:S02]  /*4f60*/  IMAD.MOV.U32 R105, RZ, RZ, R93 ;  /* 0x000000ffff697224 */ /* 0x000fe400078e005d */
[----:B------:R-:W-:Y:S01]  /*4f70*/  IMAD.MOV.U32 R37, RZ, RZ, R100 ;  /* 0x000000ffff257224 */ /* 0x000fe200078e0064 */
[----:B------:R-:W-:Y:S01]  /*4f80*/  HMMA.16816.F32.BF16 R112, R4, R54, R84 ;  /* 0x000000360470723c */ /* 0x000fe20000041854 */
[----:B------:R-:W-:-:S02]  /*4f90*/  IMAD.MOV.U32 R36, RZ, RZ, R101 ;  /* 0x000000ffff247224 */ /* 0x000fc400078e0065 */
[----:B------:R-:W-:Y:S02]  /*4fa0*/  IMAD.MOV.U32 R234, RZ, RZ, R95 ;  /* 0x000000ffffea7224 */ /* 0x000fe400078e005f */
[----:B------:R-:W-:Y:S02]  /*4fb0*/  IMAD.MOV.U32 R231, RZ, RZ, R90 ;  /* 0x000000ffffe77224 */ /* 0x000fe400078e005a */
[----:B------:R-:W-:Y:S01]  /*4fc0*/  IMAD.MOV.U32 R230, RZ, RZ, R91 ;  /* 0x000000ffffe67224 */ /* 0x000fe200078e005b */
[C---:B------:R-:W-:Y:S08]  /*4fd0*/  HMMA.16816.F32.BF16 R100, R12.reuse, R50, RZ ;  /* 0x000000320c64723c */ /* 0x040ff000000418ff */
[C---:B------:R-:W-:Y:S08]  /*4fe0*/  HMMA.16816.F32.BF16 R96, R12.reuse, R34, RZ ;  /* 0x000000220c60723c */ /* 0x040ff000000418ff */
[C---:B------:R-:W-:Y:S08]  /*4ff0*/  HMMA.16816.F32.BF16 R92, R12.reuse, R26, RZ ;  /* 0x0000001a0c5c723c */ /* 0x040ff000000418ff */
[C---:B------:R-:W-:Y:S08]  /*5000*/  HMMA.16816.F32.BF16 R88, R12.reuse, R58, RZ ;  /* 0x0000003a0c58723c */ /* 0x040ff000000418ff */
[C---:B------:R-:W-:Y:S08]  /*5010*/  HMMA.16816.F32.BF16 R84, R12.reuse, R78, RZ ;  /* 0x0000004e0c54723c */ /* 0x040ff000000418ff */
[----:B------:R-:W-:Y:S01]  /*5020*/  HMMA.16816.F32.BF16 R12, R12, R106, RZ ;  /* 0x0000006a0c0c723c */ /* 0x000fe200000418ff */
[----:B------:R-:W-:-:S02]  /*5030*/  IMAD.MOV.U32 R73, RZ, RZ, R181 ;  /* 0x000000ffff497224 */ /* 0x000fc400078e00b5 */
[----:B------:R-:W-:-:S05]  /*5040*/  IMAD.MOV.U32 R65, RZ, RZ, R180 ;  /* 0x000000ffff417224 */ /* 0x000fca00078e00b4 */
[C---:B------:R-:W-:Y:S08]  /*5050*/  HMMA.16816.F32.BF16 R100, R4.reuse, R46, R100 ;  /* 0x0000002e0464723c */ /* 0x040ff00000041864 */
[C---:B------:R-:W-:Y:S08]  /*5060*/  HMMA.16816.F32.BF16 R96, R4.reuse, R42, R96 ;  /* 0x0000002a0460723c */ /* 0x040ff00000041860 */
[C---:B------:R-:W-:Y:S08]  /*5070*/  HMMA.16816.F32.BF16 R92, R4.reuse, R70, R92 ;  /* 0x00000046045c723c */ /* 0x040ff0000004185c */
[C---:B------:R-:W-:Y:S08]  /*5080*/  HMMA.16816.F32.BF16 R180, R4.reuse, R38, R88 ;  /* 0x0000002604b4723c */ /* 0x040ff00000041858 */
[C---:B------:R-:W-:Y:S08]  /*5090*/  HMMA.16816.F32.BF16 R120, R4.reuse, R74, R84 ;  /* 0x0000004a0478723c */ /* 0x040ff00000041854 */
[----:B------:R-:W-:Y:S08]  /*50a0*/  HMMA.16816.F32.BF16 R124, R4, R66, R12 ;  /* 0x00000042047c723c */ /* 0x000ff0000004180c */
[C---:B------:R-:W-:Y:S08]  /*50b0*/  HMMA.16816.F32.BF16 R48, R16.reuse, R50, RZ ;  /* 0x000000321030723c */ /* 0x040ff000000418ff */
[----:B------:R-:W-:Y:S11]  /*50c0*/  HMMA.16816.F32.BF16 R4, R16, R58, RZ ;  /* 0x0000003a1004723c */ /* 0x000ff600000418ff */
[----:B------:R-:W-:Y:S05]  /*50d0*/  @!UPT UIADD3 URZ, URZ, URZ, URZ ;  /* 0x0000003f3f3ff290 */ /* 0x000fea000fffe03f */
[C---:B------:R-:W-:Y:S08]  /*50e0*/  HMMA.16816.F32.BF16 R88, R8.reuse, R46, R48 ;  /* 0x0000002e0858723c */ /* 0x040ff00000041830 */
[----:B------:R-:W-:Y:S08]  /*50f0*/  HMMA.16816.F32.BF16 R48, R8, R38, R4 ;  /* 0x000000260830723c */ /* 0x000ff00000041804 */
[----:B------:R-:W-:Y:S11]  /*5100*/  HMMA.16816.F32.BF16 R4, R16, R62, RZ ;  /* 0x0000003e1004723c */ /* 0x000ff600000418ff */
[----:B------:R-:W-:Y:S11]  /*5110*/  @!UPT UIADD3 URZ, URZ, URZ, URZ ;  /* 0x0000003f3f3ff290 */ /* 0x000ff6000fffe03f */
[----:B------:R-:W-:Y:S02]  /*5120*/  @!UPT UIADD3 URZ, URZ, URZ, URZ ;  /* 0x0000003f3f3ff290 */ /* 0x000fe4000fffe03f */
[----:B------:R-:W-:Y:S08]  /*5130*/  HMMA.16816.F32.BF16 R44, R8, R30, R4 ;  /* 0x0000001e082c723c */ /* 0x000ff00000041804 */
[----:B------:R-:W-:Y:S01]  /*5140*/  HMMA.16816.F32.BF16 R4, R16, R82, RZ ;  /* 0x000000521004723c */ /* 0x000fe200000418ff */
[----:B------:R-:W-:Y:S02]  /*5150*/  IMAD.MOV.U32 R72, RZ, RZ, R25 ;  /* 0x000000ffff487224 */ /* 0x000fe400078e0019 */
[----:B------:R-:W-:-:S05]  /*5160*/  IMAD.MOV.U32 R15, RZ, RZ, R24 ;  /* 0x000000ffff0f7224 */ /* 0x000fca00078e0018 */
[C---:B------:R-:W-:Y:S08]  /*5170*/  HMMA.16816.F32.BF16 R32, R16.reuse, R34, RZ ;  /* 0x000000221020723c */ /* 0x040ff000000418ff */
[----:B------:R-:W-:Y:S08]  /*5180*/  HMMA.16816.F32.BF16 R24, R16, R26, RZ ;  /* 0x0000001a1018723c */ /* 0x000ff000000418ff */
[----:B------:R-:W-:Y:S08]  /*5190*/  HMMA.16816.F32.BF16 R52, R8, R54, R4 ;  /* 0x000000360834723c */ /* 0x000ff00000041804 */
[C---:B------:R-:W-:Y:S08]  /*51a0*/  HMMA.16816.F32.BF16 R4, R16.reuse, R78, RZ ;  /* 0x0000004e1004723c */ /* 0x040ff000000418ff */
[----:B------:R-:W-:Y:S01]  /*51b0*/  HMMA.16816.F32.BF16 R16, R16, R106, RZ ;  /* 0x0000006a1010723c */ /* 0x000fe200000418ff */
[----:B------:R-:W-:-:S07]  /*51c0*/  IMAD.MOV.U32 R79, RZ, RZ, R64 ;  /* 0x000000ffff4f7224 */ /* 0x000fce00078e0040 */
[----:B------:R-:W-:Y:S01]  /*51d0*/  HMMA.16816.F32.BF16 R84, R8, R42, R32 ;  /* 0x0000002a0854723c */ /* 0x000fe20000041820 */
[----:B------:R-:W-:-:S06]  /*51e0*/  IMAD.MOV.U32 R106, RZ, RZ, R65 ;  /* 0x000000ffff6a7224 */ /* 0x000fcc00078e0041 */
[----:B------:R-:W-:Y:S02]  /*51f0*/  IMAD.MOV.U32 R43, RZ, RZ, R72 ;  /* 0x000000ffff2b7224 */ /* 0x000fe400078e0048 */
[----:B------:R-:W-:Y:S02]  /*5200*/  IMAD.MOV.U32 R42, RZ, RZ, R73 ;  /* 0x000000ffff2a7224 */ /* 0x000fe400078e0049 */
[C---:B------:R-:W-:Y:S07]  /*5210*/  HMMA.16816.F32.BF16 R72, R8.reuse, R74, R4 ;  /* 0x0000004a0848723c */ /* 0x040fee0000041804 */
[----:B------:R-:W-:Y:S01]  /*5220*/  FFMA.FTZ R4, R162, c[0x0][0x2d0], -R20 ;  /* 0x0000b400a2047a23 */ /* 0x000fe20000010814 */
[----:B------:R-:W-:Y:S01]  /*5230*/  HMMA.16816.F32.BF16 R68, R8, R70, R24 ;  /* 0x000000460844723c */ /* 0x000fe20000041818 */
[----:B------:R-:W-:-:S07]  /*5240*/  IMAD.MOV.U32 R5, RZ, RZ, R207 ;  /* 0x000000ffff057224 */ /* 0x000fce00078e00cf */
[----:B------:R-:W-:Y:S07]  /*5250*/  HMMA.16816.F32.BF16 R64, R8, R66, R16 ;  /* 0x000000420840723c */ /* 0x000fee0000041810 */
[----:B------:R-:W-:Y:S02]  /*5260*/  IMAD.MOV.U32 R11, RZ, RZ, R77 ;  /* 0x000000ffff0b7224 */ /* 0x000fe400078e004d */
[----:B------:R-:W-:Y:S02]  /*5270*/  IMAD.MOV.U32 R77, RZ, RZ, R205 ;  /* 0x000000ffff4d7224 */ /* 0x000fe400078e00cd */
[----:B------:R1:W-:Y:S01]  /*5280*/  MUFU.EX2 R205, R4 ;  /* 0x0000000400cd7308 */ /* 0x0003e20000000800 */
[----:B-----5:R-:W-:-:S02]  /*5290*/  IMAD.MOV.U32 R6, RZ, RZ, R208 ;  /* 0x000000ffff067224 */ /* 0x020fc400078e00d0 */
[----:B------:R-:W-:Y:S02]  /*52a0*/  IMAD.MOV.U32 R7, RZ, RZ, R209 ;  /* 0x000000ffff077224 */ /* 0x000fe400078e00d1 */
[----:B-1----:R-:W-:-:S04]  /*52b0*/  FFMA.FTZ R4, R161, c[0x0][0x2d0], -R20 ;  /* 0x0000b400a1047a23 */ /* 0x002fc80000010814 */
[----:B------:R1:W-:Y:S01]  /*52c0*/  MUFU.EX2 R207, R4 ;  /* 0x0000000400cf7308 */ /* 0x0003e20000000800 */
[----:B------:R-:W-:Y:S02]  /*52d0*/  IMAD.MOV.U32 R83, RZ, RZ, R61 ;  /* 0x000000ffff537224 */ /* 0x000fe400078e003d */
[----:B-1----:R-:W-:-:S05]  /*52e0*/  FFMA.FTZ R4, R160, c[0x0][0x2d0], -R20 ;  /* 0x0000b400a0047a23 */ /* 0x002fca0000010814 */
[----:B------:R1:W-:Y:S02]  /*52f0*/  MUFU.EX2 R208, R4 ;  /* 0x0000000400d07308 */ /* 0x0003e40000000800 */
[----:B-1----:R-:W-:-:S06]  /*5300*/  FFMA.FTZ R4, R159, c[0x0][0x2d0], -R20 ;  /* 0x0000b4009f047a23 */ /* 0x002fcc0000010814 */
[----:B------:R1:W-:Y:S01]  /*5310*/  MUFU.EX2 R209, R4 ;  /* 0x0000000400d17308 */ /* 0x0003e20000000800 */
[----:B------:R-:W-:Y:S02]  /*5320*/  IMAD.MOV.U32 R78, RZ, RZ, R76 ;  /* 0x000000ffff4e7224 */ /* 0x000fe400078e004c */
[----:B------:R-:W-:Y:S02]  /*5330*/  IMAD.MOV.U32 R76, RZ, RZ, R204 ;  /* 0x000000ffff4c7224 */ /* 0x000fe400078e00cc */
[----:B-1----:R-:W-:-:S04]  /*5340*/  FFMA.FTZ R4, R155, c[0x0][0x2d0], -R3 ;  /* 0x0000b4009b047a23 */ /* 0x002fc80000010803 */
[----:B------:R1:W-:Y:S01]  /*5350*/  MUFU.EX2 R61, R4 ;  /* 0x00000004003d7308 */ /* 0x0003e20000000800 */
[----:B------:R-:W-:Y:S02]  /*5360*/  IMAD.MOV.U32 R10, RZ, RZ, R206 ;  /* 0x000000ffff0a7224 */ /* 0x000fe400078e00ce */
[----:B-1----:R-:W-:-:S05]  /*5370*/  FFMA.FTZ R4, R156, c[0x0][0x2d0], -R3 ;  /* 0x0000b4009c047a23 */ /* 0x002fca0000010803 */
[----:B------:R1:W-:Y:S02]  /*5380*/  MUFU.EX2 R63, R4 ;  /* 0x00000004003f7308 */ /* 0x0003e40000000800 */
[----:B-1----:R-:W-:-:S06]  /*5390*/  FFMA.FTZ R4, R158, c[0x0][0x2d0], -R3 ;  /* 0x0000b4009e047a23 */ /* 0x002fcc0000010803 */
[----:B------:R1:W-:Y:S02]  /*53a0*/  MUFU.EX2 R204, R4 ;  /* 0x0000000400cc7308 */ /* 0x0003e40000000800 */
[----:B-1----:R-:W-:-:S06]  /*53b0*/  FFMA.FTZ R4, R157, c[0x0][0x2d0], -R3 ;  /* 0x0000b4009d047a23 */ /* 0x002fcc0000010803 */
[----:B------:R1:W-:Y:S01]  /*53c0*/  MUFU.EX2 R206, R4 ;  /* 0x0000000400ce7308 */ /* 0x0003e20000000800 */
[----:B------:R-:W-:Y:S02]  /*53d0*/  IMAD.MOV.U32 R107, RZ, RZ, R15 ;  /* 0x000000ffff6b7224 */ /* 0x000fe400078e000f */
[----:B------:R-:W2:Y:S01]  /*53e0*/  LDSM.16.MT88.4 R12, [R225+0x1000] ;  /* 0x00100000e10c783b */ /* 0x000ea20000004200 */
[----:B-1----:R-:W-:-:S04]  /*53f0*/  FFMA.FTZ R4, R151, c[0x0][0x2d0], -R2 ;  /* 0x0000b40097047a23 */ /* 0x002fc80000010802 */
[----:B------:R1:W-:Y:S01]  /*5400*/  MUFU.EX2 R58, R4 ;  /* 0x00000004003a7308 */ /* 0x0003e20000000800 */
[----:B------:R-:W-:Y:S02]  /*5410*/  IMAD.MOV.U32 R82, RZ, RZ, R60 ;  /* 0x000000ffff527224 */ /* 0x000fe400078e003c */
[----:B-1----:R-:W-:-:S05]  /*5420*/  FFMA.FTZ R4, R150, c[0x0][0x2d0], -R2 ;  /* 0x0000b40096047a23 */ /* 0x002fca0000010802 */
[----:B------:R1:W3:Y:S01]  /*5430*/  MUFU.EX2 R59, R4 ;  /* 0x00000004003b7308 */ /* 0x0002e20000000800 */
[----:B------:R-:W-:Y:S02]  /*5440*/  IMAD.MOV.U32 R19, RZ, RZ, R56 ;  /* 0x000000ffff137224 */ /* 0x000fe400078e0038 */
[----:B------:R-:W-:Y:S02]  /*5450*/  IMAD.MOV.U32 R38, RZ, RZ, R29 ;  /* 0x000000ffff267224 */ /* 0x000fe400078e001d */
[----:B-1----:R-:W-:-:S04]  /*5460*/  FFMA.FTZ R4, R148, c[0x0][0x2d0], -R2 ;  /* 0x0000b40094047a23 */ /* 0x002fc80000010802 */
[----:B------:R1:W-:Y:S01]  /*5470*/  MUFU.EX2 R60, R4 ;  /* 0x00000004003c7308 */ /* 0x0003e20000000800 */
[----:B------:R-:W-:Y:S02]  /*5480*/  IMAD.MOV.U32 R9, RZ, RZ, R28 ;  /* 0x000000ffff097224 */ /* 0x000fe400078e001c */
[----:B------:R-:W-:Y:S02]  /*5490*/  IMAD.MOV.U32 R162, RZ, RZ, R23 ;  /* 0x000000ffffa27224 */ /* 0x000fe400078e0017 */
[----:B------:R-:W-:Y:S02]  /*54a0*/  IMAD.MOV.U32 R8, RZ, RZ, R22 ;  /* 0x000000ffff087224 */ /* 0x000fe400078e0016 */
[----:B------:R-:W-:Y:S02]  /*54b0*/  FFMA.FTZ R29, R163, c[0x0][0x2d0], -R3 ;  /* 0x0000b400a31d7a23 */ /* 0x000fe40000010803 */
[----:B-1----:R-:W-:-:S04]  /*54c0*/  FFMA.FTZ R4, R147, c[0x0][0x2d0], -R2 ;  /* 0x0000b40093047a23 */ /* 0x002fc80000010802 */
[----:B------:R1:W-:Y:S01]  /*54d0*/  MUFU.EX2 R62, R4 ;  /* 0x00000004003e7308 */ /* 0x0003e20000000800 */
[--C-:B------:R-:W-:Y:S02]  /*54e0*/  FFMA.FTZ R28, R166, c[0x0][0x2d0], -R3.reuse ;  /* 0x0000b400a61c7a23 */ /* 0x100fe40000010803 */
[--C-:B------:R-:W-:Y:S02]  /*54f0*/  FFMA.FTZ R27, R165, c[0x0][0x2d0], -R3.reuse ;  /* 0x0000b400a51b7a23 */ /* 0x100fe40000010803 */
[----:B------:R-:W-:Y:S02]  /*5500*/  FFMA.FTZ R26, R164, c[0x0][0x2d0], -R3 ;  /* 0x0000b400a41a7a23 */ /* 0x000fe40000010803 */
[--C-:B------:R-:W-:Y:S02]  /*5510*/  FFMA.FTZ R25, R153, c[0x0][0x2d0], -R2.reuse ;  /* 0x0000b40099197a23 */ /* 0x100fe40000010802 */
[--C-:B------:R-:W-:Y:S02]  /*5520*/  FFMA.FTZ R24, R146, c[0x0][0x2d0], -R2.reuse ;  /* 0x0000b40092187a23 */ /* 0x100fe40000010802 */
[----:B------:R-:W-:-:S02]  /*5530*/  FFMA.FTZ R23, R144, c[0x0][0x2d0], -R2 ;  /* 0x0000b40090177a23 */ /* 0x000fc40000010802 */
[----:B-1----:R-:W-:Y:S02]  /*5540*/  FFMA.FTZ R4, R145, c[0x0][0x2d0], -R0 ;  /* 0x0000b40091047a23 */ /* 0x002fe40000010800 */
[----:B------:R-:W-:Y:S02]  /*5550*/  FFMA.FTZ R22, R143, c[0x0][0x2d0], -R2 ;  /* 0x0000b4008f167a23 */ /* 0x000fe40000010802 */
[----:B------:R1:W-:Y:S01]  /*5560*/  MUFU.EX2 R56, R4 ;  /* 0x0000000400387308 */ /* 0x0003e20000000800 */
[--C-:B------:R-:W-:Y:S02]  /*5570*/  FFMA.FTZ R3, R141, c[0x0][0x2d0], -R0.reuse ;  /* 0x0000b4008d037a23 */ /* 0x100fe40000010800 */
[----:B------:R-:W-:Y:S02]  /*5580*/  FFMA.FTZ R2, R142, c[0x0][0x2d0], -R0 ;  /* 0x0000b4008e027a23 */ /* 0x000fe40000010800 */
[--C-:B------:R-:W-:Y:S02]  /*5590*/  FFMA.FTZ R34, R170, c[0x0][0x2d0], -R20.reuse ;  /* 0x0000b400aa227a23 */ /* 0x100fe40000010814 */
[----:B------:R-:W-:-:S02]  /*55a0*/  FFMA.FTZ R33, R169, c[0x0][0x2d0], -R20 ;  /* 0x0000b400a9217a23 */ /* 0x000fc40000010814 */
[--C-:B------:R-:W-:Y:S02]  /*55b0*/  FFMA.FTZ R32, R168, c[0x0][0x2d0], -R20.reuse ;  /* 0x0000b400a8207a23 */ /* 0x100fe40000010814 */
[----:B------:R-:W-:Y:S02]  /*55c0*/  FFMA.FTZ R31, R167, c[0x0][0x2d0], -R20 ;  /* 0x0000b400a71f7a23 */ /* 0x000fe40000010814 */
[----:B------:R-:W-:Y:S02]  /*55d0*/  FADD.FTZ R20, R132, R131 ;  /* 0x0000008384147221 */ /* 0x000fe40000010000 */
[----:B-1----:R-:W-:Y:S01]  /*55e0*/  FFMA.FTZ R4, R149, c[0x0][0x2d0], -R0 ;  /* 0x0000b40095047a23 */ /* 0x002fe20000010800 */
[----:B------:R-:W-:Y:S01]  /*55f0*/  MUFU.EX2 R39, R3 ;  /* 0x0000000300277308 */ /* 0x000fe20000000800 */
[----:B------:R-:W-:Y:S02]  /*5600*/  IMAD.MOV.U32 R18, RZ, RZ, R57 ;  /* 0x000000ffff127224 */ /* 0x000fe400078e0039 */
[----:B------:R-:W-:-:S05]  /*5610*/  IMAD.MOV.U32 R132, RZ, RZ, R38 ;  /* 0x000000ffff847224 */ /* 0x000fca00078e0026 */
[----:B------:R3:W1:Y:S08]  /*5620*/  MUFU.EX2 R57, R4 ;  /* 0x0000000400397308 */ /* 0x0006700000000800 */
[----:B------:R-:W4:Y:S01]  /*5630*/  MUFU.EX2 R38, R2 ;  /* 0x0000000200267308 */ /* 0x000f220000000800 */
[----:B------:R-:W-:Y:S02]  /*5640*/  IMAD.MOV.U32 R17, RZ, RZ, R36 ;  /* 0x000000ffff117224 */ /* 0x000fe400078e0024 */
[----:B------:R-:W-:-:S02]  /*5650*/  FFMA.FTZ R35, R139, c[0x0][0x2d0], -R0 ;  /* 0x0000b4008b237a23 */ /* 0x000fc40000010800 */
[----:B------:R-:W-:Y:S02]  /*5660*/  FFMA.FTZ R36, R138, c[0x0][0x2d0], -R0 ;  /* 0x0000b4008a247a23 */ /* 0x000fe40000010800 */
[----:B------:R-:W-:Y:S01]  /*5670*/  IMAD.MOV.U32 R16, RZ, RZ, R37 ;  /* 0x000000ffff107224 */ /* 0x000fe200078e0025 */
[----:B---3--:R-:W-:Y:S01]  /*5680*/  F2FP.BF16.PACK_AB R4, R59, R58 ;  /* 0x0000003a3b04723e */ /* 0x008fe200000010ff */
[----:B------:R-:W-:Y:S01]  /*5690*/  IMAD.MOV.U32 R131, RZ, RZ, R5 ;  /* 0x000000ffff837224 */ /* 0x000fe200078e0005 */
[----:B-1----:R-:W-:Y:S01]  /*56a0*/  F2FP.BF16.PACK_AB R5, R57, R56 ;  /* 0x000000383905723e */ /* 0x002fe200000010ff */
[----:B------:R-:W-:Y:S01]  /*56b0*/  IMAD.MOV.U32 R138, RZ, RZ, R6 ;  /* 0x000000ffff8a7224 */ /* 0x000fe200078e0006 */
[----:B------:R-:W-:Y:S01]  /*56c0*/  F2FP.BF16.PACK_AB R6, R62, R60 ;  /* 0x0000003c3e06723e */ /* 0x000fe200000010ff */
[----:B------:R-:W-:Y:S02]  /*56d0*/  IMAD.MOV.U32 R139, RZ, RZ, R7 ;  /* 0x000000ffff8b7224 */ /* 0x000fe400078e0007 */
[----:B------:R-:W-:Y:S01]  /*56e0*/  FFMA.FTZ R37, R133, c[0x0][0x2d0], -R0 ;  /* 0x0000b40085257a23 */ /* 0x000fe20000010800 */
[----:B----4-:R-:W-:Y:S01]  /*56f0*/  F2FP.BF16.PACK_AB R7, R38, R39 ;  /* 0x000000272607723e */ /* 0x010fe200000010ff */
[----:B------:R-:W-:Y:S01]  /*5700*/  IMAD.MOV.U32 R133, RZ, RZ, R8 ;  /* 0x000000ffff857224 */ /* 0x000fe200078e0008 */
[----:B------:R-:W-:Y:S01]  /*5710*/  F2FP.BF16.PACK_AB R8, R207, R205 ;  /* 0x000000cdcf08723e */ /* 0x000fe200000010ff */
[----:B------:R-:W-:Y:S01]  /*5720*/  IMAD.MOV.U32 R2, RZ, RZ, R9 ;  /* 0x000000ffff027224 */ /* 0x000fe200078e0009 */
[----:B------:R-:W-:Y:S01]  /*5730*/  F2FP.BF16.PACK_AB R9, R63, R61 ;  /* 0x0000003d3f09723e */ /* 0x000fe200000010ff */
[----:B------:R-:W-:Y:S01]  /*5740*/  IMAD.MOV.U32 R160, RZ, RZ, R10 ;  /* 0x000000ffffa07224 */ /* 0x000fe200078e000a */
[----:B------:R-:W-:Y:S01]  /*5750*/  F2FP.BF16.PACK_AB R10, R209, R208 ;  /* 0x000000d0d10a723e */ /* 0x000fe200000010ff */
[----:B------:R-:W-:Y:S01]  /*5760*/  IMAD.MOV.U32 R161, RZ, RZ, R11 ;  /* 0x000000ffffa17224 */ /* 0x000fe200078e000b */
[----:B------:R-:W-:Y:S01]  /*5770*/  F2FP.BF16.PACK_AB R11, R206, R204 ;  /* 0x000000ccce0b723e */ /* 0x000fe200000010ff */
[----:B------:R-:W-:Y:S01]  /*5780*/  FFMA.FTZ R30, R140, c[0x0][0x2d0], -R0 ;  /* 0x0000b4008c1e7a23 */ /* 0x000fe20000010800 */
[----:B--2---:R-:W-:Y:S01]  /*5790*/  HMMA.16816.F32.BF16 R144, R4, R12, R176 ;  /* 0x0000000c0490723c */ /* 0x004fe200000418b0 */
[----:B------:R-:W-:-:S02]  /*57a0*/  FADD.FTZ R0, R130, R129 ;  /* 0x0000008182007221 */ /* 0x000fc40000010000 */
[----:B------:R-:W-:Y:S02]  /*57b0*/  FADD.FTZ R21, R128, R21 ;  /* 0x0000001580157221 */ /* 0x000fe40000010000 */
[----:B------:R-:W-:Y:S02]  /*57c0*/  IMAD.MOV.U32 R163, RZ, RZ, R42 ;  /* 0x000000ffffa37224 */ /* 0x000fe400078e002a */
[----:B------:R-:W-:Y:S01]  /*57d0*/  IMAD.MOV.U32 R130, RZ, RZ, R43 ;  /* 0x000000ffff827224 */ /* 0x000fe200078e002b */
[----:B------:R-:W-:Y:S01]  /*57e0*/  HMMA.16816.F32.BF16 R140, R8, R12, R172 ;  /* 0x0000000c088c723c */ /* 0x000fe200000418ac */
[----:B------:R-:W-:Y:S02]  /*57f0*/  IMAD.MOV.U32 R128, RZ, RZ, R41 ;  /* 0x000000ffff807224 */ /* 0x000fe400078e0029 */
[----:B------:R-:W-:-:S05]  /*5800*/  IMAD.MOV.U32 R179, RZ, RZ, R40 ;  /* 0x000000ffffb37224 */ /* 0x000fca00078e0028 */
[-C--:B------:R-:W-:Y:S08]  /*5810*/  HMMA.16816.F32.BF16 R148, R4, R14.reuse, R100 ;  /* 0x0000000e0494723c */ /* 0x080ff00000041864 */
[----:B------:R-:W-:Y:S01]  /*5820*/  HMMA.16816.F32.BF16 R40, R8, R14, R88 ;  /* 0x0000000e0828723c */ /* 0x000fe20000041858 */
[----:B------:R-:W1:Y:S01]  /*5830*/  LDSM.16.MT88.4 R12, [R226+0x1000] ;  /* 0x00100000e20c783b */ /* 0x000e620000004200 */
[----:B------:R-:W-:-:S06]  /*5840*/  FADD.FTZ R3, R154, R152 ;  /* 0x000000989a037221 */ /* 0x000fcc0000010000 */
[-C--:B-1----:R-:W-:Y:S08]  /*5850*/  HMMA.16816.F32.BF16 R172, R8, R12.reuse, R200 ;  /* 0x0000000c08ac723c */ /* 0x082ff000000418c8 */
[C---:B------:R-:W-:Y:S08]  /*5860*/  HMMA.16816.F32.BF16 R152, R4.reuse, R12, R188 ;  /* 0x0000000c0498723c */ /* 0x040ff000000418bc */
[-C--:B------:R-:W-:Y:S08]  /*5870*/  HMMA.16816.F32.BF16 R156, R4, R14.reuse, R96 ;  /* 0x0000000e049c723c */ /* 0x080ff00000041860 */
[----:B------:R-:W-:Y:S01]  /*5880*/  HMMA.16816.F32.BF16 R84, R8, R14, R84 ;  /* 0x0000000e0854723c */ /* 0x000fe20000041854 */
[----:B------:R-:W1:Y:S01]  /*5890*/  LDSM.16.MT88.4 R12, [R229+0x1000] ;  /* 0x00100000e50c783b */ /* 0x000e620000004200 */
[----:B------:R-:W-:-:S06]  /*58a0*/  IMAD.MOV.U32 R129, RZ, RZ, R171 ;  /* 0x000000ffff817224 */ /* 0x000fcc00078e00ab */
        /* <DEDUP_REMOVED lines=11> */
[----:B------:R-:W-:-:S02]  /*5960*/  IMAD.MOV.U32 R212, RZ, RZ, R160 ;  /* 0x000000ffffd47224 */ /* 0x000fc400078e00a0 */
[----:B------:R-:W-:Y:S02]  /*5970*/  IMAD.MOV.U32 R213, RZ, RZ, R161 ;  /* 0x000000ffffd57224 */ /* 0x000fe400078e00a1 */
[----:B------:R-:W-:Y:S02]  /*5980*/  IMAD.MOV.U32 R214, RZ, RZ, R78 ;  /* 0x000000ffffd67224 */ /* 0x000fe400078e004e */
[----:B------:R-:W-:Y:S02]  /*5990*/  IMAD.MOV.U32 R215, RZ, RZ, R79 ;  /* 0x000000ffffd77224 */ /* 0x000fe400078e004f */
[----:B------:R-:W-:Y:S02]  /*59a0*/  IMAD.MOV.U32 R161, RZ, RZ, R76 ;  /* 0x000000ffffa17224 */ /* 0x000fe400078e004c */
[----:B------:R-:W-:Y:S01]  /*59b0*/  IMAD.MOV.U32 R160, RZ, RZ, R77 ;  /* 0x000000ffffa07224 */ /* 0x000fe200078e004d */
        /* <DEDUP_REMOVED lines=10> */
[----:B------:R-:W-:Y:S02]  /*5a60*/  IMAD.MOV.U32 R98, RZ, RZ, R221 ;  /* 0x000000ffff627224 */ /* 0x000fe400078e00dd */
[----:B------:R-:W-:-:S02]  /*5a70*/  IMAD.MOV.U32 R97, RZ, RZ, R222 ;  /* 0x000000ffff617224 */ /* 0x000fc400078e00de */
[----:B------:R-:W-:Y:S02]  /*5a80*/  IMAD.MOV.U32 R96, RZ, RZ, R223 ;  /* 0x000000ffff607224 */ /* 0x000fe400078e00df */
[----:B------:R-:W-:Y:S02]  /*5a90*/  IMAD.MOV.U32 R83, RZ, RZ, R92 ;  /* 0x000000ffff537224 */ /* 0x000fe400078e005c */
[----:B------:R-:W-:Y:S02]  /*5aa0*/  IMAD.MOV.U32 R82, RZ, RZ, R93 ;  /* 0x000000ffff527224 */ /* 0x000fe400078e005d */
[----:B------:R-:W-:Y:S02]  /*5ab0*/  IMAD.MOV.U32 R81, RZ, RZ, R94 ;  /* 0x000000ffff517224 */ /* 0x000fe400078e005e */
[----:B------:R-:W-:Y:S01]  /*5ac0*/  IMAD.MOV.U32 R80, RZ, RZ, R95 ;  /* 0x000000ffff507224 */ /* 0x000fe200078e005f */
[-C--:B-1----:R-:W-:Y:S08]  /*5ad0*/  HMMA.16816.F32.BF16 R220, R8, R12.reuse, R88 ;  /* 0x0000000c08dc723c */ /* 0x082ff00000041858 */
[C---:B------:R-:W-:Y:S01]  /*5ae0*/  HMMA.16816.F32.BF16 R88, R4.reuse, R12, R16 ;  /* 0x0000000c0458723c */ /* 0x040fe20000041810 */
[----:B------:R-:W1:Y:S07]  /*5af0*/  LDSM.16.MT88.4 R16, [R229+0x3000] ;  /* 0x00300000e510783b */ /* 0x000e6e0000004200 */
[-C--:B------:R-:W-:Y:S08]  /*5b00*/  HMMA.16816.F32.BF16 R92, R4, R14.reuse, R112 ;  /* 0x0000000e045c723c */ /* 0x080ff00000041870 */
[----:B------:R-:W-:Y:S01]  /*5b10*/  HMMA.16816.F32.BF16 R116, R8, R14, R52 ;  /* 0x0000000e0874723c */ /* 0x000fe20000041834 */
[----:B------:R-:W2:Y:S01]  /*5b20*/  LDSM.16.MT88.4 R12, [R228+0x3000] ;  /* 0x00300000e40c783b */ /* 0x000ea20000004200 */
[----:B------:R-:W-:-:S02]  /*5b30*/  IMAD.MOV.U32 R162, RZ, RZ, R106 ;  /* 0x000000ffffa27224 */ /* 0x000fc400078e006a */
[----:B------:R-:W-:Y:S01]  /*5b40*/  IMAD.MOV.U32 R106, RZ, RZ, R107 ;  /* 0x000000ffff6a7224 */ /* 0x000fe200078e006b */
[----:B------:R-:W-:Y:S01]  /*5b50*/  MUFU.EX2 R32, R32 ;  /* 0x0000002000207308 */ /* 0x000fe20000000800 */
[----:B------:R-:W-:Y:S01]  /*5b60*/  IMAD.MOV.U32 R107, RZ, RZ, R234 ;  /* 0x000000ffff6b7224 */ /* 0x000fe200078e00ea */
[----:B------:R-:W-:Y:S01]  /*5b70*/  LDSM.16.MT88.4 R112, [R229+0x3800] ;  /* 0x00380000e570783b */ /* 0x000fe20000004200 */
[----:B------:R-:W-:Y:S02]  /*5b80*/  FADD.FTZ R3, R245, R3 ;  /* 0x00000003f5037221 */ /* 0x000fe40000010000 */
[----:B------:R-:W-:Y:S01]  /*5b90*/  FADD.FTZ R2, R194, R20 ;  /* 0x00000014c2027221 */ /* 0x000fe20000010000 */
[----:B------:R3:W5:Y:S01]  /*5ba0*/  LDL.LU R234, [R1+0x84] ;  /* 0x0000840001ea7983 */ /* 0x0007620000300800 */
[----:B------:R-:W-:Y:S01]  /*5bb0*/  FADD.FTZ R0, R186, R0 ;  /* 0x00000000ba007221 */ /* 0x000fe20000010000 */
[C---:B-1----:R-:W-:Y:S08]  /*5bc0*/  HMMA.16816.F32.BF16 R108, R4.reuse, R18, R120 ;  /* 0x00000012046c723c */ /* 0x042ff00000041878 */
[C---:B------:R-:W-:Y:S08]  /*5bd0*/  HMMA.16816.F32.BF16 R104, R4.reuse, R16, R104 ;  /* 0x000000100468723c */ /* 0x040ff00000041868 */
[C---:B--2---:R-:W-:Y:S08]  /*5be0*/  HMMA.16816.F32.BF16 R120, R4.reuse, R12, R212 ;  /* 0x0000000c0478723c */ /* 0x044ff000000418d4 */
[----:B------:R-:W-:Y:S07]  /*5bf0*/  HMMA.16816.F32.BF16 R44, R4, R14, R124 ;  /* 0x0000000e042c723c */ /* 0x000fee000004187c */
[----:B------:R-:W-:-:S02]  /*5c00*/  FADD.FTZ R7, R184, R21 ;  /* 0x00000015b8077221 */ /* 0x000fc40000010000 */
[----:B------:R-:W-:Y:S02]  /*5c10*/  FADD.FTZ R6, R210, R3 ;  /* 0x00000003d2067221 */ /* 0x000fe40000010000 */
[----:B------:R-:W-:Y:S02]  /*5c20*/  FADD.FTZ R5, R195, R2 ;  /* 0x00000002c3057221 */ /* 0x000fe40000010000 */
[----:B------:R-:W-:Y:S02]  /*5c30*/  FADD.FTZ R4, R187, R0 ;  /* 0x00000000bb047221 */ /* 0x000fe40000010000 */
[----:B------:R-:W-:Y:S02]  /*5c40*/  FADD.FTZ R3, R185, R7 ;  /* 0x00000007b9037221 */ /* 0x000fe40000010000 */
[----:B------:R-:W-:Y:S01]  /*5c50*/  FADD.FTZ R0, R198, R5 ;  /* 0x00000005c6007221 */ /* 0x000fe20000010000 */
[----:B------:R-:W-:Y:S01]  /*5c60*/  HMMA.16816.F32.BF16 R52, R8, R18, R72 ;  /* 0x000000120834723c */ /* 0x000fe20000041848 */
[----:B------:R-:W-:Y:S01]  /*5c70*/  FADD.FTZ R4, R193, R4 ;  /* 0x00000004c1047221 */ /* 0x000fe20000010000 */
[----:B------:R-:W1:Y:S01]  /*5c80*/  LDSM.16.MT88.4 R184, [R226+0x1800] ;  /* 0x00180000e2b8783b */ /* 0x000e620000004200 */
[----:B------:R-:W-:Y:S01]  /*5c90*/  FADD.FTZ R3, R192, R3 ;  /* 0x00000003c0037221 */ /* 0x000fe20000010000 */
[----:B------:R2:W-:Y:S01]  /*5ca0*/  MUFU.EX2 R19, R22 ;  /* 0x0000001600137308 */ /* 0x0005e20000000800 */
[----:B------:R-:W-:Y:S01]  /*5cb0*/  FADD.FTZ R21, R197, R4 ;  /* 0x00000004c5157221 */ /* 0x000fe20000010000 */
[----:B------:R-:W-:Y:S01]  /*5cc0*/  LDSM.16.MT88.4 R192, [R229+0x1800] ;  /* 0x00180000e5c0783b */ /* 0x000fe20000004200 */
[----:B------:R-:W-:-:S02]  /*5cd0*/  FADD.FTZ R20, R196, R3 ;  /* 0x00000003c4147221 */ /* 0x000fc40000010000 */
[----:B------:R-:W-:Y:S02]  /*5ce0*/  IMAD.MOV.U32 R196, RZ, RZ, R99 ;  /* 0x000000ffffc47224 */ /* 0x000fe400078e0063 */
[----:B------:R-:W-:Y:S02]  /*5cf0*/  IMAD.MOV.U32 R197, RZ, RZ, R98 ;  /* 0x000000ffffc57224 */ /* 0x000fe400078e0062 */
[----:B------:R-:W-:Y:S02]  /*5d00*/  IMAD.MOV.U32 R198, RZ, RZ, R97 ;  /* 0x000000ffffc67224 */ /* 0x000fe400078e0061 */
[----:B------:R-:W-:Y:S02]  /*5d10*/  FADD.FTZ R2, R211, R6 ;  /* 0x00000006d3027221 */ /* 0x000fe40000010000 */
[----:B------:R-:W-:Y:S01]  /*5d20*/  LDSM.16.MT88.4 R4, [R228+0x3800] ;  /* 0x00380000e404783b */ /* 0x000fe20000004200 */
[----:B--2---:R-:W-:Y:S02]  /*5d30*/  FADD.FTZ R22, R199, R0 ;  /* 0x00000000c7167221 */ /* 0x004fe40000010000 */
[----:B------:R-:W-:-:S02]  /*5d40*/  IMAD.MOV.U32 R199, RZ, RZ, R96 ;  /* 0x000000ffffc77224 */ /* 0x000fc400078e0060 */
[----:B------:R-:W2:Y:S01]  /*5d50*/  LDSM.16.MT88.4 R96, [R226+0x3800] ;  /* 0x00380000e260783b */ /* 0x000ea20000004200 */
[----:B------:R-:W-:Y:S02]  /*5d60*/  IMAD.MOV.U32 R101, RZ, RZ, R128 ;  /* 0x000000ffff657224 */ /* 0x000fe400078e0080 */
[----:B------:R-:W-:Y:S02]  /*5d70*/  IMAD.MOV.U32 R102, RZ, RZ, R130 ;  /* 0x000000ffff667224 */ /* 0x000fe400078e0082 */
[----:B------:R-:W-:Y:S02]  /*5d80*/  IMAD.MOV.U32 R103, RZ, RZ, R129 ;  /* 0x000000ffff677224 */ /* 0x000fe400078e0081 */
[----:B------:R-:W-:Y:S02]  /*5d90*/  IMAD.MOV.U32 R200, RZ, RZ, R233 ;  /* 0x000000ffffc87224 */ /* 0x000fe400078e00e9 */
[----:B------:R-:W-:Y:S02]  /*5da0*/  IMAD.MOV.U32 R201, RZ, RZ, R232 ;  /* 0x000000ffffc97224 */ /* 0x000fe400078e00e8 */
[----:B------:R-:W-:-:S02]  /*5db0*/  IMAD.MOV.U32 R202, RZ, RZ, R231 ;  /* 0x000000ffffca7224 */ /* 0x000fc400078e00e7 */
[----:B------:R-:W-:Y:S01]  /*5dc0*/  IMAD.MOV.U32 R203, RZ, RZ, R230 ;  /* 0x000000ffffcb7224 */ /* 0x000fe200078e00e6 */
[C---:B------:R-:W-:Y:S01]  /*5dd0*/  HMMA.16816.F32.BF16 R100, R8.reuse, R16, R100 ;  /* 0x000000100864723c */ /* 0x040fe20000041864 */
[----:B------:R4:W-:Y:S08]  /*5de0*/  MUFU.EX2 R16, R34 ;  /* 0x0000002200107308 */ /* 0x0009f00000000800 */
[----:B------:R-:W1:Y:S01]  /*5df0*/  MUFU.EX2 R31, R31 ;  /* 0x0000001f001f7308 */ /* 0x000e620000000800 */
[C---:B------:R-:W-:Y:S07]  /*5e00*/  HMMA.16816.F32.BF16 R212, R8.reuse, R12, R200 ;  /* 0x0000000c08d4723c */ /* 0x040fee00000418c8 */
[----:B------:R-:W-:Y:S01]  /*5e10*/  MUFU.EX2 R27, R27 ;  /* 0x0000001b001b7308 */ /* 0x000fe20000000800 */
[----:B------:R-:W-:Y:S07]  /*5e20*/  HMMA.16816.F32.BF16 R64, R8, R14, R64 ;  /* 0x0000000e0840723c */ /* 0x000fee0000041840 */
[----:B------:R-:W-:Y:S01]  /*5e30*/  MUFU.EX2 R26, R26 ;  /* 0x0000001a001a7308 */ /* 0x000fe20000000800 */
[----:B------:R-:W-:Y:S01]  /*5e40*/  IMAD.MOV.U32 R132, RZ, RZ, R224 ;  /* 0x000000ffff847224 */ /* 0x000fe200078e00e0 */
[----:B------:R3:W5:Y:S06]  /*5e50*/  LDL.LU R233, [R1+0x80] ;  /* 0x0000800001e97983 */ /* 0x00076c0000300800 */
[----:B------:R2:W2:Y:S08]  /*5e60*/  MUFU.EX2 R18, R33 ;  /* 0x0000002100127308 */ /* 0x0004b00000000800 */
[----:B------:R3:W-:Y:S01]  /*5e70*/  MUFU.EX2 R17, R23 ;  /* 0x0000001700117308 */ /* 0x0007e20000000800 */
[----:B----4-:R-:W-:Y:S01]  /*5e80*/  IMAD.MOV.U32 R34, RZ, RZ, R131 ;  /* 0x000000ffff227224 */ /* 0x010fe200078e0083 */
[----:B-1----:R-:W-:Y:S01]  /*5e90*/  F2FP.BF16.PACK_AB R130, R31, R32 ;  /* 0x000000201f82723e */ /* 0x002fe200000010ff */
[----:B------:R-:W-:Y:S01]  /*5ea0*/  IMAD.MOV.U32 R133, RZ, RZ, R227 ;  /* 0x000000ffff857224 */ /* 0x000fe200078e00e3 */
[----:B------:R-:W-:Y:S04]  /*5eb0*/  LDSM.16.MT88.4 R200, [R228+0x1800] ;  /* 0x00180000e4c8783b */ /* 0x000fe80000004200 */
[----:B------:R1:W-:Y:S01]  /*5ec0*/  MUFU.EX2 R14, R29 ;  /* 0x0000001d000e7308 */ /* 0x0003e20000000800 */
[----:B--2---:R-:W-:Y:S01]  /*5ed0*/  IMAD.MOV.U32 R33, RZ, RZ, R163 ;  /* 0x000000ffff217224 */ /* 0x004fe200078e00a3 */
[----:B------:R2:W5:Y:S06]  /*5ee0*/  LDL.LU R232, [R1+0x7c] ;  /* 0x00007c0001e87983 */ /* 0x00056c0000300800 */
[----:B------:R4:W2:Y:S01]  /*5ef0*/  MUFU.EX2 R15, R28 ;  /* 0x0000001c000f7308 */ /* 0x0008a20000000800 */
[----:B---3--:R-:W-:-:S07]  /*5f00*/  FADD.FTZ R23, R246, R2 ;  /* 0x00000002f6177221 */ /* 0x008fce0000010000 */
[----:B------:R3:W-:Y:S01]  /*5f10*/  MUFU.EX2 R12, R25 ;  /* 0x00000019000c7308 */ /* 0x0007e20000000800 */
[----:B-1----:R-:W-:-:S07]  /*5f20*/  IMAD.MOV.U32 R29, RZ, RZ, R160 ;  /* 0x000000ffff1d7224 */ /* 0x002fce00078e00a0 */
[----:B------:R-:W1:Y:S01]  /*5f30*/  MUFU.EX2 R13, R24 ;  /* 0x00000018000d7308 */ /* 0x000e620000000800 */
[----:B----4-:R-:W-:-:S07]  /*5f40*/  IMAD.MOV.U32 R28, RZ, RZ, R161 ;  /* 0x000000ffff1c7224 */ /* 0x010fce00078e00a1 */
[----:B------:R-:W-:Y:S01]  /*5f50*/  MUFU.EX2 R9, R30 ;  /* 0x0000001e00097308 */ /* 0x000fe20000000800 */
[----:B---3--:R-:W-:-:S07]  /*5f60*/  IMAD.MOV.U32 R25, RZ, RZ, R162 ;  /* 0x000000ffff197224 */ /* 0x008fce00078e00a2 */
[----:B------:R-:W3:Y:S01]  /*5f70*/  MUFU.EX2 R11, R35 ;  /* 0x00000023000b7308 */ /* 0x000ee20000000800 */
[----:B------:R-:W4:Y:S01]  /*5f80*/  LDSM.16.MT88.4 R160, [R225+0x1800] ;  /* 0x00180000e1a0783b */ /* 0x000f220000004200 */
[----:B------:R-:W-:-:S06]  /*5f90*/  @P3 IMAD.HI.U32 R2, R25, c[0x0][0x2c8], RZ ;  /* 0x0000b20019023a27 */ /* 0x000fcc00078e00ff */
[----:B------:R-:W-:Y:S08]  /*5fa0*/  MUFU.EX2 R8, R36 ;  /* 0x0000002400087308 */ /* 0x000ff00000000800 */
[----:B------:R-:W3:Y:S01]  /*5fb0*/  MUFU.EX2 R10, R37 ;  /* 0x00000025000a7308 */ /* 0x000ee20000000800 */
[----:B------:R-:W-:Y:S01]  /*5fc0*/  IMAD.MOV.U32 R0, RZ, RZ, R25 ;  /* 0x000000ffff007224 */ /* 0x000fe200078e0019 */
[----:B------:R-:W-:Y:S01]  /*5fd0*/  @P3 SHF.R.U32.HI R0, RZ, c[0x0][0x2cc], R2 ;  /* 0x0000b300ff003a19 */ /* 0x000fe20000011602 */
[----:B------:R-:W-:Y:S01]  /*5fe0*/  IMAD.MOV.U32 R2, RZ, RZ, c[0x0][0x168] ;  /* 0x00005a00ff027624 */ /* 0x000fe200078e00ff */
[----:B------:R-:W-:Y:S01]  /*5ff0*/  F2FP.BF16.PACK_AB R128, R18, R16 ;  /* 0x000000101280723e */ /* 0x000fe200000010ff */
[----:B------:R4:W5:Y:S01]  /*6000*/  LDL.LU R231, [R1+0x78] ;  /* 0x0000780001e77983 */ /* 0x0009620000300800 */
[----:B--2---:R-:W-:-:S02]  /*6010*/  F2FP.BF16.PACK_AB R129, R15, R14 ;  /* 0x0000000e0f81723e */ /* 0x004fc400000010ff */
[----:B------:R-:W-:Y:S02]  /*6020*/  F2FP.BF16.PACK_AB R131, R26, R27 ;  /* 0x0000001b1a83723e */ /* 0x000fe400000010ff */
[----:B------:R-:W-:Y:S01]  /*6030*/  F2FP.BF16.PACK_AB R126, R19, R17 ;  /* 0x00000011137e723e */ /* 0x000fe200000010ff */
[----:B------:R-:W-:Y:S01]  /*6040*/  FADD.FTZ R3, R29, R22 ;  /* 0x000000161d037221 */ /* 0x000fe20000010000 */
[----:B-1----:R-:W-:Y:S01]  /*6050*/  F2FP.BF16.PACK_AB R124, R13, R12 ;  /* 0x0000000c0d7c723e */ /* 0x002fe200000010ff */
[----:B------:R1:W5:Y:S01]  /*6060*/  LDL.LU R230, [R1+0x74] ;  /* 0x0000740001e67983 */ /* 0x0003620000300800 */
[----:B---3--:R-:W-:Y:S02]  /*6070*/  F2FP.BF16.PACK_AB R125, R11, R9 ;  /* 0x000000090b7d723e */ /* 0x008fe400000010ff */
[----:B------:R-:W-:Y:S02]  /*6080*/  F2FP.BF16.PACK_AB R127, R10, R8 ;  /* 0x000000080a7f723e */ /* 0x000fe400000010ff */
[----:B------:R-:W-:Y:S01]  /*6090*/  IADD3 R0, R0, c[0x0][0x1d0], -R2 ;  /* 0x0000740000007a10 */ /* 0x000fe20007ffe802 */
[----:B------:R-:W-:Y:S01]  /*60a0*/  HMMA.16816.F32.BF16 R172, R128, R184, R172 ;  /* 0x000000b880ac723c */ /* 0x000fe200000418ac */
[----:B------:R-:W-:Y:S01]  /*60b0*/  FADD.FTZ R3, R132, R3 ;  /* 0x0000000384037221 */ /* 0x000fe20000010000 */
[----:B------:R1:W5:Y:S01]  /*60c0*/  LDL.LU R227, [R1+0x70] ;  /* 0x0000700001e37983 */ /* 0x0003620000300800 */
[----:B------:R-:W-:-:S05]  /*60d0*/  SHF.R.S32.HI R2, RZ, 0x1f, R0 ;  /* 0x0000001fff027819 */ /* 0x000fca0000011400 */
[C---:B------:R-:W-:Y:S01]  /*60e0*/  HMMA.16816.F32.BF16 R152, R124.reuse, R184, R152 ;  /* 0x000000b87c98723c */ /* 0x040fe20000041898 */
[----:B------:R-:W-:Y:S01]  /*60f0*/  LEA.HI R24, R2, R0, RZ, 0x6 ;  /* 0x0000000002187211 */ /* 0x000fe200078f30ff */
[----:B------:R-:W-:Y:S01]  /*6100*/  FADD.FTZ R0, R28, R23 ;  /* 0x000000171c007221 */ /* 0x000fe20000010000 */
[----:B------:R1:W5:Y:S05]  /*6110*/  LDL.LU R224, [R1+0x6c] ;  /* 0x00006c0001e07983 */ /* 0x00036a0000300800 */
[----:B------:R-:W-:Y:S01]  /*6120*/  HMMA.16816.F32.BF16 R156, R124, R186, R156 ;  /* 0x000000ba7c9c723c */ /* 0x000fe2000004189c */
[----:B------:R-:W-:-:S07]  /*6130*/  FADD.FTZ R0, R34, R0 ;  /* 0x0000000022007221 */ /* 0x000fce0000010000 */
[----:B------:R-:W-:Y:S08]  /*6140*/  HMMA.16816.F32.BF16 R184, R128, R186, R84 ;  /* 0x000000ba80b8723c */ /* 0x000ff00000041854 */
[C---:B------:R-:W-:Y:S08]  /*6150*/  HMMA.16816.F32.BF16 R88, R124.reuse, R96, R88 ;  /* 0x000000607c58723c */ /* 0x040ff00000041858 */
[----:B------:R-:W-:Y:S08]  /*6160*/  HMMA.16816.F32.BF16 R92, R124, R98, R92 ;  /* 0x000000627c5c723c */ /* 0x000ff0000004185c */
[C---:B------:R-:W-:Y:S08]  /*6170*/  HMMA.16816.F32.BF16 R84, R128.reuse, R96, R220 ;  /* 0x000000608054723c */ /* 0x040ff000000418dc */
[----:B------:R-:W-:Y:S01]  /*6180*/  HMMA.16816.F32.BF16 R96, R128, R98, R116 ;  /* 0x000000628060723c */ /* 0x000fe20000041874 */
[----:B------:R-:W-:-:S07]  /*6190*/  FADD.FTZ R0, R205, R0 ;  /* 0x00000000cd007221 */ /* 0x000fce0000010000 */
[-C--:B------:R-:W-:Y:S08]  /*61a0*/  HMMA.16816.F32.BF16 R120, R124, R4.reuse, R120 ;  /* 0x000000047c78723c */ /* 0x080ff00000041878 */
        /* <DEDUP_REMOVED lines=13> */
[----:B------:R-:W-:Y:S01]  /*6280*/  FADD.FTZ R3, R204, R3 ;  /* 0x00000003cc037221 */ /* 0x000fe20000010000 */
[----:B----4-:R-:W-:Y:S01]  /*6290*/  HMMA.16816.F32.BF16 R140, R128, R160, R140 ;  /* 0x000000a0808c723c */ /* 0x010fe2000004188c */
[----:B------:R-:W-:-:S02]  /*62a0*/  FADD.FTZ R4, R60, R4 ;  /* 0x000000043c047221 */ /* 0x000fc40000010000 */
[----:B------:R-:W-:Y:S02]  /*62b0*/  FADD.FTZ R5, R39, R5 ;  /* 0x0000000527057221 */ /* 0x000fe40000010000 */
[----:B------:R-:W-:-:S03]  /*62c0*/  FADD.FTZ R2, R209, R0 ;  /* 0x00000000d1027221 */ /* 0x000fc60000010000 */
[----:B------:R-:W-:Y:S01]  /*62d0*/  HMMA.16816.F32.BF16 R144, R124, R160, R144 ;  /* 0x000000a07c90723c */ /* 0x000fe20000041890 */
[----:B------:R-:W-:Y:S02]  /*62e0*/  FADD.FTZ R0, R206, R3 ;  /* 0x00000003ce007221 */ /* 0x000fe40000010000 */
[----:B------:R-:W-:-:S05]  /*62f0*/  FADD.FTZ R4, R62, R4 ;  /* 0x000000043e047221 */ /* 0x000fca0000010000 */
[----:B------:R-:W-:Y:S01]  /*6300*/  HMMA.16816.F32.BF16 R148, R124, R162, R148 ;  /* 0x000000a27c94723c */ /* 0x000fe20000041894 */
[----:B------:R-:W-:Y:S02]  /*6310*/  FADD.FTZ R5, R38, R5 ;  /* 0x0000000526057221 */ /* 0x000fe40000010000 */
[----:B------:R-:W-:-:S05]  /*6320*/  FADD.FTZ R3, R16, R2 ;  /* 0x0000000210037221 */ /* 0x000fca0000010000 */
[----:B------:R-:W-:Y:S01]  /*6330*/  HMMA.16816.F32.BF16 R160, R128, R162, R40 ;  /* 0x000000a280a0723c */ /* 0x000fe20000041828 */
[----:B------:R-:W-:-:S06]  /*6340*/  FADD.FTZ R2, R14, R0 ;  /* 0x000000000e027221 */ /* 0x000fcc0000010000 */
[----:B------:R-:W-:Y:S02]  /*6350*/  IMAD.MOV.U32 R40, RZ, RZ, R83 ;  /* 0x000000ffff287224 */ /* 0x000fe400078e0053 */
[----:B------:R-:W-:Y:S02]  /*6360*/  IMAD.MOV.U32 R41, RZ, RZ, R82 ;  /* 0x000000ffff297224 */ /* 0x000fe400078e0052 */
[----:B------:R-:W-:Y:S02]  /*6370*/  IMAD.MOV.U32 R42, RZ, RZ, R81 ;  /* 0x000000ffff2a7224 */ /* 0x000fe400078e0051 */
[----:B------:R-:W-:Y:S02]  /*6380*/  IMAD.MOV.U32 R43, RZ, RZ, R80 ;  /* 0x000000ffff2b7224 */ /* 0x000fe400078e0050 */
[----:B------:R-:W2:Y:S01]  /*6390*/  LDSM.16.MT88.4 R80, [R225+0x3800] ;  /* 0x00380000e150783b */ /* 0x000ea20000004200 */
[----:B------:R-:W-:Y:S02]  /*63a0*/  FADD.FTZ R0, R12, R4 ;  /* 0x000000040c007221 */ /* 0x000fe40000010000 */
[----:B------:R-:W-:Y:S01]  /*63b0*/  FADD.FTZ R4, R9, R5 ;  /* 0x0000000509047221 */ /* 0x000fe20000010000 */
[----:B------:R-:W-:Y:S01]  /*63c0*/  SHF.R.S32.HI R5, RZ, 0x6, R24 ;  /* 0x00000006ff057819 */ /* 0x000fe20000011418 */
[----:B------:R-:W-:-:S02]  /*63d0*/  FADD.FTZ R3, R18, R3 ;  /* 0x0000000312037221 */ /* 0x000fc40000010000 */
[----:B------:R-:W-:Y:S01]  /*63e0*/  FADD.FTZ R2, R15, R2 ;  /* 0x000000020f027221 */ /* 0x000fe20000010000 */
[----:B------:R-:W-:Y:S01]  /*63f0*/  IMNMX R5, R139, R5, !PT ;  /* 0x000000058b057217 */ /* 0x000fe20007800200 */
[----:B------:R-:W-:Y:S01]  /*6400*/  FADD.FTZ R0, R13, R0 ;  /* 0x000000000d007221 */ /* 0x000fe20000010000 */
[----:B------:R-:W-:Y:S01]  /*6410*/  IADD3 R222, R138, -0x2, RZ ;  /* 0xfffffffe8ade7810 */ /* 0x000fe20007ffe0ff */
[----:B------:R-:W-:Y:S02]  /*6420*/  FADD.FTZ R4, R11, R4 ;  /* 0x000000040b047221 */ /* 0x000fe40000010000 */
[----:B------:R-:W-:Y:S02]  /*6430*/  FADD.FTZ R3, R32, R3 ;  /* 0x0000000320037221 */ /* 0x000fe40000010000 */
[----:B------:R-:W-:Y:S01]  /*6440*/  FADD.FTZ R2, R27, R2 ;  /* 0x000000021b027221 */ /* 0x000fe20000010000 */
[----:B------:R3:W-:Y:S01]  /*6450*/  STL [R1+0x38], R5 ;  /* 0x0000380501007387 */ /* 0x0007e20000100800 */
[----:B------:R-:W-:Y:S01]  /*6460*/  FADD.FTZ R0, R17, R0 ;  /* 0x0000000011007221 */ /* 0x000fe20000010000 */
[----:B------:R-:W-:Y:S01]  /*6470*/  ISETP.GE.AND P0, PT, R222, R5, PT ;  /* 0x00000005de00720c */ /* 0x000fe20003f06270 */
[----:B------:R-:W-:-:S02]  /*6480*/  FADD.FTZ R4, R8, R4 ;  /* 0x0000000408047221 */ /* 0x000fc40000010000 */
[----:B---3--:R-:W-:Y:S02]  /*6490*/  FADD.FTZ R5, R31, R3 ;  /* 0x000000031f057221 */ /* 0x008fe40000010000 */
[----:B------:R-:W-:Y:S02]  /*64a0*/  FADD.FTZ R3, R26, R2 ;  /* 0x000000021a037221 */ /* 0x000fe40000010000 */
[----:B------:R-:W-:Y:S02]  /*64b0*/  FADD.FTZ R2, R19, R0 ;  /* 0x0000000013027221 */ /* 0x000fe40000010000 */
[----:B------:R-:W-:Y:S01]  /*64c0*/  FADD.FTZ R0, R10, R4 ;  /* 0x000000040a007221 */ /* 0x000fe20000010000 */
[----:B------:R1:W-:Y:S04]  /*64d0*/  STL [R1+0x8], R5 ;  /* 0x0000080501007387 */ /* 0x0003e80000100800 */
[----:B------:R1:W-:Y:S04]  /*64e0*/  STL [R1+0x4], R3 ;  /* 0x0000040301007387 */ /* 0x0003e80000100800 */
[----:B------:R1:W-:Y:S04]  /*64f0*/  STL [R1+0x14], R0 ;  /* 0x0000140001007387 */ /* 0x0003e80000100800 */
[----:B------:R1:W-:Y:S01]  /*6500*/  STL [R1+0x10], R2 ;  /* 0x0000100201007387 */ /* 0x0003e20000100800 */
[-C--:B------:R-:W-:Y:S08]  /*6510*/  HMMA.16816.F32.BF16 R188, R128, R192.reuse, R188 ;  /* 0x000000c080bc723c */ /* 0x080ff000000418bc */
[C---:B------:R-:W-:Y:S08]  /*6520*/  HMMA.16816.F32.BF16 R164, R124.reuse, R192, R164 ;  /* 0x000000c07ca4723c */ /* 0x040ff000000418a4 */
[-C--:B------:R-:W-:Y:S08]  /*6530*/  HMMA.16816.F32.BF16 R168, R124, R194.reuse, R168 ;  /* 0x000000c27ca8723c */ /* 0x080ff000000418a8 */
[----:B------:R-:W-:Y:S08]  /*6540*/  HMMA.16816.F32.BF16 R192, R128, R194, R68 ;  /* 0x000000c280c0723c */ /* 0x000ff00000041844 */
[C---:B------:R-:W-:Y:S08]  /*6550*/  HMMA.16816.F32.BF16 R176, R124.reuse, R200, R176 ;  /* 0x000000c87cb0723c */ /* 0x040ff000000418b0 */
[C---:B------:R-:W-:Y:S08]  /*6560*/  HMMA.16816.F32.BF16 R180, R124.reuse, R202, R180 ;  /* 0x000000ca7cb4723c */ /* 0x040ff000000418b4 */
[C---:B--2---:R-:W-:Y:S08]  /*6570*/  HMMA.16816.F32.BF16 R72, R124.reuse, R80, R48 ;  /* 0x000000507c48723c */ /* 0x044ff00000041830 */
        /* <DEDUP_REMOVED lines=9> */
[-C--:B------:R-:W-:Y:S08]  /*6610*/  HMMA.16816.F32.BF16 R124, R124, R6.reuse, R44 ;  /* 0x000000067c7c723c */ /* 0x080ff0000004182c */
[----:B------:R-:W-:Y:S01]  /*6620*/  HMMA.16816.F32.BF16 R128, R128, R6, R64 ;  /* 0x000000068080723c */ /* 0x000fe20000041840 */
[----:B------:R-:W-:Y:S01]  /*6630*/  @!UPT UIADD3 URZ, URZ, URZ, URZ ;  /* 0x0000003f3f3ff290 */ /* 0x000fe2000fffe03f */
[----:B------:R-:W-:Y:S11]  /*6640*/  @!P0 BRA `(.L_x_958) ;  /* 0x00004c7000008947 */ /* 0x000ff60003800000 */
[----:B-1----:R1:W-:Y:S01]  /*6650*/  STL [R1], R222 ;  /* 0x000000de01007387 */ /* 0x0023e20000100800 */
[----:B------:R-:W-:Y:S01]  /*6660*/  IMAD.MOV.U32 R133, RZ, RZ, R136 ;  /* 0x000000ffff857224 */ /* 0x000fe200078e0088 */
[----:B------:R-:W-:Y:S01]  /*6670*/  MOV R139, R134 ;  /* 0x00000086008b7202 */ /* 0x000fe20000000f00 */
[----:B------:R-:W-:Y:S01]  /*6680*/  IMAD.MOV.U32 R132, RZ, RZ, R137 ;  /* 0x000000ffff847224 */ /* 0x000fe200078e0089 */
[----:B------:R-:W-:-:S07]  /*6690*/  MOV R138, R135 ;  /* 0x00000087008a7202 */ /* 0x000fce0000000f00 */
.L_x_959:
[----:B------:R-:W-:Y:S04]  /*66a0*/  DEPBAR.LE SB0, 0x0 ;  /* 0x000080000000791a */ /* 0x000fe80000000000 */
[----:B------:R-:W-:Y:S01]  /*66b0*/  WARPSYNC 0xffffffff ;  /* 0xffffffff00007948 */ /* 0x000fe20003800000 */
[----:B------:R-:W-:Y:S08]  /*66c0*/  BAR.SYNC.DEFER_BLOCKING 0x0 ;  /* 0x0000000000007b1d */ /* 0x000ff00000010000 */
[----:B-----5:R-:W-:Y:S08]  /*66d0*/  LDSM.16.M88.4 R64, [R231] ;  /* 0x00000000e740783b */ /* 0x020ff00000000200 */
[----:B------:R-:W2:Y:S08]  /*66e0*/  LDSM.16.M88.4 R16, [R224] ;  /* 0x00000000e010783b */ /* 0x000eb00000000200 */
[----:B------:R-:W3:Y:S08]  /*66f0*/  LDSM.16.M88.4 R60, [R231+0x2000] ;  /* 0x00200000e73c783b */ /* 0x000ef00000000200 */
[----:B------:R-:W3:Y:S08]  /*6700*/  LDSM.16.M88.4 R32, [R224+0x800] ;  /* 0x00080000e020783b */ /* 0x000ef00000000200 */
[----:B------:R-:W4:Y:S06]  /*6710*/  LDL.64 R136, [R1+0x28] ;  /* 0x0000280001887983 */ /* 0x000f2c0000100a00 */
[----:B------:R-:W1:Y:S08]  /*6720*/  LDSM.16.M88.4 R48, [R224+0x1000] ;  /* 0x00100000e030783b */ /* 0x000e700000000200 */
[----:B------:R-:W4:Y:S01]  /*6730*/  LDL R217, [R1+0x18] ;  /* 0x0000180001d97983 */ /* 0x000f220000100800 */
[-C--:B--2---:R-:W-:Y:S03]  /*6740*/  HMMA.16816.F32.BF16 R4, R64, R16.reuse, RZ ;  /* 0x000000104004723c */ /* 0x084fe600000418ff */
[----:B------:R-:W2:Y:S04]  /*6750*/  LDL R218, [R1+0x34] ;  /* 0x0000340001da7983 */ /* 0x000ea80000100800 */
[----:B------:R-:W4:Y:S01]  /*6760*/  LDL.LU R216, [R1] ;  /* 0x0000000001d87983 */ /* 0x000f220000300800 */
[C---:B---3--:R-:W-:Y:S03]  /*6770*/  HMMA.16816.F32.BF16 R8, R60.reuse, R16, RZ ;  /* 0x000000103c08723c */ /* 0x048fe600000418ff */
[----:B------:R-:W3:Y:S05]  /*6780*/  LDSM.16.M88.4 R204, [R224+0x1800] ;  /* 0x00180000e0cc783b */ /* 0x000eea0000000200 */
[-C--:B------:R-:W-:Y:S03]  /*6790*/  HMMA.16816.F32.BF16 R12, R60, R18.reuse, RZ ;  /* 0x000000123c0c723c */ /* 0x080fe600000418ff */
[----:B------:R-:W-:Y:S05]  /*67a0*/  LDSM.16.M88.4 R208, [R233] ;  /* 0x00000000e9d0783b */ /* 0x000fea0000000200 */
[C---:B------:R-:W-:Y:S03]  /*67b0*/  HMMA.16816.F32.BF16 R16, R64.reuse, R18, RZ ;  /* 0x000000124010723c */ /* 0x040fe600000418ff */
[----:B------:R-:W-:Y:S05]  /*67c0*/  LDSM.16.M88.4 R212, [R233+0x2000] ;  /* 0x00200000e9d4783b */ /* 0x000fea0000000200 */
[-C--:B------:R-:W-:Y:S03]  /*67d0*/  HMMA.16816.F32.BF16 R20, R64, R32.reuse, RZ ;  /* 0x000000204014723c */ /* 0x080fe600000418ff */
[----:B------:R1:W-:Y:S04]  /*67e0*/  STL [R1+0x8c], R130 ;  /* 0x00008c8201007387 */ /* 0x0003e80000100800 */
[----:B------:R3:W-:Y:S01]  /*67f0*/  STL [R1+0x88], R131 ;  /* 0x0000888301007387 */ /* 0x0007e20000100800 */
[C---:B------:R-:W-:Y:S03]  /*6800*/  HMMA.16816.F32.BF16 R24, R60.reuse, R32, RZ ;  /* 0x000000203c18723c */ /* 0x040fe600000418ff */
[----:B------:R-:W-:Y:S04]  /*6810*/  STL [R1+0x6c], R235 ;  /* 0x00006ceb01007387 */ /* 0x000fe80000100800 */
[----:B------:R-:W-:Y:S01]  /*6820*/  STL [R1+0x70], R243 ;  /* 0x000070f301007387 */ /* 0x000fe20000100800 */
[-C--:B------:R-:W-:Y:S03]  /*6830*/  HMMA.16816.F32.BF16 R28, R60, R34.reuse, RZ ;  /* 0x000000223c1c723c */ /* 0x080fe600000418ff */
[----:B------:R-:W-:Y:S04]  /*6840*/  STL [R1+0x74], R242 ;  /* 0x000074f201007387 */ /* 0x000fe80000100800 */
[----:B------:R-:W-:Y:S01]  /*6850*/  STL [R1+0x78], R241 ;  /* 0x000078f101007387 */ /* 0x000fe20000100800 */
[C---:B------:R-:W-:Y:S03]  /*6860*/  HMMA.16816.F32.BF16 R32, R64.reuse, R34, RZ ;  /* 0x000000224020723c */ /* 0x040fe600000418ff */
[----:B-1----:R-:W2:Y:S04]  /*6870*/  LDL R130, [R1+0x3c] ;  /* 0x00003c0001827983 */ /* 0x002ea80000100800 */
[----:B---3--:R-:W3:Y:S01]  /*6880*/  LDL R131, [R1+0x1c] ;  /* 0x00001c0001837983 */ /* 0x008ee20000100800 */
[-C--:B------:R-:W-:Y:S03]  /*6890*/  HMMA.16816.F32.BF16 R36, R64, R48.reuse, RZ ;  /* 0x000000304024723c */ /* 0x080fe600000418ff */
[----:B------:R-:W-:Y:S04]  /*68a0*/  STL [R1+0x7c], R231 ;  /* 0x00007ce701007387 */ /* 0x000fe80000100800 */
[----:B------:R-:W-:Y:S01]  /*68b0*/  STL [R1+0x80], R224 ;  /* 0x000080e001007387 */ /* 0x000fe20000100800 */
[C---:B------:R-:W-:Y:S03]  /*68c0*/  HMMA.16816.F32.BF16 R40, R60.reuse, R48, RZ ;  /* 0x000000303c28723c */ /* 0x040fe600000418ff */
[----:B------:R-:W-:Y:S05]  /*68d0*/  STL [R1+0x84], R240 ;  /* 0x000084f001007387 */ /* 0x000fea0000100800 */
[-C--:B------:R-:W-:Y:S08]  /*68e0*/  HMMA.16816.F32.BF16 R44, R60, R50.reuse, RZ ;  /* 0x000000323c2c723c */ /* 0x080ff000000418ff */
[C---:B------:R-:W-:Y:S08]  /*68f0*/  HMMA.16816.F32.BF16 R48, R64.reuse, R50, RZ ;  /* 0x000000324030723c */ /* 0x040ff000000418ff */
[-C--:B------:R-:W-:Y:S08]  /*6900*/  HMMA.16816.F32.BF16 R52, R64, R204.reuse, RZ ;  /* 0x000000cc4034723c */ /* 0x080ff000000418ff */
[C---:B------:R-:W-:Y:S08]  /*6910*/  HMMA.16816.F32.BF16 R56, R60.reuse, R204, RZ ;  /* 0x000000cc3c38723c */ /* 0x040ff000000418ff */
[-C--:B------:R-:W-:Y:S08]  /*6920*/  HMMA.16816.F32.BF16 R60, R60, R206.reuse, RZ ;  /* 0x000000ce3c3c723c */ /* 0x080ff000000418ff */
[----:B------:R-:W-:Y:S01]  /*6930*/  HMMA.16816.F32.BF16 R64, R64, R206, RZ ;  /* 0x000000ce4040723c */ /* 0x000fe200000418ff */
[----:B------:R-:W1:Y:S07]  /*6940*/  LDSM.16.M88.4 R204, [R235] ;  /* 0x00000000ebcc783b */ /* 0x000e6e0000000200 */
[-C--:B-1----:R-:W-:Y:S08]  /*6950*/  HMMA.16816.F32.BF16 R4, R208, R204.reuse, R4 ;  /* 0x000000ccd004723c */ /* 0x082ff00000041804 */
[C---:B------:R-:W-:Y:S08]  /*6960*/  HMMA.16816.F32.BF16 R8, R212.reuse, R204, R8 ;  /* 0x000000ccd408723c */ /* 0x040ff00000041808 */
[-C--:B------:R-:W-:Y:S08]  /*6970*/  HMMA.16816.F32.BF16 R12, R212, R206.reuse, R12 ;  /* 0x000000ced40c723c */ /* 0x080ff0000004180c */
[C---:B------:R-:W-:Y:S01]  /*6980*/  HMMA.16816.F32.BF16 R16, R208.reuse, R206, R16 ;  /* 0x000000ced010723c */ /* 0x040fe20000041810 */
[----:B------:R-:W1:Y:S07]  /*6990*/  LDSM.16.M88.4 R204, [R243] ;  /* 0x00000000f3cc783b */ /* 0x000e6e0000000200 */
[-C--:B-1----:R-:W-:Y:S08]  /*69a0*/  HMMA.16816.F32.BF16 R20, R208, R204.reuse, R20 ;  /* 0x000000ccd014723c */ /* 0x082ff00000041814 */
[C---:B------:R-:W-:Y:S08]  /*69b0*/  HMMA.16816.F32.BF16 R24, R212.reuse, R204, R24 ;  /* 0x000000ccd418723c */ /* 0x040ff00000041818 */
[-C--:B------:R-:W-:Y:S08]  /*69c0*/  HMMA.16816.F32.BF16 R28, R212, R206.reuse, R28 ;  /* 0x000000ced41c723c */ /* 0x080ff0000004181c */
[C---:B------:R-:W-:Y:S01]  /*69d0*/  HMMA.16816.F32.BF16 R32, R208.reuse, R206, R32 ;  /* 0x000000ced020723c */ /* 0x040fe20000041820 */
[----:B------:R-:W1:Y:S07]  /*69e0*/  LDSM.16.M88.4 R204, [R242] ;  /* 0x00000000f2cc783b */ /* 0x000e6e0000000200 */
[-C--:B-1----:R-:W-:Y:S08]  /*69f0*/  HMMA.16816.F32.BF16 R36, R208, R204.reuse, R36 ;  /* 0x000000ccd024723c */ /* 0x082ff00000041824 */
[C---:B------:R-:W-:Y:S04]  /*6a00*/  HMMA.16816.F32.BF16 R40, R212.reuse, R204, R40 ;  /* 0x000000ccd428723c */ /* 0x040fe80000041828 */
[----:B----4-:R-:W-:Y:S04]  /*6a10*/  ISETP.GT.AND P4, PT, R217, R216, PT ;  /* 0x000000d8d900720c */ /* 0x010fe80003f84270 */
[-C--:B------:R-:W-:Y:S08]  /*6a20*/  HMMA.16816.F32.BF16 R44, R212, R206.reuse, R44 ;  /* 0x000000ced42c723c */ /* 0x080ff0000004182c */
[C---:B------:R-:W-:Y:S01]  /*6a30*/  HMMA.16816.F32.BF16 R48, R208.reuse, R206, R48 ;  /* 0x000000ced030723c */ /* 0x040fe20000041830 */
[----:B------:R-:W1:Y:S03]  /*6a40*/  LDSM.16.M88.4 R204, [R241] ;  /* 0x00000000f1cc783b */ /* 0x000e660000000200 */
[----:B------:R-:W-:Y:S01]  /*6a50*/  @!P4 SHF.R.S32.HI R0, RZ, 0x1f, R216 ;  /* 0x0000001fff00c819 */ /* 0x000fe200000114d8 */
[----:B------:R-:W-:Y:S01]  /*6a60*/  @!P4 IMAD.WIDE.U32 R2, R216, c[0x0][0x208], RZ ;  /* 0x00008200d802ca25 */ /* 0x000fe200078e00ff */
[----:B------:R-:W-:Y:S03]  /*6a70*/  @!P4 MOV R135, 0x5 ;  /* 0x000000050087c802 */ /* 0x000fe60000000f00 */
[----:B------:R-:W-:Y:S04]  /*6a80*/  @!P4 IMAD R0, R0, c[0x0][0x208], RZ ;  /* 0x000082000000ca24 */ /* 0x000fe800078e02ff */
[----:B------:R-:W-:Y:S04]  /*6a90*/  @!P4 IMAD R0, R216, c[0x0][0x20c], R0 ;  /* 0x00008300d800ca24 */ /* 0x000fe800078e0200 */
[----:B------:R-:W-:Y:S01]  /*6aa0*/  @!P4 IMAD.IADD R0, R3, 0x1, R0 ;  /* 0x000000010300c824 */ /* 0x000fe200078e0200 */
[C---:B------:R-:W-:Y:S04]  /*6ab0*/  @!P4 SHF.L.U32 R3, R2.reuse, 0x6, RZ ;  /* 0x000000060203c819 */ /* 0x040fe800000006ff */
[----:B------:R-:W-:Y:S01]  /*6ac0*/  @!P4 SHF.L.U64.HI R134, R2, 0x6, R0 ;  /* 0x000000060286c819 */ /* 0x000fe20000010200 */
[----:B------:R-:W-:Y:S01]  /*6ad0*/  @!P4 IMAD.MOV.U32 R0, RZ, RZ, c[0x0][0x208] ;  /* 0x00008200ff00c624 */ /* 0x000fe200078e00ff */
[C---:B------:R-:W-:Y:S02]  /*6ae0*/  @!P4 IADD3 R2, P2, R3.reuse, R136, RZ ;  /* 0x000000880302c210 */ /* 0x040fe40007f5e0ff */
[----:B------:R-:W-:Y:S02]  /*6af0*/  @!P4 IADD3 R3, P1, P0, R3, 0x40, R136 ;  /* 0x000000400303c810 */ /* 0x000fe4000783e088 */
[----:B--2---:R-:W-:Y:S02]  /*6b00*/  @!P4 IADD3.X R137, R134, R218, RZ, P2, !PT ;  /* 0x000000da8689c210 */ /* 0x004fe400017fe4ff */
[C---:B------:R-:W-:Y:S04]  /*6b10*/  @!P4 LEA R136, P2, R2.reuse, c[0x0][0x1f8], 0x1 ;  /* 0x00007e000288ca11 */ /* 0x040fe800078408ff */
[----:B------:R-:W-:Y:S05]  /*6b20*/  @!P4 LEA.HI.X R137, R2, c[0x0][0x1fc], R137, 0x1, P2 ;  /* 0x00007f000289ca11 */ /* 0x000fea00010f0c89 */
[----:B------:R-:W-:Y:S01]  /*6b30*/  @!PT LDS RZ, [RZ] ;  /* 0x00000000fffff984 */ /* 0x000fe20000000800 */
[----:B------:R-:W-:Y:S01]  /*6b40*/  @!PT LDS RZ, [RZ] ;  /* 0x00000000fffff984 */ /* 0x000fe20000000800 */
[----:B------:R-:W-:Y:S01]  /*6b50*/  @!PT LDS RZ, [RZ] ;  /* 0x00000000fffff984 */ /* 0x000fe20000000800 */
[----:B------:R2:W-:Y:S01]  /*6b60*/  @!P4 LDGSTS.E.BYPASS.LTC128B.128 [R244+0x100], [R136.64], !P6 ;  /* 0x0010000088f4cfae */ /* 0x0005e2000f101d48 */
[-C--:B-1----:R-:W-:Y:S08]  /*6b70*/  HMMA.16816.F32.BF16 R52, R208, R204.reuse, R52 ;  /* 0x000000ccd034723c */ /* 0x082ff00000041834 */
[C---:B------:R-:W-:Y:S08]  /*6b80*/  HMMA.16816.F32.BF16 R56, R212.reuse, R204, R56 ;  /* 0x000000ccd438723c */ /* 0x040ff00000041838 */
[-C--:B------:R-:W-:Y:S08]  /*6b90*/  HMMA.16816.F32.BF16 R60, R212, R206.reuse, R60 ;  /* 0x000000ced43c723c */ /* 0x080ff0000004183c */
[----:B------:R-:W-:Y:S07]  /*6ba0*/  HMMA.16816.F32.BF16 R64, R208, R206, R64 ;  /* 0x000000ced040723c */ /* 0x000fee0000041840 */
[C---:B------:R-:W-:Y:S01]  /*6bb0*/  @!P4 IMAD.SHL.U32 R206, R0.reuse, 0x20, RZ ;  /* 0x0000002000cec824 */ /* 0x040fe200078e00ff */
[----:B------:R-:W-:Y:S04]  /*6bc0*/  @!P4 SHF.L.U64.HI R0, R0, R135, c[0x0][0x20c] ;  /* 0x000083000000c619 */ /* 0x000fe80000010287 */
[----:B------:R-:W-:Y:S02]  /*6bd0*/  @!P4 IADD3.X R135, R134, RZ, R218, P1, P0 ;  /* 0x000000ff8687c210 */ /* 0x000fe40000fe04da */
[C---:B------:R-:W-:Y:S02]  /*6be0*/  @!P4 LEA R204, P1, R3.reuse, c[0x0][0x1f8], 0x1 ;  /* 0x00007e0003ccca11 */ /* 0x040fe400078208ff */
[-C--:B------:R-:W-:Y:S02]  /*6bf0*/  @!P4 IADD3 R134, P0, R136, R206.reuse, RZ ;  /* 0x000000ce8886c210 */ /* 0x080fe40007f1e0ff */
[----:B------:R-:W-:Y:S02]  /*6c00*/  @!P4 LEA.HI.X R205, R3, c[0x0][0x1fc], R135, 0x1, P1 ;  /* 0x00007f0003cdca11 */ /* 0x000fe400008f0c87 */
[-C--:B------:R-:W-:Y:S01]  /*6c10*/  @!P4 IADD3 R2, P1, R134, R206.reuse, RZ ;  /* 0x000000ce8602c210 */ /* 0x080fe20007f3e0ff */
[--C-:B------:R-:W-:Y:S02]  /*6c20*/  @!P4 IMAD.X R135, R137, 0x1, R0.reuse, P0 ;  /* 0x000000018987c824 */ /* 0x100fe400000e0600 */
[----:B------:R1:W-:Y:S01]  /*6c30*/  @!P4 LDGSTS.E.BYPASS.LTC128B.128 [R244+0x2100], [R204.64], !P5 ;  /* 0x02100000ccf4cfae */ /* 0x0003e2000e901d48 */
[----:B--2---:R-:W-:Y:S02]  /*6c40*/  @!P4 IADD3 R136, P0, R2, R206, RZ ;  /* 0x000000ce0288c210 */ /* 0x004fe40007f1e0ff */
[----:B------:R-:W-:Y:S05]  /*6c50*/  @!P4 IADD3.X R3, R135, R0, RZ, P1, !PT ;  /* 0x000000008703c210 */ /* 0x000fea0000ffe4ff */
[----:B------:R2:W-:Y:S01]  /*6c60*/  @!P4 LDGSTS.E.BYPASS.LTC128B.128 [R244+0x900], [R134.64], !P6 ;  /* 0x0090000086f4cfae */ /* 0x0005e2000f101d48 */
[----:B------:R-:W-:Y:S01]  /*6c70*/  @!P4 IMAD.X R137, R3, 0x1, R0, P0 ;  /* 0x000000010389c824 */ /* 0x000fe200000e0600 */
[----:B---3--:R-:W-:Y:S06]  /*6c80*/  MOV R0, R131 ;  /* 0x0000008300007202 */ /* 0x008fec0000000f00 */
[----:B------:R2:W-:Y:S08]  /*6c90*/  @!P4 LDGSTS.E.BYPASS.LTC128B.128 [R244+0x2900], [R134.64+0x80], !P5 ;  /* 0x0290008086f4cfae */ /* 0x0005f0000e901d48 */
[----:B------:R3:W-:Y:S08]  /*6ca0*/  @!P4 LDGSTS.E.BYPASS.LTC128B.128 [R244+0x1100], [R2.64], !P6 ;  /* 0x0110000002f4cfae */ /* 0x0007f0000f101d48 */
[----:B------:R3:W-:Y:S08]  /*6cb0*/  @!P4 LDGSTS.E.BYPASS.LTC128B.128 [R244+0x3100], [R2.64+0x80], !P5 ;  /* 0x0310008002f4cfae */ /* 0x0007f0000e901d48 */
[----:B------:R4:W-:Y:S08]  /*6cc0*/  @!P4 LDGSTS.E.BYPASS.LTC128B.128 [R244+0x1900], [R136.64], !P6 ;  /* 0x0190000088f4cfae */ /* 0x0009f0000f101d48 */
[----:B------:R4:W-:Y:S08]  /*6cd0*/  @!P4 LDGSTS.E.BYPASS.LTC128B.128 [R244+0x3900], [R136.64+0x80], !P5 ;  /* 0x0390008088f4cfae */ /* 0x0009f0000e901d48 */
[----:B-1----:R-:W-:Y:S01]  /*6ce0*/  LDSM.16.M88.4 R204, [R232] ;  /* 0x00000000e8cc783b */ /* 0x002fe20000000200 */
[----:B---3--:R-:W-:Y:S07]  /*6cf0*/  @P3 IMAD.HI.U32 R2, R131, c[0x0][0x2c8], RZ ;  /* 0x0000b20083023a27 */ /* 0x008fee00078e00ff */
[----:B------:R-:W1:Y:S01]  /*6d00*/  LDSM.16.M88.4 R208, [R230] ;  /* 0x00000000e6d0783b */ /* 0x000e620000000200 */
[----:B------:R-:W-:Y:S07]  /*6d10*/  @P3 SHF.R.U32.HI R0, RZ, c[0x0][0x2cc], R2 ;  /* 0x0000b300ff003a19 */ /* 0x000fee0000011602 */
[----:B------:R-:W3:Y:S08]  /*6d20*/  LDSM.16.M88.4 R212, [R232+0x2000] ;  /* 0x00200000e8d4783b */ /* 0x000ef00000000200 */
[----:B------:R-:W0:Y:S08]  /*6d30*/  LDGDEPBAR ;  /* 0x00000000000079af */ /* 0x000e300000000000 */
[----:B--2---:R-:W2:Y:S08]  /*6d40*/  SHFL.IDX PT, R134, R0, RZ, 0x1c1f ;  /* 0x001c1fff00867589 */ /* 0x004eb000000e0000 */
[----:B------:R-:W-:Y:S01]  /*6d50*/  SHFL.IDX PT, R2, R0, 0x2, 0x1c1f ;  /* 0x005c1f0000027f89 */ /* 0x000fe200000e0000 */
[-C--:B-1----:R-:W-:Y:S07]  /*6d60*/  HMMA.16816.F32.BF16 R4, R204, R208.reuse, R4 ;  /* 0x000000d0cc04723c */ /* 0x082fee0000041804 */
[----:B------:R-:W1:Y:S01]  /*6d70*/  SHFL.IDX PT, R3, R0, 0x1, 0x1c1f ;  /* 0x003c1f0000037f89 */ /* 0x000e6200000e0000 */
[C---:B---3--:R-:W-:Y:S07]  /*6d80*/  HMMA.16816.F32.BF16 R8, R212.reuse, R208, R8 ;  /* 0x000000d0d408723c */ /* 0x048fee0000041808 */
[----:B------:R3:W1:Y:S01]  /*6d90*/  SHFL.IDX PT, R135, R0, 0x3, 0x1c1f ;  /* 0x007c1f0000877f89 */ /* 0x00066200000e0000 */
[-C--:B------:R-:W-:Y:S08]  /*6da0*/  HMMA.16816.F32.BF16 R12, R212, R210.reuse, R12 ;  /* 0x000000d2d40c723c */ /* 0x080ff0000004180c */
[C---:B------:R-:W-:Y:S01]  /*6db0*/  HMMA.16816.F32.BF16 R16, R204.reuse, R210, R16 ;  /* 0x000000d2cc10723c */ /* 0x040fe20000041810 */
[----:B------:R-:W4:Y:S03]  /*6dc0*/  LDSM.16.M88.4 R208, [R230+0x800] ;  /* 0x00080000e6d0783b */ /* 0x000f260000000200 */
[----:B---3--:R-:W-:Y:S04]  /*6dd0*/  IMAD.MOV.U32 R0, RZ, RZ, -0x40 ;  /* 0xffffffc0ff007424 */ /* 0x008fe800078e00ff */
[----:B------:R-:W-:Y:S05]  /*6de0*/  IMAD R0, R216, R0, 0x1 ;  /* 0x00000001d8007424 */ /* 0x000fea00078e0200 */
[----:B------:R-:W-:Y:S02]  /*6df0*/  IADD3 R0, R0, c[0x0][0x1d0], -R130 ;  /* 0x0000740000007a10 */ /* 0x000fe40007ffe882 */
[----:B------:R-:W3:Y:S02]  /*6e00*/  LDL R130, [R1+0x30] ;  /* 0x0000300001827983 */ /* 0x000ee40000100800 */
[----:B------:R-:W-:Y:S04]  /*6e10*/  IADD3 R0, R0, -c[0x0][0x168], RZ ;  /* 0x80005a0000007a10 */ /* 0x000fe80007ffe0ff */
[C---:B--2---:R-:W-:Y:S01]  /*6e20*/  IADD3 R134, R0.reuse, R134, RZ ;  /* 0x0000008600867210 */ /* 0x044fe20007ffe0ff */
[C---:B-1----:R-:W-:Y:S01]  /*6e30*/  IMAD.IADD R3, R0.reuse, 0x1, R3 ;  /* 0x0000000100037824 */ /* 0x042fe200078e0203 */
[C---:B------:R-:W-:Y:S01]  /*6e40*/  IADD3 R2, R0.reuse, R2, RZ ;  /* 0x0000000200027210 */ /* 0x040fe20007ffe0ff */
[----:B------:R-:W-:Y:S01]  /*6e50*/  IMAD.IADD R0, R0, 0x1, R135 ;  /* 0x0000000100007824 */ /* 0x000fe200078e0287 */
[C---:B------:R-:W-:Y:S02]  /*6e60*/  ISETP.GT.AND P4, PT, R134.reuse, RZ, PT ;  /* 0x000000ff8600720c */ /* 0x040fe40003f84270 */
[C---:B------:R-:W-:Y:S02]  /*6e70*/  ISETP.GT.AND P1, PT, R3.reuse, RZ, PT ;  /* 0x000000ff0300720c */ /* 0x040fe40003f24270 */
[----:B------:R-:W-:Y:S02]  /*6e80*/  ISETP.GT.AND P0, PT, R3, 0x1, PT ;  /* 0x000000010300780c */ /* 0x000fe40003f04270 */
[----:B------:R-:W-:Y:S01]  /*6e90*/  ISETP.GT.AND P2, PT, R134, 0x1, PT ;  /* 0x000000018600780c */ /* 0x000fe20003f44270 */
[-C--:B----4-:R-:W-:Y:S08]  /*6ea0*/  HMMA.16816.F32.BF16 R20, R204, R208.reuse, R20 ;  /* 0x000000d0cc14723c */ /* 0x090ff00000041814 */
[C---:B------:R-:W-:Y:S08]  /*6eb0*/  HMMA.16816.F32.BF16 R24, R212.reuse, R208, R24 ;  /* 0x000000d0d418723c */ /* 0x040ff00000041818 */
[-C--:B------:R-:W-:Y:S08]  /*6ec0*/  HMMA.16816.F32.BF16 R28, R212, R210.reuse, R28 ;  /* 0x000000d2d41c723c */ /* 0x080ff0000004181c */
[C---:B------:R-:W-:Y:S01]  /*6ed0*/  HMMA.16816.F32.BF16 R32, R204.reuse, R210, R32 ;  /* 0x000000d2cc20723c */ /* 0x040fe20000041820 */
[----:B------:R-:W1:Y:S07]  /*6ee0*/  LDSM.16.M88.4 R208, [R230+0x1000] ;  /* 0x00100000e6d0783b */ /* 0x000e6e0000000200 */
[-C--:B-1----:R-:W-:Y:S08]  /*6ef0*/  HMMA.16816.F32.BF16 R36, R204, R208.reuse, R36 ;  /* 0x000000d0cc24723c */ /* 0x082ff00000041824 */
[C---:B------:R-:W-:Y:S08]  /*6f00*/  HMMA.16816.F32.BF16 R40, R212.reuse, R208, R40 ;  /* 0x000000d0d428723c */ /* 0x040ff00000041828 */
[-C--:B------:R-:W-:Y:S08]  /*6f10*/  HMMA.16816.F32.BF16 R44, R212, R210.reuse, R44 ;  /* 0x000000d2d42c723c */ /* 0x080ff0000004182c */
[C---:B------:R-:W-:Y:S01]  /*6f20*/  HMMA.16816.F32.BF16 R48, R204.reuse, R210, R48 ;  /* 0x000000d2cc30723c */ /* 0x040fe20000041830 */
[----:B------:R-:W1:Y:S07]  /*6f30*/  LDSM.16.M88.4 R208, [R230+0x1800] ;  /* 0x00180000e6d0783b */ /* 0x000e6e0000000200 */
[-C--:B-1----:R-:W-:Y:S08]  /*6f40*/  HMMA.16816.F32.BF16 R52, R204, R208.reuse, R52 ;  /* 0x000000d0cc34723c */ /* 0x082ff00000041834 */
[C---:B------:R-:W-:Y:S08]  /*6f50*/  HMMA.16816.F32.BF16 R56, R212.reuse, R208, R56 ;  /* 0x000000d0d438723c */ /* 0x040ff00000041838 */
[-C--:B------:R-:W-:Y:S01]  /*6f60*/  HMMA.16816.F32.BF16 R60, R212, R210.reuse, R60 ;  /* 0x000000d2d43c723c */ /* 0x080fe2000004183c */
[----:B------:R-:W-:Y:S07]  /*6f70*/  LDSM.16.M88.4 R212, [R234+0x2000] ;  /* 0x00200000ead4783b */ /* 0x000fee0000000200 */
[----:B------:R-:W-:Y:S01]  /*6f80*/  HMMA.16816.F32.BF16 R64, R204, R210, R64 ;  /* 0x000000d2cc40723c */ /* 0x000fe20000041840 */
[----:B------:R-:W-:Y:S08]  /*6f90*/  LDSM.16.M88.4 R204, [R234] ;  /* 0x00000000eacc783b */ /* 0x000ff00000000200 */
[----:B------:R-:W1:Y:S02]  /*6fa0*/  LDSM.16.M88.4 R208, [R227] ;  /* 0x00000000e3d0783b */ /* 0x000e640000000200 */
[-C--:B-1----:R-:W-:Y:S08]  /*6fb0*/  HMMA.16816.F32.BF16 R4, R204, R208.reuse, R4 ;  /* 0x000000d0cc04723c */ /* 0x082ff00000041804 */
        /* <DEDUP_REMOVED lines=19> */
[----:B------:R-:W-:Y:S08]  /*70f0*/  LDSM.16.M88.4 R204, [R231+0x4000] ;  /* 0x00400000e7cc783b */ /* 0x000ff00000000200 */
[----:B------:R-:W1:Y:S02]  /*7100*/  LDSM.16.M88.4 R208, [R224+0x2000] ;  /* 0x00200000e0d0783b */ /* 0x000e640000000200 */
        /* <DEDUP_REMOVED lines=21> */
[----:B------:R-:W1:Y:S02]  /*7260*/  LDSM.16.M88.4 R208, [R240] ;  /* 0x00000000f0d0783b */ /* 0x000e640000000200 */
        /* <DEDUP_REMOVED lines=58> */
[----:B------:R-:W1:Y:S01]  /*7610*/  LDSM.16.M88.4 R208, [R227+0x3800] ;  /* 0x00380000e3d0783b */ /* 0x000e620000000200 */
[----:B------:R-:W-:Y:S07]  /*7620*/  DEPBAR.LE SB0, 0x0 ;  /* 0x000080000000791a */ /* 0x000fee0000000000 */
[----:B------:R-:W-:Y:S01]  /*7630*/  BAR.SYNC.DEFER_BLOCKING 0x0 ;  /* 0x0000000000007b1d */ /* 0x000fe20000010000 */
[-C--:B-1----:R-:W-:Y:S08]  /*7640*/  HMMA.16816.F32.BF16 R52, R204, R208.reuse, R52 ;  /* 0x000000d0cc34723c */ /* 0x082ff00000041834 */
[C---:B------:R-:W-:Y:S08]  /*7650*/  HMMA.16816.F32.BF16 R56, R212.reuse, R208, R56 ;  /* 0x000000d0d438723c */ /* 0x040ff00000041838 */
[-C--:B------:R-:W-:Y:S01]  /*7660*/  HMMA.16816.F32.BF16 R60, R212, R210.reuse, R60 ;  /* 0x000000d2d43c723c */ /* 0x080fe2000004183c */
[----:B------:R-:W2:Y:S06]  /*7670*/  LDL.64 R212, [R1+0x20] ;  /* 0x0000200001d47983 */ /* 0x000eac0000100a00 */
[----:B------:R-:W-:Y:S01]  /*7680*/  IADD3 R214, R216, -0x1, RZ ;  /* 0xffffffffd8d67810 */ /* 0x000fe20007ffe0ff */
[----:B------:R-:W-:Y:S07]  /*7690*/  HMMA.16816.F32.BF16 R64, R204, R210, R64 ;  /* 0x000000d2cc40723c */ /* 0x000fee0000041840 */
[----:B------:R-:W-:Y:S02]  /*76a0*/  FSEL R207, R6, -INF , P1 ;  /* 0xff80000006cf7808 */ /* 0x000fe40000800000 */
[----:B------:R-:W-:Y:S02]  /*76b0*/  FSEL R206, R7, -INF , P0 ;  /* 0xff80000007ce7808 */ /* 0x000fe40000000000 */
[C---:B------:R-:W-:Y:S02]  /*76c0*/  ISETP.GT.AND P1, PT, R0.reuse, RZ, PT ;  /* 0x000000ff0000720c */ /* 0x040fe40003f24270 */
[----:B------:R-:W-:Y:S02]  /*76d0*/  ISETP.GT.AND P0, PT, R0, 0x1, PT ;  /* 0x000000010000780c */ /* 0x000fe40003f04270 */
[----:B------:R-:W-:Y:S02]  /*76e0*/  FSEL R204, R4, -INF , P4 ;  /* 0xff80000004cc7808 */ /* 0x000fe40002000000 */
[----:B------:R-:W-:Y:S02]  /*76f0*/  FSEL R211, R10, -INF , P1 ;  /* 0xff8000000ad37808 */ /* 0x000fe40000800000 */
[----:B------:R-:W-:Y:S02]  /*7700*/  FSEL R205, R5, -INF , P2 ;  /* 0xff80000005cd7808 */ /* 0x000fe40001000000 */
[----:B------:R-:W-:Y:S02]  /*7710*/  FSEL R210, R11, -INF , P0 ;  /* 0xff8000000bd27808 */ /* 0x000fe40000000000 */
[----:B------:R-:W-:Y:S02]  /*7720*/  ISETP.GT.AND P1, PT, R0, 0x8, PT ;  /* 0x000000080000780c */ /* 0x000fe40003f24270 */
[----:B------:R-:W-:Y:S02]  /*7730*/  ISETP.GT.AND P4, PT, R2, RZ, PT ;  /* 0x000000ff0200720c */ /* 0x000fe40003f84270 */
[----:B------:R-:W-:Y:S02]  /*7740*/  ISETP.GT.AND P0, PT, R0, 0x9, PT ;  /* 0x000000090000780c */ /* 0x000fe40003f04270 */
[----:B------:R-:W-:Y:S02]  /*7750*/  ISETP.GT.AND P2, PT, R2, 0x1, PT ;  /* 0x000000010200780c */ /* 0x000fe40003f44270 */
[----:B------:R-:W-:Y:S02]  /*7760*/  FSEL R14, R14, -INF , P1 ;  /* 0xff8000000e0e7808 */ /* 0x000fe40000800000 */
[----:B------:R-:W-:Y:S02]  /*7770*/  FSEL R209, R8, -INF , P4 ;  /* 0xff80000008d17808 */ /* 0x000fe40002000000 */
[C---:B------:R-:W-:Y:S02]  /*7780*/  ISETP.GT.AND P4, PT, R2.reuse, 0x8, PT ;  /* 0x000000080200780c */ /* 0x040fe40003f84270 */
[----:B------:R-:W-:Y:S02]  /*7790*/  FSEL R208, R9, -INF , P2 ;  /* 0xff80000009d07808 */ /* 0x000fe40001000000 */
[----:B------:R-:W-:Y:S02]  /*77a0*/  ISETP.GT.AND P2, PT, R2, 0x9, PT ;  /* 0x000000090200780c */ /* 0x000fe40003f44270 */
[----:B------:R-:W-:Y:S02]  /*77b0*/  FSEL R15, R15, -INF , P0 ;  /* 0xff8000000f0f7808 */ /* 0x000fe40000000000 */
[C---:B------:R-:W-:Y:S02]  /*77c0*/  ISETP.GT.AND P1, PT, R3.reuse, 0x8, PT ;  /* 0x000000080300780c */ /* 0x040fe40003f24270 */
[----:B------:R-:W-:Y:S02]  /*77d0*/  ISETP.GT.AND P0, PT, R3, 0x9, PT ;  /* 0x000000090300780c */ /* 0x000fe40003f04270 */
[----:B------:R-:W-:Y:S02]  /*77e0*/  FSEL R12, R12, -INF , P4 ;  /* 0xff8000000c0c7808 */ /* 0x000fe40002000000 */
[----:B------:R-:W-:Y:S02]  /*77f0*/  FSEL R13, R13, -INF , P2 ;  /* 0xff8000000d0d7808 */ /* 0x000fe40001000000 */
[----:B------:R-:W-:Y:S02]  /*7800*/  FSEL R19, R19, -INF , P0 ;  /* 0xff80000013137808 */ /* 0x000fe40000000000 */
[C---:B------:R-:W-:Y:S02]  /*7810*/  ISETP.GT.AND P0, PT, R3.reuse, 0x11, PT ;  /* 0x000000110300780c */ /* 0x040fe40003f04270 */
[C---:B------:R-:W-:Y:S02]  /*7820*/  ISETP.GT.AND P4, PT, R134.reuse, 0x8, PT ;  /* 0x000000088600780c */ /* 0x040fe40003f84270 */
[----:B------:R-:W-:Y:S02]  /*7830*/  ISETP.GT.AND P2, PT, R134, 0x9, PT ;  /* 0x000000098600780c */ /* 0x000fe40003f44270 */
[----:B------:R-:W-:Y:S02]  /*7840*/  FSEL R18, R18, -INF , P1 ;  /* 0xff80000012127808 */ /* 0x000fe40000800000 */
[----:B------:R-:W-:Y:S02]  /*7850*/  ISETP.GT.AND P1, PT, R3, 0x10, PT ;  /* 0x000000100300780c */ /* 0x000fe40003f24270 */
[----:B------:R-:W-:Y:S02]  /*7860*/  FSEL R23, R23, -INF , P0 ;  /* 0xff80000017177808 */ /* 0x000fe40000000000 */
[----:B------:R-:W-:Y:S02]  /*7870*/  FSEL R22, R22, -INF , P1 ;  /* 0xff80000016167808 */ /* 0x000fe40000800000 */
[----:B------:R-:W-:Y:S02]  /*7880*/  FSEL R16, R16, -INF , P4 ;  /* 0xff80000010107808 */ /* 0x000fe40002000000 */
[C---:B------:R-:W-:Y:S02]  /*7890*/  ISETP.GT.AND P4, PT, R134.reuse, 0x10, PT ;  /* 0x000000108600780c */ /* 0x040fe40003f84270 */
[----:B------:R-:W-:Y:S02]  /*78a0*/  FSEL R17, R17, -INF , P2 ;  /* 0xff80000011117808 */ /* 0x000fe40001000000 */
[----:B------:R-:W-:Y:S02]  /*78b0*/  ISETP.GT.AND P2, PT, R134, 0x11, PT ;  /* 0x000000118600780c */ /* 0x000fe40003f44270 */
[C---:B------:R-:W-:Y:S02]  /*78c0*/  ISETP.GT.AND P1, PT, R0.reuse, 0x10, PT ;  /* 0x000000100000780c */ /* 0x040fe40003f24270 */
[----:B------:R-:W-:Y:S02]  /*78d0*/  ISETP.GT.AND P0, PT, R0, 0x11, PT ;  /* 0x000000110000780c */ /* 0x000fe40003f04270 */
[----:B------:R-:W-:Y:S02]  /*78e0*/  FSEL R20, R20, -INF , P4 ;  /* 0xff80000014147808 */ /* 0x000fe40002000000 */
[----:B------:R-:W-:Y:S02]  /*78f0*/  FSEL R21, R21, -INF , P2 ;  /* 0xff80000015157808 */ /* 0x000fe40001000000 */
[----:B------:R-:W-:Y:S02]  /*7900*/  FSEL R26, R26, -INF , P1 ;  /* 0xff8000001a1a7808 */ /* 0x000fe40000800000 */
[----:B------:R-:W-:Y:S02]  /*7910*/  FSEL R27, R27, -INF , P0 ;  /* 0xff8000001b1b7808 */ /* 0x000fe40000000000 */
[C---:B------:R-:W-:Y:S02]  /*7920*/  ISETP.GT.AND P4, PT, R2.reuse, 0x10, PT ;  /* 0x000000100200780c */ /* 0x040fe40003f84270 */
[----:B------:R-:W-:Y:S02]  /*7930*/  ISETP.GT.AND P2, PT, R2, 0x11, PT ;  /* 0x000000110200780c */ /* 0x000fe40003f44270 */
[C---:B------:R-:W-:Y:S02]  /*7940*/  ISETP.GT.AND P1, PT, R0.reuse, 0x18, PT ;  /* 0x000000180000780c */ /* 0x040fe40003f24270 */
[----:B------:R-:W-:Y:S02]  /*7950*/  ISETP.GT.AND P0, PT, R0, 0x19, PT ;  /* 0x000000190000780c */ /* 0x000fe40003f04270 */
[----:B------:R-:W-:Y:S02]  /*7960*/  FSEL R24, R24, -INF , P4 ;  /* 0xff80000018187808 */ /* 0x000fe40002000000 */
[----:B------:R-:W-:Y:S02]  /*7970*/  FSEL R25, R25, -INF , P2 ;  /* 0xff80000019197808 */ /* 0x000fe40001000000 */
        /* <DEDUP_REMOVED lines=40> */
[----:B------:R-:W-:Y:S02]  /*7c00*/  ISETP.GT.AND P2, PT, R134, 0x29, PT ;  /* 0x000000298600780c */ /* 0x000fe40003f44270 */
[----:B------:R-:W-:Y:S02]  /*7c10*/  FSEL R50, R50, -INF , P1 ;  /* 0xff80000032327808 */ /* 0x000fe40000800000 */
[----:B------:R-:W-:Y:S02]  /*7c20*/  FSEL R51, R51, -INF , P0 ;  /* 0xff80000033337808 */ /* 0x000fe40000000000 */
[C---:B------:R-:W-:Y:S02]  /*7c30*/  ISETP.GT.AND P1, PT, R3.reuse, 0x30, PT ;  /* 0x000000300300780c */ /* 0x040fe40003f24270 */
[----:B------:R-:W-:Y:S02]  /*7c40*/  ISETP.GT.AND P0, PT, R3, 0x31, PT ;  /* 0x000000310300780c */ /* 0x000fe40003f04270 */
[----:B------:R-:W-:Y:S02]  /*7c50*/  ISETP.GT.AND P4, PT, R134, 0x28, PT ;  /* 0x000000288600780c */ /* 0x000fe40003f84270 */
[----:B------:R-:W-:Y:S02]  /*7c60*/  FSEL R49, R49, -INF , P2 ;  /* 0xff80000031317808 */ /* 0x000fe40001000000 */
[----:B------:R-:W-:Y:S02]  /*7c70*/  FSEL R54, R54, -INF , P1 ;  /* 0xff80000036367808 */ /* 0x000fe40000800000 */
[----:B------:R-:W-:Y:S02]  /*7c80*/  FSEL R55, R55, -INF , P0 ;  /* 0xff80000037377808 */ /* 0x000fe40000000000 */
[----:B------:R-:W-:Y:S02]  /*7c90*/  ISETP.GT.AND P0, PT, R0, 0x31, PT ;  /* 0x000000310000780c */ /* 0x000fe40003f04270 */
[----:B------:R-:W-:Y:S02]  /*7ca0*/  FSEL R48, R48, -INF , P4 ;  /* 0xff80000030307808 */ /* 0x000fe40002000000 */
[C---:B------:R-:W-:Y:S02]  /*7cb0*/  ISETP.GT.AND P2, PT, R134.reuse, 0x31, PT ;  /* 0x000000318600780c */ /* 0x040fe40003f44270 */
[----:B------:R-:W-:Y:S02]  /*7cc0*/  ISETP.GT.AND P4, PT, R134, 0x30, PT ;  /* 0x000000308600780c */ /* 0x000fe40003f84270 */
[----:B------:R-:W-:Y:S02]  /*7cd0*/  ISETP.GT.AND P1, PT, R2, 0x31, PT ;  /* 0x000000310200780c */ /* 0x000fe40003f24270 */
[----:B------:R-:W-:Y:S02]  /*7ce0*/  FMNMX.FTZ R137, R204, R132, !PT ;  /* 0x00000084cc897209 */ /* 0x000fe40007810000 */
[----:B------:R-:W-:Y:S02]  /*7cf0*/  FSEL R53, R53, -INF , P2 ;  /* 0xff80000035357808 */ /* 0x000fe40001000000 */
[----:B------:R-:W-:Y:S02]  /*7d00*/  FSEL R59, R59, -INF , P0 ;  /* 0xff8000003b3b7808 */ /* 0x000fe40000000000 */
[----:B------:R-:W-:Y:S02]  /*7d10*/  ISETP.GT.AND P0, PT, R3, 0x39, PT ;  /* 0x000000390300780c */ /* 0x000fe40003f04270 */
[----:B------:R-:W-:Y:S02]  /*7d20*/  FSEL R52, R52, -INF , P4 ;  /* 0xff80000034347808 */ /* 0x000fe40002000000 */
[----:B------:R-:W-:Y:S02]  /*7d30*/  FSEL R57, R57, -INF , P1 ;  /* 0xff80000039397808 */ /* 0x000fe40000800000 */
[----:B------:R-:W-:Y:S02]  /*7d40*/  ISETP.GT.AND P1, PT, R3, 0x38, PT ;  /* 0x000000380300780c */ /* 0x000fe40003f24270 */
[----:B------:R-:W-:Y:S02]  /*7d50*/  FMNMX.FTZ R3, R207, R133, !PT ;  /* 0x00000085cf037209 */ /* 0x000fe40007810000 */
[----:B------:R-:W-:Y:S02]  /*7d60*/  ISETP.GT.AND P4, PT, R2, 0x30, PT ;  /* 0x000000300200780c */ /* 0x000fe40003f84270 */
[----:B------:R-:W-:Y:S02]  /*7d70*/  ISETP.GT.AND P2, PT, R0, 0x30, PT ;  /* 0x000000300000780c */ /* 0x000fe40003f44270 */
[----:B------:R-:W-:Y:S02]  /*7d80*/  FMNMX.FTZ R137, R205, R137, !PT ;  /* 0x00000089cd897209 */ /* 0x000fe40007810000 */
[----:B------:R-:W-:Y:S02]  /*7d90*/  FMNMX.FTZ R3, R206, R3, !PT ;  /* 0x00000003ce037209 */ /* 0x000fe40007810000 */
[----:B------:R-:W-:Y:S02]  /*7da0*/  FSEL R56, R56, -INF , P4 ;  /* 0xff80000038387808 */ /* 0x000fe40002000000 */
[----:B------:R-:W-:Y:S02]  /*7db0*/  FSEL R58, R58, -INF , P2 ;  /* 0xff8000003a3a7808 */ /* 0x000fe40001000000 */
[C---:B------:R-:W-:Y:S02]  /*7dc0*/  ISETP.GT.AND P4, PT, R134.reuse, 0x38, PT ;  /* 0x000000388600780c */ /* 0x040fe40003f84270 */
[----:B------:R-:W-:Y:S02]  /*7dd0*/  ISETP.GT.AND P2, PT, R134, 0x39, PT ;  /* 0x000000398600780c */ /* 0x000fe40003f44270 */
[----:B------:R-:W-:Y:S02]  /*7de0*/  FMNMX.FTZ R137, R16, R137, !PT ;  /* 0x0000008910897209 */ /* 0x000fe40007810000 */
        /* <DEDUP_REMOVED lines=50> */
[----:B------:R-:W-:Y:S02]  /*8110*/  FSEL R66, R66, -INF , P1 ;  /* 0xff80000042427808 */ /* 0x000fe40000800000 */
[----:B------:R-:W-:Y:S02]  /*8120*/  FMNMX.FTZ R137, R64, R137, !PT ;  /* 0x0000008940897209 */ /* 0x000fe40007810000 */
[----:B------:R-:W-:Y:S02]  /*8130*/  FMNMX.FTZ R3, R45, R3, !PT ;  /* 0x000000032d037209 */ /* 0x000fe40007810000 */
[----:B------:R-:W-:Y:S02]  /*8140*/  FSEL R67, R67, -INF , P0 ;  /* 0xff80000043437808 */ /* 0x000fe40000000000 */
[C---:B------:R-:W-:Y:S02]  /*8150*/  ISETP.GT.AND P0, PT, R0.reuse, 0x39, PT ;  /* 0x000000390000780c */ /* 0x040fe40003f04270 */
[----:B------:R-:W-:Y:S02]  /*8160*/  ISETP.GT.AND P1, PT, R0, 0x38, PT ;  /* 0x000000380000780c */ /* 0x000fe40003f24270 */
[----:B------:R-:W-:Y:S02]  /*8170*/  FMNMX.FTZ R0, R58, R2, !PT ;  /* 0x000000023a007209 */ /* 0x000fe40007810000 */
[----:B------:R-:W-:Y:S02]  /*8180*/  FMNMX.FTZ R137, R65, R137, !PT ;  /* 0x0000008941897209 */ /* 0x000fe40007810000 */
[----:B------:R-:W-:Y:S02]  /*8190*/  FMNMX.FTZ R136, R66, R136, !PT ;  /* 0x0000008842887209 */ /* 0x000fe40007810000 */
[----:B------:R-:W-:Y:S01]  /*81a0*/  FMNMX.FTZ R3, R56, R3, !PT ;  /* 0x0000000338037209 */ /* 0x000fe20007810000 */
[----:B------:R-:W1:Y:S01]  /*81b0*/  SHFL.BFLY PT, R5, R137, 0x2, 0x1f ;  /* 0x0c401f0089057f89 */ /* 0x000e6200000e0000 */
[----:B------:R-:W-:Y:S02]  /*81c0*/  FSEL R62, R62, -INF , P1 ;  /* 0xff8000003e3e7808 */ /* 0x000fe40000800000 */
[----:B------:R-:W-:Y:S02]  /*81d0*/  FMNMX.FTZ R0, R59, R0, !PT ;  /* 0x000000003b007209 */ /* 0x000fe40007810000 */
[----:B------:R-:W-:Y:S02]  /*81e0*/  FSEL R60, R60, -INF , P4 ;  /* 0xff8000003c3c7808 */ /* 0x000fe40002000000 */
[----:B------:R-:W-:Y:S02]  /*81f0*/  FMNMX.FTZ R136, R67, R136, !PT ;  /* 0x0000008843887209 */ /* 0x000fe40007810000 */
[----:B------:R-:W-:Y:S02]  /*8200*/  FMNMX.FTZ R3, R57, R3, !PT ;  /* 0x0000000339037209 */ /* 0x000fe40007810000 */
[----:B------:R-:W-:Y:S01]  /*8210*/  FSEL R6, R63, -INF , P0 ;  /* 0xff8000003f067808 */ /* 0x000fe20000000000 */
[----:B------:R-:W4:Y:S01]  /*8220*/  SHFL.BFLY PT, R4, R136, 0x2, 0x1f ;  /* 0x0c401f0088047f89 */ /* 0x000f2200000e0000 */
[----:B------:R-:W-:Y:S02]  /*8230*/  FMNMX.FTZ R0, R62, R0, !PT ;  /* 0x000000003e007209 */ /* 0x000fe40007810000 */
[----:B------:R-:W-:Y:S02]  /*8240*/  FSEL R61, R61, -INF , P2 ;  /* 0xff8000003d3d7808 */ /* 0x000fe40001000000 */
[----:B------:R-:W-:Y:S02]  /*8250*/  FMNMX.FTZ R3, R60, R3, !PT ;  /* 0x000000033c037209 */ /* 0x000fe40007810000 */
[----:B------:R-:W-:Y:S02]  /*8260*/  FMNMX.FTZ R0, R6, R0, !PT ;  /* 0x0000000006007209 */ /* 0x000fe40007810000 */
[----:B------:R-:W-:Y:S02]  /*8270*/  FMNMX.FTZ R3, R61, R3, !PT ;  /* 0x000000033d037209 */ /* 0x000fe40007810000 */
[----:B------:R-:W-:Y:S01]  /*8280*/  ISETP.GT.AND P4, PT, R216, R217, PT ;  /* 0x000000d9d800720c */ /* 0x000fe20003f84270 */
[----:B------:R-:W2:Y:S01]  /*8290*/  SHFL.BFLY PT, R2, R0, 0x2, 0x1f ;  /* 0x0c401f0000027f89 */ /* 0x000ea200000e0000 */
[----:B-1----:R-:W-:Y:S07]  /*82a0*/  FMNMX.FTZ R137, R137, R5, !PT ;  /* 0x0000000589897209 */ /* 0x002fee0007810000 */
[----:B------:R-:W1:Y:S01]  /*82b0*/  SHFL.BFLY PT, R135, R3, 0x2, 0x1f ;  /* 0x0c401f0003877f89 */ /* 0x000e6200000e0000 */
[----:B----4-:R-:W-:Y:S03]  /*82c0*/  FMNMX.FTZ R136, R136, R4, !PT ;  /* 0x0000000488887209 */ /* 0x010fe60007810000 */
[----:B------:R-:W-:Y:S04]  /*82d0*/  @P4 IMAD.WIDE.U32 R8, R214, c[0x0][0x1e0], RZ ;  /* 0x00007800d6084a25 */ /* 0x000fe800078e00ff */
[----:B------:R-:W4:Y:S01]  /*82e0*/  SHFL.BFLY PT, R5, R137, 0x1, 0x1f ;  /* 0x0c201f0089057f89 */ /* 0x000f2200000e0000 */
[----:B--2---:R-:W-:Y:S07]  /*82f0*/  FMNMX.FTZ R0, R0, R2, !PT ;  /* 0x0000000200007209 */ /* 0x004fee0007810000 */
[----:B------:R-:W2:Y:S01]  /*8300*/  SHFL.BFLY PT, R4, R136, 0x1, 0x1f ;  /* 0x0c201f0088047f89 */ /* 0x000ea200000e0000 */
[----:B------:R-:W-:Y:S05]  /*8310*/  @P4 SHF.R.S32.HI R2, RZ, 0x1f, R214 ;  /* 0x0000001fff024819 */ /* 0x000fea00000114d6 */
[----:B------:R-:W-:Y:S01]  /*8320*/  @P4 IMAD R2, R2, c[0x0][0x1e0], RZ ;  /* 0x0000780002024a24 */ /* 0x000fe200078e02ff */
[----:B-1----:R-:W-:Y:S02]  /*8330*/  FMNMX.FTZ R135, R3, R135, !PT ;  /* 0x0000008703877209 */ /* 0x002fe40007810000 */
[----:B------:R-:W1:Y:S01]  /*8340*/  SHFL.BFLY PT, R3, R0, 0x1, 0x1f ;  /* 0x0c201f0000037f89 */ /* 0x000e6200000e0000 */
[----:B------:R-:W-:Y:S05]  /*8350*/  @P4 IMAD R2, R214, c[0x0][0x1e4], R2 ;  /* 0x00007900d6024a24 */ /* 0x000fea00078e0202 */
[----:B------:R-:W-:Y:S02]  /*8360*/  @P4 IADD3 R2, R9, R2, RZ ;  /* 0x0000000209024210 */ /* 0x000fe40007ffe0ff */
[----:B----4-:R-:W-:Y:S01]  /*8370*/  FMNMX.FTZ R137, R137, R5, !PT ;  /* 0x0000000589897209 */ /* 0x010fe20007810000 */
[----:B------:R-:W4:Y:S03]  /*8380*/  SHFL.BFLY PT, R7, R135, 0x1, 0x1f ;  /* 0x0c201f0087077f89 */ /* 0x000f2600000e0000 */
[C---:B------:R-:W-:Y:S02]  /*8390*/  FSETP.NEU.FTZ.AND P2, PT, R137.reuse, -INF , PT ;  /* 0xff8000008900780b */ /* 0x040fe40003f5d000 */
[----:B--2---:R-:W-:Y:S02]  /*83a0*/  FMNMX.FTZ R136, R136, R4, !PT ;  /* 0x0000000488887209 */ /* 0x004fe40007810000 */
[C---:B------:R-:W-:Y:S01]  /*83b0*/  @P4 SHF.L.U64.HI R4, R8.reuse, 0x6, R2 ;  /* 0x0000000608044819 */ /* 0x040fe20000010202 */
[----:B------:R-:W-:Y:S01]  /*83c0*/  @P4 IMAD.SHL.U32 R8, R8, 0x40, RZ ;  /* 0x0000004008084824 */ /* 0x000fe200078e00ff */
[----:B------:R-:W-:Y:S02]  /*83d0*/  FSEL R2, R137, RZ, P2 ;  /* 0x000000ff89027208 */ /* 0x000fe40001000000 */
[----:B-1----:R-:W-:Y:S03]  /*83e0*/  FMNMX.FTZ R134, R0, R3, !PT ;  /* 0x0000000300867209 */ /* 0x002fe60007810000 */
[----:B------:R-:W-:Y:S01]  /*83f0*/  FADD.FTZ R5, -R2, R132 ;  /* 0x0000008402057221 */ /* 0x000fe20000010100 */
[----:B------:R-:W-:Y:S04]  /*8400*/  @P4 IADD3 R0, P1, R8, R212, RZ ;  /* 0x000000d408004210 */ /* 0x000fe80007f3e0ff */
[----:B------:R-:W-:Y:S02]  /*8410*/  @P4 LEA R10, P0, R0, c[0x0][0x1c8], 0x1 ;  /* 0x00007200000a4a11 */ /* 0x000fe400078008ff */
[----:B---3--:R-:W-:Y:S02]  /*8420*/  @P4 IADD3.X R2, R4, R130, RZ, P1, !PT ;  /* 0x0000008204024210 */ /* 0x008fe40000ffe4ff */
[----:B----4-:R-:W-:Y:S02]  /*8430*/  FMNMX.FTZ R135, R135, R7, !PT ;  /* 0x0000000787877209 */ /* 0x010fe40007810000 */
[----:B------:R-:W-:Y:S02]  /*8440*/  @P4 LEA.HI.X R11, R0, c[0x0][0x1cc], R2, 0x1, P0 ;  /* 0x00007300000b4a11 */ /* 0x000fe400000f0c02 */
[----:B------:R-:W-:Y:S03]  /*8450*/  @P4 IADD3 R0, P1, P0, R8, 0x40, R212 ;  /* 0x0000004008004810 */ /* 0x000fe6000783e0d4 */
[----:B------:R1:W-:Y:S01]  /*8460*/  @P4 LDGSTS.E.BYPASS.LTC128B.128 [R244+0x4100], [R10.64], !P6 ;  /* 0x041000000af44fae */ /* 0x0003e2000f101d48 */
[----:B------:R-:W-:Y:S02]  /*8470*/  @P4 IADD3.X R4, R4, RZ, R130, P1, P0 ;  /* 0x000000ff04044210 */ /* 0x000fe40000fe0482 */
[----:B------:R-:W-:Y:S02]  /*8480*/  @P4 LEA R8, P0, R0, c[0x0][0x1c8], 0x1 ;  /* 0x0000720000084a11 */ /* 0x000fe400078008ff */
[----:B------:R-:W-:Y:S02]  /*8490*/  FSETP.NEU.FTZ.AND P1, PT, R136, -INF , PT ;  /* 0xff8000008800780b */ /* 0x000fe40003f3d000 */
[----:B------:R-:W-:Y:S02]  /*84a0*/  @P4 LEA.HI.X R9, R0, c[0x0][0x1cc], R4, 0x1, P0 ;  /* 0x0000730000094a11 */ /* 0x000fe400000f0c04 */
[C---:B------:R-:W-:Y:S02]  /*84b0*/  FSETP.NEU.FTZ.AND P0, PT, R135.reuse, -INF , PT ;  /* 0xff8000008700780b */ /* 0x040fe40003f1d000 */
[----:B------:R-:W-:Y:S01]  /*84c0*/  FSEL R2, R136, RZ, P1 ;  /* 0x000000ff88027208 */ /* 0x000fe20000800000 */
[----:B------:R2:W-:Y:S01]  /*84d0*/  @P4 LDGSTS.E.BYPASS.LTC128B.128 [R244+0x6100], [R8.64], !P5 ;  /* 0x0610000008f44fae */ /* 0x0005e2000e901d48 */
[----:B------:R-:W-:Y:S03]  /*84e0*/  FSEL R0, R135, RZ, P0 ;  /* 0x000000ff87007208 */ /* 0x000fe60000000000 */
[----:B------:R-:W-:Y:S02]  /*84f0*/  FADD.FTZ R4, -R2, R133 ;  /* 0x0000008502047221 */ /* 0x000fe40000010100 */
[----:B------:R-:W-:Y:S02]  /*8500*/  @P4 IMAD.MOV.U32 R2, RZ, RZ, c[0x0][0x1e0] ;  /* 0x00007800ff024624 */ /* 0x000fe400078e00ff */
[----:B------:R-:W-:Y:S01]  /*8510*/  FADD.FTZ R3, -R0, R138 ;  /* 0x0000008a00037221 */ /* 0x000fe20000010100 */
[----:B------:R-:W-:Y:S04]  /*8520*/  @P4 MOV R0, 0x5 ;  /* 0x0000000500004802 */ /* 0x000fe80000000f00 */
[C---:B------:R-:W-:Y:S01]  /*8530*/  @P4 SHF.L.U64.HI R0, R2.reuse, R0, c[0x0][0x1e4] ;  /* 0x0000790002004619 */ /* 0x040fe20000010200 */
[----:B------:R-:W-:Y:S02]  /*8540*/  @P4 IMAD.SHL.U32 R2, R2, 0x20, RZ ;  /* 0x0000002002024824 */ /* 0x000fe400078e00ff */
[----:B--2---:R-:W-:Y:S05]  /*8550*/  FMUL.FTZ R8, R137, c[0x0][0x2d0] ;  /* 0x0000b40089087a20 */ /* 0x004fea0000410000 */
[----:B------:R-:W-:Y:S02]  /*8560*/  FSEL R8, R8, RZ, P2 ;  /* 0x000000ff08087208 */ /* 0x000fe40001000000 */
[----:B-1----:R-:W-:Y:S03]  /*8570*/  @P4 IADD3 R10, P2, R10, R2, RZ ;  /* 0x000000020a0a4210 */ /* 0x002fe60007f5e0ff */
[--C-:B------:R-:W-:Y:S01]  /*8580*/  FFMA.FTZ R7, R204, c[0x0][0x2d0], -R8.reuse ;  /* 0x0000b400cc077a23 */ /* 0x100fe20000010808 */
[----:B------:R-:W-:Y:S01]  /*8590*/  @P4 IADD3.X R11, R0, R11, RZ, P2, !PT ;  /* 0x0000000b000b4210 */ /* 0x000fe200017fe4ff */
[--C-:B------:R-:W-:Y:S02]  /*85a0*/  FFMA.FTZ R9, R17, c[0x0][0x2d0], -R8.reuse ;  /* 0x0000b40011097a23 */ /* 0x100fe40000010808 */
[----:B------:R1:W-:Y:S01]  /*85b0*/  MUFU.EX2 R213, R7 ;  /* 0x0000000700d57308 */ /* 0x0003e20000000800 */
[--C-:B------:R-:W-:Y:S01]  /*85c0*/  FFMA.FTZ R224, R36, c[0x0][0x2d0], -R8.reuse ;  /* 0x0000b40024e07a23 */ /* 0x100fe20000010808 */
[----:B------:R2:W-:Y:S01]  /*85d0*/  @P4 LDGSTS.E.BYPASS.LTC128B.128 [R244+0x4900], [R10.64], !P6 ;  /* 0x049000000af44fae */ /* 0x0005e2000f101d48 */
[----:B------:R-:W-:Y:S01]  /*85e0*/  MOV R36, R214 ;  /* 0x000000d600247202 */ /* 0x000fe20000000f00 */
[--C-:B------:R-:W-:Y:S02]  /*85f0*/  FFMA.FTZ R63, R20, c[0x0][0x2d0], -R8.reuse ;  /* 0x0000b400143f7a23 */ /* 0x100fe40000010808 */
[--C-:B------:R-:W-:Y:S02]  /*8600*/  FFMA.FTZ R130, R21, c[0x0][0x2d0], -R8.reuse ;  /* 0x0000b40015827a23 */ /* 0x100fe40000010808 */
[--C-:B------:R-:W-:Y:S02]  /*8610*/  FFMA.FTZ R131, R32, c[0x0][0x2d0], -R8.reuse ;  /* 0x0000b40020837a23 */ /* 0x100fe40000010808 */
[----:B------:R-:W-:Y:S01]  /*8620*/  MUFU.EX2 R248, R9 ;  /* 0x0000000900f87308 */ /* 0x000fe20000000800 */
[----:B------:R2:W-:Y:S01]  /*8630*/  @P4 LDGSTS.E.BYPASS.LTC128B.128 [R244+0x6900], [R10.64+0x80], !P5 ;  /* 0x069000800af44fae */ /* 0x0005e2000e901d48 */
[--C-:B------:R-:W-:Y:S02]  /*8640*/  FFMA.FTZ R53, R53, c[0x0][0x2d0], -R8.reuse ;  /* 0x0000b40035357a23 */ /* 0x100fe40000010808 */
[--C-:B------:R-:W-:Y:S02]  /*8650*/  FFMA.FTZ R240, R64, c[0x0][0x2d0], -R8.reuse ;  /* 0x0000b40040f07a23 */ /* 0x100fe40000010808 */
[--C-:B------:R-:W-:Y:S02]  /*8660*/  FFMA.FTZ R252, R33, c[0x0][0x2d0], -R8.reuse ;  /* 0x0000b40021fc7a23 */ /* 0x100fe40000010808 */
[--C-:B------:R-:W-:Y:S02]  /*8670*/  FFMA.FTZ R48, R48, c[0x0][0x2d0], -R8.reuse ;  /* 0x0000b40030307a23 */ /* 0x100fe40000010808 */
[----:B------:R-:W-:Y:S02]  /*8680*/  FFMA.FTZ R65, R65, c[0x0][0x2d0], -R8 ;  /* 0x0000b40041417a23 */ /* 0x000fe40000010808 */
[----:B------:R-:W-:Y:S02]  /*8690*/  IMAD.MOV.U32 R33, RZ, RZ, R216 ;  /* 0x000000ffff217224 */ /* 0x000fe400078e00d8 */
[----:B-1----:R-:W-:Y:S04]  /*86a0*/  FFMA.FTZ R7, R205, c[0x0][0x2d0], -R8 ;  /* 0x0000b400cd077a23 */ /* 0x002fe80000010808 */
[----:B------:R1:W3:Y:S01]  /*86b0*/  MUFU.EX2 R220, R7 ;  /* 0x0000000700dc7308 */ /* 0x0002e20000000800 */
[-C--:B--2---:R-:W-:Y:S05]  /*86c0*/  @P4 IADD3 R10, P2, R10, R2.reuse, RZ ;  /* 0x000000020a0a4210 */ /* 0x084fea0007f5e0ff */
[----:B------:R-:W-:Y:S05]  /*86d0*/  @P4 IMAD.X R11, R11, 0x1, R0, P2 ;  /* 0x000000010b0b4824 */ /* 0x000fea00010e0600 */
[----:B------:R2:W-:Y:S01]  /*86e0*/  @P4 LDGSTS.E.BYPASS.LTC128B.128 [R244+0x5100], [R10.64], !P6 ;  /* 0x051000000af44fae */ /* 0x0005e2000f101d48 */
[--C-:B-1----:R-:W-:Y:S01]  /*86f0*/  FFMA.FTZ R7, R16, c[0x0][0x2d0], -R8.reuse ;  /* 0x0000b40010077a23 */ /* 0x102fe20000010808 */
[----:B---3--:R-:W-:Y:S03]  /*8700*/  F2FP.BF16.PACK_AB R204, R220, R213 ;  /* 0x000000d5dccc723e */ /* 0x008fe600000010ff */
[----:B------:R1:W3:Y:S03]  /*8710*/  MUFU.EX2 R222, R7 ;  /* 0x0000000700de7308 */ /* 0x0002e60000000800 */
[----:B------:R2:W-:Y:S01]  /*8720*/  @P4 LDGSTS.E.BYPASS.LTC128B.128 [R244+0x7100], [R10.64+0x80], !P5 ;  /* 0x071000800af44fae */ /* 0x0005e2000e901d48 */
[----:B-1----:R-:W-:Y:S05]  /*8730*/  FMUL.FTZ R7, R136, c[0x0][0x2d0] ;  /* 0x0000b40088077a20 */ /* 0x002fea0000410000 */
[----:B------:R-:W-:Y:S02]  /*8740*/  FSEL R7, R7, RZ, P1 ;  /* 0x000000ff07077208 */ /* 0x000fe40000800000 */
[----:B--2---:R-:W-:Y:S03]  /*8750*/  @P4 IADD3 R10, P1, R10, R2, RZ ;  /* 0x000000020a0a4210 */ /* 0x004fe60007f3e0ff */
[--C-:B------:R-:W-:Y:S01]  /*8760*/  FFMA.FTZ R9, R207, c[0x0][0x2d0], -R7.reuse ;  /* 0x0000b400cf097a23 */ /* 0x100fe20000010807 */
[----:B------:R-:W-:Y:S01]  /*8770*/  @P4 IADD3.X R11, R11, R0, RZ, P1, !PT ;  /* 0x000000000b0b4210 */ /* 0x000fe20000ffe4ff */
[--C-:B------:R-:W-:Y:S01]  /*8780*/  FFMA.FTZ R2, R19, c[0x0][0x2d0], -R7.reuse ;  /* 0x0000b40013027a23 */ /* 0x100fe20000010807 */
[----:B------:R-:W-:Y:S01]  /*8790*/  FSETP.NEU.FTZ.AND P1, PT, R134, -INF , PT ;  /* 0xff8000008600780b */ /* 0x000fe20003f3d000 */
[----:B------:R1:W-:Y:S01]  /*87a0*/  MUFU.EX2 R212, R9 ;  /* 0x0000000900d47308 */ /* 0x0003e20000000800 */
[--C-:B------:R-:W-:Y:S01]  /*87b0*/  FFMA.FTZ R250, R22, c[0x0][0x2d0], -R7.reuse ;  /* 0x0000b40016fa7a23 */ /* 0x100fe20000010807 */
[----:B------:R2:W-:Y:S01]  /*87c0*/  @P4 LDGSTS.E.BYPASS.LTC128B.128 [R244+0x5900], [R10.64], !P6 ;  /* 0x059000000af44fae */ /* 0x0005e2000f101d48 */
[----:B------:R-:W-:Y:S01]  /*87d0*/  FSEL R0, R134, RZ, P1 ;  /* 0x000000ff86007208 */ /* 0x000fe20000800000 */
[--C-:B------:R-:W-:Y:S02]  /*87e0*/  FFMA.FTZ R249, R23, c[0x0][0x2d0], -R7.reuse ;  /* 0x0000b40017f97a23 */ /* 0x100fe40000010807 */
[--C-:B------:R-:W-:Y:S02]  /*87f0*/  FFMA.FTZ R32, R38, c[0x0][0x2d0], -R7.reuse ;  /* 0x0000b40026207a23 */ /* 0x100fe40000010807 */
[--C-:B------:R-:W-:Y:S02]  /*8800*/  FFMA.FTZ R19, R39, c[0x0][0x2d0], -R7.reuse ;  /* 0x0000b40027137a23 */ /* 0x100fe40000010807 */
[----:B------:R4:W-:Y:S01]  /*8810*/  MUFU.EX2 R221, R2 ;  /* 0x0000000200dd7308 */ /* 0x0009e20000000800 */
[----:B------:R2:W-:Y:S01]  /*8820*/  @P4 LDGSTS.E.BYPASS.LTC128B.128 [R244+0x7900], [R10.64+0x80], !P5 ;  /* 0x079000800af44fae */ /* 0x0005e2000e901d48 */
[--C-:B------:R-:W-:Y:S02]  /*8830*/  FFMA.FTZ R54, R54, c[0x0][0x2d0], -R7.reuse ;  /* 0x0000b40036367a23 */ /* 0x100fe40000010807 */
[--C-:B------:R-:W-:Y:S02]  /*8840*/  FFMA.FTZ R55, R55, c[0x0][0x2d0], -R7.reuse ;  /* 0x0000b40037377a23 */ /* 0x100fe40000010807 */
[--C-:B------:R-:W-:Y:S02]  /*8850*/  FFMA.FTZ R251, R34, c[0x0][0x2d0], -R7.reuse ;  /* 0x0000b40022fb7a23 */ /* 0x100fe40000010807 */
[--C-:B------:R-:W-:Y:S01]  /*8860*/  FFMA.FTZ R50, R50, c[0x0][0x2d0], -R7.reuse ;  /* 0x0000b40032327a23 */ /* 0x100fe20000010807 */
[----:B------:R-:W2:Y:S01]  /*8870*/  LDSM.16.MT88.4 R20, [R225] ;  /* 0x00000000e114783b */ /* 0x000ea20000004200 */
[--C-:B------:R-:W-:Y:S02]  /*8880*/  FFMA.FTZ R51, R51, c[0x0][0x2d0], -R7.reuse ;  /* 0x0000b40033337a23 */ /* 0x100fe40000010807 */
[--C-:B------:R-:W-:Y:S02]  /*8890*/  FFMA.FTZ R66, R66, c[0x0][0x2d0], -R7.reuse ;  /* 0x0000b40042427a23 */ /* 0x100fe40000010807 */
[--C-:B-1----:R-:W-:Y:S01]  /*88a0*/  FFMA.FTZ R9, R206, c[0x0][0x2d0], -R7.reuse ;  /* 0x0000b400ce097a23 */ /* 0x102fe20000010807 */
[----:B---3--:R-:W-:Y:S01]  /*88b0*/  F2FP.BF16.PACK_AB R206, R248, R222 ;  /* 0x000000def8ce723e */ /* 0x008fe200000010ff */
[----:B------:R-:W-:Y:S01]  /*88c0*/  FFMA.FTZ R67, R67, c[0x0][0x2d0], -R7 ;  /* 0x0000b40043437a23 */ /* 0x000fe20000010807 */
[----:B------:R-:W0:Y:S01]  /*88d0*/  LDGDEPBAR ;  /* 0x00000000000079af */ /* 0x000e220000000000 */
[----:B------:R1:W3:Y:S01]  /*88e0*/  MUFU.EX2 R218, R9 ;  /* 0x0000000900da7308 */ /* 0x0002e20000000800 */
[----:B----4-:R-:W-:Y:S02]  /*88f0*/  FADD.FTZ R2, -R0, R139 ;  /* 0x0000008b00027221 */ /* 0x010fe40000010100 */
[----:B-1----:R-:W-:Y:S01]  /*8900*/  FFMA.FTZ R9, R18, c[0x0][0x2d0], -R7 ;  /* 0x0000b40012097a23 */ /* 0x002fe20000010807 */
[----:B---3--:R-:W-:Y:S01]  /*8910*/  F2FP.BF16.PACK_AB R205, R218, R212 ;  /* 0x000000d4dacd723e */ /* 0x008fe200000010ff */
[--C-:B------:R-:W-:Y:S05]  /*8920*/  FFMA.FTZ R18, R52, c[0x0][0x2d0], -R8.reuse ;  /* 0x0000b40034127a23 */ /* 0x100fea0000010808 */
[----:B------:R1:W3:Y:S02]  /*8930*/  MUFU.EX2 R219, R9 ;  /* 0x0000000900db7308 */ /* 0x0002e40000000800 */
[----:B-1----:R-:W-:Y:S01]  /*8940*/  FMUL.FTZ R9, R135, c[0x0][0x2d0] ;  /* 0x0000b40087097a20 */ /* 0x002fe20000410000 */
[----:B---3--:R-:W-:Y:S04]  /*8950*/  F2FP.BF16.PACK_AB R207, R221, R219 ;  /* 0x000000dbddcf723e */ /* 0x008fe800000010ff */
[----:B------:R-:W-:Y:S05]  /*8960*/  FSEL R9, R9, RZ, P0 ;  /* 0x000000ff09097208 */ /* 0x000fea0000000000 */
[--C-:B------:R-:W-:Y:S02]  /*8970*/  FFMA.FTZ R0, R208, c[0x0][0x2d0], -R9.reuse ;  /* 0x0000b400d0007a23 */ /* 0x100fe40000010809 */
[--C-:B--2---:R-:W-:Y:S02]  /*8980*/  FFMA.FTZ R10, R209, c[0x0][0x2d0], -R9.reuse ;  /* 0x0000b400d10a7a23 */ /* 0x104fe40000010809 */
        /* <DEDUP_REMOVED lines=9> */
[--C-:B------:R-:W-:Y:S02]  /*8a20*/  FFMA.FTZ R45, R45, c[0x0][0x2d0], -R9.reuse ;  /* 0x0000b4002d2d7a23 */ /* 0x100fe40000010809 */
[--C-:B------:R-:W-:Y:S02]  /*8a30*/  FFMA.FTZ R56, R56, c[0x0][0x2d0], -R9.reuse ;  /* 0x0000b40038387a23 */ /* 0x100fe40000010809 */
[--C-:B------:R-:W-:Y:S02]  /*8a40*/  FFMA.FTZ R57, R57, c[0x0][0x2d0], -R9.reuse ;  /* 0x0000b40039397a23 */ /* 0x100fe40000010809 */
[--C-:B------:R-:W-:Y:S02]  /*8a50*/  FFMA.FTZ R60, R60, c[0x0][0x2d0], -R9.reuse ;  /* 0x0000b4003c3c7a23 */ /* 0x100fe40000010809 */
[--C-:B------:R-:W-:Y:S02]  /*8a60*/  FFMA.FTZ R61, R61, c[0x0][0x2d0], -R9.reuse ;  /* 0x0000b4003d3d7a23 */ /* 0x100fe40000010809 */
[----:B-1----:R-:W-:Y:S04]  /*8a70*/  FFMA.FTZ R0, R12, c[0x0][0x2d0], -R9 ;  /* 0x0000b4000c007a23 */ /* 0x002fe80000010809 */
[----:B------:R1:W-:Y:S01]  /*8a80*/  MUFU.EX2 R214, R0 ;  /* 0x0000000000d67308 */ /* 0x0003e20000000800 */
[--C-:B--2---:R-:W-:Y:S02]  /*8a90*/  FFMA.FTZ R10, R37, c[0x0][0x2d0], -R8.reuse ;  /* 0x0000b400250a7a23 */ /* 0x104fe40000010808 */
[----:B------:R-:W-:Y:S02]  /*8aa0*/  FFMA.FTZ R37, R49, c[0x0][0x2d0], -R8 ;  /* 0x0000b40031257a23 */ /* 0x000fe40000010808 */
[----:B------:R-:W-:Y:S02]  /*8ab0*/  FMUL.FTZ R8, R134, c[0x0][0x2d0] ;  /* 0x0000b40086087a20 */ /* 0x000fe40000410000 */
[----:B------:R-:W-:Y:S02]  /*8ac0*/  FFMA.FTZ R49, R35, c[0x0][0x2d0], -R7 ;  /* 0x0000b40023317a23 */ /* 0x000fe40000010807 */
[----:B------:R-:W-:Y:S01]  /*8ad0*/  IMAD.MOV.U32 R52, RZ, RZ, R10 ;  /* 0x000000ffff347224 */ /* 0x000fe200078e000a */
[----:B------:R-:W-:Y:S05]  /*8ae0*/  FSEL R7, R8, RZ, P1 ;  /* 0x000000ff08077208 */ /* 0x000fea0000800000 */
[--C-:B------:R-:W-:Y:S02]  /*8af0*/  FFMA.FTZ R8, R210, c[0x0][0x2d0], -R7.reuse ;  /* 0x0000b400d2087a23 */ /* 0x100fe40000010807 */
[----:B------:R-:W-:Y:S02]  /*8b00*/  FFMA.FTZ R217, R26, c[0x0][0x2d0], -R7 ;  /* 0x0000b4001ad97a23 */ /* 0x000fe40000010807 */
[----:B------:R-:W-:Y:S01]  /*8b10*/  MUFU.EX2 R208, R8 ;  /* 0x0000000800d07308 */ /* 0x000fe20000000800 */
[----:B-1----:R-:W-:Y:S02]  /*8b20*/  FFMA.FTZ R0, R13, c[0x0][0x2d0], -R9 ;  /* 0x0000b4000d007a23 */ /* 0x002fe40000010809 */
        /* <DEDUP_REMOVED lines=14> */
[----:B-1----:R-:W-:Y:S02]  /*8c10*/  FMUL.FTZ R0, R5, c[0x0][0x2d0] ;  /* 0x0000b40005007a20 */ /* 0x002fe40000410000 */
[--C-:B------:R-:W-:Y:S02]  /*8c20*/  FFMA.FTZ R5, R14, c[0x0][0x2d0], -R7.reuse ;  /* 0x0000b4000e057a23 */ /* 0x100fe40000010807 */
[----:B------:R1:W2:Y:S10]  /*8c30*/  MUFU.EX2 R133, R0 ;  /* 0x0000000000857308 */ /* 0x0002b40000000800 */
[----:B------:R3:W-:Y:S01]  /*8c40*/  MUFU.EX2 R209, R5 ;  /* 0x0000000500d17308 */ /* 0x0007e20000000800 */
[----:B-1----:R-:W-:Y:S02]  /*8c50*/  FMUL.FTZ R0, R4, c[0x0][0x2d0] ;  /* 0x0000b40004007a20 */ /* 0x002fe40000410000 */
[----:B------:R-:W-:Y:S07]  /*8c60*/  FFMA.FTZ R4, R15, c[0x0][0x2d0], -R7 ;  /* 0x0000b4000f047a23 */ /* 0x000fee0000010807 */
[----:B------:R1:W4:Y:S01]  /*8c70*/  MUFU.EX2 R132, R0 ;  /* 0x0000000000847308 */ /* 0x0003220000000800 */
[C---:B--2---:R-:W-:Y:S02]  /*8c80*/  FMUL.FTZ R16, R133.reuse, R160 ;  /* 0x000000a085107220 */ /* 0x044fe40000410000 */
[----:B------:R-:W-:Y:S02]  /*8c90*/  IMAD.MOV.U32 R160, RZ, RZ, R18 ;  /* 0x000000ffffa07224 */ /* 0x000fe400078e0012 */
[C---:B------:R-:W-:Y:S01]  /*8ca0*/  FMUL.FTZ R17, R133.reuse, R161 ;  /* 0x000000a185117220 */ /* 0x040fe20000410000 */
[----:B------:R-:W-:Y:S01]  /*8cb0*/  MOV R161, R53 ;  /* 0x0000003500a17202 */ /* 0x000fe20000000f00 */
[C---:B---3--:R-:W-:Y:S01]  /*8cc0*/  FMUL.FTZ R5, R133.reuse, R141 ;  /* 0x0000008d85057220 */ /* 0x048fe20000410000 */
[----:B------:R-:W-:Y:S01]  /*8cd0*/  F2FP.BF16.PACK_AB R141, R208, R139 ;  /* 0x0000008bd08d723e */ /* 0x000fe200000010ff */
[C---:B------:R-:W-:Y:S01]  /*8ce0*/  FMUL.FTZ R64, R133.reuse, R200 ;  /* 0x000000c885407220 */ /* 0x040fe20000410000 */
[----:B------:R2:W3:Y:S01]  /*8cf0*/  MUFU.EX2 R243, R4 ;  /* 0x0000000400f37308 */ /* 0x0004e20000000800 */
[C---:B------:R-:W-:Y:S02]  /*8d00*/  FMUL.FTZ R68, R133.reuse, R68 ;  /* 0x0000004485447220 */ /* 0x040fe40000410000 */
[C---:B------:R-:W-:Y:S02]  /*8d10*/  FMUL.FTZ R69, R133.reuse, R69 ;  /* 0x0000004585457220 */ /* 0x040fe40000410000 */
[C---:B------:R-:W-:Y:S02]  /*8d20*/  FMUL.FTZ R80, R133.reuse, R80 ;  /* 0x0000005085507220 */ /* 0x040fe40000410000 */
[C---:B------:R-:W-:Y:S02]  /*8d30*/  FMUL.FTZ R81, R133.reuse, R81 ;  /* 0x0000005185517220 */ /* 0x040fe40000410000 */
[C---:B------:R-:W-:Y:S02]  /*8d40*/  FMUL.FTZ R84, R133.reuse, R84 ;  /* 0x0000005485547220 */ /* 0x040fe40000410000 */
[C---:B------:R-:W-:Y:S02]  /*8d50*/  FMUL.FTZ R85, R133.reuse, R85 ;  /* 0x0000005585557220 */ /* 0x040fe40000410000 */
[----:B------:R-:W-:Y:S02]  /*8d60*/  FMUL.FTZ R96, R133, R96 ;  /* 0x0000006085607220 */ /* 0x000fe40000410000 */
[----:B-1----:R-:W-:Y:S02]  /*8d70*/  FMUL.FTZ R0, R3, c[0x0][0x2d0] ;  /* 0x0000b40003007a20 */ /* 0x002fe40000410000 */
[C---:B----4-:R-:W-:Y:S01]  /*8d80*/  FMUL.FTZ R6, R132.reuse, R142 ;  /* 0x0000008e84067220 */ /* 0x050fe20000410000 */
[----:B------:R-:W-:Y:S01]  /*8d90*/  F2FP.BF16.PACK_AB R142, R241, R214 ;  /* 0x000000d6f18e723e */ /* 0x000fe200000010ff */
[----:B------:R1:W4:Y:S01]  /*8da0*/  MUFU.EX2 R3, R0 ;  /* 0x0000000000037308 */ /* 0x0003220000000800 */
[C---:B------:R-:W-:Y:S02]  /*8db0*/  FMUL.FTZ R7, R132.reuse, R143 ;  /* 0x0000008f84077220 */ /* 0x040fe40000410000 */
[C---:B------:R-:W-:Y:S01]  /*8dc0*/  FMUL.FTZ R18, R132.reuse, R162 ;  /* 0x000000a284127220 */ /* 0x040fe20000410000 */
[----:B------:R-:W-:Y:S01]  /*8dd0*/  MOV R162, R19 ;  /* 0x0000001300a27202 */ /* 0x000fe20000000f00 */
[----:B--2---:R-:W-:Y:S01]  /*8de0*/  FMUL.FTZ R4, R133, R140 ;  /* 0x0000008c85047220 */ /* 0x004fe20000410000 */
[----:B------:R-:W-:Y:S01]  /*8df0*/  F2FP.BF16.PACK_AB R140, R215, R138 ;  /* 0x0000008ad78c723e */ /* 0x000fe200000010ff */
[C---:B------:R-:W-:Y:S01]  /*8e00*/  FMUL.FTZ R19, R132.reuse, R163 ;  /* 0x000000a384137220 */ /* 0x040fe20000410000 */
[----:B---3--:R-:W-:Y:S01]  /*8e10*/  F2FP.BF16.PACK_AB R143, R243, R209 ;  /* 0x000000d1f38f723e */ /* 0x008fe200000010ff */
[C---:B------:R-:W-:Y:S01]  /*8e20*/  FMUL.FTZ R34, R132.reuse, R186 ;  /* 0x000000ba84227220 */ /* 0x040fe20000410000 */
[----:B------:R-:W-:Y:S01]  /*8e30*/  MOV R163, R65 ;  /* 0x0000004100a37202 */ /* 0x000fe20000000f00 */
[C---:B------:R-:W-:Y:S01]  /*8e40*/  FMUL.FTZ R35, R132.reuse, R187 ;  /* 0x000000bb84237220 */ /* 0x040fe20000410000 */
[-C--:B------:R-:W-:Y:S03]  /*8e50*/  HMMA.16816.F32.BF16 R4, R204, R20.reuse, R4 ;  /* 0x00000014cc04723c */ /* 0x080fe60000041804 */
[----:B------:R-:W-:Y:S01]  /*8e60*/  IMAD.MOV.U32 R187, RZ, RZ, R44 ;  /* 0x000000ffffbb7224 */ /* 0x000fe200078e002c */
[----:B------:R-:W-:Y:S01]  /*8e70*/  MOV R186, R45 ;  /* 0x0000002d00ba7202 */ /* 0x000fe20000000f00 */
[----:B------:R-:W-:Y:S02]  /*8e80*/  FMUL.FTZ R65, R133, R201 ;  /* 0x000000c985417220 */ /* 0x000fe40000410000 */
[C---:B------:R-:W-:Y:S02]  /*8e90*/  FMUL.FTZ R70, R132.reuse, R70 ;  /* 0x0000004684467220 */ /* 0x040fe40000410000 */
[----:B------:R-:W-:Y:S01]  /*8ea0*/  FMUL.FTZ R71, R132, R71 ;  /* 0x0000004784477220 */ /* 0x000fe20000410000 */
[----:B------:R-:W-:Y:S02]  /*8eb0*/  MUFU.EX2 R186, R186 ;  /* 0x000000ba00ba7308 */ /* 0x000fe40000000800 */
[----:B-1----:R-:W-:Y:S02]  /*8ec0*/  FMUL.FTZ R0, R2, c[0x0][0x2d0] ;  /* 0x0000b40002007a20 */ /* 0x002fe40000410000 */
[C---:B----4-:R-:W-:Y:S02]  /*8ed0*/  FMUL.FTZ R8, R3.reuse, R144 ;  /* 0x0000009003087220 */ /* 0x050fe40000410000 */
[C---:B------:R-:W-:Y:S02]  /*8ee0*/  FMUL.FTZ R9, R3.reuse, R145 ;  /* 0x0000009103097220 */ /* 0x040fe40000410000 */
[C---:B------:R-:W-:Y:S02]  /*8ef0*/  FMUL.FTZ R12, R3.reuse, R148 ;  /* 0x00000094030c7220 */ /* 0x040fe40000410000 */
[----:B------:R-:W1:Y:S01]  /*8f00*/  MUFU.EX2 R0, R0 ;  /* 0x0000000000007308 */ /* 0x000e620000000800 */
[C---:B------:R-:W-:Y:S01]  /*8f10*/  FMUL.FTZ R13, R3.reuse, R149 ;  /* 0x00000095030d7220 */ /* 0x040fe20000410000 */
[----:B------:R-:W-:Y:S01]  /*8f20*/  MOV R149, R60 ;  /* 0x0000003c00957202 */ /* 0x000fe20000000f00 */
[C---:B------:R-:W-:Y:S02]  /*8f30*/  FMUL.FTZ R25, R3.reuse, R153 ;  /* 0x0000009903197220 */ /* 0x040fe40000410000 */
[----:B------:R-:W-:Y:S02]  /*8f40*/  IMAD.MOV.U32 R153, RZ, RZ, R55 ;  /* 0x000000ffff997224 */ /* 0x000fe400078e0037 */
[C---:B------:R-:W-:Y:S01]  /*8f50*/  FMUL.FTZ R24, R3.reuse, R152 ;  /* 0x0000009803187220 */ /* 0x040fe20000410000 */
[----:B------:R-:W-:Y:S01]  /*8f60*/  MOV R152, R50 ;  /* 0x0000003200987202 */ /* 0x000fe20000000f00 */
[C---:B------:R-:W-:Y:S02]  /*8f70*/  FMUL.FTZ R28, R3.reuse, R156 ;  /* 0x0000009c031c7220 */ /* 0x040fe40000410000 */
[----:B------:R-:W-:Y:S01]  /*8f80*/  FMUL.FTZ R29, R3, R157 ;  /* 0x0000009d031d7220 */ /* 0x000fe20000410000 */
[----:B------:R-:W-:Y:S01]  /*8f90*/  MOV R157, R51 ;  /* 0x00000033009d7202 */ /* 0x000fe20000000f00 */
[----:B------:R-:W-:Y:S02]  /*8fa0*/  IMAD.MOV.U32 R156, RZ, RZ, R32 ;  /* 0x000000ffff9c7224 */ /* 0x000fe400078e0020 */
[----:B------:R-:W-:Y:S01]  /*8fb0*/  FMUL.FTZ R32, R133, R184 ;  /* 0x000000b885207220 */ /* 0x000fe20000410000 */
[----:B------:R-:W-:Y:S01]  /*8fc0*/  MOV R184, R47 ;  /* 0x0000002f00b87202 */ /* 0x000fe20000000f00 */
[C---:B------:R-:W-:Y:S02]  /*8fd0*/  FMUL.FTZ R44, R3.reuse, R168 ;  /* 0x000000a8032c7220 */ /* 0x040fe40000410000 */
[C---:B------:R-:W-:Y:S02]  /*8fe0*/  FMUL.FTZ R45, R3.reuse, R169 ;  /* 0x000000a9032d7220 */ /* 0x040fe40000410000 */
[C---:B------:R-:W-:Y:S01]  /*8ff0*/  FMUL.FTZ R50, R132.reuse, R194 ;  /* 0x000000c284327220 */ /* 0x040fe20000410000 */
[----:B------:R2:W-:Y:S01]  /*9000*/  MUFU.EX2 R169, R250 ;  /* 0x000000fa00a97308 */ /* 0x0005e20000000800 */
[----:B------:R-:W-:Y:S02]  /*9010*/  FMUL.FTZ R51, R132, R195 ;  /* 0x000000c384337220 */ /* 0x000fe40000410000 */
[C---:B-1----:R-:W-:Y:S02]  /*9020*/  FMUL.FTZ R10, R0.reuse, R146 ;  /* 0x00000092000a7220 */ /* 0x042fe40000410000 */
[C---:B------:R-:W-:Y:S02]  /*9030*/  FMUL.FTZ R11, R0.reuse, R147 ;  /* 0x00000093000b7220 */ /* 0x040fe40000410000 */
[----:B------:R-:W-:Y:S01]  /*9040*/  LDSM.16.MT88.4 R144, [R228] ;  /* 0x00000000e490783b */ /* 0x000fe20000004200 */
[C---:B------:R-:W-:Y:S02]  /*9050*/  FMUL.FTZ R60, R3.reuse, R180 ;  /* 0x000000b4033c7220 */ /* 0x040fe40000410000 */
[C---:B------:R-:W-:Y:S01]  /*9060*/  FMUL.FTZ R72, R3.reuse, R72 ;  /* 0x0000004803487220 */ /* 0x040fe20000410000 */
[----:B------:R-:W-:Y:S01]  /*9070*/  MUFU.EX2 R184, R184 ;  /* 0x000000b800b87308 */ /* 0x000fe20000000800 */
[C---:B------:R-:W-:Y:S04]  /*9080*/  HMMA.16816.F32.BF16 R8, R140.reuse, R20, R8 ;  /* 0x000000148c08723c */ /* 0x040fe80000041808 */
[C---:B------:R-:W-:Y:S02]  /*9090*/  FMUL.FTZ R14, R0.reuse, R150 ;  /* 0x00000096000e7220 */ /* 0x040fe40000410000 */
[----:B------:R-:W-:Y:S01]  /*90a0*/  FMUL.FTZ R15, R0, R151 ;  /* 0x00000097000f7220 */ /* 0x000fe20000410000 */
[----:B------:R-:W-:Y:S01]  /*90b0*/  MOV R151, R56 ;  /* 0x0000003800977202 */ /* 0x000fe20000000f00 */
[C---:B------:R-:W-:Y:S02]  /*90c0*/  FMUL.FTZ R56, R3.reuse, R176 ;  /* 0x000000b003387220 */ /* 0x040fe40000410000 */
[----:B------:R-:W-:Y:S02]  /*90d0*/  MUFU.EX2 R176, R252 ;  /* 0x000000fc00b07308 */ /* 0x000fe40000000800 */
[C---:B------:R-:W-:Y:S01]  /*90e0*/  FMUL.FTZ R73, R3.reuse, R73 ;  /* 0x0000004903497220 */ /* 0x040fe20000410000 */
[-C--:B------:R-:W-:Y:S03]  /*90f0*/  HMMA.16816.F32.BF16 R12, R140, R22.reuse, R12 ;  /* 0x000000168c0c723c */ /* 0x080fe6000004180c */
[C---:B------:R-:W-:Y:S01]  /*9100*/  FMUL.FTZ R76, R3.reuse, R76 ;  /* 0x0000004c034c7220 */ /* 0x040fe20000410000 */
[----:B--2---:R-:W-:Y:S01]  /*9110*/  MOV R250, R160 ;  /* 0x000000a000fa7202 */ /* 0x004fe20000000f00 */
[----:B------:R-:W-:Y:S02]  /*9120*/  FMUL.FTZ R77, R3, R77 ;  /* 0x0000004d034d7220 */ /* 0x000fe40000410000 */
[C---:B------:R-:W-:Y:S01]  /*9130*/  FMUL.FTZ R82, R132.reuse, R82 ;  /* 0x0000005284527220 */ /* 0x040fe20000410000 */
[C---:B------:R-:W-:Y:S02]  /*9140*/  HMMA.16816.F32.BF16 R16, R204.reuse, R22, R16 ;  /* 0x00000016cc10723c */ /* 0x040fe40000041810 */
[----:B------:R-:W-:Y:S02]  /*9150*/  MUFU.EX2 R250, R250 ;  /* 0x000000fa00fa7308 */ /* 0x000fe40000000800 */
[C---:B------:R-:W-:Y:S02]  /*9160*/  FMUL.FTZ R21, R133.reuse, R173 ;  /* 0x000000ad85157220 */ /* 0x040fe40000410000 */
[----:B------:R-:W-:Y:S01]  /*9170*/  IMAD.MOV.U32 R173, RZ, RZ, R52 ;  /* 0x000000ffffad7224 */ /* 0x000fe200078e0034 */
[----:B------:R-:W-:Y:S01]  /*9180*/  MOV R52, R33 ;  /* 0x0000002100347202 */ /* 0x000fe20000000f00 */
[C---:B------:R-:W-:Y:S01]  /*9190*/  FMUL.FTZ R22, R132.reuse, R174 ;  /* 0x000000ae84167220 */ /* 0x040fe20000410000 */
[----:B------:R-:W-:Y:S03]  /*91a0*/  MOV R174, R48 ;  /* 0x0000003000ae7202 */ /* 0x000fe60000000f00 */
[C---:B------:R-:W-:Y:S02]  /*91b0*/  FMUL.FTZ R23, R132.reuse, R175 ;  /* 0x000000af84177220 */ /* 0x040fe40000410000 */
[----:B------:R-:W-:Y:S02]  /*91c0*/  IMAD.MOV.U32 R175, RZ, RZ, R37 ;  /* 0x000000ffffaf7224 */ /* 0x000fe400078e0025 */
[----:B------:R-:W-:Y:S02]  /*91d0*/  IMAD.MOV.U32 R48, RZ, RZ, R36 ;  /* 0x000000ffff307224 */ /* 0x000fe400078e0024 */
[----:B------:R-:W1:Y:S01]  /*91e0*/  LDSM.16.MT88.4 R36, [R226] ;  /* 0x00000000e224783b */ /* 0x000e620000004200 */
[C---:B------:R-:W-:Y:S02]  /*91f0*/  FMUL.FTZ R20, R133.reuse, R172 ;  /* 0x000000ac85147220 */ /* 0x040fe40000410000 */
[----:B------:R-:W-:Y:S01]  /*9200*/  IMAD.MOV.U32 R172, RZ, RZ, R54 ;  /* 0x000000ffffac7224 */ /* 0x000fe200078e0036 */
[----:B------:R-:W-:Y:S01]  /*9210*/  MOV R2, R48 ;  /* 0x0000003000027202 */ /* 0x000fe20000000f00 */
[----:B------:R-:W-:Y:S01]  /*9220*/  FMUL.FTZ R33, R133, R185 ;  /* 0x000000b985217220 */ /* 0x000fe20000410000 */
[----:B------:R-:W-:Y:S01]  /*9230*/  MOV R185, R52 ;  /* 0x0000003400b97202 */ /* 0x000fe20000000f00 */
[C---:B------:R-:W-:Y:S01]  /*9240*/  FMUL.FTZ R83, R132.reuse, R83 ;  /* 0x0000005384537220 */ /* 0x040fe20000410000 */
[----:B------:R-:W2:Y:S01]  /*9250*/  LDSM.16.MT88.4 R52, [R229] ;  /* 0x00000000e534783b */ /* 0x000ea20000004200 */
[C---:B------:R-:W-:Y:S02]  /*9260*/  FMUL.FTZ R86, R132.reuse, R86 ;  /* 0x0000005684567220 */ /* 0x040fe40000410000 */
        /* <DEDUP_REMOVED lines=14> */
[----:B------:R-:W-:Y:S01]  /*9350*/  FMUL.FTZ R115, R132, R115 ;  /* 0x0000007384737220 */ /* 0x000fe20000410000 */
[-C--:B-1----:R-:W-:Y:S03]  /*9360*/  HMMA.16816.F32.BF16 R20, R204, R36.reuse, R20 ;  /* 0x00000024cc14723c */ /* 0x082fe60000041814 */
[C---:B------:R-:W-:Y:S01]  /*9370*/  FMUL.FTZ R26, R0.reuse, R154 ;  /* 0x0000009a001a7220 */ /* 0x040fe20000410000 */
[----:B------:R-:W-:Y:S01]  /*9380*/  MOV R154, R66 ;  /* 0x00000042009a7202 */ /* 0x000fe20000000f00 */
[----:B------:R-:W-:Y:S02]  /*9390*/  FMUL.FTZ R27, R0, R155 ;  /* 0x0000009b001b7220 */ /* 0x000fe40000410000 */
[----:B------:R-:W-:Y:S02]  /*93a0*/  IMAD.MOV.U32 R155, RZ, RZ, R67 ;  /* 0x000000ffff9b7224 */ /* 0x000fe400078e0043 */
[----:B------:R-:W-:Y:S03]  /*93b0*/  FMUL.FTZ R66, R132, R202 ;  /* 0x000000ca84427220 */ /* 0x000fe60000410000 */
[C---:B------:R-:W-:Y:S04]  /*93c0*/  HMMA.16816.F32.BF16 R24, R140.reuse, R36, R24 ;  /* 0x000000248c18723c */ /* 0x040fe80000041818 */
[C---:B------:R-:W-:Y:S02]  /*93d0*/  FMUL.FTZ R30, R0.reuse, R158 ;  /* 0x0000009e001e7220 */ /* 0x040fe40000410000 */
[----:B------:R-:W-:Y:S01]  /*93e0*/  FMUL.FTZ R31, R0, R159 ;  /* 0x0000009f001f7220 */ /* 0x000fe20000410000 */
[----:B------:R-:W-:Y:S01]  /*93f0*/  MOV R159, R41 ;  /* 0x00000029009f7202 */ /* 0x000fe20000000f00 */
[C---:B------:R-:W-:Y:S01]  /*9400*/  FMUL.FTZ R41, R3.reuse, R165 ;  /* 0x000000a503297220 */ /* 0x040fe20000410000 */
[----:B------:R-:W-:Y:S03]  /*9410*/  MOV R165, R63 ;  /* 0x0000003f00a57202 */ /* 0x000fe60000000f00 */
[C---:B------:R-:W-:Y:S01]  /*9420*/  FMUL.FTZ R67, R132.reuse, R203 ;  /* 0x000000cb84437220 */ /* 0x040fe20000410000 */
[-C--:B------:R-:W-:Y:S01]  /*9430*/  HMMA.16816.F32.BF16 R28, R140, R38.reuse, R28 ;  /* 0x000000268c1c723c */ /* 0x080fe2000004181c */
[----:B------:R-:W-:Y:S02]  /*9440*/  MUFU.EX2 R168, R165 ;  /* 0x000000a500a87308 */ /* 0x000fe40000000800 */
[C---:B------:R-:W-:Y:S02]  /*9450*/  FMUL.FTZ R118, R132.reuse, R118 ;  /* 0x0000007684767220 */ /* 0x040fe40000410000 */
[C---:B------:R-:W-:Y:S02]  /*9460*/  FMUL.FTZ R119, R132.reuse, R119 ;  /* 0x0000007784777220 */ /* 0x040fe40000410000 */
[----:B------:R-:W-:Y:S01]  /*9470*/  FMUL.FTZ R120, R3, R120 ;  /* 0x0000007803787220 */ /* 0x000fe20000410000 */
[C---:B------:R-:W-:Y:S04]  /*9480*/  HMMA.16816.F32.BF16 R32, R204.reuse, R38, R32 ;  /* 0x00000026cc20723c */ /* 0x040fe80000041820 */
[C---:B------:R-:W-:Y:S02]  /*9490*/  FMUL.FTZ R36, R133.reuse, R188 ;  /* 0x000000bc85247220 */ /* 0x040fe40000410000 */
[----:B------:R-:W-:Y:S02]  /*94a0*/  FMUL.FTZ R37, R133, R189 ;  /* 0x000000bd85257220 */ /* 0x000fe40000410000 */
[C---:B------:R-:W-:Y:S01]  /*94b0*/  FMUL.FTZ R38, R132.reuse, R190 ;  /* 0x000000be84267220 */ /* 0x040fe20000410000 */
[----:B------:R-:W-:Y:S03]  /*94c0*/  MOV R190, R43 ;  /* 0x0000002b00be7202 */ /* 0x000fe60000000f00 */
[----:B------:R-:W-:Y:S02]  /*94d0*/  FMUL.FTZ R39, R132, R191 ;  /* 0x000000bf84277220 */ /* 0x000fe40000410000 */
[C---:B------:R-:W-:Y:S02]  /*94e0*/  FMUL.FTZ R121, R3.reuse, R121 ;  /* 0x0000007903797220 */ /* 0x040fe40000410000 */
[C---:B------:R-:W-:Y:S02]  /*94f0*/  FMUL.FTZ R124, R3.reuse, R124 ;  /* 0x0000007c037c7220 */ /* 0x040fe40000410000 */
[C---:B------:R-:W-:Y:S01]  /*9500*/  FMUL.FTZ R125, R3.reuse, R125 ;  /* 0x0000007d037d7220 */ /* 0x040fe20000410000 */
[-C--:B--2---:R-:W-:Y:S03]  /*9510*/  HMMA.16816.F32.BF16 R36, R204, R52.reuse, R36 ;  /* 0x00000034cc24723c */ /* 0x084fe60000041824 */
[----:B------:R-:W-:Y:S02]  /*9520*/  IMAD.MOV.U32 R158, RZ, RZ, R40 ;  /* 0x000000ffff9e7224 */ /* 0x000fe400078e0028 */
[----:B------:R-:W-:Y:S02]  /*9530*/  FMUL.FTZ R40, R3, R164 ;  /* 0x000000a403287220 */ /* 0x000fe40000410000 */
[C---:B------:R-:W-:Y:S02]  /*9540*/  FMUL.FTZ R43, R0.reuse, R167 ;  /* 0x000000a7002b7220 */ /* 0x040fe40000410000 */
[----:B------:R-:W-:Y:S03]  /*9550*/  IMAD.MOV.U32 R189, RZ, RZ, R42 ;  /* 0x000000ffffbd7224 */ /* 0x000fe600078e002a */
[C---:B------:R-:W-:Y:S02]  /*9560*/  FMUL.FTZ R42, R0.reuse, R166 ;  /* 0x000000a6002a7220 */ /* 0x040fe40000410000 */
[C---:B------:R-:W-:Y:S02]  /*9570*/  FMUL.FTZ R47, R0.reuse, R171 ;  /* 0x000000ab002f7220 */ /* 0x040fe40000410000 */
[----:B------:R1:W-:Y:S01]  /*9580*/  MUFU.EX2 R171, R130 ;  /* 0x0000008200ab7308 */ /* 0x0003e20000000800 */
[C---:B------:R-:W-:Y:S02]  /*9590*/  FMUL.FTZ R48, R133.reuse, R192 ;  /* 0x000000c085307220 */ /* 0x040fe40000410000 */
[C---:B------:R-:W-:Y:S04]  /*95a0*/  HMMA.16816.F32.BF16 R40, R140.reuse, R52, R40 ;  /* 0x000000348c28723c */ /* 0x040fe80000041828 */
[----:B------:R-:W-:Y:S02]  /*95b0*/  IMAD.MOV.U32 R188, RZ, RZ, R46 ;  /* 0x000000ffffbc7224 */ /* 0x000fe400078e002e */
[C---:B------:R-:W-:Y:S02]  /*95c0*/  FMUL.FTZ R46, R0.reuse, R170 ;  /* 0x000000aa002e7220 */ /* 0x040fe40000410000 */
[C---:B------:R-:W-:Y:S01]  /*95d0*/  FMUL.FTZ R52, R133.reuse, R196 ;  /* 0x000000c485347220 */ /* 0x040fe20000410000 */
[----:B------:R-:W-:Y:S03]  /*95e0*/  MUFU.EX2 R170, R251 ;  /* 0x000000fb00aa7308 */ /* 0x000fe60000000800 */
[C---:B------:R-:W-:Y:S01]  /*95f0*/  FMUL.FTZ R53, R133.reuse, R197 ;  /* 0x000000c585357220 */ /* 0x040fe20000410000 */
[-C--:B------:R-:W-:Y:S03]  /*9600*/  HMMA.16816.F32.BF16 R44, R140, R54.reuse, R44 ;  /* 0x000000368c2c723c */ /* 0x080fe6000004182c */
[----:B------:R-:W-:Y:S02]  /*9610*/  IMAD.MOV.U32 R164, RZ, RZ, R49 ;  /* 0x000000ffffa47224 */ /* 0x000fe400078e0031 */
[----:B------:R-:W-:Y:S01]  /*9620*/  FMUL.FTZ R49, R133, R193 ;  /* 0x000000c185317220 */ /* 0x000fe20000410000 */
[----:B------:R-:W-:Y:S01]  /*9630*/  MUFU.EX2 R188, R188 ;  /* 0x000000bc00bc7308 */ /* 0x000fe20000000800 */
[----:B------:R-:W-:Y:S01]  /*9640*/  IMAD.MOV.U32 R150, RZ, RZ, R57 ;  /* 0x000000ffff967224 */ /* 0x000fe200078e0039 */
[----:B-1----:R-:W3:Y:S01]  /*9650*/  LDL.LU R130, [R1+0x8c] ;  /* 0x00008c0001827983 */ /* 0x002ee20000300800 */
[C---:B------:R-:W-:Y:S03]  /*9660*/  FMUL.FTZ R57, R3.reuse, R177 ;  /* 0x000000b103397220 */ /* 0x040fe60000410000 */
[C---:B------:R-:W-:Y:S04]  /*9670*/  HMMA.16816.F32.BF16 R48, R204.reuse, R54, R48 ;  /* 0x00000036cc30723c */ /* 0x040fe80000041830 */
[----:B------:R-:W-:Y:S02]  /*9680*/  FMUL.FTZ R59, R0, R179 ;  /* 0x000000b3003b7220 */ /* 0x000fe40000410000 */
[----:B------:R-:W-:Y:S02]  /*9690*/  IMAD.MOV.U32 R191, RZ, RZ, R58 ;  /* 0x000000ffffbf7224 */ /* 0x000fe400078e003a */
[C---:B------:R-:W-:Y:S04]  /*96a0*/  FMUL.FTZ R54, R132.reuse, R198 ;  /* 0x000000c684367220 */ /* 0x040fe80000410000 */
[----:B------:R-:W-:Y:S02]  /*96b0*/  FMUL.FTZ R55, R132, R199 ;  /* 0x000000c784377220 */ /* 0x000fe40000410000 */
[C---:B------:R-:W-:Y:S02]  /*96c0*/  FMUL.FTZ R58, R0.reuse, R178 ;  /* 0x000000b2003a7220 */ /* 0x040fe40000410000 */
[----:B------:R-:W-:Y:S02]  /*96d0*/  IMAD.MOV.U32 R148, RZ, RZ, R61 ;  /* 0x000000ffff947224 */ /* 0x000fe400078e003d */
[----:B------:R-:W-:Y:S01]  /*96e0*/  FMUL.FTZ R61, R3, R181 ;  /* 0x000000b5033d7220 */ /* 0x000fe20000410000 */
[-C--:B------:R-:W-:Y:S03]  /*96f0*/  HMMA.16816.F32.BF16 R52, R204, R144.reuse, R52 ;  /* 0x00000090cc34723c */ /* 0x080fe60000041834 */
[C---:B------:R-:W-:Y:S02]  /*9700*/  FMUL.FTZ R62, R0.reuse, R182 ;  /* 0x000000b6003e7220 */ /* 0x040fe40000410000 */
[C---:B------:R-:W-:Y:S02]  /*9710*/  FMUL.FTZ R63, R0.reuse, R183 ;  /* 0x000000b7003f7220 */ /* 0x040fe40000410000 */
[----:B------:R-:W-:Y:S01]  /*9720*/  IMAD.MOV.U32 R183, RZ, RZ, R161 ;  /* 0x000000ffffb77224 */ /* 0x000fe200078e00a1 */
[C---:B------:R-:W-:Y:S04]  /*9730*/  HMMA.16816.F32.BF16 R56, R140.reuse, R144, R56 ;  /* 0x000000908c38723c */ /* 0x040fe80000041838 */
[C---:B------:R-:W-:Y:S01]  /*9740*/  FMUL.FTZ R74, R0.reuse, R74 ;  /* 0x0000004a004a7220 */ /* 0x040fe20000410000 */
[----:B------:R-:W-:Y:S01]  /*9750*/  MUFU.EX2 R183, R183 ;  /* 0x000000b700b77308 */ /* 0x000fe20000000800 */
        /* <DEDUP_REMOVED lines=8> */
[C---:B------:R-:W-:Y:S04]  /*97e0*/  FMUL.FTZ R94, R0.reuse, R94 ;  /* 0x0000005e005e7220 */ /* 0x040fe80000410000 */
        /* <DEDUP_REMOVED lines=14> */
[C---:B------:R-:W-:Y:S01]  /*98d0*/  FMUL.FTZ R126, R0.reuse, R126 ;  /* 0x0000007e007e7220 */ /* 0x040fe20000410000 */
[-C--:B-1----:R-:W-:Y:S03]  /*98e0*/  HMMA.16816.F32.BF16 R68, R204, R144.reuse, R68 ;  /* 0x00000090cc44723c */ /* 0x082fe60000041844 */
[----:B------:R-:W-:Y:S02]  /*98f0*/  FMUL.FTZ R127, R0, R127 ;  /* 0x0000007f007f7220 */ /* 0x000fe40000410000 */
[C---:B------:R-:W-:Y:S02]  /*9900*/  FMUL.FTZ R128, R133.reuse, R128 ;  /* 0x0000008085807220 */ /* 0x040fe40000410000 */
[----:B------:R-:W-:Y:S01]  /*9910*/  FMUL.FTZ R129, R133, R129 ;  /* 0x0000008185817220 */ /* 0x000fe20000410000 */
[C---:B------:R-:W-:Y:S04]  /*9920*/  HMMA.16816.F32.BF16 R72, R140.reuse, R144, R72 ;  /* 0x000000908c48723c */ /* 0x040fe80000041848 */
[----:B------:R-:W-:Y:S01]  /*9930*/  IMAD.MOV.U32 R165, RZ, RZ, R164 ;  /* 0x000000ffffa57224 */ /* 0x000fe200078e00a4 */
[----:B------:R-:W-:Y:S01]  /*9940*/  MOV R164, R191 ;  /* 0x000000bf00a47202 */ /* 0x000fe20000000f00 */
[----:B------:R-:W-:Y:S01]  /*9950*/  IMAD.MOV.U32 R191, RZ, RZ, R190 ;  /* 0x000000ffffbf7224 */ /* 0x000fe200078e00be */
[----:B------:R-:W-:Y:S01]  /*9960*/  MOV R190, R189 ;  /* 0x000000bd00be7202 */ /* 0x000fe20000000f00 */
[-C--:B------:R-:W-:Y:S04]  /*9970*/  HMMA.16816.F32.BF16 R76, R140, R146.reuse, R76 ;  /* 0x000000928c4c723c */ /* 0x080fe8000004184c */
[----:B------:R-:W-:Y:S01]  /*9980*/  MOV R167, R165 ;  /* 0x000000a500a77202 */ /* 0x000fe20000000f00 */
[----:B------:R-:W-:Y:S01]  /*9990*/  IMAD.MOV.U32 R189, RZ, RZ, R187 ;  /* 0x000000ffffbd7224 */ /* 0x000fe200078e00bb */
[----:B------:R-:W-:Y:S01]  /*99a0*/  MOV R165, R191 ;  /* 0x000000bf00a57202 */ /* 0x000fe20000000f00 */
[----:B------:R-:W-:Y:S01]  /*99b0*/  IMAD.MOV.U32 R166, RZ, RZ, R164 ;  /* 0x000000ffffa67224 */ /* 0x000fe200078e00a4 */
[C---:B------:R-:W-:Y:S01]  /*99c0*/  HMMA.16816.F32.BF16 R80, R204.reuse, R146, R80 ;  /* 0x00000092cc50723c */ /* 0x040fe20000041850 */
[----:B------:R-:W1:Y:S01]  /*99d0*/  LDSM.16.MT88.4 R144, [R226+0x2000] ;  /* 0x00200000e290783b */ /* 0x000e620000004200 */
[----:B------:R-:W-:Y:S02]  /*99e0*/  MUFU.EX2 R177, R167 ;  /* 0x000000a700b17308 */ /* 0x000fe40000000800 */
[----:B------:R-:W-:Y:S01]  /*99f0*/  MOV R197, R165 ;  /* 0x000000a500c57202 */ /* 0x000fe20000000f00 */
[----:B------:R-:W-:Y:S01]  /*9a00*/  IMAD.MOV.U32 R198, RZ, RZ, R166 ;  /* 0x000000ffffc67224 */ /* 0x000fe200078e00a6 */
[----:B------:R-:W-:Y:S01]  /*9a10*/  MOV R191, R189 ;  /* 0x000000bd00bf7202 */ /* 0x000fe20000000f00 */
[----:B------:R-:W-:Y:S01]  /*9a20*/  IMAD.MOV.U32 R164, RZ, RZ, R190 ;  /* 0x000000ffffa47224 */ /* 0x000fe200078e00be */
[----:B------:R-:W-:Y:S01]  /*9a30*/  MOV R187, R159 ;  /* 0x0000009f00bb7202 */ /* 0x000fe20000000f00 */
[----:B------:R-:W-:Y:S03]  /*9a40*/  IMAD.MOV.U32 R159, RZ, RZ, R158 ;  /* 0x000000ffff9f7224 */ /* 0x000fe600078e009e */
[----:B------:R-:W-:Y:S01]  /*9a50*/  MUFU.EX2 R165, R217 ;  /* 0x000000d900a57308 */ /* 0x000fe20000000800 */
        /* <DEDUP_REMOVED lines=8> */
[----:B------:R-:W-:Y:S01]  /*9ae0*/  MOV R178, R199 ;  /* 0x000000c700b27202 */ /* 0x000fe20000000f00 */
[----:B------:R-:W-:Y:S01]  /*9af0*/  MUFU.EX2 R189, R223 ;  /* 0x000000df00bd7308 */ /* 0x000fe20000000800 */
[----:B------:R-:W-:Y:S01]  /*9b00*/  IMAD.MOV.U32 R187, RZ, RZ, R158 ;  /* 0x000000ffffbb7224 */ /* 0x000fe200078e009e */
[----:B------:R-:W-:Y:S01]  /*9b10*/  MOV R197, R195 ;  /* 0x000000c300c57202 */ /* 0x000fe20000000f00 */
[----:B------:R-:W-:Y:S02]  /*9b20*/  IMAD.MOV.U32 R195, RZ, RZ, R194 ;  /* 0x000000ffffc37224 */ /* 0x000fe400078e00c2 */
[----:B------:R-:W-:Y:S02]  /*9b30*/  IMAD.MOV.U32 R192, RZ, RZ, R187 ;  /* 0x000000ffffc07224 */ /* 0x000fe400078e00bb */
[----:B------:R-:W-:Y:S01]  /*9b40*/  IMAD.MOV.U32 R179, RZ, RZ, R197 ;  /* 0x000000ffffb37224 */ /* 0x000fe200078e00c5 */
[----:B------:R-:W-:Y:S01]  /*9b50*/  MOV R181, R195 ;  /* 0x000000c300b57202 */ /* 0x000fe20000000f00 */
[----:B------:R-:W-:Y:S01]  /*9b60*/  IMAD.MOV.U32 R197, RZ, RZ, R148 ;  /* 0x000000ffffc57224 */ /* 0x000fe200078e0094 */
[----:B------:R-:W3:Y:S01]  /*9b70*/  MUFU.EX2 R167, R216 ;  /* 0x000000d800a77308 */ /* 0x000ee20000000800 */
[----:B------:R-:W-:Y:S01]  /*9b80*/  IMAD.MOV.U32 R157, RZ, RZ, R156 ;  /* 0x000000ffff9d7224 */ /* 0x000fe200078e009c */
[----:B------:R-:W-:Y:S01]  /*9b90*/  MOV R156, R152 ;  /* 0x00000098009c7202 */ /* 0x000fe20000000f00 */
[----:B------:R-:W-:Y:S03]  /*9ba0*/  IMAD.MOV.U32 R152, RZ, RZ, R175 ;  /* 0x000000ffff987224 */ /* 0x000fe600078e00af */
[----:B------:R-:W-:Y:S01]  /*9bb0*/  MOV R159, R157 ;  /* 0x0000009d009f7202 */ /* 0x000fe20000000f00 */
[----:B------:R-:W-:Y:S01]  /*9bc0*/  IMAD.MOV.U32 R158, RZ, RZ, R156 ;  /* 0x000000ffff9e7224 */ /* 0x000fe200078e009c */
[----:B------:R-:W-:Y:S01]  /*9bd0*/  MOV R157, R152 ;  /* 0x00000098009d7202 */ /* 0x000fe20000000f00 */
[-C--:B-1----:R-:W-:Y:S01]  /*9be0*/  HMMA.16816.F32.BF16 R84, R204, R144.reuse, R84 ;  /* 0x00000090cc54723c */ /* 0x082fe20000041854 */
[----:B------:R1:W-:Y:S02]  /*9bf0*/  MUFU.EX2 R175, R131 ;  /* 0x0000008300af7308 */ /* 0x0003e40000000800 */
[----:B------:R-:W-:Y:S01]  /*9c00*/  MOV R152, R173 ;  /* 0x000000ad00987202 */ /* 0x000fe20000000f00 */
[----:B------:R-:W-:Y:S01]  /*9c10*/  IMAD.MOV.U32 R156, RZ, RZ, R174 ;  /* 0x000000ffff9c7224 */ /* 0x000fe200078e00ae */
[----:B------:R-:W-:Y:S01]  /*9c20*/  MOV R191, R159 ;  /* 0x0000009f00bf7202 */ /* 0x000fe20000000f00 */
[----:B------:R-:W-:Y:S01]  /*9c30*/  IMAD.MOV.U32 R174, RZ, RZ, R162 ;  /* 0x000000ffffae7224 */ /* 0x000fe200078e00a2 */
[----:B------:R-:W-:Y:S01]  /*9c40*/  MOV R162, R240 ;  /* 0x000000f000a27202 */ /* 0x000fe20000000f00 */
[C---:B------:R-:W-:Y:S03]  /*9c50*/  HMMA.16816.F32.BF16 R88, R140.reuse, R144, R88 ;  /* 0x000000908c58723c */ /* 0x040fe60000041858 */
[----:B------:R4:W-:Y:S01]  /*9c60*/  MUFU.EX2 R200, R178 ;  /* 0x000000b200c87308 */ /* 0x0009e20000000800 */
[----:B------:R-:W-:Y:S01]  /*9c70*/  IMAD.MOV.U32 R187, RZ, RZ, R158 ;  /* 0x000000ffffbb7224 */ /* 0x000fe200078e009e */
[----:B------:R-:W-:Y:S01]  /*9c80*/  MOV R159, R157 ;  /* 0x0000009d009f7202 */ /* 0x000fe20000000f00 */
[----:B------:R-:W-:Y:S01]  /*9c90*/  IMAD.MOV.U32 R158, RZ, RZ, R156 ;  /* 0x000000ffff9e7224 */ /* 0x000fe200078e009c */
[----:B------:R-:W-:Y:S01]  /*9ca0*/  MOV R157, R152 ;  /* 0x00000098009d7202 */ /* 0x000fe20000000f00 */
[-C--:B------:R-:W-:Y:S04]  /*9cb0*/  HMMA.16816.F32.BF16 R92, R140, R146.reuse, R92 ;  /* 0x000000928c5c723c */ /* 0x080fe8000004185c */
[----:B------:R-:W-:Y:S01]  /*9cc0*/  MOV R152, R172 ;  /* 0x000000ac00987202 */ /* 0x000fe20000000f00 */
[----:B------:R-:W-:Y:S01]  /*9cd0*/  MUFU.EX2 R192, R192 ;  /* 0x000000c000c07308 */ /* 0x000fe20000000800 */
[----:B------:R-:W-:Y:S01]  /*9ce0*/  IMAD.MOV.U32 R156, RZ, RZ, R174 ;  /* 0x000000ffff9c7224 */ /* 0x000fe200078e00ae */
[----:B------:R-:W-:Y:S01]  /*9cf0*/  MOV R194, R191 ;  /* 0x000000bf00c27202 */ /* 0x000fe20000000f00 */
[C---:B------:R-:W-:Y:S01]  /*9d00*/  HMMA.16816.F32.BF16 R96, R204.reuse, R146, R96 ;  /* 0x00000092cc60723c */ /* 0x040fe20000041860 */
[----:B------:R-:W3:Y:S03]  /*9d10*/  LDSM.16.MT88.4 R144, [R229+0x2000] ;  /* 0x00200000e590783b */ /* 0x000ee60000004200 */
[----:B------:R-:W-:Y:S01]  /*9d20*/  IMAD.MOV.U32 R191, RZ, RZ, R187 ;  /* 0x000000ffffbf7224 */ /* 0x000fe200078e00bb */
[----:B------:R-:W-:Y:S01]  /*9d30*/  MOV R187, R159 ;  /* 0x0000009f00bb7202 */ /* 0x000fe20000000f00 */
[----:B------:R-:W-:Y:S01]  /*9d40*/  IMAD.MOV.U32 R159, RZ, RZ, R158 ;  /* 0x000000ffff9f7224 */ /* 0x000fe200078e009e */
[----:B------:R3:W-:Y:S01]  /*9d50*/  MUFU.EX2 R201, R179 ;  /* 0x000000b300c97308 */ /* 0x0007e20000000800 */
[----:B------:R-:W-:Y:S01]  /*9d60*/  MOV R158, R157 ;  /* 0x0000009d009e7202 */ /* 0x000fe20000000f00 */
[----:B-1----:R-:W2:Y:S03]  /*9d70*/  LDL.LU R131, [R1+0x88] ;  /* 0x0000880001837983 */ /* 0x002ea60000300800 */
[----:B----4-:R-:W-:Y:S01]  /*9d80*/  MOV R178, R154 ;  /* 0x0000009a00b27202 */ /* 0x010fe20000000f00 */
[----:B------:R1:W5:Y:S01]  /*9d90*/  LDL.LU R240, [R1+0x84] ;  /* 0x0000840001f07983 */ /* 0x0003620000300800 */
[----:B------:R-:W-:Y:S01]  /*9da0*/  IMAD.MOV.U32 R157, RZ, RZ, R156 ;  /* 0x000000ffff9d7224 */ /* 0x000fe200078e009c */
[----:B------:R-:W-:Y:S01]  /*9db0*/  MOV R156, R151 ;  /* 0x00000097009c7202 */ /* 0x000fe20000000f00 */
[----:B------:R-:W-:Y:S01]  /*9dc0*/  IMAD.MOV.U32 R151, RZ, RZ, R2 ;  /* 0x000000ffff977224 */ /* 0x000fe200078e0002 */
[----:B------:R-:W-:Y:S01]  /*9dd0*/  MUFU.EX2 R187, R187 ;  /* 0x000000bb00bb7308 */ /* 0x000fe20000000800 */
[----:B------:R-:W-:Y:S01]  /*9de0*/  IMAD.MOV.U32 R195, RZ, RZ, R159 ;  /* 0x000000ffffc37224 */ /* 0x000fe200078e009f */
[----:B------:R-:W-:Y:S01]  /*9df0*/  MOV R159, R149 ;  /* 0x00000095009f7202 */ /* 0x000fe20000000f00 */
[----:B------:R-:W-:Y:S01]  /*9e00*/  IMAD.MOV.U32 R182, RZ, RZ, R157 ;  /* 0x000000ffffb67224 */ /* 0x000fe200078e009d */
[----:B------:R-:W-:Y:S01]  /*9e10*/  MOV R157, R151 ;  /* 0x00000097009d7202 */ /* 0x000fe20000000f00 */
[----:B------:R-:W-:Y:S01]  /*9e20*/  IMAD.MOV.U32 R180, RZ, RZ, R194 ;  /* 0x000000ffffb47224 */ /* 0x000fe200078e00c2 */
[----:B---3--:R-:W-:Y:S02]  /*9e30*/  F2FP.BF16.PACK_AB R149, R167, R165 ;  /* 0x000000a5a795723e */ /* 0x008fe400000010ff */
[----:B------:R-:W-:Y:S01]  /*9e40*/  MOV R252, R156 ;  /* 0x0000009c00fc7202 */ /* 0x000fe20000000f00 */
[----:B------:R-:W-:Y:S01]  /*9e50*/  IMAD.MOV.U32 R202, RZ, RZ, R157 ;  /* 0x000000ffffca7224 */ /* 0x000fe200078e009d */
[----:B------:R3:W-:Y:S01]  /*9e60*/  MUFU.EX2 R203, R182 ;  /* 0x000000b600cb7308 */ /* 0x0007e20000000800 */
[----:B------:R-:W-:Y:S01]  /*9e70*/  MOV R199, R158 ;  /* 0x0000009e00c77202 */ /* 0x000fe20000000f00 */
[----:B------:R-:W-:Y:S01]  /*9e80*/  IMAD.MOV.U32 R158, RZ, RZ, R150 ;  /* 0x000000ffff9e7224 */ /* 0x000fe200078e0096 */
[----:B------:R-:W-:Y:S02]  /*9e90*/  MOV R194, R191 ;  /* 0x000000bf00c27202 */ /* 0x000fe40000000f00 */
[----:B------:R-:W-:Y:S02]  /*9ea0*/  MOV R191, R224 ;  /* 0x000000e000bf7202 */ /* 0x000fe40000000f00 */
[----:B------:R-:W-:Y:S03]  /*9eb0*/  MOV R179, R162 ;  /* 0x000000a200b37202 */ /* 0x000fe60000000f00 */
[----:B------:R-:W-:Y:S01]  /*9ec0*/  MUFU.EX2 R195, R195 ;  /* 0x000000c300c37308 */ /* 0x000fe20000000800 */
[-C--:B------:R-:W-:Y:S09]  /*9ed0*/  HMMA.16816.F32.BF16 R100, R204, R144.reuse, R100 ;  /* 0x00000090cc64723c */ /* 0x080ff20000041864 */
[----:B------:R-:W-:Y:S01]  /*9ee0*/  MUFU.EX2 R194, R194 ;  /* 0x000000c200c27308 */ /* 0x000fe20000000800 */
[C---:B------:R-:W-:Y:S04]  /*9ef0*/  HMMA.16816.F32.BF16 R104, R140.reuse, R144, R104 ;  /* 0x000000908c68723c */ /* 0x040fe80000041868 */
[----:B---3--:R-:W-:Y:S04]  /*9f00*/  IMAD.MOV.U32 R182, RZ, RZ, R153 ;  /* 0x000000ffffb67224 */ /* 0x008fe800078e0099 */
[-C--:B------:R-:W-:Y:S01]  /*9f10*/  HMMA.16816.F32.BF16 R108, R140, R146.reuse, R108 ;  /* 0x000000928c6c723c */ /* 0x080fe2000004186c */
[----:B------:R-:W-:Y:S07]  /*9f20*/  MUFU.EX2 R193, R193 ;  /* 0x000000c100c17308 */ /* 0x000fee0000000800 */
[C---:B------:R-:W-:Y:S01]  /*9f30*/  HMMA.16816.F32.BF16 R112, R204.reuse, R146, R112 ;  /* 0x00000092cc70723c */ /* 0x040fe20000041870 */
[----:B------:R-:W3:Y:S02]  /*9f40*/  LDSM.16.MT88.4 R144, [R228+0x2000] ;  /* 0x00200000e490783b */ /* 0x000ee40000004200 */
[----:B------:R4:W-:Y:S10]  /*9f50*/  MUFU.EX2 R173, R249 ;  /* 0x000000f900ad7308 */ /* 0x0009f40000000800 */
[----:B------:R-:W-:Y:S10]  /*9f60*/  MUFU.EX2 R164, R247 ;  /* 0x000000f700a47308 */ /* 0x000ff40000000800 */
[----:B------:R-:W1:Y:S01]  /*9f70*/  MUFU.EX2 R166, R246 ;  /* 0x000000f600a67308 */ /* 0x000e620000000800 */
[----:B----4-:R-:W-:Y:S09]  /*9f80*/  MOV R249, R158 ;  /* 0x0000009e00f97202 */ /* 0x010ff20000000f00 */
[----:B------:R-:W4:Y:S01]  /*9f90*/  MUFU.EX2 R172, R245 ;  /* 0x000000f500ac7308 */ /* 0x000f220000000800 */
[-C--:B---3--:R-:W-:Y:S09]  /*9fa0*/  HMMA.16816.F32.BF16 R116, R204, R144.reuse, R116 ;  /* 0x00000090cc74723c */ /* 0x088ff20000041874 */
[----:B------:R-:W-:Y:S03]  /*9fb0*/  MUFU.EX2 R245, R231 ;  /* 0x000000e700f57308 */ /* 0x000fe60000000800 */
[----:B-1----:R-:W-:Y:S01]  /*9fc0*/  F2FP.BF16.PACK_AB R148, R166, R164 ;  /* 0x000000a4a694723e */ /* 0x002fe200000010ff */
[C---:B------:R-:W-:Y:S06]  /*9fd0*/  HMMA.16816.F32.BF16 R120, R140.reuse, R144, R120 ;  /* 0x000000908c78723c */ /* 0x040fec0000041878 */
[----:B------:R-:W-:Y:S02]  /*9fe0*/  MUFU.EX2 R174, R211 ;  /* 0x000000d300ae7308 */ /* 0x000fe40000000800 */
[-C--:B------:R-:W-:Y:S01]  /*9ff0*/  HMMA.16816.F32.BF16 R124, R140, R146.reuse, R124 ;  /* 0x000000928c7c723c */ /* 0x080fe2000004187c */
[----:B------:R-:W3:Y:S03]  /*a000*/  LDL.LU R140, [R1+0x8] ;  /* 0x00000800018c7983 */ /* 0x000ee60000300800 */
[----:B------:R-:W-:Y:S01]  /*a010*/  FMUL.FTZ R130, R132, R130 ;  /* 0x0000008284827220 */ /* 0x000fe20000410000 */
[----:B------:R-:W3:Y:S03]  /*a020*/  LDL.LU R2, [R1+0x4] ;  /* 0x0000040001027983 */ /* 0x000ee60000300800 */
[----:B------:R-:W1:Y:S01]  /*a030*/  MUFU.EX2 R190, R210 ;  /* 0x000000d200be7308 */ /* 0x000e620000000800 */
[----:B------:R-:W-:Y:S03]  /*a040*/  F2FP.BF16.PACK_AB R142, R176, R175 ;  /* 0x000000afb08e723e */ /* 0x000fe600000010ff */
[----:B------:R-:W-:Y:S02]  /*a050*/  F2FP.BF16.PACK_AB R141, R173, R169 ;  /* 0x000000a9ad8d723e */ /* 0x000fe400000010ff */
[----:B------:R-:W-:Y:S02]  /*a060*/  F2FP.BF16.PACK_AB R143, R177, R170 ;  /* 0x000000aab18f723e */ /* 0x000fe400000010ff */
[----:B----4-:R-:W-:Y:S02]  /*a070*/  F2FP.BF16.PACK_AB R150, R189, R172 ;  /* 0x000000acbd96723e */ /* 0x010fe400000010ff */
[----:B------:R-:W-:Y:S10]  /*a080*/  MUFU.EX2 R180, R180 ;  /* 0x000000b400b47308 */ /* 0x000ff40000000800 */
[----:B------:R-:W-:Y:S01]  /*a090*/  MUFU.EX2 R181, R181 ;  /* 0x000000b500b57308 */ /* 0x000fe20000000800 */
[----:B-1----:R-:W-:Y:S09]  /*a0a0*/  F2FP.BF16.PACK_AB R151, R190, R174 ;  /* 0x000000aebe97723e */ /* 0x002ff200000010ff */
[----:B------:R-:W-:Y:S10]  /*a0b0*/  MUFU.EX2 R196, R196 ;  /* 0x000000c400c47308 */ /* 0x000ff40000000800 */
[----:B------:R-:W-:Y:S10]  /*a0c0*/  MUFU.EX2 R191, R191 ;  /* 0x000000bf00bf7308 */ /* 0x000ff40000000800 */
[----:B------:R-:W-:Y:S10]  /*a0d0*/  MUFU.EX2 R199, R199 ;  /* 0x000000c700c77308 */ /* 0x000ff40000000800 */
[----:B------:R-:W-:Y:S10]  /*a0e0*/  MUFU.EX2 R179, R179 ;  /* 0x000000b300b37308 */ /* 0x000ff40000000800 */
[----:B------:R-:W-:Y:S10]  /*a0f0*/  MUFU.EX2 R182, R182 ;  /* 0x000000b600b67308 */ /* 0x000ff40000000800 */
[----:B------:R-:W-:Y:S10]  /*a100*/  MUFU.EX2 R178, R178 ;  /* 0x000000b200b27308 */ /* 0x000ff40000000800 */
[----:B------:R-:W-:Y:S10]  /*a110*/  MUFU.EX2 R252, R252 ;  /* 0x000000fc00fc7308 */ /* 0x000ff40000000800 */
[----:B------:R-:W-:Y:S01]  /*a120*/  MUFU.EX2 R249, R249 ;  /* 0x000000f900f97308 */ /* 0x000fe20000000800 */
[----:B--2---:R-:W-:Y:S07]  /*a130*/  FMUL.FTZ R131, R132, R131 ;  /* 0x0000008384837220 */ /* 0x004fee0000410000 */
[----:B------:R-:W-:Y:S01]  /*a140*/  HMMA.16816.F32.BF16 R128, R204, R146, R128 ;  /* 0x00000092cc80723c */ /* 0x000fe20000041880 */
[----:B------:R-:W1:Y:S06]  /*a150*/  LDSM.16.MT88.4 R144, [R225+0x800] ;  /* 0x00080000e190783b */ /* 0x000e6c0000004200 */
[----:B------:R-:W-:Y:S01]  /*a160*/  MOV R204, R152 ;  /* 0x0000009800cc7202 */ /* 0x000fe20000000f00 */
[----:B------:R-:W-:Y:S01]  /*a170*/  IMAD.MOV.U32 R205, RZ, RZ, R159 ;  /* 0x000000ffffcd7224 */ /* 0x000fe200078e009f */
[----:B------:R-:W-:Y:S01]  /*a180*/  MOV R206, R197 ;  /* 0x000000c500ce7202 */ /* 0x000fe20000000f00 */
[----:B------:R-:W-:Y:S01]  /*a190*/  LDSM.16.MT88.4 R156, [R229+0x1000] ;  /* 0x00100000e59c783b */ /* 0x000fe20000004200 */
[----:B------:R2:W-:Y:S01]  /*a1a0*/  MUFU.EX2 R251, R204 ;  /* 0x000000cc00fb7308 */ /* 0x0005e20000000800 */
[----:B------:R-:W-:Y:S02]  /*a1b0*/  IMAD.MOV.U32 R197, RZ, RZ, R163 ;  /* 0x000000ffffc57224 */ /* 0x000fe400078e00a3 */
[----:B------:R-:W-:Y:S02]  /*a1c0*/  IMAD.MOV.U32 R207, RZ, RZ, R198 ;  /* 0x000000ffffcf7224 */ /* 0x000fe400078e00c6 */
[----:B------:R-:W-:Y:S02]  /*a1d0*/  IMAD.MOV.U32 R198, RZ, RZ, R155 ;  /* 0x000000ffffc67224 */ /* 0x000fe400078e009b */
[----:B------:R-:W-:Y:S03]  /*a1e0*/  LDSM.16.MT88.4 R152, [R226+0x1000] ;  /* 0x00100000e298783b */ /* 0x000fe60000004200 */
[----:B------:R-:W-:Y:S05]  /*a1f0*/  MUFU.EX2 R247, R206 ;  /* 0x000000ce00f77308 */ /* 0x000fea0000000800 */
[----:B------:R-:W-:Y:S05]  /*a200*/  LDSM.16.MT88.4 R160, [R228+0x1000] ;  /* 0x00100000e4a0783b */ /* 0x000fea0000004200 */
[----:B------:R-:W4:Y:S01]  /*a210*/  MUFU.EX2 R197, R197 ;  /* 0x000000c500c57308 */ /* 0x000f220000000800 */
[----:B--2---:R-:W-:Y:S09]  /*a220*/  F2FP.BF16.PACK_AB R204, R183, R250 ;  /* 0x000000fab7cc723e */ /* 0x004ff200000010ff */
[----:B------:R-:W2:Y:S10]  /*a230*/  MUFU.EX2 R198, R198 ;  /* 0x000000c600c67308 */ /* 0x000eb40000000800 */
[----:B------:R2:W1:Y:S01]  /*a240*/  MUFU.EX2 R246, R207 ;  /* 0x000000cf00f67308 */ /* 0x0004620000000800 */
[----:B----4-:R-:W-:Y:S02]  /*a250*/  F2FP.BF16.PACK_AB R206, R197, R179 ;  /* 0x000000b3c5ce723e */ /* 0x010fe400000010ff */
[----:B--2---:R-:W-:Y:S01]  /*a260*/  F2FP.BF16.PACK_AB R207, R198, R178 ;  /* 0x000000b2c6cf723e */ /* 0x004fe200000010ff */
[----:B---3--:R-:W-:Y:S01]  /*a270*/  FFMA.FTZ R133, R133, R140, R213 ;  /* 0x0000008c85857223 */ /* 0x008fe200000100d5 */
[----:B------:R-:W-:Y:S01]  /*a280*/  F2FP.BF16.PACK_AB R140, R171, R168 ;  /* 0x000000a8ab8c723e */ /* 0x000fe200000010ff */
[----:B------:R-:W-:Y:S02]  /*a290*/  FFMA.FTZ R2, R132, R2, R212 ;  /* 0x0000000284027223 */ /* 0x000fe400000100d4 */
[----:B------:R-:W2:Y:S04]  /*a2a0*/  LDL.LU R132, [R1+0x10] ;  /* 0x0000100001847983 */ /* 0x000ea80000300800 */
[-C--:B-1----:R-:W-:Y:S01]  /*a2b0*/  HMMA.16816.F32.BF16 R4, R140, R144.reuse, R4 ;  /* 0x000000908c04723c */ /* 0x082fe20000041804 */
[----:B------:R1:W5:Y:S04]  /*a2c0*/  LDL.LU R224, [R1+0x80] ;  /* 0x0000800001e07983 */ /* 0x0003680000300800 */
[----:B------:R-:W-:Y:S03]  /*a2d0*/  FADD.FTZ R2, R218, R2 ;  /* 0x00000002da027221 */ /* 0x000fe60000010000 */
[C---:B------:R-:W-:Y:S04]  /*a2e0*/  HMMA.16816.F32.BF16 R8, R148.reuse, R144, R8 ;  /* 0x000000909408723c */ /* 0x040fe80000041808 */
[----:B------:R-:W-:Y:S02]  /*a2f0*/  FADD.FTZ R2, R219, R2 ;  /* 0x00000002db027221 */ /* 0x000fe40000010000 */
[----:B------:R-:W-:Y:S02]  /*a300*/  LDSM.16.MT88.4 R216, [R226+0x3800] ;  /* 0x00380000e2d8783b */ /* 0x000fe40000004200 */
[-C--:B------:R-:W-:Y:S08]  /*a310*/  HMMA.16816.F32.BF16 R12, R148, R146.reuse, R12 ;  /* 0x00000092940c723c */ /* 0x080ff0000004180c */
[C---:B------:R-:W-:Y:S01]  /*a320*/  HMMA.16816.F32.BF16 R16, R140.reuse, R146, R16 ;  /* 0x000000928c10723c */ /* 0x040fe20000041810 */
[----:B------:R-:W3:Y:S07]  /*a330*/  LDSM.16.MT88.4 R144, [R226+0x800] ;  /* 0x00080000e290783b */ /* 0x000eee0000004200 */
[-C--:B---3--:R-:W-:Y:S08]  /*a340*/  HMMA.16816.F32.BF16 R20, R140, R144.reuse, R20 ;  /* 0x000000908c14723c */ /* 0x088ff00000041814 */
[C---:B------:R-:W-:Y:S08]  /*a350*/  HMMA.16816.F32.BF16 R24, R148.reuse, R144, R24 ;  /* 0x000000909418723c */ /* 0x040ff00000041818 */
        /* <DEDUP_REMOVED lines=17> */
[----:B------:R-:W3:Y:S03]  /*a470*/  LDSM.16.MT88.4 R144, [R226+0x2800] ;  /* 0x00280000e290783b */ /* 0x000ee60000004200 */
[----:B--2---:R-:W-:Y:S05]  /*a480*/  FFMA.FTZ R138, R3, R132, R138 ;  /* 0x00000084038a7223 */ /* 0x004fea000001008a */
[----:B------:R-:W2:Y:S04]  /*a490*/  LDL.LU R3, [R1+0x14] ;  /* 0x0000140001037983 */ /* 0x000ea80000300800 */
[----:B------:R1:W5:Y:S01]  /*a4a0*/  LDL.LU R231, [R1+0x7c] ;  /* 0x00007c0001e77983 */ /* 0x0003620000300800 */
        /* <DEDUP_REMOVED lines=11> */
[C---:B------:R-:W-:Y:S07]  /*a560*/  HMMA.16816.F32.BF16 R120, R148.reuse, R144, R120 ;  /* 0x000000909478723c */ /* 0x040fee0000041878 */
[----:B------:R-:W-:Y:S01]  /*a570*/  F2FP.BF16.PACK_AB R144, R201, R181 ;  /* 0x000000b5c990723e */ /* 0x000fe200000010ff */
[-C--:B------:R-:W-:Y:S01]  /*a580*/  HMMA.16816.F32.BF16 R124, R148, R146.reuse, R124 ;  /* 0x00000092947c723c */ /* 0x080fe2000004187c */
[----:B------:R-:W3:Y:S03]  /*a590*/  LDSM.16.MT88.4 R148, [R225+0x1000] ;  /* 0x00100000e194783b */ /* 0x000ee60000004200 */
[----:B------:R-:W-:Y:S04]  /*a5a0*/  F2FP.BF16.PACK_AB R145, R200, R196 ;  /* 0x000000c4c891723e */ /* 0x000fe800000010ff */
[----:B------:R-:W-:Y:S07]  /*a5b0*/  HMMA.16816.F32.BF16 R128, R140, R146, R128 ;  /* 0x000000928c80723c */ /* 0x000fee0000041880 */
[----:B------:R-:W-:Y:S02]  /*a5c0*/  F2FP.BF16.PACK_AB R142, R187, R195 ;  /* 0x000000c3bb8e723e */ /* 0x000fe400000010ff */
[----:B------:R-:W-:Y:S03]  /*a5d0*/  F2FP.BF16.PACK_AB R141, R203, R180 ;  /* 0x000000b4cb8d723e */ /* 0x000fe600000010ff */
[----:B------:R-:W-:Y:S02]  /*a5e0*/  F2FP.BF16.PACK_AB R143, R192, R194 ;  /* 0x000000c2c08f723e */ /* 0x000fe400000010ff */
[----:B------:R-:W-:Y:S02]  /*a5f0*/  F2FP.BF16.PACK_AB R140, R199, R191 ;  /* 0x000000bfc78c723e */ /* 0x000fe400000010ff */
[----:B------:R-:W-:Y:S02]  /*a600*/  F2FP.BF16.PACK_AB R146, R186, R193 ;  /* 0x000000c1ba92723e */ /* 0x000fe400000010ff */
[----:B------:R-:W-:Y:S03]  /*a610*/  F2FP.BF16.PACK_AB R147, R184, R188 ;  /* 0x000000bcb893723e */ /* 0x000fe600000010ff */
[-C--:B---3--:R-:W-:Y:S08]  /*a620*/  HMMA.16816.F32.BF16 R4, R140, R148.reuse, R4 ;  /* 0x000000948c04723c */ /* 0x088ff00000041804 */
[C---:B------:R-:W-:Y:S08]  /*a630*/  HMMA.16816.F32.BF16 R8, R144.reuse, R148, R8 ;  /* 0x000000949008723c */ /* 0x040ff00000041808 */
[-C--:B------:R-:W-:Y:S08]  /*a640*/  HMMA.16816.F32.BF16 R12, R144, R150.reuse, R12 ;  /* 0x00000096900c723c */ /* 0x080ff0000004180c */
[C---:B------:R-:W-:Y:S01]  /*a650*/  HMMA.16816.F32.BF16 R16, R140.reuse, R150, R16 ;  /* 0x000000968c10723c */ /* 0x040fe20000041810 */
[----:B------:R-:W3:Y:S07]  /*a660*/  LDSM.16.MT88.4 R148, [R225+0x3000] ;  /* 0x00300000e194783b */ /* 0x000eee0000004200 */
[-C--:B------:R-:W-:Y:S08]  /*a670*/  HMMA.16816.F32.BF16 R20, R140, R152.reuse, R20 ;  /* 0x000000988c14723c */ /* 0x080ff00000041814 */
[C---:B------:R-:W-:Y:S08]  /*a680*/  HMMA.16816.F32.BF16 R24, R144.reuse, R152, R24 ;  /* 0x000000989018723c */ /* 0x040ff00000041818 */
[-C--:B------:R-:W-:Y:S08]  /*a690*/  HMMA.16816.F32.BF16 R28, R144, R154.reuse, R28 ;  /* 0x0000009a901c723c */ /* 0x080ff0000004181c */
[C---:B------:R-:W-:Y:S01]  /*a6a0*/  HMMA.16816.F32.BF16 R32, R140.reuse, R154, R32 ;  /* 0x0000009a8c20723c */ /* 0x040fe20000041820 */
[----:B------:R-:W4:Y:S07]  /*a6b0*/  LDSM.16.MT88.4 R152, [R226+0x3000] ;  /* 0x00300000e298783b */ /* 0x000f2e0000004200 */
[-C--:B------:R-:W-:Y:S08]  /*a6c0*/  HMMA.16816.F32.BF16 R36, R140, R156.reuse, R36 ;  /* 0x0000009c8c24723c */ /* 0x080ff00000041824 */
[C---:B------:R-:W-:Y:S08]  /*a6d0*/  HMMA.16816.F32.BF16 R40, R144.reuse, R156, R40 ;  /* 0x0000009c9028723c */ /* 0x040ff00000041828 */
[-C--:B------:R-:W-:Y:S08]  /*a6e0*/  HMMA.16816.F32.BF16 R44, R144, R158.reuse, R44 ;  /* 0x0000009e902c723c */ /* 0x080ff0000004182c */
[C---:B------:R-:W-:Y:S01]  /*a6f0*/  HMMA.16816.F32.BF16 R48, R140.reuse, R158, R48 ;  /* 0x0000009e8c30723c */ /* 0x040fe20000041830 */
[----:B------:R-:W1:Y:S03]  /*a700*/  LDSM.16.MT88.4 R156, [R229+0x3000] ;  /* 0x00300000e59c783b */ /* 0x000e660000004200 */
[----:B--2---:R-:W-:Y:S02]  /*a710*/  FFMA.FTZ R132, R0, R3, R139 ;  /* 0x0000000300847223 */ /* 0x004fe4000001008b */
[----:B------:R-:W-:Y:S01]  /*a720*/  MUFU.EX2 R139, R242 ;  /* 0x000000f2008b7308 */ /* 0x000fe20000000800 */
[----:B------:R-:W-:Y:S01]  /*a730*/  FADD.FTZ R3, R220, R133 ;  /* 0x00000085dc037221 */ /* 0x000fe20000010000 */
[-C--:B------:R-:W-:Y:S04]  /*a740*/  HMMA.16816.F32.BF16 R52, R140, R160.reuse, R52 ;  /* 0x000000a08c34723c */ /* 0x080fe80000041834 */
[----:B------:R-:W-:Y:S02]  /*a750*/  FADD.FTZ R3, R222, R3 ;  /* 0x00000003de037221 */ /* 0x000fe40000010000 */
[----:B------:R-:W-:Y:S02]  /*a760*/  FADD.FTZ R0, R215, R138 ;  /* 0x0000008ad7007221 */ /* 0x000fe40000010000 */
[C---:B------:R-:W-:Y:S01]  /*a770*/  HMMA.16816.F32.BF16 R56, R144.reuse, R160, R56 ;  /* 0x000000a09038723c */ /* 0x040fe20000041838 */
[----:B------:R-:W2:Y:S03]  /*a780*/  MUFU.EX2 R138, R235 ;  /* 0x000000eb008a7308 */ /* 0x000ea60000000800 */
[----:B------:R-:W-:Y:S02]  /*a790*/  FADD.FTZ R133, R214, R0 ;  /* 0x00000000d6857221 */ /* 0x000fe40000010000 */
[----:B------:R-:W-:Y:S01]  /*a7a0*/  LDSM.16.MT88.4 R212, [R225+0x3800] ;  /* 0x00380000e1d4783b */ /* 0x000fe20000004200 */
[----:B------:R-:W-:Y:S01]  /*a7b0*/  FADD.FTZ R132, R208, R132 ;  /* 0x00000084d0847221 */ /* 0x000fe20000010000 */
[-C--:B------:R-:W-:Y:S04]  /*a7c0*/  HMMA.16816.F32.BF16 R60, R144, R162.reuse, R60 ;  /* 0x000000a2903c723c */ /* 0x080fe8000004183c */
[----:B------:R-:W-:Y:S01]  /*a7d0*/  FADD.FTZ R0, R209, R132 ;  /* 0x00000084d1007221 */ /* 0x000fe20000010000 */
[----:B------:R-:W-:Y:S01]  /*a7e0*/  F2FP.BF16.PACK_AB R208, R249, R252 ;  /* 0x000000fcf9d0723e */ /* 0x000fe200000010ff */
[----:B------:R-:W-:Y:S01]  /*a7f0*/  FADD.FTZ R132, R221, R2 ;  /* 0x00000002dd847221 */ /* 0x000fe20000010000 */
[----:B------:R-:W-:Y:S01]  /*a800*/  F2FP.BF16.PACK_AB R209, R245, R246 ;  /* 0x000000f6f5d1723e */ /* 0x000fe200000010ff */
[C---:B------:R-:W-:Y:S01]  /*a810*/  HMMA.16816.F32.BF16 R64, R140.reuse, R162, R64 ;  /* 0x000000a28c40723c */ /* 0x040fe20000041840 */
[----:B------:R-:W1:Y:S03]  /*a820*/  LDSM.16.MT88.4 R160, [R228+0x3000] ;  /* 0x00300000e4a0783b */ /* 0x000e660000004200 */
[----:B------:R-:W-:Y:S02]  /*a830*/  FADD.FTZ R2, R241, R133 ;  /* 0x00000085f1027221 */ /* 0x000fe40000010000 */
[----:B------:R-:W-:Y:S02]  /*a840*/  FADD.FTZ R0, R243, R0 ;  /* 0x00000000f3007221 */ /* 0x000fe40000010000 */
[-C--:B---3--:R-:W-:Y:S01]  /*a850*/  HMMA.16816.F32.BF16 R68, R140, R148.reuse, R68 ;  /* 0x000000948c44723c */ /* 0x088fe20000041844 */
[----:B------:R-:W-:Y:S03]  /*a860*/  LDSM.16.MT88.4 R220, [R229+0x3800] ;  /* 0x00380000e5dc783b */ /* 0x000fe60000004200 */
[----:B------:R-:W-:Y:S01]  /*a870*/  FADD.FTZ R132, R169, R132 ;  /* 0x00000084a9847221 */ /* 0x000fe20000010000 */
[----:B------:R-:W-:Y:S01]  /*a880*/  MOV R169, R194 ;  /* 0x000000c200a97202 */ /* 0x000fe20000000f00 */
[----:B------:R-:W-:Y:S01]  /*a890*/  FADD.FTZ R3, R248, R3 ;  /* 0x00000003f8037221 */ /* 0x000fe20000010000 */
[----:B--2---:R-:W-:Y:S01]  /*a8a0*/  F2FP.BF16.PACK_AB R211, R138, R139 ;  /* 0x0000008b8ad3723e */ /* 0x004fe200000010ff */
[C---:B------:R-:W-:Y:S01]  /*a8b0*/  HMMA.16816.F32.BF16 R72, R144.reuse, R148, R72 ;  /* 0x000000949048723c */ /* 0x040fe20000041848 */
[----:B------:R2:W5:Y:S01]  /*a8c0*/  LDL.LU R241, [R1+0x78] ;  /* 0x0000780001f17983 */ /* 0x0005620000300800 */
[----:B------:R3:W1:Y:S02]  /*a8d0*/  MUFU.EX2 R248, R205 ;  /* 0x000000cd00f87308 */ /* 0x0006640000000800 */
[----:B------:R-:W-:Y:S01]  /*a8e0*/  FADD.FTZ R3, R168, R3 ;  /* 0x00000003a8037221 */ /* 0x000fe20000010000 */
[----:B------:R2:W5:Y:S01]  /*a8f0*/  LDL.LU R242, [R1+0x74] ;  /* 0x0000740001f27983 */ /* 0x0005620000300800 */
[----:B------:R-:W-:Y:S02]  /*a900*/  IMAD.MOV.U32 R168, RZ, RZ, R195 ;  /* 0x000000ffffa87224 */ /* 0x000fe400078e00c3 */
[-C--:B------:R-:W-:Y:S01]  /*a910*/  HMMA.16816.F32.BF16 R76, R144, R150.reuse, R76 ;  /* 0x00000096904c723c */ /* 0x080fe2000004184c */
[----:B------:R2:W5:Y:S03]  /*a920*/  LDL.LU R243, [R1+0x70] ;  /* 0x0000700001f37983 */ /* 0x0005660000300800 */
[----:B------:R-:W-:Y:S01]  /*a930*/  FADD.FTZ R3, R171, R3 ;  /* 0x00000003ab037221 */ /* 0x000fe20000010000 */
[----:B------:R2:W5:Y:S01]  /*a940*/  LDL.LU R235, [R1+0x6c] ;  /* 0x00006c0001eb7983 */ /* 0x0005620000300800 */
[----:B------:R-:W-:Y:S02]  /*a950*/  IMAD.MOV.U32 R171, RZ, RZ, R193 ;  /* 0x000000ffffab7224 */ /* 0x000fe400078e00c1 */
[C---:B------:R-:W-:Y:S04]  /*a960*/  HMMA.16816.F32.BF16 R80, R140.reuse, R150, R80 ;  /* 0x000000968c50723c */ /* 0x040fe80000041850 */
[----:B------:R-:W-:Y:S01]  /*a970*/  FADD.FTZ R133, R173, R132 ;  /* 0x00000084ad857221 */ /* 0x000fe20000010000 */
[----:B------:R-:W-:Y:S01]  /*a980*/  MOV R173, R186 ;  /* 0x000000ba00ad7202 */ /* 0x000fe20000000f00 */
[----:B------:R-:W-:Y:S02]  /*a990*/  FADD.FTZ R2, R164, R2 ;  /* 0x00000002a4027221 */ /* 0x000fe40000010000 */
[-C--:B----4-:R-:W-:Y:S04]  /*a9a0*/  HMMA.16816.F32.BF16 R84, R140, R152.reuse, R84 ;  /* 0x000000988c54723c */ /* 0x090fe80000041854 */
[----:B---3--:R-:W-:Y:S01]  /*a9b0*/  F2FP.BF16.PACK_AB R205, R182, R251 ;  /* 0x000000fbb6cd723e */ /* 0x008fe200000010ff */
[----:B------:R-:W-:Y:S01]  /*a9c0*/  FADD.FTZ R133, R170, R133 ;  /* 0x00000085aa857221 */ /* 0x000fe20000010000 */
[----:B-1----:R-:W-:Y:S01]  /*a9d0*/  F2FP.BF16.PACK_AB R210, R247, R248 ;  /* 0x000000f8f7d2723e */ /* 0x002fe200000010ff */
[----:B------:R-:W-:Y:S01]  /*a9e0*/  IMAD.MOV.U32 R170, RZ, RZ, R192 ;  /* 0x000000ffffaa7224 */ /* 0x000fe200078e00c0 */
[C---:B------:R-:W-:Y:S01]  /*a9f0*/  HMMA.16816.F32.BF16 R88, R144.reuse, R152, R88 ;  /* 0x000000989058723c */ /* 0x040fe20000041858 */
[----:B------:R-:W-:Y:S03]  /*aa00*/  LDSM.16.MT88.4 R192, [R229+0x1800] ;  /* 0x00180000e5c0783b */ /* 0x000fe60000004200 */
[----:B------:R-:W-:Y:S02]  /*aa10*/  FADD.FTZ R0, R165, R0 ;  /* 0x00000000a5007221 */ /* 0x000fe40000010000 */
[----:B------:R-:W-:Y:S01]  /*aa20*/  FADD.FTZ R132, R166, R2 ;  /* 0x00000002a6847221 */ /* 0x000fe20000010000 */
[----:B------:R-:W-:Y:S01]  /*aa30*/  MOV R166, R188 ;  /* 0x000000bc00a67202 */ /* 0x000fe20000000f00 */
[-C--:B------:R-:W-:Y:S04]  /*aa40*/  HMMA.16816.F32.BF16 R92, R144, R154.reuse, R92 ;  /* 0x0000009a905c723c */ /* 0x080fe8000004185c */
[----:B------:R-:W-:Y:S02]  /*aa50*/  IMAD.MOV.U32 R188, RZ, RZ, R185 ;  /* 0x000000ffffbc7224 */ /* 0x000fe400078e00b9 */
[----:B------:R-:W-:Y:S02]  /*aa60*/  FADD.FTZ R2, R167, R0 ;  /* 0x00000000a7027221 */ /* 0x000fe40000010000 */
[C---:B------:R-:W-:Y:S01]  /*aa70*/  HMMA.16816.F32.BF16 R96, R140.reuse, R154, R96 ;  /* 0x0000009a8c60723c */ /* 0x040fe20000041860 */
[----:B------:R-:W1:Y:S03]  /*aa80*/  LDSM.16.MT88.4 R152, [R225+0x1800] ;  /* 0x00180000e198783b */ /* 0x000e660000004200 */
[----:B------:R-:W-:Y:S02]  /*aa90*/  IMAD.MOV.U32 R167, RZ, RZ, R187 ;  /* 0x000000ffffa77224 */ /* 0x000fe400078e00bb */
[----:B------:R-:W-:Y:S01]  /*aaa0*/  FADD.FTZ R0, R175, R3 ;  /* 0x00000003af007221 */ /* 0x000fe20000010000 */
[----:B------:R-:W-:Y:S01]  /*aab0*/  MOV R175, R184 ;  /* 0x000000b800af7202 */ /* 0x000fe20000000f00 */
[-C--:B------:R-:W-:Y:S01]  /*aac0*/  HMMA.16816.F32.BF16 R100, R140, R156.reuse, R100 ;  /* 0x0000009c8c64723c */ /* 0x080fe20000041864 */
[----:B------:R-:W3:Y:S03]  /*aad0*/  LDSM.16.MT88.4 R184, [R226+0x1800] ;  /* 0x00180000e2b8783b */ /* 0x000ee60000004200 */
[----:B------:R-:W-:Y:S02]  /*aae0*/  FADD.FTZ R165, R172, R132 ;  /* 0x00000084aca57221 */ /* 0x000fe40000010000 */
[----:B------:R-:W-:Y:S01]  /*aaf0*/  FADD.FTZ R164, R174, R2 ;  /* 0x00000002aea47221 */ /* 0x000fe20000010000 */
[----:B------:R-:W-:Y:S01]  /*ab00*/  MOV R2, R189 ;  /* 0x000000bd00027202 */ /* 0x000fe20000000f00 */
[C---:B------:R-:W-:Y:S04]  /*ab10*/  HMMA.16816.F32.BF16 R104, R144.reuse, R156, R104 ;  /* 0x0000009c9068723c */ /* 0x040fe80000041868 */
[----:B------:R-:W-:Y:S02]  /*ab20*/  FADD.FTZ R3, R177, R133 ;  /* 0x00000085b1037221 */ /* 0x000fe40000010000 */
[----:B------:R-:W-:Y:S01]  /*ab30*/  FADD.FTZ R132, R176, R0 ;  /* 0x00000000b0847221 */ /* 0x000fe20000010000 */
[----:B------:R-:W-:Y:S01]  /*ab40*/  MOV R156, R202 ;  /* 0x000000ca009c7202 */ /* 0x000fe20000000f00 */
[-C--:B------:R-:W-:Y:S04]  /*ab50*/  HMMA.16816.F32.BF16 R108, R144, R158.reuse, R108 ;  /* 0x0000009e906c723c */ /* 0x080fe8000004186c */
[----:B------:R-:W-:Y:S01]  /*ab60*/  IMAD.MOV.U32 R157, RZ, RZ, R203 ;  /* 0x000000ffff9d7224 */ /* 0x000fe200078e00cb */
[----:B------:R-:W-:Y:S01]  /*ab70*/  MOV R133, R156 ;  /* 0x0000009c00857202 */ /* 0x000fe20000000f00 */
[----:B------:R-:W-:Y:S02]  /*ab80*/  IMAD.MOV.U32 R0, RZ, RZ, R190 ;  /* 0x000000ffff007224 */ /* 0x000fe400078e00be */
[C---:B------:R-:W-:Y:S07]  /*ab90*/  HMMA.16816.F32.BF16 R112, R140.reuse, R158, R112 ;  /* 0x0000009e8c70723c */ /* 0x040fee0000041870 */
[----:B------:R-:W-:Y:S01]  /*aba0*/  IMAD.MOV.U32 R159, RZ, RZ, R201 ;  /* 0x000000ffff9f7224 */ /* 0x000fe200078e00c9 */
[-C--:B------:R-:W-:Y:S04]  /*abb0*/  HMMA.16816.F32.BF16 R116, R140, R160.reuse, R116 ;  /* 0x000000a08c74723c */ /* 0x080fe80000041874 */
[----:B------:R-:W-:Y:S02]  /*abc0*/  MOV R158, R200 ;  /* 0x000000c8009e7202 */ /* 0x000fe40000000f00 */
[----:B------:R-:W4:Y:S02]  /*abd0*/  LDSM.16.MT88.4 R200, [R228+0x1800] ;  /* 0x00180000e4c8783b */ /* 0x000f240000004200 */
[C---:B------:R-:W-:Y:S08]  /*abe0*/  HMMA.16816.F32.BF16 R120, R144.reuse, R160, R120 ;  /* 0x000000a09078723c */ /* 0x040ff00000041878 */
[-C--:B------:R-:W-:Y:S08]  /*abf0*/  HMMA.16816.F32.BF16 R124, R144, R162.reuse, R124 ;  /* 0x000000a2907c723c */ /* 0x080ff0000004187c */
[----:B------:R-:W-:Y:S08]  /*ac00*/  HMMA.16816.F32.BF16 R128, R140, R162, R128 ;  /* 0x000000a28c80723c */ /* 0x000ff00000041880 */
[-C--:B-1----:R-:W-:Y:S01]  /*ac10*/  HMMA.16816.F32.BF16 R140, R204, R152.reuse, R4 ;  /* 0x00000098cc8c723c */ /* 0x082fe20000041804 */
[----:B------:R-:W1:Y:S07]  /*ac20*/  LDSM.16.MT88.4 R4, [R228+0x3800] ;  /* 0x00380000e404783b */ /* 0x000e6e0000004200 */
[C---:B------:R-:W-:Y:S07]  /*ac30*/  HMMA.16816.F32.BF16 R144, R208.reuse, R152, R8 ;  /* 0x00000098d090723c */ /* 0x040fee0000041808 */
[----:B------:R-:W-:Y:S01]  /*ac40*/  IMAD.MOV.U32 R9, RZ, RZ, R159 ;  /* 0x000000ffff097224 */ /* 0x000fe200078e009f */
[-C--:B------:R-:W-:Y:S04]  /*ac50*/  HMMA.16816.F32.BF16 R148, R208, R154.reuse, R12 ;  /* 0x0000009ad094723c */ /* 0x080fe8000004180c */
[----:B------:R-:W-:Y:S01]  /*ac60*/  IMAD.MOV.U32 R10, RZ, RZ, R157 ;  /* 0x000000ffff0a7224 */ /* 0x000fe200078e009d */
[----:B------:R-:W-:Y:S02]  /*ac70*/  MOV R11, R199 ;  /* 0x000000c7000b7202 */ /* 0x000fe40000000f00 */
[----:B------:R-:W-:Y:S01]  /*ac80*/  IMAD.MOV.U32 R15, RZ, RZ, R198 ;  /* 0x000000ffff0f7224 */ /* 0x000fe200078e00c6 */
[C---:B------:R-:W-:Y:S04]  /*ac90*/  HMMA.16816.F32.BF16 R160, R204.reuse, R154, R16 ;  /* 0x0000009acca0723c */ /* 0x040fe80000041810 */
[----:B------:R-:W-:Y:S01]  /*aca0*/  MOV R8, R191 ;  /* 0x000000bf00087202 */ /* 0x000fe20000000f00 */
[----:B------:R-:W-:Y:S01]  /*acb0*/  IMAD.MOV.U32 R12, RZ, RZ, R179 ;  /* 0x000000ffff0c7224 */ /* 0x000fe200078e00b3 */
[----:B------:R-:W-:Y:S01]  /*acc0*/  MOV R14, R197 ;  /* 0x000000c5000e7202 */ /* 0x000fe20000000f00 */
[----:B------:R-:W-:Y:S01]  /*acd0*/  IMAD.MOV.U32 R16, RZ, RZ, R173 ;  /* 0x000000ffff107224 */ /* 0x000fe200078e00ad */
[----:B------:R-:W-:Y:S01]  /*ace0*/  MOV R17, R175 ;  /* 0x000000af00117202 */ /* 0x000fe20000000f00 */
[----:B------:R-:W-:Y:S01]  /*acf0*/  IMAD.MOV.U32 R18, RZ, RZ, R183 ;  /* 0x000000ffff127224 */ /* 0x000fe200078e00b7 */
[-C--:B---3--:R-:W-:Y:S03]  /*ad00*/  HMMA.16816.F32.BF16 R172, R204, R184.reuse, R20 ;  /* 0x000000b8ccac723c */ /* 0x088fe60000041814 */
[----:B------:R-:W-:Y:S01]  /*ad10*/  MOV R13, R178 ;  /* 0x000000b2000d7202 */ /* 0x000fe20000000f00 */
[----:B------:R-:W-:Y:S01]  /*ad20*/  FADD.FTZ R8, R8, R132 ;  /* 0x0000008408087221 */ /* 0x000fe20000010000 */
[----:B------:R-:W-:Y:S02]  /*ad30*/  MOV R19, R182 ;  /* 0x000000b600137202 */ /* 0x000fe40000000f00 */
[----:B------:R-:W-:Y:S01]  /*ad40*/  MOV R23, R170 ;  /* 0x000000aa00177202 */ /* 0x000fe20000000f00 */
[C---:B------:R-:W-:Y:S04]  /*ad50*/  HMMA.16816.F32.BF16 R152, R208.reuse, R184, R24 ;  /* 0x000000b8d098723c */ /* 0x040fe80000041818 */
[----:B------:R-:W-:Y:S01]  /*ad60*/  IMAD.MOV.U32 R22, RZ, RZ, R167 ;  /* 0x000000ffff167224 */ /* 0x000fe200078e00a7 */
[----:B------:R-:W-:Y:S01]  /*ad70*/  MOV R21, R166 ;  /* 0x000000a600157202 */ /* 0x000fe20000000f00 */
[----:B------:R-:W-:Y:S01]  /*ad80*/  IMAD.MOV.U32 R20, RZ, RZ, R171 ;  /* 0x000000ffff147224 */ /* 0x000fe200078e00ab */
[----:B------:R-:W-:Y:S01]  /*ad90*/  MOV R25, R158 ;  /* 0x0000009e00197202 */ /* 0x000fe20000000f00 */
[----:B------:R-:W-:Y:S01]  /*ada0*/  IMAD.MOV.U32 R26, RZ, RZ, R168 ;  /* 0x000000ffff1a7224 */ /* 0x000fe200078e00a8 */
[-C--:B------:R-:W-:Y:S03]  /*adb0*/  HMMA.16816.F32.BF16 R156, R208, R186.reuse, R28 ;  /* 0x000000bad09c723c */ /* 0x080fe6000004181c */
[----:B------:R-:W-:Y:S01]  /*adc0*/  MOV R27, R169 ;  /* 0x000000a9001b7202 */ /* 0x000fe20000000f00 */
[----:B------:R-:W-:Y:S01]  /*add0*/  FADD.FTZ R11, R11, R8 ;  /* 0x000000080b0b7221 */ /* 0x000fe20000010000 */
[----:B------:R-:W-:Y:S01]  /*ade0*/  MOV R132, R137 ;  /* 0x0000008900847202 */ /* 0x000fe20000000f00 */
[----:B------:R-:W-:Y:S01]  /*adf0*/  IMAD.MOV.U32 R24, RZ, RZ, R196 ;  /* 0x000000ffff187224 */ /* 0x000fe200078e00c4 */
[----:B------:R-:W-:Y:S01]  /*ae00*/  MOV R30, R180 ;  /* 0x000000b4001e7202 */ /* 0x000fe20000000f00 */
[C---:B------:R-:W-:Y:S01]  /*ae10*/  HMMA.16816.F32.BF16 R184, R204.reuse, R186, R32 ;  /* 0x000000baccb8723c */ /* 0x040fe20000041820 */
[----:B------:R-:W3:Y:S03]  /*ae20*/  LDL R34, [R1+0x38] ;  /* 0x0000380001227983 */ /* 0x000ee60000100800 */
[----:B------:R-:W-:Y:S01]  /*ae30*/  IMAD.MOV.U32 R28, RZ, RZ, R165 ;  /* 0x000000ffff1c7224 */ /* 0x000fe200078e00a5 */
[----:B------:R-:W-:Y:S01]  /*ae40*/  MOV R29, R164 ;  /* 0x000000a4001d7202 */ /* 0x000fe20000000f00 */
[----:B------:R-:W-:Y:S02]  /*ae50*/  FADD.FTZ R3, R30, R3 ;  /* 0x000000031e037221 */ /* 0x000fe40000010000 */
[----:B------:R-:W-:Y:S02]  /*ae60*/  IMAD.MOV.U32 R35, RZ, RZ, R188 ;  /* 0x000000ffff237224 */ /* 0x000fe400078e00bc */
[-C--:B------:R-:W-:Y:S03]  /*ae70*/  HMMA.16816.F32.BF16 R188, R204, R192.reuse, R36 ;  /* 0x000000c0ccbc723c */ /* 0x080fe60000041824 */
[----:B------:R-:W-:Y:S02]  /*ae80*/  FADD.FTZ R10, R10, R3 ;  /* 0x000000030a0a7221 */ /* 0x000fe40000010000 */
[----:B------:R-:W-:Y:S02]  /*ae90*/  FADD.FTZ R3, R26, R11 ;  /* 0x0000000b1a037221 */ /* 0x000fe40000010000 */
[----:B------:R-:W-:Y:S01]  /*aea0*/  IMAD.MOV.U32 R31, RZ, RZ, R181 ;  /* 0x000000ffff1f7224 */ /* 0x000fe200078e00b5 */
        /* <DEDUP_REMOVED lines=9> */
[-C--:B----4-:R-:W-:Y:S04]  /*af40*/  HMMA.16816.F32.BF16 R196, R204, R200.reuse, R52 ;  /* 0x000000c8ccc4723c */ /* 0x090fe80000041834 */
        /* <DEDUP_REMOVED lines=21> */
[C---:B------:R-:W-:Y:S07]  /*b0a0*/  HMMA.16816.F32.BF16 R112, R204.reuse, R222, R112 ;  /* 0x000000decc70723c */ /* 0x040fee0000041870 */
[----:B------:R-:W-:Y:S01]  /*b0b0*/  MOV R222, R133 ;  /* 0x0000008500de7202 */ /* 0x000fe20000000f00 */
[-C--:B-1----:R-:W-:Y:S08]  /*b0c0*/  HMMA.16816.F32.BF16 R116, R204, R4.reuse, R116 ;  /* 0x00000004cc74723c */ /* 0x082ff00000041874 */
[C---:B------:R-:W-:Y:S07]  /*b0d0*/  HMMA.16816.F32.BF16 R120, R208.reuse, R4, R120 ;  /* 0x00000004d078723c */ /* 0x040fee0000041878 */
[----:B------:R-:W-:Y:S01]  /*b0e0*/  FADD.FTZ R4, R23, R2 ;  /* 0x0000000217047221 */ /* 0x000fe20000010000 */
[-C--:B------:R-:W-:Y:S04]  /*b0f0*/  HMMA.16816.F32.BF16 R124, R208, R6.reuse, R124 ;  /* 0x00000006d07c723c */ /* 0x080fe8000004187c */
        /* <DEDUP_REMOVED lines=13> */
[----:B------:R2:W-:Y:S01]  /*b1d0*/  STL [R1+0x8], R5 ;  /* 0x0000080501007387 */ /* 0x0005e20000100800 */
[----:B------:R-:W-:Y:S01]  /*b1e0*/  FADD.FTZ R0, R139, R3 ;  /* 0x000000038b007221 */ /* 0x000fe20000010000 */
[----:B------:R-:W-:Y:S01]  /*b1f0*/  MOV R139, R134 ;  /* 0x00000086008b7202 */ /* 0x000fe20000000f00 */
[----:B------:R-:W-:Y:S01]  /*b200*/  FADD.FTZ R3, R247, R2 ;  /* 0x00000002f7037221 */ /* 0x000fe20000010000 */
[----:B------:R2:W-:Y:S01]  /*b210*/  STL [R1+0x4], R4 ;  /* 0x0000040401007387 */ /* 0x0005e20000100800 */
[----:B------:R-:W-:Y:S02]  /*b220*/  FADD.FTZ R2, R138, R0 ;  /* 0x000000008a027221 */ /* 0x000fe40000010000 */
[----:B------:R-:W-:Y:S01]  /*b230*/  IMAD.MOV.U32 R0, RZ, RZ, R133 ;  /* 0x000000ffff007224 */ /* 0x000fe200078e0085 */
[----:B------:R2:W-:Y:S01]  /*b240*/  STL [R1+0x10], R3 ;  /* 0x0000100301007387 */ /* 0x0005e20000100800 */
[----:B------:R-:W-:Y:S02]  /*b250*/  IMAD.MOV.U32 R133, RZ, RZ, R136 ;  /* 0x000000ffff857224 */ /* 0x000fe400078e0088 */
[----:B------:R-:W-:Y:S01]  /*b260*/  IMAD.MOV.U32 R138, RZ, RZ, R135 ;  /* 0x000000ffff8a7224 */ /* 0x000fe200078e0087 */
[----:B------:R2:W-:Y:S04]  /*b270*/  STL [R1+0x14], R2 ;  /* 0x0000140201007387 */ /* 0x0005e80000100800 */
[----:B------:R2:W-:Y:S01]  /*b280*/  STL [R1], R0 ;  /* 0x0000000001007387 */ /* 0x0005e20000100800 */
[----:B---3--:R-:W-:Y:S11]  /*b290*/  ISETP.GT.AND P0, PT, R35, R34, PT ;  /* 0x000000222300720c */ /* 0x008ff60003f04270 */
[----:B------:R-:W-:Y:S02]  /*b2a0*/  @!UPT UIADD3 URZ, URZ, URZ, URZ ;  /* 0x0000003f3f3ff290 */ /* 0x000fe4000fffe03f */
[----:B--2---:R-:W-:-:S05]  /*b2b0*/  @P0 BRA `(.L_x_959) ;  /* 0xffffb3e000000947 */ /* 0x004fca000383ffff */
.L_x_958:
[----:B-1----:R-:W2:Y:S02]  /*b2c0*/  LDL R0, [R1+0x18] ;  /* 0x0000180001007983 */ /* 0x002ea40000100800 */
[----:B--2---:R-:W-:-:S13]  /*b2d0*/  ISETP.GE.AND P0, PT, R222, R0, PT ;  /* 0x00000000de00720c */ /* 0x004fda0003f06270 */
[----:B------:R-:W-:Y:S05]  /*b2e0*/  @!P0 BRA `(.L_x_960) ;  /* 0x000041a000008947 */ /* 0x000fea0003800000 */
[----:B------:R-:W-:Y:S01]  /*b2f0*/  IMAD.MOV.U32 R132, RZ, RZ, R136 ;  /* 0x000000ffff847224 */ /* 0x000fe200078e0088 */
[----:B------:R-:W-:Y:S01]  /*b300*/  MOV R139, R134 ;  /* 0x00000086008b7202 */ /* 0x000fe20000000f00 */
[----:B------:R-:W-:Y:S01]  /*b310*/  IMAD.MOV.U32 R3, RZ, RZ, R137 ;  /* 0x000000ffff037224 */ /* 0x000fe200078e0089 */
[----:B------:R-:W-:Y:S02]  /*b320*/  MOV R138, R135 ;  /* 0x00000087008a7202 */ /* 0x000fe40000000f00 */
.L_x_961:
[----:B------:R-:W-:Y:S04]  /*b330*/  DEPBAR.LE SB0, 0x0 ;  /* 0x000080000000791a */ /* 0x000fe80000000000 */
[----:B------:R-:W-:Y:S01]  /*b340*/  WARPSYNC 0xffffffff ;  /* 0xffffffff00007948 */ /* 0x000fe20003800000 */
[----:B------:R-:W-:Y:S01]  /*b350*/  BAR.SYNC.DEFER_BLOCKING 0x0 ;  /* 0x0000000000007b1d */ /* 0x000fe20000010000 */
[----:B--2---:R-:W-:Y:S01]  /*b360*/  SHF.R.S32.HI R0, RZ, 0x1f, R222 ;  /* 0x0000001fff007819 */ /* 0x004fe200000114de */
[----:B------:R-:W-:Y:S01]  /*b370*/  IMAD.WIDE.U32 R134, R222, c[0x0][0x208], RZ ;  /* 0x00008200de867a25 */ /* 0x000fe200078e00ff */
[----:B------:R-:W-:Y:S02]  /*b380*/  MOV R137, c[0x0][0x208] ;  /* 0x0000820000897a02 */ /* 0x000fe40000000f00 */
[----:B------:R-:W-:Y:S01]  /*b390*/  MOV R219, 0x5 ;  /* 0x0000000500db7802 */ /* 0x000fe20000000f00 */
[----:B------:R-:W-:Y:S04]  /*b3a0*/  IMAD R0, R0, c[0x0][0x208], RZ ;  /* 0x0000820000007a24 */ /* 0x000fe800078e02ff */
[----:B------:R-:W-:Y:S05]  /*b3b0*/  IMAD R0, R222, c[0x0][0x20c], R0 ;  /* 0x00008300de007a24 */ /* 0x000fea00078e0200 */
[----:B------:R-:W-:Y:S02]  /*b3c0*/  IADD3 R133, R135, R0, RZ ;  /* 0x0000000087857210 */ /* 0x000fe40007ffe0ff */
[C---:B------:R-:W-:Y:S02]  /*b3d0*/  SHF.L.U32 R0, R134.reuse, 0x6, RZ ;  /* 0x0000000686007819 */ /* 0x040fe400000006ff */
[----:B------:R-:W-:Y:S02]  /*b3e0*/  SHF.L.U64.HI R133, R134, 0x6, R133 ;  /* 0x0000000686857819 */ /* 0x000fe40000010285 */
[----:B------:R-:W-:Y:S01]  /*b3f0*/  SHF.L.U32 R135, R137, 0x5, RZ ;  /* 0x0000000589877819 */ /* 0x000fe200000006ff */
[----:B-----5:R-:W-:Y:S08]  /*b400*/  LDSM.16.M88.4 R64, [R231] ;  /* 0x00000000e740783b */ /* 0x020ff00000000200 */
[----:B------:R-:W1:Y:S08]  /*b410*/  LDSM.16.M88.4 R16, [R224] ;  /* 0x00000000e010783b */ /* 0x000e700000000200 */
[----:B------:R-:W2:Y:S08]  /*b420*/  LDSM.16.M88.4 R60, [R231+0x2000] ;  /* 0x00200000e73c783b */ /* 0x000eb00000000200 */
[----:B------:R-:W3:Y:S08]  /*b430*/  LDSM.16.M88.4 R32, [R224+0x800] ;  /* 0x00080000e020783b */ /* 0x000ef00000000200 */
[----:B------:R-:W4:Y:S04]  /*b440*/  LDL R136, [R1+0x34] ;  /* 0x0000340001887983 */ /* 0x000f280000100800 */
[----:B------:R-:W3:Y:S08]  /*b450*/  LDSM.16.M88.4 R48, [R224+0x1000] ;  /* 0x00100000e030783b */ /* 0x000ef00000000200 */
[----:B------:R-:W3:Y:S01]  /*b460*/  LDSM.16.M88.4 R204, [R224+0x1800] ;  /* 0x00180000e0cc783b */ /* 0x000ee20000000200 */
[-C--:B-1----:R-:W-:Y:S07]  /*b470*/  HMMA.16816.F32.BF16 R4, R64, R16.reuse, RZ ;  /* 0x000000104004723c */ /* 0x082fee00000418ff */
[----:B------:R-:W4:Y:S01]  /*b480*/  LDL.64 R216, [R1+0x28] ;  /* 0x0000280001d87983 */ /* 0x000f220000100a00 */
[C---:B--2---:R-:W-:Y:S05]  /*b490*/  HMMA.16816.F32.BF16 R8, R60.reuse, R16, RZ ;  /* 0x000000103c08723c */ /* 0x044fea00000418ff */
[----:B------:R-:W-:Y:S03]  /*b4a0*/  LDSM.16.M88.4 R208, [R233] ;  /* 0x00000000e9d0783b */ /* 0x000fe60000000200 */
[-C--:B------:R-:W-:Y:S05]  /*b4b0*/  HMMA.16816.F32.BF16 R12, R60, R18.reuse, RZ ;  /* 0x000000123c0c723c */ /* 0x080fea00000418ff */
[----:B------:R-:W1:Y:S03]  /*b4c0*/  LDSM.16.M88.4 R212, [R235] ;  /* 0x00000000ebd4783b */ /* 0x000e660000000200 */
[C---:B------:R-:W-:Y:S05]  /*b4d0*/  HMMA.16816.F32.BF16 R16, R64.reuse, R18, RZ ;  /* 0x000000124010723c */ /* 0x040fea00000418ff */
[----:B------:R2:W-:Y:S04]  /*b4e0*/  STL [R1+0x74], R129 ;  /* 0x0000748101007387 */ /* 0x0005e80000100800 */
[----:B------:R-:W-:Y:S01]  /*b4f0*/  STL [R1+0x70], R130 ;  /* 0x0000708201007387 */ /* 0x000fe20000100800 */
[-C--:B---3--:R-:W-:Y:S03]  /*b500*/  HMMA.16816.F32.BF16 R20, R64, R32.reuse, RZ ;  /* 0x000000204014723c */ /* 0x088fe600000418ff */
[----:B------:R3:W-:Y:S05]  /*b510*/  STL [R1+0x6c], R131 ;  /* 0x00006c8301007387 */ /* 0x0007ea0000100800 */
[C---:B------:R-:W-:Y:S08]  /*b520*/  HMMA.16816.F32.BF16 R24, R60.reuse, R32, RZ ;  /* 0x000000203c18723c */ /* 0x040ff000000418ff */
[-C--:B------:R-:W-:Y:S01]  /*b530*/  HMMA.16816.F32.BF16 R28, R60, R34.reuse, RZ ;  /* 0x000000223c1c723c */ /* 0x080fe200000418ff */
[----:B--2---:R-:W2:Y:S07]  /*b540*/  LDL R129, [R1+0x18] ;  /* 0x0000180001817983 */ /* 0x004eae0000100800 */
[C---:B------:R-:W-:Y:S01]  /*b550*/  HMMA.16816.F32.BF16 R32, R64.reuse, R34, RZ ;  /* 0x000000224020723c */ /* 0x040fe200000418ff */
[----:B---3--:R-:W3:Y:S07]  /*b560*/  LDL.64 R130, [R1+0x20] ;  /* 0x0000200001827983 */ /* 0x008eee0000100a00 */
        /* <DEDUP_REMOVED lines=8> */
[----:B------:R-:W1:Y:S07]  /*b5f0*/  LDSM.16.M88.4 R204, [R233+0x2000] ;  /* 0x00200000e9cc783b */ /* 0x000e6e0000000200 */
        /* <DEDUP_REMOVED lines=12> */
[-C--:B------:R-:W-:Y:S04]  /*b6c0*/  HMMA.16816.F32.BF16 R44, R204, R214.reuse, R44 ;  /* 0x000000d6cc2c723c */ /* 0x080fe8000004182c */
[C---:B----4-:R-:W-:Y:S04]  /*b6d0*/  IADD3 R2, P1, R0.reuse, R216, RZ ;  /* 0x000000d800027210 */ /* 0x050fe80007f3e0ff */
[C---:B------:R-:W-:Y:S01]  /*b6e0*/  HMMA.16816.F32.BF16 R48, R208.reuse, R214, R48 ;  /* 0x000000d6d030723c */ /* 0x040fe20000041830 */
[----:B------:R-:W1:Y:S03]  /*b6f0*/  LDSM.16.M88.4 R212, [R241] ;  /* 0x00000000f1d4783b */ /* 0x000e660000000200 */
[C---:B------:R-:W-:Y:S02]  /*b700*/  IADD3.X R134, R133.reuse, R136, RZ, P1, !PT ;  /* 0x0000008885867210 */ /* 0x040fe40000ffe4ff */
[----:B------:R-:W-:Y:S06]  /*b710*/  IADD3 R0, P2, P1, R0, 0x40, R216 ;  /* 0x0000004000007810 */ /* 0x000fec000795e0d8 */
[----:B------:R-:W-:Y:S01]  /*b720*/  IADD3.X R133, R133, RZ, R136, P2, P1 ;  /* 0x000000ff85857210 */ /* 0x000fe200017e2488 */
[-C--:B-1----:R-:W-:Y:S08]  /*b730*/  HMMA.16816.F32.BF16 R52, R208, R212.reuse, R52 ;  /* 0x000000d4d034723c */ /* 0x082ff00000041834 */
[C---:B------:R-:W-:Y:S08]  /*b740*/  HMMA.16816.F32.BF16 R56, R204.reuse, R212, R56 ;  /* 0x000000d4cc38723c */ /* 0x040ff00000041838 */
[-C--:B------:R-:W-:Y:S07]  /*b750*/  HMMA.16816.F32.BF16 R60, R204, R214.reuse, R60 ;  /* 0x000000d6cc3c723c */ /* 0x080fee000004183c */
[C---:B------:R-:W-:Y:S01]  /*b760*/  LEA R204, P0, R2.reuse, c[0x0][0x1f8], 0x1 ;  /* 0x00007e0002cc7a11 */ /* 0x040fe200078008ff */
[----:B------:R-:W-:Y:S04]  /*b770*/  HMMA.16816.F32.BF16 R64, R208, R214, R64 ;  /* 0x000000d6d040723c */ /* 0x000fe80000041840 */
[----:B------:R-:W-:Y:S02]  /*b780*/  LEA.HI.X R205, R2, c[0x0][0x1fc], R134, 0x1, P0 ;  /* 0x00007f0002cd7a11 */ /* 0x000fe400000f0c86 */
[----:B------:R-:W-:Y:S02]  /*b790*/  LEA R206, P0, R0, c[0x0][0x1f8], 0x1 ;  /* 0x00007e0000ce7a11 */ /* 0x000fe400078008ff */
[----:B------:R-:W-:Y:S01]  /*b7a0*/  IADD3 R136, P1, R204, R135, RZ ;  /* 0x00000087cc887210 */ /* 0x000fe20007f3e0ff */
[----:B------:R-:W-:Y:S01]  /*b7b0*/  @!PT LDS RZ, [RZ] ;  /* 0x00000000fffff984 */ /* 0x000fe20000000800 */
[----:B------:R-:W-:Y:S01]  /*b7c0*/  @!PT LDS RZ, [RZ] ;  /* 0x00000000fffff984 */ /* 0x000fe20000000800 */
[----:B------:R-:W-:Y:S01]  /*b7d0*/  @!PT LDS RZ, [RZ] ;  /* 0x00000000fffff984 */ /* 0x000fe20000000800 */
[----:B------:R1:W-:Y:S03]  /*b7e0*/  LDGSTS.E.BYPASS.LTC128B.128 [R244+0x100], [R204.64], !P6 ;  /* 0x00100000ccf47fae */ /* 0x0003e6000f101d48 */
[----:B------:R-:W-:Y:S02]  /*b7f0*/  LEA.HI.X R207, R0, c[0x0][0x1fc], R133, 0x1, P0 ;  /* 0x00007f0000cf7a11 */ /* 0x000fe400000f0c85 */
[----:B------:R-:W-:Y:S02]  /*b800*/  SHF.L.U64.HI R2, R137, R219, c[0x0][0x20c] ;  /* 0x0000830089027619 */ /* 0x000fe400000102db */
[-C--:B------:R-:W-:Y:S01]  /*b810*/  IADD3 R134, P0, R136, R135.reuse, RZ ;  /* 0x0000008788867210 */ /* 0x080fe20007f1e0ff */
[----:B------:R4:W-:Y:S01]  /*b820*/  LDGSTS.E.BYPASS.LTC128B.128 [R244+0x2100], [R206.64], !P5 ;  /* 0x02100000cef47fae */ /* 0x0009e2000e901d48 */
[-C--:B------:R-:W-:Y:S07]  /*b830*/  IADD3.X R137, R205, R2.reuse, RZ, P1, !PT ;  /* 0x00000002cd897210 */ /* 0x080fee0000ffe4ff */
[----:B------:R3:W-:Y:S08]  /*b840*/  LDGSTS.E.BYPASS.LTC128B.128 [R244+0x900], [R136.64], !P6 ;  /* 0x0090000088f47fae */ /* 0x0007f0000f101d48 */
[----:B------:R3:W-:Y:S01]  /*b850*/  LDGSTS.E.BYPASS.LTC128B.128 [R244+0x2900], [R136.64+0x80], !P5 ;  /* 0x0290008088f47fae */ /* 0x0007e2000e901d48 */
[----:B-1----:R-:W-:Y:S02]  /*b860*/  IADD3 R204, P1, R134, R135, RZ ;  /* 0x0000008786cc7210 */ /* 0x002fe40007f3e0ff */
[----:B------:R-:W-:Y:S02]  /*b870*/  IADD3.X R135, R137, R2, RZ, P0, !PT ;  /* 0x0000000289877210 */ /* 0x000fe400007fe4ff */
[C---:B--2---:R-:W-:Y:S03]  /*b880*/  ISETP.GT.AND P0, PT, R222.reuse, R129, PT ;  /* 0x00000081de00720c */ /* 0x044fe60003f04270 */
[----:B------:R-:W2:Y:S01]  /*b890*/  LDL R129, [R1+0x30] ;  /* 0x0000300001817983 */ /* 0x000ea20000100800 */
[----:B------:R-:W-:Y:S01]  /*b8a0*/  IMAD.X R205, R135, 0x1, R2, P1 ;  /* 0x0000000187cd7824 */ /* 0x000fe200008e0602 */
[----:B------:R-:W-:Y:S02]  /*b8b0*/  IADD3 R222, R222, -0x1, RZ ;  /* 0xffffffffdede7810 */ /* 0x000fe40007ffe0ff */
[----:B------:R1:W-:Y:S08]  /*b8c0*/  LDGSTS.E.BYPASS.LTC128B.128 [R244+0x1100], [R134.64], !P6 ;  /* 0x0110000086f47fae */ /* 0x0003f0000f101d48 */
[----:B------:R1:W-:Y:S08]  /*b8d0*/  LDGSTS.E.BYPASS.LTC128B.128 [R244+0x3100], [R134.64+0x80], !P5 ;  /* 0x0310008086f47fae */ /* 0x0003f0000e901d48 */
[----:B------:R4:W-:Y:S08]  /*b8e0*/  LDGSTS.E.BYPASS.LTC128B.128 [R244+0x1900], [R204.64], !P6 ;  /* 0x01900000ccf47fae */ /* 0x0009f0000f101d48 */
[----:B------:R4:W-:Y:S08]  /*b8f0*/  LDGSTS.E.BYPASS.LTC128B.128 [R244+0x3900], [R204.64+0x80], !P5 ;  /* 0x03900080ccf47fae */ /* 0x0009f0000e901d48 */
[----:B------:R-:W-:Y:S08]  /*b900*/  LDSM.16.M88.4 R208, [R230] ;  /* 0x00000000e6d0783b */ /* 0x000ff00000000200 */
[----:B------:R-:W-:Y:S08]  /*b910*/  LDSM.16.M88.4 R212, [R232+0x2000] ;  /* 0x00200000e8d4783b */ /* 0x000ff00000000200 */
[----:B------:R-:W0:Y:S08]  /*b920*/  LDGDEPBAR ;  /* 0x00000000000079af */ /* 0x000e300000000000 */
[----:B----4-:R-:W4:Y:S02]  /*b930*/  LDSM.16.M88.4 R204, [R232] ;  /* 0x00000000e8cc783b */ /* 0x010f240000000200 */
[-C--:B----4-:R-:W-:Y:S08]  /*b940*/  HMMA.16816.F32.BF16 R4, R204, R208.reuse, R4 ;  /* 0x000000d0cc04723c */ /* 0x090ff00000041804 */
[C---:B------:R-:W-:Y:S08]  /*b950*/  HMMA.16816.F32.BF16 R8, R212.reuse, R208, R8 ;  /* 0x000000d0d408723c */ /* 0x040ff00000041808 */
[-C--:B------:R-:W-:Y:S08]  /*b960*/  HMMA.16816.F32.BF16 R12, R212, R210.reuse, R12 ;  /* 0x000000d2d40c723c */ /* 0x080ff0000004180c */
[C---:B------:R-:W-:Y:S01]  /*b970*/  HMMA.16816.F32.BF16 R16, R204.reuse, R210, R16 ;  /* 0x000000d2cc10723c */ /* 0x040fe20000041810 */
[----:B------:R-:W4:Y:S07]  /*b980*/  LDSM.16.M88.4 R208, [R230+0x800] ;  /* 0x00080000e6d0783b */ /* 0x000f2e0000000200 */
        /* <DEDUP_REMOVED lines=12> */
[-C--:B------:R-:W-:Y:S01]  /*ba50*/  HMMA.16816.F32.BF16 R60, R212, R210.reuse, R60 ;  /* 0x000000d2d43c723c */ /* 0x080fe2000004183c */
[----:B------:R-:W-:Y:S07]  /*ba60*/  LDSM.16.M88.4 R212, [R234+0x2000] ;  /* 0x00200000ead4783b */ /* 0x000fee0000000200 */
[----:B------:R-:W-:Y:S01]  /*ba70*/  HMMA.16816.F32.BF16 R64, R204, R210, R64 ;  /* 0x000000d2cc40723c */ /* 0x000fe20000041840 */
[----:B------:R-:W-:Y:S08]  /*ba80*/  LDSM.16.M88.4 R204, [R234] ;  /* 0x00000000eacc783b */ /* 0x000ff00000000200 */
[----:B------:R-:W4:Y:S02]  /*ba90*/  LDSM.16.M88.4 R208, [R227] ;  /* 0x00000000e3d0783b */ /* 0x000f240000000200 */
        /* <DEDUP_REMOVED lines=20> */
[----:B------:R-:W-:Y:S08]  /*bbe0*/  LDSM.16.M88.4 R204, [R231+0x4000] ;  /* 0x00400000e7cc783b */ /* 0x000ff00000000200 */
[----:B------:R-:W4:Y:S02]  /*bbf0*/  LDSM.16.M88.4 R208, [R224+0x2000] ;  /* 0x00200000e0d0783b */ /* 0x000f240000000200 */
        /* <DEDUP_REMOVED lines=21> */
[----:B------:R-:W4:Y:S02]  /*bd50*/  LDSM.16.M88.4 R208, [R240] ;  /* 0x00000000f0d0783b */ /* 0x000f240000000200 */
[-C--:B----4-:R-:W-:Y:S08]  /*bd60*/  HMMA.16816.F32.BF16 R4, R204, R208.reuse, R4 ;  /* 0x000000d0cc04723c */ /* 0x090ff00000041804 */
[C---:B------:R-:W-:Y:S08]  /*bd70*/  HMMA.16816.F32.BF16 R8, R212.reuse, R208, R8 ;  /* 0x000000d0d408723c */ /* 0x040ff00000041808 */
[-C--:B------:R-:W-:Y:S08]  /*bd80*/  HMMA.16816.F32.BF16 R12, R212, R210.reuse, R12 ;  /* 0x000000d2d40c723c */ /* 0x080ff0000004180c */
[C---:B------:R-:W-:Y:S01]  /*bd90*/  HMMA.16816.F32.BF16 R16, R204.reuse, R210, R16 ;  /* 0x000000d2cc10723c */ /* 0x040fe20000041810 */
[----:B------:R-:W4:Y:S07]  /*bda0*/  LDSM.16.M88.4 R208, [R239] ;  /* 0x00000000efd0783b */ /* 0x000f2e0000000200 */
        /* <DEDUP_REMOVED lines=43> */
[----:B------:R-:W4:Y:S03]  /*c060*/  LDSM.16.M88.4 R208, [R227+0x2800] ;  /* 0x00280000e3d0783b */ /* 0x000f260000000200 */
[----:B------:R-:W-:Y:S02]  /*c070*/  FMNMX.FTZ R0, R4, R3, !PT ;  /* 0x0000000304007209 */ /* 0x000fe40007810000 */
[----:B------:R-:W-:Y:S02]  /*c080*/  FMNMX.FTZ R2, R6, R132, !PT ;  /* 0x0000008406027209 */ /* 0x000fe40007810000 */
[----:B-1----:R-:W-:Y:S04]  /*c090*/  FMNMX.FTZ R134, R10, R139, !PT ;  /* 0x0000008b0a867209 */ /* 0x002fe80007810000 */
        /* <DEDUP_REMOVED lines=13> */
[-C--:B----4-:R-:W-:Y:S08]  /*c170*/  HMMA.16816.F32.BF16 R20, R204, R208.reuse, R20 ;  /* 0x000000d0cc14723c */ /* 0x090ff00000041814 */
[C---:B------:R-:W-:Y:S08]  /*c180*/  HMMA.16816.F32.BF16 R24, R212.reuse, R208, R24 ;  /* 0x000000d0d418723c */ /* 0x040ff00000041818 */
[-C--:B------:R-:W-:Y:S08]  /*c190*/  HMMA.16816.F32.BF16 R28, R212, R210.reuse, R28 ;  /* 0x000000d2d41c723c */ /* 0x080ff0000004181c */
[C---:B------:R-:W-:Y:S01]  /*c1a0*/  HMMA.16816.F32.BF16 R32, R204.reuse, R210, R32 ;  /* 0x000000d2cc20723c */ /* 0x040fe20000041820 */
[----:B------:R-:W1:Y:S03]  /*c1b0*/  LDSM.16.M88.4 R208, [R227+0x3000] ;  /* 0x00300000e3d0783b */ /* 0x000e660000000200 */
        /* <DEDUP_REMOVED lines=15> */
[-C--:B-1----:R-:W-:Y:S08]  /*c2b0*/  HMMA.16816.F32.BF16 R36, R204, R208.reuse, R36 ;  /* 0x000000d0cc24723c */ /* 0x082ff00000041824 */
[C---:B------:R-:W-:Y:S08]  /*c2c0*/  HMMA.16816.F32.BF16 R40, R212.reuse, R208, R40 ;  /* 0x000000d0d428723c */ /* 0x040ff00000041828 */
[-C--:B------:R-:W-:Y:S08]  /*c2d0*/  HMMA.16816.F32.BF16 R44, R212, R210.reuse, R44 ;  /* 0x000000d2d42c723c */ /* 0x080ff0000004182c */
[C---:B------:R-:W-:Y:S01]  /*c2e0*/  HMMA.16816.F32.BF16 R48, R204.reuse, R210, R48 ;  /* 0x000000d2cc30723c */ /* 0x040fe20000041830 */
[----:B------:R-:W1:Y:S01]  /*c2f0*/  LDSM.16.M88.4 R208, [R227+0x3800] ;  /* 0x00380000e3d0783b */ /* 0x000e620000000200 */
[----:B------:R-:W-:Y:S04]  /*c300*/  DEPBAR.LE SB0, 0x0 ;  /* 0x000080000000791a */ /* 0x000fe80000000000 */
[----:B------:R-:W-:Y:S02]  /*c310*/  FMNMX.FTZ R0, R36, R0, !PT ;  /* 0x0000000024007209 */ /* 0x000fe40007810000 */
[----:B------:R-:W-:Y:S01]  /*c320*/  FMNMX.FTZ R2, R38, R2, !PT ;  /* 0x0000000226027209 */ /* 0x000fe20007810000 */
[----:B------:R-:W-:Y:S03]  /*c330*/  BAR.SYNC.DEFER_BLOCKING 0x0 ;  /* 0x0000000000007b1d */ /* 0x000fe60000010000 */
[----:B------:R-:W-:Y:S02]  /*c340*/  FMNMX.FTZ R2, R39, R2, !PT ;  /* 0x0000000227027209 */ /* 0x000fe40007810000 */
[----:B------:R-:W-:Y:S02]  /*c350*/  FMNMX.FTZ R0, R37, R0, !PT ;  /* 0x0000000025007209 */ /* 0x000fe40007810000 */
[----:B------:R-:W-:Y:S04]  /*c360*/  FMNMX.FTZ R133, R40, R133, !PT ;  /* 0x0000008528857209 */ /* 0x000fe80007810000 */
[----:B------:R-:W-:Y:S04]  /*c370*/  FMNMX.FTZ R133, R41, R133, !PT ;  /* 0x0000008529857209 */ /* 0x000fe80007810000 */
        /* <DEDUP_REMOVED lines=9> */
[----:B------:R-:W-:Y:S04]  /*c410*/  HMMA.16816.F32.BF16 R64, R204, R210, R64 ;  /* 0x000000d2cc40723c */ /* 0x000fe80000041840 */
[----:B------:R-:W-:Y:S02]  /*c420*/  FMNMX.FTZ R0, R52, R0, !PT ;  /* 0x0000000034007209 */ /* 0x000fe40007810000 */
[----:B------:R-:W-:Y:S02]  /*c430*/  FMNMX.FTZ R2, R54, R2, !PT ;  /* 0x0000000236027209 */ /* 0x000fe40007810000 */
[----:B------:R-:W-:Y:S04]  /*c440*/  FMNMX.FTZ R0, R53, R0, !PT ;  /* 0x0000000035007209 */ /* 0x000fe80007810000 */
        /* <DEDUP_REMOVED lines=8> */
[----:B------:R-:W-:Y:S01]  /*c4d0*/  FMNMX.FTZ R133, R61, R133, !PT ;  /* 0x000000853d857209 */ /* 0x000fe20007810000 */
[----:B---3--:R-:W1:Y:S08]  /*c4e0*/  SHFL.BFLY PT, R137, R0, 0x2, 0x1f ;  /* 0x0c401f0000897f89 */ /* 0x008e7000000e0000 */
[----:B------:R-:W3:Y:S08]  /*c4f0*/  SHFL.BFLY PT, R136, R2, 0x2, 0x1f ;  /* 0x0c401f0002887f89 */ /* 0x000ef000000e0000 */
[----:B------:R-:W4:Y:S01]  /*c500*/  SHFL.BFLY PT, R204, R133, 0x2, 0x1f ;  /* 0x0c401f0085cc7f89 */ /* 0x000f2200000e0000 */
[----:B-1----:R-:W-:Y:S02]  /*c510*/  FMNMX.FTZ R137, R0, R137, !PT ;  /* 0x0000008900897209 */ /* 0x002fe40007810000 */
[----:B------:R-:W-:Y:S05]  /*c520*/  FMNMX.FTZ R0, R31, R134, !PT ;  /* 0x000000861f007209 */ /* 0x000fea0007810000 */
[----:B------:R-:W1:Y:S01]  /*c530*/  SHFL.BFLY PT, R134, R137, 0x1, 0x1f ;  /* 0x0c201f0089867f89 */ /* 0x000e6200000e0000 */
[----:B------:R-:W-:Y:S02]  /*c540*/  FMNMX.FTZ R0, R42, R0, !PT ;  /* 0x000000002a007209 */ /* 0x000fe40007810000 */
[----:B---3--:R-:W-:Y:S02]  /*c550*/  FMNMX.FTZ R136, R2, R136, !PT ;  /* 0x0000008802887209 */ /* 0x008fe40007810000 */
[----:B------:R-:W-:Y:S03]  /*c560*/  FMNMX.FTZ R0, R43, R0, !PT ;  /* 0x000000002b007209 */ /* 0x000fe60007810000 */
[----:B------:R-:W3:Y:S01]  /*c570*/  SHFL.BFLY PT, R135, R136, 0x1, 0x1f ;  /* 0x0c201f0088877f89 */ /* 0x000ee200000e0000 */
[----:B------:R-:W-:Y:S02]  /*c580*/  FMNMX.FTZ R0, R46, R0, !PT ;  /* 0x000000002e007209 */ /* 0x000fe40007810000 */
[----:B----4-:R-:W-:Y:S02]  /*c590*/  FMNMX.FTZ R204, R133, R204, !PT ;  /* 0x000000cc85cc7209 */ /* 0x010fe40007810000 */
[----:B------:R-:W-:Y:S02]  /*c5a0*/  FMNMX.FTZ R0, R47, R0, !PT ;  /* 0x000000002f007209 */ /* 0x000fe40007810000 */
[----:B------:R-:W-:Y:S01]  /*c5b0*/  @P0 SHF.R.S32.HI R133, RZ, 0x1f, R222 ;  /* 0x0000001fff850819 */ /* 0x000fe200000114de */
[----:B------:R-:W4:Y:S01]  /*c5c0*/  SHFL.BFLY PT, R207, R204, 0x1, 0x1f ;  /* 0x0c201f00cccf7f89 */ /* 0x000f2200000e0000 */
[----:B------:R-:W-:Y:S03]  /*c5d0*/  FMNMX.FTZ R0, R58, R0, !PT ;  /* 0x000000003a007209 */ /* 0x000fe60007810000 */
[----:B------:R-:W-:Y:S01]  /*c5e0*/  @P0 IMAD R205, R133, c[0x0][0x1e0], RZ ;  /* 0x0000780085cd0a24 */ /* 0x000fe200078e02ff */
[----:B------:R-:W-:Y:S02]  /*c5f0*/  FMNMX.FTZ R0, R59, R0, !PT ;  /* 0x000000003b007209 */ /* 0x000fe40007810000 */
[----:B-1----:R-:W-:Y:S01]  /*c600*/  FMNMX.FTZ R137, R137, R134, !PT ;  /* 0x0000008689897209 */ /* 0x002fe20007810000 */
[----:B------:R-:W-:Y:S01]  /*c610*/  @P0 IMAD R205, R222, c[0x0][0x1e4], R205 ;  /* 0x00007900decd0a24 */ /* 0x000fe200078e02cd */
[----:B------:R-:W-:Y:S03]  /*c620*/  FMNMX.FTZ R0, R62, R0, !PT ;  /* 0x000000003e007209 */ /* 0x000fe60007810000 */
[----:B------:R-:W-:Y:S01]  /*c630*/  FMUL.FTZ R206, R137, c[0x0][0x2d0] ;  /* 0x0000b40089ce7a20 */ /* 0x000fe20000410000 */
[----:B------:R-:W-:Y:S01]  /*c640*/  FMNMX.FTZ R2, R63, R0, !PT ;  /* 0x000000003f027209 */ /* 0x000fe20007810000 */
[----:B------:R-:W-:Y:S01]  /*c650*/  FADD.FTZ R0, -R137, R3 ;  /* 0x0000000389007221 */ /* 0x000fe20000010100 */
[----:B---3--:R-:W-:Y:S01]  /*c660*/  FMNMX.FTZ R136, R136, R135, !PT ;  /* 0x0000008788887209 */ /* 0x008fe20007810000 */
[--C-:B------:R-:W-:Y:S02]  /*c670*/  FFMA.FTZ R5, R5, c[0x0][0x2d0], -R206.reuse ;  /* 0x0000b40005057a23 */ /* 0x100fe400000108ce */
[----:B------:R-:W-:Y:S01]  /*c680*/  FMUL.FTZ R0, R0, c[0x0][0x2d0] ;  /* 0x0000b40000007a20 */ /* 0x000fe20000410000 */
[----:B------:R-:W1:Y:S01]  /*c690*/  SHFL.BFLY PT, R3, R2, 0x2, 0x1f ;  /* 0x0c401f0002037f89 */ /* 0x000e6200000e0000 */
[----:B------:R-:W-:Y:S01]  /*c6a0*/  MUFU.EX2 R218, R5 ;  /* 0x0000000500da7308 */ /* 0x000fe20000000800 */
[----:B------:R-:W-:Y:S04]  /*c6b0*/  @P0 IMAD.WIDE.U32 R134, R222, c[0x0][0x1e0], RZ ;  /* 0x00007800de860a25 */ /* 0x000fe800078e00ff */
[--C-:B------:R-:W-:Y:S01]  /*c6c0*/  FFMA.FTZ R208, R4, c[0x0][0x2d0], -R206.reuse ;  /* 0x0000b40004d07a23 */ /* 0x100fe200000108ce */
[----:B------:R-:W-:Y:S01]  /*c6d0*/  @P0 IADD3 R205, R135, R205, RZ ;  /* 0x000000cd87cd0210 */ /* 0x000fe20007ffe0ff */
[--C-:B------:R-:W-:Y:S01]  /*c6e0*/  FFMA.FTZ R210, R48, c[0x0][0x2d0], -R206.reuse ;  /* 0x0000b40030d27a23 */ /* 0x100fe200000108ce */
[----:B----4-:R-:W-:Y:S01]  /*c6f0*/  FMNMX.FTZ R135, R204, R207, !PT ;  /* 0x000000cfcc877209 */ /* 0x010fe20007810000 */
[----:B------:R-:W-:Y:S01]  /*c700*/  FMUL.FTZ R204, R136, c[0x0][0x2d0] ;  /* 0x0000b40088cc7a20 */ /* 0x000fe20000410000 */
[----:B------:R3:W4:Y:S01]  /*c710*/  MUFU.EX2 R133, R0 ;  /* 0x0000000000857308 */ /* 0x0007220000000800 */
[----:B------:R-:W-:Y:S01]  /*c720*/  @P0 SHF.L.U64.HI R205, R134, 0x6, R205 ;  /* 0x0000000686cd0819 */ /* 0x000fe200000102cd */
[----:B------:R-:W-:Y:S01]  /*c730*/  FFMA.FTZ R16, R16, c[0x0][0x2d0], -R206 ;  /* 0x0000b40010107a23 */ /* 0x000fe200000108ce */
[----:B------:R-:W-:Y:S01]  /*c740*/  @P0 SHF.L.U32 R134, R134, 0x6, RZ ;  /* 0x0000000686860819 */ /* 0x000fe200000006ff */
[--C-:B------:R-:W-:Y:S02]  /*c750*/  FFMA.FTZ R7, R7, c[0x0][0x2d0], -R204.reuse ;  /* 0x0000b40007077a23 */ /* 0x100fe400000108cc */
[--C-:B------:R-:W-:Y:S02]  /*c760*/  FFMA.FTZ R207, R6, c[0x0][0x2d0], -R204.reuse ;  /* 0x0000b40006cf7a23 */ /* 0x100fe400000108cc */
[--C-:B------:R-:W-:Y:S02]  /*c770*/  FFMA.FTZ R131, R51, c[0x0][0x2d0], -R204.reuse ;  /* 0x0000b40033837a23 */ /* 0x100fe400000108cc */
[----:B------:R-:W-:Y:S01]  /*c780*/  MUFU.EX2 R216, R7 ;  /* 0x0000000700d87308 */ /* 0x000fe20000000800 */
[--C-:B------:R-:W-:Y:S02]  /*c790*/  FFMA.FTZ R18, R18, c[0x0][0x2d0], -R204.reuse ;  /* 0x0000b40012127a23 */ /* 0x100fe400000108cc */
[----:B------:R-:W-:Y:S02]  /*c7a0*/  FFMA.FTZ R19, R19, c[0x0][0x2d0], -R204 ;  /* 0x0000b40013137a23 */ /* 0x000fe400000108cc */
[--C-:B------:R-:W-:Y:S02]  /*c7b0*/  FFMA.FTZ R252, R21, c[0x0][0x2d0], -R206.reuse ;  /* 0x0000b40015fc7a23 */ /* 0x100fe400000108ce */
[--C-:B------:R-:W-:Y:S02]  /*c7c0*/  FFMA.FTZ R17, R17, c[0x0][0x2d0], -R206.reuse ;  /* 0x0000b40011117a23 */ /* 0x100fe400000108ce */
[--C-:B------:R-:W-:Y:S01]  /*c7d0*/  FFMA.FTZ R37, R37, c[0x0][0x2d0], -R206.reuse ;  /* 0x0000b40025257a23 */ /* 0x100fe200000108ce */
[----:B------:R1:W-:Y:S01]  /*c7e0*/  MUFU.EX2 R215, R18 ;  /* 0x0000001200d77308 */ /* 0x0003e20000000800 */
[--C-:B------:R-:W-:Y:S02]  /*c7f0*/  FFMA.FTZ R211, R49, c[0x0][0x2d0], -R206.reuse ;  /* 0x0000b40031d37a23 */ /* 0x100fe400000108ce */
[----:B------:R-:W-:Y:S02]  /*c800*/  FFMA.FTZ R212, R36, c[0x0][0x2d0], -R206 ;  /* 0x0000b40024d47a23 */ /* 0x000fe400000108ce */
[----:B---3--:R-:W-:Y:S02]  /*c810*/  FADD.FTZ R0, -R136, R132 ;  /* 0x0000008488007221 */ /* 0x008fe40000010100 */
[----:B------:R-:W-:Y:S02]  /*c820*/  FFMA.FTZ R35, R35, c[0x0][0x2d0], -R204 ;  /* 0x0000b40023237a23 */ /* 0x000fe400000108cc */
[----:B------:R-:W-:Y:S01]  /*c830*/  FMUL.FTZ R0, R0, c[0x0][0x2d0] ;  /* 0x0000b40000007a20 */ /* 0x000fe20000410000 */
[----:B------:R-:W-:Y:S01]  /*c840*/  MUFU.EX2 R217, R16 ;  /* 0x0000001000d97308 */ /* 0x000fe20000000800 */
[--C-:B------:R-:W-:Y:S02]  /*c850*/  FFMA.FTZ R36, R52, c[0x0][0x2d0], -R206.reuse ;  /* 0x0000b40034247a23 */ /* 0x100fe400000108ce */
[--C-:B------:R-:W-:Y:S02]  /*c860*/  FFMA.FTZ R251, R32, c[0x0][0x2d0], -R206.reuse ;  /* 0x0000b40020fb7a23 */ /* 0x100fe400000108ce */
[----:B------:R-:W-:Y:S02]  /*c870*/  FFMA.FTZ R250, R33, c[0x0][0x2d0], -R206 ;  /* 0x0000b40021fa7a23 */ /* 0x000fe400000108ce */
[--C-:B------:R-:W-:Y:S02]  /*c880*/  FFMA.FTZ R48, R34, c[0x0][0x2d0], -R204.reuse ;  /* 0x0000b40022307a23 */ /* 0x100fe400000108cc */
[--C-:B------:R-:W-:Y:S01]  /*c890*/  FFMA.FTZ R49, R54, c[0x0][0x2d0], -R204.reuse ;  /* 0x0000b40036317a23 */ /* 0x100fe200000108cc */
[----:B------:R3:W2:Y:S01]  /*c8a0*/  MUFU.EX2 R132, R0 ;  /* 0x0000000000847308 */ /* 0x0006a20000000800 */
[--C-:B------:R-:W-:Y:S01]  /*c8b0*/  FFMA.FTZ R32, R66, c[0x0][0x2d0], -R204.reuse ;  /* 0x0000b40042207a23 */ /* 0x100fe200000108cc */
[----:B------:R-:W-:Y:S01]  /*c8c0*/  MOV R66, R35 ;  /* 0x0000002300427202 */ /* 0x000fe20000000f00 */
[----:B------:R-:W-:Y:S02]  /*c8d0*/  FFMA.FTZ R55, R55, c[0x0][0x2d0], -R204 ;  /* 0x0000b40037377a23 */ /* 0x000fe400000108cc */
[----:B-1----:R-:W-:Y:S02]  /*c8e0*/  FFMA.FTZ R18, R20, c[0x0][0x2d0], -R206 ;  /* 0x0000b40014127a23 */ /* 0x002fe400000108ce */
[C---:B----4-:R-:W-:Y:S02]  /*c8f0*/  FMUL.FTZ R68, R133.reuse, R68 ;  /* 0x0000004485447220 */ /* 0x050fe40000410000 */
[C---:B------:R-:W-:Y:S01]  /*c900*/  FMUL.FTZ R69, R133.reuse, R69 ;  /* 0x0000004585457220 */ /* 0x040fe20000410000 */
[----:B------:R-:W-:Y:S01]  /*c910*/  MUFU.EX2 R208, R208 ;  /* 0x000000d000d07308 */ /* 0x000fe20000000800 */
        /* <DEDUP_REMOVED lines=8> */
[----:B---3--:R-:W-:Y:S01]  /*c9a0*/  FMNMX.FTZ R0, R2, R3, !PT ;  /* 0x0000000302007209 */ /* 0x008fe20007810000 */
[----:B--2---:R-:W-:Y:S01]  /*c9b0*/  FMUL.FTZ R70, R132, R70 ;  /* 0x0000004684467220 */ /* 0x004fe20000410000 */
[----:B------:R-:W-:Y:S01]  /*c9c0*/  @P0 IADD3 R2, P2, R134, R130, RZ ;  /* 0x0000008286020210 */ /* 0x000fe20007f5e0ff */
[C---:B------:R-:W-:Y:S02]  /*c9d0*/  FMUL.FTZ R71, R132.reuse, R71 ;  /* 0x0000004784477220 */ /* 0x040fe40000410000 */
[----:B------:R-:W-:Y:S01]  /*c9e0*/  FMUL.FTZ R82, R132, R82 ;  /* 0x0000005284527220 */ /* 0x000fe20000410000 */
[----:B------:R-:W-:Y:S01]  /*c9f0*/  @P0 LEA R4, P1, R2, c[0x0][0x1c8], 0x1 ;  /* 0x0000720002040a11 */ /* 0x000fe200078208ff */
[C---:B------:R-:W-:Y:S01]  /*ca00*/  FMUL.FTZ R83, R132.reuse, R83 ;  /* 0x0000005384537220 */ /* 0x040fe20000410000 */
[----:B------:R-:W-:Y:S01]  /*ca10*/  @P0 IADD3.X R3, R205, R129, RZ, P2, !PT ;  /* 0x00000081cd030210 */ /* 0x000fe200017fe4ff */
[----:B------:R-:W-:Y:S01]  /*ca20*/  FMUL.FTZ R86, R132, R86 ;  /* 0x0000005684567220 */ /* 0x000fe20000410000 */
[----:B------:R-:W-:Y:S01]  /*ca30*/  @P0 IADD3 R7, P3, P2, R134, 0x40, R130 ;  /* 0x0000004086070810 */ /* 0x000fe20007a7e082 */
[----:B------:R-:W-:Y:S01]  /*ca40*/  FMUL.FTZ R87, R132, R87 ;  /* 0x0000005784577220 */ /* 0x000fe20000410000 */
[----:B------:R-:W-:Y:S01]  /*ca50*/  @P0 LEA.HI.X R5, R2, c[0x0][0x1cc], R3, 0x1, P1 ;  /* 0x0000730002050a11 */ /* 0x000fe200008f0c03 */
[----:B------:R-:W-:Y:S01]  /*ca60*/  FADD.FTZ R2, -R135, R138 ;  /* 0x0000008a87027221 */ /* 0x000fe20000010100 */
[----:B------:R-:W1:Y:S01]  /*ca70*/  SHFL.BFLY PT, R3, R0, 0x1, 0x1f ;  /* 0x0c201f0000037f89 */ /* 0x000e6200000e0000 */
[----:B------:R-:W-:Y:S01]  /*ca80*/  @P0 LEA R6, P1, R7, c[0x0][0x1c8], 0x1 ;  /* 0x0000720007060a11 */ /* 0x000fe200078208ff */
[----:B------:R-:W-:Y:S01]  /*ca90*/  MUFU.EX2 R138, R19 ;  /* 0x00000013008a7308 */ /* 0x000fe20000000800 */
[----:B------:R-:W-:Y:S01]  /*caa0*/  @P0 IADD3.X R205, R205, RZ, R129, P3, P2 ;  /* 0x000000ffcdcd0210 */ /* 0x000fe20001fe4481 */
[----:B------:R-:W-:Y:S02]  /*cab0*/  FFMA.FTZ R129, R53, c[0x0][0x2d0], -R206 ;  /* 0x0000b40035817a23 */ /* 0x000fe400000108ce */
[--C-:B------:R-:W-:Y:S01]  /*cac0*/  FFMA.FTZ R53, R23, c[0x0][0x2d0], -R204.reuse ;  /* 0x0000b40017357a23 */ /* 0x100fe200000108cc */
[----:B------:R-:W-:Y:S01]  /*cad0*/  @P0 LEA.HI.X R7, R7, c[0x0][0x1cc], R205, 0x1, P1 ;  /* 0x0000730007070a11 */ /* 0x000fe200008f0ccd */
[----:B------:R2:W-:Y:S01]  /*cae0*/  @P0 LDGSTS.E.BYPASS.LTC128B.128 [R244+0x4100], [R4.64], !P6 ;  /* 0x0410000004f40fae */ /* 0x0005e2000f101d48 */
[----:B------:R-:W-:Y:S02]  /*caf0*/  FMUL.FTZ R2, R2, c[0x0][0x2d0] ;  /* 0x0000b40002027a20 */ /* 0x000fe40000410000 */
[C---:B------:R-:W-:Y:S01]  /*cb00*/  FMUL.FTZ R98, R132.reuse, R98 ;  /* 0x0000006284627220 */ /* 0x040fe20000410000 */
[----:B------:R-:W3:Y:S01]  /*cb10*/  MUFU.EX2 R130, R17 ;  /* 0x0000001100827308 */ /* 0x000ee20000000800 */
[C---:B------:R-:W-:Y:S02]  /*cb20*/  FMUL.FTZ R99, R132.reuse, R99 ;  /* 0x0000006384637220 */ /* 0x040fe40000410000 */
[C---:B------:R-:W-:Y:S01]  /*cb30*/  FMUL.FTZ R101, R133.reuse, R101 ;  /* 0x0000006585657220 */ /* 0x040fe20000410000 */
[----:B------:R4:W-:Y:S01]  /*cb40*/  @P0 LDGSTS.E.BYPASS.LTC128B.128 [R244+0x6100], [R6.64], !P5 ;  /* 0x0610000006f40fae */ /* 0x0009e2000e901d48 */
[C---:B------:R-:W-:Y:S02]  /*cb50*/  FMUL.FTZ R102, R132.reuse, R102 ;  /* 0x0000006684667220 */ /* 0x040fe40000410000 */
[----:B------:R-:W-:Y:S02]  /*cb60*/  FMUL.FTZ R103, R132, R103 ;  /* 0x0000006784677220 */ /* 0x000fe40000410000 */
[C---:B------:R-:W-:Y:S01]  /*cb70*/  FMUL.FTZ R112, R133.reuse, R112 ;  /* 0x0000007085707220 */ /* 0x040fe20000410000 */
[----:B------:R-:W-:Y:S01]  /*cb80*/  MUFU.EX2 R2, R2 ;  /* 0x0000000200027308 */ /* 0x000fe20000000800 */
[C---:B------:R-:W-:Y:S01]  /*cb90*/  FMUL.FTZ R113, R133.reuse, R113 ;  /* 0x0000007185717220 */ /* 0x040fe20000410000 */
[----:B-1----:R-:W-:Y:S01]  /*cba0*/  FMNMX.FTZ R134, R0, R3, !PT ;  /* 0x0000000300867209 */ /* 0x002fe20007810000 */
[C---:B------:R-:W-:Y:S01]  /*cbb0*/  FMUL.FTZ R114, R132.reuse, R114 ;  /* 0x0000007284727220 */ /* 0x040fe20000410000 */
[----:B------:R-:W-:Y:S01]  /*cbc0*/  @P0 MOV R0, c[0x0][0x1e0] ;  /* 0x0000780000000a02 */ /* 0x000fe20000000f00 */
[----:B------:R-:W-:Y:S02]  /*cbd0*/  FMUL.FTZ R115, R132, R115 ;  /* 0x0000007384737220 */ /* 0x000fe40000410000 */
[C---:B------:R-:W-:Y:S01]  /*cbe0*/  FMUL.FTZ R116, R133.reuse, R116 ;  /* 0x0000007485747220 */ /* 0x040fe20000410000 */
[----:B------:R-:W-:Y:S01]  /*cbf0*/  @P0 SHF.L.U64.HI R3, R0, R219, c[0x0][0x1e4] ;  /* 0x0000790000030619 */ /* 0x000fe200000102db */
[----:B------:R-:W-:Y:S01]  /*cc00*/  FFMA.FTZ R219, R22, c[0x0][0x2d0], -R204 ;  /* 0x0000b40016db7a23 */ /* 0x000fe200000108cc */
[----:B------:R-:W-:Y:S01]  /*cc10*/  @P0 SHF.L.U32 R0, R0, 0x5, RZ ;  /* 0x0000000500000819 */ /* 0x000fe200000006ff */
[C---:B------:R-:W-:Y:S02]  /*cc20*/  FMUL.FTZ R117, R133.reuse, R117 ;  /* 0x0000007585757220 */ /* 0x040fe40000410000 */
[----:B------:R-:W-:Y:S01]  /*cc30*/  FMUL.FTZ R118, R132, R118 ;  /* 0x0000007684767220 */ /* 0x000fe20000410000 */
[----:B--2---:R-:W-:Y:S01]  /*cc40*/  @P0 IADD3 R4, P1, R4, R0, RZ ;  /* 0x0000000004040210 */ /* 0x004fe20007f3e0ff */
[C---:B------:R-:W-:Y:S02]  /*cc50*/  FMUL.FTZ R119, R132.reuse, R119 ;  /* 0x0000007784777220 */ /* 0x040fe40000410000 */
[----:B------:R-:W-:Y:S01]  /*cc60*/  FMUL.FTZ R128, R133, R128 ;  /* 0x0000008085807220 */ /* 0x000fe20000410000 */
[----:B------:R-:W-:Y:S01]  /*cc70*/  @P0 IADD3.X R5, R5, R3, RZ, P1, !PT ;  /* 0x0000000305050210 */ /* 0x000fe20000ffe4ff */
[----:B----4-:R-:W-:Y:S04]  /*cc80*/  FMUL.FTZ R6, R135, c[0x0][0x2d0] ;  /* 0x0000b40087067a20 */ /* 0x010fe80000410000 */
[----:B------:R1:W-:Y:S01]  /*cc90*/  @P0 LDGSTS.E.BYPASS.LTC128B.128 [R244+0x4900], [R4.64], !P6 ;  /* 0x0490000004f40fae */ /* 0x0003e2000f101d48 */
[----:B------:R-:W-:Y:S02]  /*cca0*/  FMUL.FTZ R7, R132, R143 ;  /* 0x0000008f84077220 */ /* 0x000fe40000410000 */
[--C-:B------:R-:W-:Y:S02]  /*ccb0*/  FFMA.FTZ R13, R13, c[0x0][0x2d0], -R6.reuse ;  /* 0x0000b4000d0d7a23 */ /* 0x100fe40000010806 */
[--C-:B------:R-:W-:Y:S02]  /*ccc0*/  FFMA.FTZ R12, R12, c[0x0][0x2d0], -R6.reuse ;  /* 0x0000b4000c0c7a23 */ /* 0x100fe40000010806 */
[----:B------:R-:W2:Y:S01]  /*ccd0*/  MUFU.EX2 R209, R13 ;  /* 0x0000000d00d17308 */ /* 0x000ea20000000800 */
[----:B------:R1:W-:Y:S01]  /*cce0*/  @P0 LDGSTS.E.BYPASS.LTC128B.128 [R244+0x6900], [R4.64+0x80], !P5 ;  /* 0x0690008004f40fae */ /* 0x0003e2000e901d48 */
[--C-:B------:R-:W-:Y:S02]  /*ccf0*/  FFMA.FTZ R249, R24, c[0x0][0x2d0], -R6.reuse ;  /* 0x0000b40018f97a23 */ /* 0x100fe40000010806 */
[--C-:B------:R-:W-:Y:S02]  /*cd00*/  FFMA.FTZ R9, R9, c[0x0][0x2d0], -R6.reuse ;  /* 0x0000b40009097a23 */ /* 0x100fe40000010806 */
[----:B------:R-:W-:Y:S02]  /*cd10*/  FFMA.FTZ R16, R8, c[0x0][0x2d0], -R6 ;  /* 0x0000b40008107a23 */ /* 0x000fe40000010806 */
[--C-:B------:R-:W-:Y:S02]  /*cd20*/  FFMA.FTZ R8, R64, c[0x0][0x2d0], -R206.reuse ;  /* 0x0000b40040087a23 */ /* 0x100fe400000108ce */
[----:B------:R4:W-:Y:S01]  /*cd30*/  MUFU.EX2 R214, R12 ;  /* 0x0000000c00d67308 */ /* 0x0009e20000000800 */
[----:B------:R-:W-:Y:S01]  /*cd40*/  FFMA.FTZ R206, R65, c[0x0][0x2d0], -R206 ;  /* 0x0000b40041ce7a23 */ /* 0x000fe200000108ce */
[----:B---3--:R-:W-:Y:S01]  /*cd50*/  MOV R65, R130 ;  /* 0x0000008200417202 */ /* 0x008fe20000000f00 */
[--C-:B------:R-:W-:Y:S02]  /*cd60*/  FFMA.FTZ R19, R28, c[0x0][0x2d0], -R6.reuse ;  /* 0x0000b4001c137a23 */ /* 0x100fe40000010806 */
[--C-:B------:R-:W-:Y:S02]  /*cd70*/  FFMA.FTZ R17, R29, c[0x0][0x2d0], -R6.reuse ;  /* 0x0000b4001d117a23 */ /* 0x100fe40000010806 */
[--C-:B------:R-:W-:Y:S02]  /*cd80*/  FFMA.FTZ R52, R57, c[0x0][0x2d0], -R6.reuse ;  /* 0x0000b40039347a23 */ /* 0x100fe40000010806 */
[--C-:B------:R-:W-:Y:S01]  /*cd90*/  FFMA.FTZ R130, R60, c[0x0][0x2d0], -R6.reuse ;  /* 0x0000b4003c827a23 */ /* 0x100fe20000010806 */
[----:B------:R3:W-:Y:S01]  /*cda0*/  MUFU.EX2 R213, R9 ;  /* 0x0000000900d57308 */ /* 0x0007e20000000800 */
[--C-:B------:R-:W-:Y:S02]  /*cdb0*/  FFMA.FTZ R33, R45, c[0x0][0x2d0], -R6.reuse ;  /* 0x0000b4002d217a23 */ /* 0x100fe40000010806 */
[--C-:B------:R-:W-:Y:S01]  /*cdc0*/  FFMA.FTZ R220, R25, c[0x0][0x2d0], -R6.reuse ;  /* 0x0000b40019dc7a23 */ /* 0x100fe20000010806 */
[----:B--2---:R-:W-:Y:S01]  /*cdd0*/  MOV R51, R209 ;  /* 0x000000d100337202 */ /* 0x004fe20000000f00 */
[--C-:B------:R-:W-:Y:S01]  /*cde0*/  FFMA.FTZ R34, R40, c[0x0][0x2d0], -R6.reuse ;  /* 0x0000b40028227a23 */ /* 0x100fe20000010806 */
[----:B------:R-:W-:Y:S01]  /*cdf0*/  MOV R13, R37 ;  /* 0x00000025000d7202 */ /* 0x000fe20000000f00 */
[--C-:B------:R-:W-:Y:S01]  /*ce00*/  FFMA.FTZ R37, R44, c[0x0][0x2d0], -R6.reuse ;  /* 0x0000b4002c257a23 */ /* 0x100fe20000010806 */
[----:B-1----:R-:W-:Y:S01]  /*ce10*/  @P0 IADD3 R4, P1, R4, R0, RZ ;  /* 0x0000000004040210 */ /* 0x002fe20007f3e0ff */
[--C-:B------:R-:W-:Y:S01]  /*ce20*/  FFMA.FTZ R35, R41, c[0x0][0x2d0], -R6.reuse ;  /* 0x0000b40029237a23 */ /* 0x100fe20000010806 */
[----:B------:R-:W1:Y:S01]  /*ce30*/  MUFU.EX2 R16, R16 ;  /* 0x0000001000107308 */ /* 0x000e620000000800 */
[----:B------:R-:W-:Y:S01]  /*ce40*/  FFMA.FTZ R64, R61, c[0x0][0x2d0], -R6 ;  /* 0x0000b4003d407a23 */ /* 0x000fe20000010806 */
[----:B------:R-:W-:Y:S01]  /*ce50*/  @P0 IADD3.X R5, R5, R3, RZ, P1, !PT ;  /* 0x0000000305050210 */ /* 0x000fe20000ffe4ff */
[----:B------:R-:W-:Y:S02]  /*ce60*/  FMUL.FTZ R28, R2, R156 ;  /* 0x0000009c021c7220 */ /* 0x000fe40000410000 */
[--C-:B----4-:R-:W-:Y:S01]  /*ce70*/  FFMA.FTZ R12, R38, c[0x0][0x2d0], -R204.reuse ;  /* 0x0000b400260c7a23 */ /* 0x110fe200000108cc */
[----:B------:R-:W-:Y:S01]  /*ce80*/  MOV R38, R210 ;  /* 0x000000d200267202 */ /* 0x000fe20000000f00 */
[----:B------:R2:W-:Y:S01]  /*ce90*/  @P0 LDGSTS.E.BYPASS.LTC128B.128 [R244+0x5100], [R4.64], !P6 ;  /* 0x0510000004f40fae */ /* 0x0005e2000f101d48 */
[C---:B------:R-:W-:Y:S02]  /*cea0*/  FMUL.FTZ R29, R2.reuse, R157 ;  /* 0x0000009d021d7220 */ /* 0x040fe40000410000 */
[C---:B------:R-:W-:Y:S02]  /*ceb0*/  FMUL.FTZ R60, R2.reuse, R180 ;  /* 0x000000b4023c7220 */ /* 0x040fe40000410000 */
[C---:B------:R-:W-:Y:S01]  /*cec0*/  FMUL.FTZ R61, R2.reuse, R181 ;  /* 0x000000b5023d7220 */ /* 0x040fe20000410000 */
[----:B------:R-:W-:Y:S01]  /*ced0*/  MOV R181, R37 ;  /* 0x0000002500b57202 */ /* 0x000fe20000000f00 */
[--C-:B---3--:R-:W-:Y:S01]  /*cee0*/  FFMA.FTZ R9, R39, c[0x0][0x2d0], -R204.reuse ;  /* 0x0000b40027097a23 */ /* 0x108fe200000108cc */
[----:B------:R2:W-:Y:S01]  /*cef0*/  @P0 LDGSTS.E.BYPASS.LTC128B.128 [R244+0x7100], [R4.64+0x80], !P5 ;  /* 0x0710008004f40fae */ /* 0x0005e2000e901d48 */
[----:B------:R-:W-:Y:S01]  /*cf00*/  MOV R39, R211 ;  /* 0x000000d300277202 */ /* 0x000fe20000000f00 */
[----:B------:R-:W-:Y:S02]  /*cf10*/  IMAD.MOV.U32 R180, RZ, RZ, R17 ;  /* 0x000000ffffb47224 */ /* 0x000fe400078e0011 */
[----:B------:R-:W-:Y:S01]  /*cf20*/  FMUL.FTZ R17, R133, R161 ;  /* 0x000000a185117220 */ /* 0x000fe20000410000 */
[----:B------:R-:W-:Y:S01]  /*cf30*/  MOV R161, R38 ;  /* 0x0000002600a17202 */ /* 0x000fe20000000f00 */
[C---:B------:R-:W-:Y:S02]  /*cf40*/  FMUL.FTZ R25, R2.reuse, R153 ;  /* 0x0000009902197220 */ /* 0x040fe40000410000 */
[----:B------:R-:W3:Y:S01]  /*cf50*/  LDL.LU R210, [R1+0x8] ;  /* 0x0000080001d27983 */ /* 0x000ee20000300800 */
[C---:B------:R-:W-:Y:S01]  /*cf60*/  FMUL.FTZ R40, R2.reuse, R164 ;  /* 0x000000a402287220 */ /* 0x040fe20000410000 */
[----:B------:R-:W-:Y:S01]  /*cf70*/  MUFU.EX2 R180, R180 ;  /* 0x000000b400b47308 */ /* 0x000fe20000000800 */
[C---:B------:R-:W-:Y:S01]  /*cf80*/  FMUL.FTZ R41, R2.reuse, R165 ;  /* 0x000000a502297220 */ /* 0x040fe20000410000 */
[----:B------:R-:W4:Y:S01]  /*cf90*/  LDL.LU R24, [R1+0x4] ;  /* 0x0000040001187983 */ /* 0x000f220000300800 */
[C---:B------:R-:W-:Y:S02]  /*cfa0*/  FMUL.FTZ R44, R2.reuse, R168 ;  /* 0x000000a8022c7220 */ /* 0x040fe40000410000 */
[C---:B------:R-:W-:Y:S02]  /*cfb0*/  FMUL.FTZ R45, R2.reuse, R169 ;  /* 0x000000a9022d7220 */ /* 0x040fe40000410000 */
[C---:B------:R-:W-:Y:S02]  /*cfc0*/  FMUL.FTZ R57, R2.reuse, R177 ;  /* 0x000000b102397220 */ /* 0x040fe40000410000 */
[C---:B------:R-:W-:Y:S02]  /*cfd0*/  FMUL.FTZ R72, R2.reuse, R72 ;  /* 0x0000004802487220 */ /* 0x040fe40000410000 */
[C---:B------:R-:W-:Y:S02]  /*cfe0*/  FMUL.FTZ R73, R2.reuse, R73 ;  /* 0x0000004902497220 */ /* 0x040fe40000410000 */
[C---:B------:R-:W-:Y:S02]  /*cff0*/  FMUL.FTZ R76, R2.reuse, R76 ;  /* 0x0000004c024c7220 */ /* 0x040fe40000410000 */
[----:B------:R-:W-:Y:S01]  /*d000*/  FMUL.FTZ R77, R2, R77 ;  /* 0x0000004d024d7220 */ /* 0x000fe20000410000 */
[----:B--2---:R-:W-:Y:S01]  /*d010*/  @P0 IADD3 R4, P1, R4, R0, RZ ;  /* 0x0000000004040210 */ /* 0x004fe20007f3e0ff */
[----:B------:R-:W-:Y:S02]  /*d020*/  FADD.FTZ R0, -R134, R139 ;  /* 0x0000008b86007221 */ /* 0x000fe40000010100 */
[----:B------:R-:W-:Y:S02]  /*d030*/  FMUL.FTZ R88, R2, R88 ;  /* 0x0000005802587220 */ /* 0x000fe40000410000 */
[----:B------:R-:W-:Y:S02]  /*d040*/  @P0 IMAD.X R5, R5, 0x1, R3, P1 ;  /* 0x0000000105050824 */ /* 0x000fe400008e0603 */
[----:B------:R-:W-:Y:S02]  /*d050*/  FMUL.FTZ R3, R134, c[0x0][0x2d0] ;  /* 0x0000b40086037a20 */ /* 0x000fe40000410000 */
[----:B------:R-:W-:Y:S01]  /*d060*/  FMUL.FTZ R0, R0, c[0x0][0x2d0] ;  /* 0x0000b40000007a20 */ /* 0x000fe20000410000 */
[----:B------:R2:W-:Y:S01]  /*d070*/  @P0 LDGSTS.E.BYPASS.LTC128B.128 [R244+0x5900], [R4.64], !P6 ;  /* 0x0590000004f40fae */ /* 0x0005e2000f101d48 */
[--C-:B------:R-:W-:Y:S02]  /*d080*/  FFMA.FTZ R14, R14, c[0x0][0x2d0], -R3.reuse ;  /* 0x0000b4000e0e7a23 */ /* 0x100fe40000010803 */
[--C-:B------:R-:W-:Y:S02]  /*d090*/  FFMA.FTZ R10, R10, c[0x0][0x2d0], -R3.reuse ;  /* 0x0000b4000a0a7a23 */ /* 0x100fe40000010803 */
[----:B------:R2:W-:Y:S01]  /*d0a0*/  MUFU.EX2 R209, R14 ;  /* 0x0000000e00d17308 */ /* 0x0005e20000000800 */
[--C-:B------:R-:W-:Y:S02]  /*d0b0*/  FFMA.FTZ R11, R11, c[0x0][0x2d0], -R3.reuse ;  /* 0x0000b4000b0b7a23 */ /* 0x100fe40000010803 */
[----:B------:R2:W-:Y:S01]  /*d0c0*/  @P0 LDGSTS.E.BYPASS.LTC128B.128 [R244+0x7900], [R4.64+0x80], !P5 ;  /* 0x0790008004f40fae */ /* 0x0005e2000e901d48 */
[--C-:B------:R-:W-:Y:S02]  /*d0d0*/  FFMA.FTZ R15, R15, c[0x0][0x2d0], -R3.reuse ;  /* 0x0000b4000f0f7a23 */ /* 0x100fe40000010803 */
[----:B------:R-:W-:Y:S01]  /*d0e0*/  FFMA.FTZ R211, R27, c[0x0][0x2d0], -R3 ;  /* 0x0000b4001bd37a23 */ /* 0x000fe20000010803 */
[----:B------:R-:W-:Y:S01]  /*d0f0*/  MOV R27, R9 ;  /* 0x00000009001b7202 */ /* 0x000fe20000000f00 */
[----:B------:R-:W-:Y:S02]  /*d100*/  FMUL.FTZ R9, R2, R145 ;  /* 0x0000009102097220 */ /* 0x000fe40000410000 */
[----:B------:R2:W-:Y:S01]  /*d110*/  MUFU.EX2 R139, R10 ;  /* 0x0000000a008b7308 */ /* 0x0005e20000000800 */
[----:B------:R-:W2:Y:S01]  /*d120*/  LDSM.16.MT88.4 R20, [R225] ;  /* 0x00000000e114783b */ /* 0x000ea20000004200 */
[----:B------:R-:W-:Y:S01]  /*d130*/  IMAD.MOV.U32 R157, RZ, RZ, R27 ;  /* 0x000000ffff9d7224 */ /* 0x000fe200078e001b */
[----:B------:R-:W-:Y:S01]  /*d140*/  MOV R27, R66 ;  /* 0x00000042001b7202 */ /* 0x000fe20000000f00 */
[--C-:B------:R-:W-:Y:S01]  /*d150*/  FFMA.FTZ R221, R30, c[0x0][0x2d0], -R3.reuse ;  /* 0x0000b4001edd7a23 */ /* 0x100fe20000010803 */
[----:B------:R-:W-:Y:S01]  /*d160*/  MOV R66, R36 ;  /* 0x0000002400427202 */ /* 0x000fe20000000f00 */
[C---:B------:R-:W-:Y:S01]  /*d170*/  FMUL.FTZ R89, R2.reuse, R89 ;  /* 0x0000005902597220 */ /* 0x040fe20000410000 */
[----:B------:R-:W-:Y:S01]  /*d180*/  MOV R30, R8 ;  /* 0x00000008001e7202 */ /* 0x000fe20000000f00 */
[C---:B------:R-:W-:Y:S01]  /*d190*/  FMUL.FTZ R8, R2.reuse, R144 ;  /* 0x0000009002087220 */ /* 0x040fe20000410000 */
[----:B-1----:R-:W-:Y:S01]  /*d1a0*/  F2FP.BF16.PACK_AB R144, R213, R16 ;  /* 0x00000010d590723e */ /* 0x002fe200000010ff */
[----:B------:R-:W-:Y:S01]  /*d1b0*/  MUFU.EX2 R0, R0 ;  /* 0x0000000000007308 */ /* 0x000fe20000000800 */
[C---:B------:R-:W-:Y:S01]  /*d1c0*/  FMUL.FTZ R92, R2.reuse, R92 ;  /* 0x0000005c025c7220 */ /* 0x040fe20000410000 */
[----:B------:R-:W-:Y:S01]  /*d1d0*/  MOV R177, R30 ;  /* 0x0000001e00b17202 */ /* 0x000fe20000000f00 */
[C---:B------:R-:W-:Y:S01]  /*d1e0*/  FMUL.FTZ R93, R2.reuse, R93 ;  /* 0x0000005d025d7220 */ /* 0x040fe20000410000 */
[----:B--2---:R-:W2:Y:S01]  /*d1f0*/  LDL.LU R14, [R1+0x10] ;  /* 0x00001000010e7983 */ /* 0x004ea20000300800 */
[C---:B------:R-:W-:Y:S02]  /*d200*/  FMUL.FTZ R104, R2.reuse, R104 ;  /* 0x0000006802687220 */ /* 0x040fe40000410000 */
[C---:B------:R-:W-:Y:S01]  /*d210*/  FMUL.FTZ R105, R2.reuse, R105 ;  /* 0x0000006902697220 */ /* 0x040fe20000410000 */
[----:B------:R-:W0:Y:S01]  /*d220*/  LDGDEPBAR ;  /* 0x00000000000079af */ /* 0x000e220000000000 */
[----:B------:R-:W-:Y:S01]  /*d230*/  FMUL.FTZ R108, R2, R108 ;  /* 0x0000006c026c7220 */ /* 0x000fe20000410000 */
[----:B------:R-:W-:Y:S01]  /*d240*/  MUFU.EX2 R205, R15 ;  /* 0x0000000f00cd7308 */ /* 0x000fe20000000800 */
[----:B------:R-:W-:Y:S02]  /*d250*/  FFMA.FTZ R4, R50, c[0x0][0x2d0], -R204 ;  /* 0x0000b40032047a23 */ /* 0x000fe400000108cc */
[----:B------:R-:W-:Y:S01]  /*d260*/  IMAD.MOV.U32 R50, RZ, RZ, R138 ;  /* 0x000000ffff327224 */ /* 0x000fe200078e008a */
[----:B------:R-:W-:Y:S01]  /*d270*/  MOV R10, R212 ;  /* 0x000000d4000a7202 */ /* 0x000fe20000000f00 */
[--C-:B------:R-:W-:Y:S01]  /*d280*/  FFMA.FTZ R212, R26, c[0x0][0x2d0], -R3.reuse ;  /* 0x0000b4001ad47a23 */ /* 0x100fe20000010803 */
[----:B------:R-:W-:Y:S01]  /*d290*/  MOV R54, R4 ;  /* 0x0000000400367202 */ /* 0x000fe20000000f00 */
[C---:B------:R-:W-:Y:S01]  /*d2a0*/  FMUL.FTZ R4, R133.reuse, R140 ;  /* 0x0000008c85047220 */ /* 0x040fe20000410000 */
[----:B------:R-:W-:Y:S01]  /*d2b0*/  MOV R26, R12 ;  /* 0x0000000c001a7202 */ /* 0x000fe20000000f00 */
[----:B------:R-:W-:Y:S01]  /*d2c0*/  FMUL.FTZ R5, R133, R141 ;  /* 0x0000008d85057220 */ /* 0x000fe20000410000 */
[----:B------:R1:W1:Y:S01]  /*d2d0*/  MUFU.EX2 R138, R11 ;  /* 0x0000000b008a7308 */ /* 0x0002620000000800 */
[----:B------:R-:W-:Y:S01]  /*d2e0*/  F2FP.BF16.PACK_AB R140, R218, R208 ;  /* 0x000000d0da8c723e */ /* 0x000fe200000010ff */
[----:B------:R-:W-:Y:S01]  /*d2f0*/  FFMA.FTZ R204, R67, c[0x0][0x2d0], -R204 ;  /* 0x0000b40043cc7a23 */ /* 0x000fe200000108cc */
[----:B------:R-:W-:Y:S01]  /*d300*/  F2FP.BF16.PACK_AB R141, R216, R207 ;  /* 0x000000cfd88d723e */ /* 0x000fe200000010ff */
[----:B------:R-:W-:Y:S01]  /*d310*/  FFMA.FTZ R67, R56, c[0x0][0x2d0], -R6 ;  /* 0x0000b40038437a23 */ /* 0x000fe20000010806 */
[----:B------:R-:W-:Y:S01]  /*d320*/  F2FP.BF16.PACK_AB R143, R50, R215 ;  /* 0x000000d7328f723e */ /* 0x000fe200000010ff */
[----:B------:R-:W-:Y:S01]  /*d330*/  FMUL.FTZ R6, R132, R142 ;  /* 0x0000008e84067220 */ /* 0x000fe20000410000 */
[----:B------:R-:W-:Y:S01]  /*d340*/  F2FP.BF16.PACK_AB R142, R65, R217 ;  /* 0x000000d9418e723e */ /* 0x000fe200000010ff */
[C---:B------:R-:W-:Y:S01]  /*d350*/  FMUL.FTZ R12, R2.reuse, R148 ;  /* 0x00000094020c7220 */ /* 0x040fe20000410000 */
[----:B------:R-:W-:Y:S01]  /*d360*/  MOV R156, R26 ;  /* 0x0000001a009c7202 */ /* 0x000fe20000000f00 */
[C---:B------:R-:W-:Y:S01]  /*d370*/  FMUL.FTZ R56, R2.reuse, R176 ;  /* 0x000000b002387220 */ /* 0x040fe20000410000 */
[----:B------:R-:W-:Y:S01]  /*d380*/  MOV R26, R54 ;  /* 0x00000036001a7202 */ /* 0x000fe20000000f00 */
[----:B------:R-:W-:Y:S01]  /*d390*/  FMUL.FTZ R109, R2, R109 ;  /* 0x0000006d026d7220 */ /* 0x000fe20000410000 */
[----:B------:R-:W-:Y:S01]  /*d3a0*/  MOV R54, R48 ;  /* 0x0000003000367202 */ /* 0x000fe20000000f00 */
[-C--:B------:R-:W-:Y:S01]  /*d3b0*/  HMMA.16816.F32.BF16 R4, R140, R20.reuse, R4 ;  /* 0x000000148c04723c */ /* 0x080fe20000041804 */
[----:B------:R-:W-:Y:S04]  /*d3c0*/  MUFU.EX2 R221, R221 ;  /* 0x000000dd00dd7308 */ /* 0x000fe80000000800 */
[----:B------:R-:W-:Y:S01]  /*d3d0*/  MOV R48, R18 ;  /* 0x0000001200307202 */ /* 0x000fe20000000f00 */
[C---:B------:R-:W-:Y:S01]  /*d3e0*/  FMUL.FTZ R18, R132.reuse, R162 ;  /* 0x000000a284127220 */ /* 0x040fe20000410000 */
[----:B------:R-:W-:Y:S01]  /*d3f0*/  MOV R162, R19 ;  /* 0x0000001300a27202 */ /* 0x000fe20000000f00 */
[----:B------:R-:W-:Y:S01]  /*d400*/  FMUL.FTZ R19, R132, R163 ;  /* 0x000000a384137220 */ /* 0x000fe20000410000 */
[----:B------:R-:W-:Y:S02]  /*d410*/  MOV R163, R39 ;  /* 0x0000002700a37202 */ /* 0x000fe40000000f00 */
[----:B------:R-:W2:Y:S01]  /*d420*/  LDSM.16.MT88.4 R36, [R226] ;  /* 0x00000000e224783b */ /* 0x000ea20000004200 */
[----:B-1----:R-:W-:Y:S01]  /*d430*/  MOV R11, R13 ;  /* 0x0000000d000b7202 */ /* 0x002fe20000000f00 */
[----:B------:R-:W-:Y:S01]  /*d440*/  FMUL.FTZ R13, R2, R149 ;  /* 0x00000095020d7220 */ /* 0x000fe20000410000 */
[----:B------:R-:W-:Y:S01]  /*d450*/  F2FP.BF16.PACK_AB R145, R138, R139 ;  /* 0x0000008b8a91723e */ /* 0x000fe200000010ff */
[C---:B------:R-:W-:Y:S01]  /*d460*/  FMUL.FTZ R15, R0.reuse, R151 ;  /* 0x00000097000f7220 */ /* 0x040fe20000410000 */
[----:B------:R-:W-:Y:S01]  /*d470*/  MOV R153, R11 ;  /* 0x0000000b00997202 */ /* 0x000fe20000000f00 */
[----:B------:R-:W-:Y:S01]  /*d480*/  FMUL.FTZ R11, R0, R147 ;  /* 0x00000093000b7220 */ /* 0x000fe20000410000 */
[----:B------:R-:W-:Y:S01]  /*d490*/  F2FP.BF16.PACK_AB R147, R205, R209 ;  /* 0x000000d1cd93723e */ /* 0x000fe200000010ff */
[C---:B------:R-:W-:Y:S01]  /*d4a0*/  FMUL.FTZ R120, R2.reuse, R120 ;  /* 0x0000007802787220 */ /* 0x040fe20000410000 */
[----:B------:R-:W-:Y:S01]  /*d4b0*/  MOV R168, R26 ;  /* 0x0000001a00a87202 */ /* 0x000fe20000000f00 */
[C---:B------:R-:W-:Y:S02]  /*d4c0*/  FMUL.FTZ R121, R2.reuse, R121 ;  /* 0x0000007902797220 */ /* 0x040fe40000410000 */
[C---:B------:R-:W-:Y:S02]  /*d4d0*/  FMUL.FTZ R124, R2.reuse, R124 ;  /* 0x0000007c027c7220 */ /* 0x040fe40000410000 */
[----:B------:R-:W-:Y:S02]  /*d4e0*/  FMUL.FTZ R125, R2, R125 ;  /* 0x0000007d027d7220 */ /* 0x000fe40000410000 */
[----:B------:R-:W-:Y:S02]  /*d4f0*/  IMAD.MOV.U32 R176, RZ, RZ, R54 ;  /* 0x000000ffffb07224 */ /* 0x000fe400078e0036 */
[C---:B------:R-:W-:Y:S01]  /*d500*/  FMUL.FTZ R26, R0.reuse, R154 ;  /* 0x0000009a001a7220 */ /* 0x040fe20000410000 */
[----:B------:R-:W-:Y:S01]  /*d510*/  MOV R154, R55 ;  /* 0x00000037009a7202 */ /* 0x000fe20000000f00 */
[C---:B------:R-:W-:Y:S01]  /*d520*/  FMUL.FTZ R30, R0.reuse, R158 ;  /* 0x0000009e001e7220 */ /* 0x040fe20000410000 */
[----:B------:R-:W-:Y:S01]  /*d530*/  MOV R158, R49 ;  /* 0x00000031009e7202 */ /* 0x000fe20000000f00 */
[--C-:B------:R-:W-:Y:S01]  /*d540*/  FFMA.FTZ R248, R31, c[0x0][0x2d0], -R3.reuse ;  /* 0x0000b4001ff87a23 */ /* 0x100fe20000010803 */
[----:B------:R-:W-:Y:S01]  /*d550*/  MUFU.EX2 R176, R176 ;  /* 0x000000b000b07308 */ /* 0x000fe20000000800 */
[----:B------:R-:W-:Y:S01]  /*d560*/  FMUL.FTZ R31, R0, R159 ;  /* 0x0000009f001f7220 */ /* 0x000fe20000410000 */
[----:B------:R-:W-:Y:S01]  /*d570*/  MOV R159, R64 ;  /* 0x00000040009f7202 */ /* 0x000fe20000000f00 */
[--C-:B------:R-:W-:Y:S02]  /*d580*/  FFMA.FTZ R247, R42, c[0x0][0x2d0], -R3.reuse ;  /* 0x0000b4002af77a23 */ /* 0x100fe40000010803 */
[C---:B------:R-:W-:Y:S02]  /*d590*/  FMUL.FTZ R42, R0.reuse, R166 ;  /* 0x000000a6002a7220 */ /* 0x040fe40000410000 */
[--C-:B------:R-:W-:Y:S02]  /*d5a0*/  FFMA.FTZ R246, R43, c[0x0][0x2d0], -R3.reuse ;  /* 0x0000b4002bf67a23 */ /* 0x100fe40000010803 */
[----:B------:R-:W-:Y:S01]  /*d5b0*/  FMUL.FTZ R43, R0, R167 ;  /* 0x000000a7002b7220 */ /* 0x000fe20000410000 */
[----:B------:R-:W-:Y:S01]  /*d5c0*/  MUFU.EX2 R248, R248 ;  /* 0x000000f800f87308 */ /* 0x000fe20000000800 */
[--C-:B------:R-:W-:Y:S02]  /*d5d0*/  FFMA.FTZ R245, R46, c[0x0][0x2d0], -R3.reuse ;  /* 0x0000b4002ef57a23 */ /* 0x100fe40000010803 */
[C---:B------:R-:W-:Y:S02]  /*d5e0*/  FMUL.FTZ R46, R0.reuse, R170 ;  /* 0x000000aa002e7220 */ /* 0x040fe40000410000 */
[--C-:B------:R-:W-:Y:S02]  /*d5f0*/  FFMA.FTZ R223, R47, c[0x0][0x2d0], -R3.reuse ;  /* 0x0000b4002fdf7a23 */ /* 0x100fe40000010803 */
[----:B------:R-:W-:Y:S02]  /*d600*/  FMUL.FTZ R47, R0, R171 ;  /* 0x000000ab002f7220 */ /* 0x000fe40000410000 */
[----:B------:R-:W-:Y:S01]  /*d610*/  IMAD.MOV.U32 R164, RZ, RZ, R48 ;  /* 0x000000ffffa47224 */ /* 0x000fe200078e0030 */
[----:B------:R-:W-:Y:S01]  /*d620*/  MUFU.EX2 R171, R212 ;  /* 0x000000d400ab7308 */ /* 0x000fe20000000800 */
[C---:B------:R-:W-:Y:S02]  /*d630*/  FMUL.FTZ R48, R133.reuse, R192 ;  /* 0x000000c085307220 */ /* 0x040fe40000410000 */
[----:B------:R-:W-:Y:S02]  /*d640*/  FMUL.FTZ R49, R133, R193 ;  /* 0x000000c185317220 */ /* 0x000fe40000410000 */
[--C-:B------:R-:W-:Y:S02]  /*d650*/  FFMA.FTZ R58, R58, c[0x0][0x2d0], -R3.reuse ;  /* 0x0000b4003a3a7a23 */ /* 0x100fe40000010803 */
[--C-:B------:R-:W-:Y:S02]  /*d660*/  FFMA.FTZ R59, R59, c[0x0][0x2d0], -R3.reuse ;  /* 0x0000b4003b3b7a23 */ /* 0x100fe40000010803 */
[--C-:B------:R-:W-:Y:S01]  /*d670*/  FFMA.FTZ R62, R62, c[0x0][0x2d0], -R3.reuse ;  /* 0x0000b4003e3e7a23 */ /* 0x100fe20000010803 */
[----:B------:R-:W-:Y:S01]  /*d680*/  MOV R169, R58 ;  /* 0x0000003a00a97202 */ /* 0x000fe20000000f00 */
[C---:B------:R-:W-:Y:S01]  /*d690*/  FMUL.FTZ R58, R0.reuse, R178 ;  /* 0x000000b2003a7220 */ /* 0x040fe20000410000 */
[----:B------:R-:W-:Y:S01]  /*d6a0*/  MOV R165, R59 ;  /* 0x0000003b00a57202 */ /* 0x000fe20000000f00 */
[C---:B------:R-:W-:Y:S01]  /*d6b0*/  FMUL.FTZ R59, R0.reuse, R179 ;  /* 0x000000b3003b7220 */ /* 0x040fe20000410000 */
[----:B------:R-:W-:Y:S01]  /*d6c0*/  MUFU.EX2 R164, R164 ;  /* 0x000000a400a47308 */ /* 0x000fe20000000800 */
[----:B------:R-:W-:Y:S02]  /*d6d0*/  FFMA.FTZ R3, R63, c[0x0][0x2d0], -R3 ;  /* 0x0000b4003f037a23 */ /* 0x000fe40000010803 */
[C---:B------:R-:W-:Y:S02]  /*d6e0*/  FMUL.FTZ R63, R0.reuse, R183 ;  /* 0x000000b7003f7220 */ /* 0x040fe40000410000 */
[C---:B------:R-:W-:Y:S01]  /*d6f0*/  FMUL.FTZ R64, R133.reuse, R200 ;  /* 0x000000c885407220 */ /* 0x040fe20000410000 */
[----:B------:R-:W-:Y:S01]  /*d700*/  MOV R200, R157 ;  /* 0x0000009d00c87202 */ /* 0x000fe20000000f00 */
[C---:B------:R-:W-:Y:S02]  /*d710*/  FMUL.FTZ R74, R0.reuse, R74 ;  /* 0x0000004a004a7220 */ /* 0x040fe40000410000 */
        /* <DEDUP_REMOVED lines=17> */
[----:B------:R-:W-:Y:S03]  /*d830*/  FMUL.FTZ R127, R0, R127 ;  /* 0x0000007f007f7220 */ /* 0x000fe60000410000 */
[----:B------:R-:W-:Y:S10]  /*d840*/  MUFU.EX2 R247, R247 ;  /* 0x000000f700f77308 */ /* 0x000ff40000000800 */
[----:B------:R-:W-:Y:S10]  /*d850*/  MUFU.EX2 R246, R246 ;  /* 0x000000f600f67308 */ /* 0x000ff40000000800 */
[----:B------:R-:W-:Y:S10]  /*d860*/  MUFU.EX2 R245, R245 ;  /* 0x000000f500f57308 */ /* 0x000ff40000000800 */
[----:B------:R-:W-:Y:S01]  /*d870*/  MUFU.EX2 R223, R223 ;  /* 0x000000df00df7308 */ /* 0x000fe20000000800 */
[----:B---3--:R-:W-:Y:S02]  /*d880*/  FFMA.FTZ R210, R133, R210, R208 ;  /* 0x000000d285d27223 */ /* 0x008fe400000100d0 */
[----:B----4-:R-:W-:Y:S01]  /*d890*/  FFMA.FTZ R208, R132, R24, R207 ;  /* 0x0000001884d07223 */ /* 0x010fe200000100cf */
[----:B------:R-:W-:Y:S01]  /*d8a0*/  MOV R207, R62 ;  /* 0x0000003e00cf7202 */ /* 0x000fe20000000f00 */
[----:B------:R-:W-:Y:S01]  /*d8b0*/  FMUL.FTZ R24, R2, R152 ;  /* 0x0000009802187220 */ /* 0x000fe20000410000 */
[----:B------:R-:W-:Y:S01]  /*d8c0*/  MOV R152, R10 ;  /* 0x0000000a00987202 */ /* 0x000fe20000000f00 */
[C---:B------:R-:W-:Y:S01]  /*d8d0*/  FMUL.FTZ R10, R0.reuse, R146 ;  /* 0x00000092000a7220 */ /* 0x040fe20000410000 */
[----:B------:R-:W-:Y:S01]  /*d8e0*/  F2FP.BF16.PACK_AB R146, R51, R214 ;  /* 0x000000d63392723e */ /* 0x000fe200000010ff */
[----:B------:R-:W-:Y:S06]  /*d8f0*/  FMUL.FTZ R62, R0, R182 ;  /* 0x000000b6003e7220 */ /* 0x000fec0000410000 */
[C---:B------:R-:W-:Y:S07]  /*d900*/  HMMA.16816.F32.BF16 R8, R144.reuse, R20, R8 ;  /* 0x000000149008723c */ /* 0x040fee0000041808 */
[C---:B------:R-:W-:Y:S01]  /*d910*/  FMUL.FTZ R20, R133.reuse, R172 ;  /* 0x000000ac85147220 */ /* 0x040fe20000410000 */
[----:B------:R-:W-:Y:S01]  /*d920*/  MOV R172, R34 ;  /* 0x0000002200ac7202 */ /* 0x000fe20000000f00 */
[C---:B------:R-:W-:Y:S03]  /*d930*/  FMUL.FTZ R21, R133.reuse, R173 ;  /* 0x000000ad85157220 */ /* 0x040fe60000410000 */
[C---:B------:R-:W-:Y:S01]  /*d940*/  FMUL.FTZ R34, R132.reuse, R186 ;  /* 0x000000ba84227220 */ /* 0x040fe20000410000 */
[----:B------:R-:W-:Y:S01]  /*d950*/  MOV R173, R35 ;  /* 0x0000002300ad7202 */ /* 0x000fe20000000f00 */
[C---:B------:R-:W-:Y:S01]  /*d960*/  FMUL.FTZ R35, R132.reuse, R187 ;  /* 0x000000bb84237220 */ /* 0x040fe20000410000 */
[----:B------:R-:W-:Y:S01]  /*d970*/  MOV R187, R50 ;  /* 0x0000003200bb7202 */ /* 0x000fe20000000f00 */
[----:B------:R-:W-:Y:S01]  /*d980*/  FMUL.FTZ R50, R132, R194 ;  /* 0x000000c284327220 */ /* 0x000fe20000410000 */
[----:B------:R-:W-:Y:S01]  /*d990*/  MOV R186, R65 ;  /* 0x0000004100ba7202 */ /* 0x000fe20000000f00 */
[----:B------:R-:W-:Y:S01]  /*d9a0*/  FMUL.FTZ R65, R133, R201 ;  /* 0x000000c985417220 */ /* 0x000fe20000410000 */
[----:B------:R-:W-:Y:S02]  /*d9b0*/  MOV R194, R161 ;  /* 0x000000a100c27202 */ /* 0x000fe40000000f00 */
[----:B------:R-:W-:Y:S02]  /*d9c0*/  MOV R161, R181 ;  /* 0x000000b500a17202 */ /* 0x000fe40000000f00 */
[----:B------:R-:W-:Y:S02]  /*d9d0*/  MOV R181, R156 ;  /* 0x0000009c00b57202 */ /* 0x000fe40000000f00 */
[----:B------:R-:W-:Y:S10]  /*d9e0*/  MUFU.EX2 R194, R194 ;  /* 0x000000c200c27308 */ /* 0x000ff40000000800 */
[----:B------:R-:W-:Y:S01]  /*d9f0*/  MUFU.EX2 R181, R181 ;  /* 0x000000b500b57308 */ /* 0x000fe20000000800 */
[----:B--2---:R-:W-:Y:S02]  /*da00*/  FFMA.FTZ R2, R2, R14, R16 ;  /* 0x0000000e02027223 */ /* 0x004fe40000010010 */
[----:B------:R-:W-:Y:S02]  /*da10*/  FMUL.FTZ R14, R0, R150 ;  /* 0x00000096000e7220 */ /* 0x000fe40000410000 */
[----:B------:R-:W-:Y:S01]  /*da20*/  LDSM.16.MT88.4 R148, [R228] ;  /* 0x00000000e494783b */ /* 0x000fe20000004200 */
[----:B------:R-:W-:Y:S02]  /*da30*/  FADD.FTZ R2, R213, R2 ;  /* 0x00000002d5027221 */ /* 0x000fe40000010000 */
[C---:B------:R-:W-:Y:S01]  /*da40*/  FMUL.FTZ R16, R133.reuse, R160 ;  /* 0x000000a085107220 */ /* 0x040fe20000410000 */
[----:B------:R-:W-:Y:S01]  /*da50*/  MOV R160, R33 ;  /* 0x0000002100a07202 */ /* 0x000fe20000000f00 */
[-C--:B------:R-:W-:Y:S03]  /*da60*/  HMMA.16816.F32.BF16 R12, R144, R22.reuse, R12 ;  /* 0x00000016900c723c */ /* 0x080fe6000004180c */
[C---:B------:R-:W-:Y:S02]  /*da70*/  FMUL.FTZ R33, R133.reuse, R185 ;  /* 0x000000b985217220 */ /* 0x040fe40000410000 */
[----:B------:R-:W-:Y:S03]  /*da80*/  IMAD.MOV.U32 R185, RZ, RZ, R52 ;  /* 0x000000ffffb97224 */ /* 0x000fe600078e0034 */
[C---:B------:R-:W-:Y:S07]  /*da90*/  HMMA.16816.F32.BF16 R16, R140.reuse, R22, R16 ;  /* 0x000000168c10723c */ /* 0x040fee0000041810 */
[C---:B------:R-:W-:Y:S01]  /*daa0*/  FMUL.FTZ R22, R132.reuse, R174 ;  /* 0x000000ae84167220 */ /* 0x040fe20000410000 */
[----:B------:R-:W-:Y:S01]  /*dab0*/  MOV R174, R53 ;  /* 0x0000003500ae7202 */ /* 0x000fe20000000f00 */
[----:B------:R-:W-:Y:S01]  /*dac0*/  FMUL.FTZ R23, R132, R175 ;  /* 0x000000af84177220 */ /* 0x000fe20000410000 */
[----:B------:R-:W1:Y:S02]  /*dad0*/  LDSM.16.MT88.4 R52, [R229] ;  /* 0x00000000e534783b */ /* 0x000e640000004200 */
[----:B------:R-:W-:Y:S01]  /*dae0*/  MOV R175, R27 ;  /* 0x0000001b00af7202 */ /* 0x000fe20000000f00 */
[----:B------:R-:W-:Y:S01]  /*daf0*/  FMUL.FTZ R27, R0, R155 ;  /* 0x0000009b001b7220 */ /* 0x000fe20000410000 */
[----:B------:R-:W-:Y:S01]  /*db00*/  MOV R155, R32 ;  /* 0x00000020009b7202 */ /* 0x000fe20000000f00 */
[C---:B------:R-:W-:Y:S01]  /*db10*/  FMUL.FTZ R32, R133.reuse, R184 ;  /* 0x000000b885207220 */ /* 0x040fe20000410000 */
[-C--:B------:R-:W-:Y:S01]  /*db20*/  HMMA.16816.F32.BF16 R20, R140, R36.reuse, R20 ;  /* 0x000000248c14723c */ /* 0x080fe20000041814 */
[----:B------:R-:W-:Y:S02]  /*db30*/  MUFU.EX2 R174, R174 ;  /* 0x000000ae00ae7308 */ /* 0x000fe40000000800 */
[----:B------:R-:W-:Y:S01]  /*db40*/  MOV R184, R66 ;  /* 0x0000004200b87202 */ /* 0x000fe20000000f00 */
[C---:B------:R-:W-:Y:S01]  /*db50*/  FMUL.FTZ R66, R132.reuse, R202 ;  /* 0x000000ca84427220 */ /* 0x040fe20000410000 */
[----:B------:R-:W-:Y:S02]  /*db60*/  MOV R166, R175 ;  /* 0x000000af00a67202 */ /* 0x000fe40000000f00 */
[----:B------:R-:W-:Y:S01]  /*db70*/  MOV R175, R162 ;  /* 0x000000a200af7202 */ /* 0x000fe20000000f00 */
[C---:B------:R-:W-:Y:S03]  /*db80*/  HMMA.16816.F32.BF16 R24, R144.reuse, R36, R24 ;  /* 0x000000249018723c */ /* 0x040fe60000041818 */
[----:B------:R-:W-:Y:S01]  /*db90*/  MUFU.EX2 R184, R184 ;  /* 0x000000b800b87308 */ /* 0x000fe20000000800 */
[----:B------:R-:W-:Y:S02]  /*dba0*/  MOV R162, R177 ;  /* 0x000000b100a27202 */ /* 0x000fe40000000f00 */
[----:B------:R-:W-:Y:S01]  /*dbb0*/  MOV R167, R166 ;  /* 0x000000a600a77202 */ /* 0x000fe20000000f00 */
[C---:B------:R-:W-:Y:S01]  /*dbc0*/  FMUL.FTZ R36, R133.reuse, R188 ;  /* 0x000000bc85247220 */ /* 0x040fe20000410000 */
[-C--:B------:R-:W-:Y:S04]  /*dbd0*/  HMMA.16816.F32.BF16 R28, R144, R38.reuse, R28 ;  /* 0x00000026901c723c */ /* 0x080fe8000004181c */
[C---:B------:R-:W-:Y:S01]  /*dbe0*/  FMUL.FTZ R37, R133.reuse, R189 ;  /* 0x000000bd85257220 */ /* 0x040fe20000410000 */
[----:B------:R-:W-:Y:S01]  /*dbf0*/  MUFU.EX2 R177, R252 ;  /* 0x000000fc00b17308 */ /* 0x000fe20000000800 */
[----:B------:R-:W-:Y:S01]  /*dc00*/  MOV R188, R51 ;  /* 0x0000003300bc7202 */ /* 0x000fe20000000f00 */
[C---:B------:R-:W-:Y:S01]  /*dc10*/  FMUL.FTZ R51, R132.reuse, R195 ;  /* 0x000000c384337220 */ /* 0x040fe20000410000 */
[C---:B------:R-:W-:Y:S04]  /*dc20*/  HMMA.16816.F32.BF16 R32, R140.reuse, R38, R32 ;  /* 0x000000268c20723c */ /* 0x040fe80000041820 */
[----:B------:R-:W-:Y:S01]  /*dc30*/  MOV R189, R67 ;  /* 0x0000004300bd7202 */ /* 0x000fe20000000f00 */
[C---:B------:R-:W-:Y:S01]  /*dc40*/  FMUL.FTZ R67, R132.reuse, R203 ;  /* 0x000000cb84437220 */ /* 0x040fe20000410000 */
[----:B------:R-:W-:Y:S01]  /*dc50*/  MOV R170, R167 ;  /* 0x000000a700aa7202 */ /* 0x000fe20000000f00 */
[C---:B------:R-:W-:Y:S01]  /*dc60*/  FMUL.FTZ R38, R132.reuse, R190 ;  /* 0x000000be84267220 */ /* 0x040fe20000410000 */
[----:B------:R-:W-:Y:S01]  /*dc70*/  MOV R190, R155 ;  /* 0x0000009b00be7202 */ /* 0x000fe20000000f00 */
[C---:B------:R-:W-:Y:S01]  /*dc80*/  FMUL.FTZ R39, R132.reuse, R191 ;  /* 0x000000bf84277220 */ /* 0x040fe20000410000 */
[----:B------:R-:W-:Y:S02]  /*dc90*/  MUFU.EX2 R175, R175 ;  /* 0x000000af00af7308 */ /* 0x000fe40000000800 */
[----:B------:R-:W-:Y:S01]  /*dca0*/  MOV R191, R185 ;  /* 0x000000b900bf7202 */ /* 0x000fe20000000f00 */
[----:B------:R-:W-:Y:S01]  /*dcb0*/  IMAD.MOV.U32 R185, RZ, RZ, R129 ;  /* 0x000000ffffb97224 */ /* 0x000fe200078e0081 */
[----:B------:R-:W-:Y:S01]  /*dcc0*/  MOV R155, R154 ;  /* 0x0000009a009b7202 */ /* 0x000fe20000000f00 */
[----:B------:R-:W2:Y:S01]  /*dcd0*/  LDL.LU R129, [R1+0x74] ;  /* 0x0000740001817983 */ /* 0x000ea20000300800 */
[-C--:B-1----:R-:W-:Y:S03]  /*dce0*/  HMMA.16816.F32.BF16 R36, R140, R52.reuse, R36 ;  /* 0x000000348c24723c */ /* 0x082fe60000041824 */
[----:B------:R-:W-:Y:S02]  /*dcf0*/  MOV R154, R163 ;  /* 0x000000a3009a7202 */ /* 0x000fe40000000f00 */
[----:B------:R-:W-:Y:S02]  /*dd00*/  MOV R163, R169 ;  /* 0x000000a900a37202 */ /* 0x000fe40000000f00 */
[----:B------:R-:W-:Y:S01]  /*dd10*/  MUFU.EX2 R169, R219 ;  /* 0x000000db00a97308 */ /* 0x000fe20000000800 */
[C---:B------:R-:W-:Y:S04]  /*dd20*/  HMMA.16816.F32.BF16 R40, R144.reuse, R52, R40 ;  /* 0x000000349028723c */ /* 0x040fe80000041828 */
[----:B------:R-:W-:Y:S02]  /*dd30*/  MOV R166, R189 ;  /* 0x000000bd00a67202 */ /* 0x000fe40000000f00 */
[----:B------:R-:W-:Y:S01]  /*dd40*/  MOV R189, R188 ;  /* 0x000000bc00bd7202 */ /* 0x000fe20000000f00 */
[C---:B------:R-:W-:Y:S01]  /*dd50*/  FMUL.FTZ R52, R133.reuse, R196 ;  /* 0x000000c485347220 */ /* 0x040fe20000410000 */
[-C--:B------:R-:W-:Y:S04]  /*dd60*/  HMMA.16816.F32.BF16 R44, R144, R54.reuse, R44 ;  /* 0x00000036902c723c */ /* 0x080fe8000004182c */
[C---:B------:R-:W-:Y:S01]  /*dd70*/  FMUL.FTZ R53, R133.reuse, R197 ;  /* 0x000000c585357220 */ /* 0x040fe20000410000 */
[----:B------:R-:W-:Y:S01]  /*dd80*/  MOV R167, R166 ;  /* 0x000000a600a77202 */ /* 0x000fe20000000f00 */
[----:B------:R1:W-:Y:S01]  /*dd90*/  MUFU.EX2 R197, R170 ;  /* 0x000000aa00c57308 */ /* 0x0003e20000000800 */
[----:B------:R-:W-:Y:S01]  /*dda0*/  MOV R166, R189 ;  /* 0x000000bd00a67202 */ /* 0x000fe20000000f00 */
[C---:B------:R-:W-:Y:S04]  /*ddb0*/  HMMA.16816.F32.BF16 R48, R140.reuse, R54, R48 ;  /* 0x000000368c30723c */ /* 0x040fe80000041830 */
[----:B------:R-:W-:Y:S02]  /*ddc0*/  MOV R188, R187 ;  /* 0x000000bb00bc7202 */ /* 0x000fe40000000f00 */
[----:B------:R-:W-:Y:S01]  /*ddd0*/  MOV R187, R186 ;  /* 0x000000ba00bb7202 */ /* 0x000fe20000000f00 */
[C---:B------:R-:W-:Y:S01]  /*dde0*/  FMUL.FTZ R54, R132.reuse, R198 ;  /* 0x000000c684367220 */ /* 0x040fe20000410000 */
[----:B------:R-:W-:Y:S01]  /*ddf0*/  MOV R186, R159 ;  /* 0x0000009f00ba7202 */ /* 0x000fe20000000f00 */
[----:B------:R-:W-:Y:S03]  /*de00*/  FMUL.FTZ R55, R132, R199 ;  /* 0x000000c784377220 */ /* 0x000fe60000410000 */
[----:B------:R-:W-:Y:S02]  /*de10*/  MOV R199, R153 ;  /* 0x0000009900c77202 */ /* 0x000fe40000000f00 */
[----:B------:R-:W-:Y:S02]  /*de20*/  MOV R192, R167 ;  /* 0x000000a700c07202 */ /* 0x000fe40000000f00 */
[-C--:B------:R-:W-:Y:S02]  /*de30*/  HMMA.16816.F32.BF16 R52, R140, R148.reuse, R52 ;  /* 0x000000948c34723c */ /* 0x080fe40000041834 */
[----:B------:R-:W-:Y:S01]  /*de40*/  MUFU.EX2 R199, R199 ;  /* 0x000000c700c77308 */ /* 0x000fe20000000800 */
[----:B------:R-:W-:Y:S02]  /*de50*/  MOV R193, R166 ;  /* 0x000000a600c17202 */ /* 0x000fe40000000f00 */
[----:B------:R-:W-:Y:S02]  /*de60*/  MOV R201, R192 ;  /* 0x000000c000c97202 */ /* 0x000fe40000000f00 */
[----:B------:R-:W-:Y:S01]  /*de70*/  MOV R198, R193 ;  /* 0x000000c100c67202 */ /* 0x000fe20000000f00 */
[C---:B------:R-:W-:Y:S04]  /*de80*/  HMMA.16816.F32.BF16 R56, R144.reuse, R148, R56 ;  /* 0x000000949038723c */ /* 0x040fe80000041838 */
[----:B------:R-:W-:Y:S01]  /*de90*/  MUFU.EX2 R192, R161 ;  /* 0x000000a100c07308 */ /* 0x000fe20000000800 */
[----:B------:R-:W-:Y:S01]  /*dea0*/  MOV R159, R158 ;  /* 0x0000009e009f7202 */ /* 0x000fe20000000f00 */
[----:B------:R-:W-:Y:S01]  /*deb0*/  IMAD.MOV.U32 R202, RZ, RZ, R198 ;  /* 0x000000ffffca7224 */ /* 0x000fe200078e00c6 */
[----:B------:R-:W-:Y:S01]  /*dec0*/  MOV R158, R165 ;  /* 0x000000a5009e7202 */ /* 0x000fe20000000f00 */
[-C--:B------:R-:W-:Y:S04]  /*ded0*/  HMMA.16816.F32.BF16 R60, R144, R150.reuse, R60 ;  /* 0x00000096903c723c */ /* 0x080fe8000004183c */
[----:B------:R-:W-:Y:S01]  /*dee0*/  IMAD.MOV.U32 R165, RZ, RZ, R130 ;  /* 0x000000ffffa57224 */ /* 0x000fe200078e0082 */
[----:B------:R-:W-:Y:S01]  /*def0*/  MOV R198, R190 ;  /* 0x000000be00c67202 */ /* 0x000fe20000000f00 */
[----:B------:R-:W3:Y:S01]  /*df00*/  LDL.LU R130, [R1+0x70] ;  /* 0x0000700001827983 */ /* 0x000ee20000300800 */
[----:B------:R-:W-:Y:S01]  /*df10*/  MOV R190, R162 ;  /* 0x000000a200be7202 */ /* 0x000fe20000000f00 */
[C---:B------:R-:W-:Y:S02]  /*df20*/  HMMA.16816.F32.BF16 R64, R140.reuse, R150, R64 ;  /* 0x000000968c40723c */ /* 0x040fe40000041840 */
[----:B------:R-:W4:Y:S02]  /*df30*/  LDSM.16.MT88.4 R148, [R225+0x2000] ;  /* 0x00200000e194783b */ /* 0x000f240000004200 */
[----:B------:R-:W-:Y:S02]  /*df40*/  MOV R189, R188 ;  /* 0x000000bc00bd7202 */ /* 0x000fe40000000f00 */
[----:B------:R-:W-:Y:S02]  /*df50*/  MOV R188, R187 ;  /* 0x000000bb00bc7202 */ /* 0x000fe40000000f00 */
[----:B------:R-:W-:Y:S04]  /*df60*/  MOV R187, R186 ;  /* 0x000000ba00bb7202 */ /* 0x000fe80000000f00 */
[----:B------:R-:W-:Y:S02]  /*df70*/  MOV R167, R188 ;  /* 0x000000bc00a77202 */ /* 0x000fe40000000f00 */
[----:B------:R-:W-:Y:S02]  /*df80*/  MOV R166, R187 ;  /* 0x000000bb00a67202 */ /* 0x000fe40000000f00 */
[----:B------:R-:W-:Y:S01]  /*df90*/  MOV R186, R159 ;  /* 0x0000009f00ba7202 */ /* 0x000fe20000000f00 */
[----:B------:R-:W-:Y:S01]  /*dfa0*/  IMAD.MOV.U32 R183, RZ, RZ, R167 ;  /* 0x000000ffffb77224 */ /* 0x000fe200078e00a7 */
[----:B------:R-:W-:Y:S01]  /*dfb0*/  MOV R159, R158 ;  /* 0x0000009e009f7202 */ /* 0x000fe20000000f00 */
[----:B------:R-:W-:Y:S01]  /*dfc0*/  IMAD.MOV.U32 R158, RZ, RZ, R155 ;  /* 0x000000ffff9e7224 */ /* 0x000fe200078e009b */
[----:B------:R-:W-:Y:S02]  /*dfd0*/  MOV R155, R173 ;  /* 0x000000ad009b7202 */ /* 0x000fe40000000f00 */
[----:B------:R-:W-:Y:S02]  /*dfe0*/  MOV R173, R172 ;  /* 0x000000ac00ad7202 */ /* 0x000fe40000000f00 */
[----:B------:R-:W-:Y:S02]  /*dff0*/  MOV R172, R131 ;  /* 0x0000008300ac7202 */ /* 0x000fe40000000f00 */
[----:B------:R-:W3:Y:S01]  /*e000*/  LDL.LU R131, [R1+0x6c] ;  /* 0x00006c0001837983 */ /* 0x000ee20000300800 */
[----:B------:R-:W-:Y:S02]  /*e010*/  MOV R188, R159 ;  /* 0x0000009f00bc7202 */ /* 0x000fe40000000f00 */
[----:B------:R-:W-:Y:S02]  /*e020*/  MOV R159, R173 ;  /* 0x000000ad009f7202 */ /* 0x000fe40000000f00 */
[----:B------:R-:W-:Y:S01]  /*e030*/  MOV R187, R158 ;  /* 0x0000009e00bb7202 */ /* 0x000fe20000000f00 */
[----:B------:R-:W-:Y:S01]  /*e040*/  MUFU.EX2 R173, R220 ;  /* 0x000000dc00ad7308 */ /* 0x000fe20000000800 */
[----:B------:R-:W-:Y:S02]  /*e050*/  MOV R158, R172 ;  /* 0x000000ac009e7202 */ /* 0x000fe40000000f00 */
[----:B------:R-:W-:Y:S02]  /*e060*/  MOV R196, R166 ;  /* 0x000000a600c47202 */ /* 0x000fe40000000f00 */
[----:B------:R-:W-:Y:S02]  /*e070*/  MOV R166, R188 ;  /* 0x000000bc00a67202 */ /* 0x000fe40000000f00 */
[----:B------:R-:W-:Y:S02]  /*e080*/  MOV R188, R152 ;  /* 0x0000009800bc7202 */ /* 0x000fe40000000f00 */
[----:B-1----:R-:W-:Y:S01]  /*e090*/  MOV R170, R189 ;  /* 0x000000bd00aa7202 */ /* 0x002fe20000000f00 */
[-C--:B----4-:R-:W-:Y:S01]  /*e0a0*/  HMMA.16816.F32.BF16 R68, R140, R148.reuse, R68 ;  /* 0x000000948c44723c */ /* 0x090fe20000041844 */
[----:B------:R-:W1:Y:S02]  /*e0b0*/  MUFU.EX2 R172, R211 ;  /* 0x000000d300ac7308 */ /* 0x000e640000000800 */
[----:B------:R-:W-:Y:S01]  /*e0c0*/  IMAD.MOV.U32 R189, RZ, RZ, R186 ;  /* 0x000000ffffbd7224 */ /* 0x000fe200078e00ba */
[----:B------:R-:W-:Y:S02]  /*e0d0*/  MOV R186, R155 ;  /* 0x0000009b00ba7202 */ /* 0x000fe40000000f00 */
[----:B------:R-:W-:Y:S02]  /*e0e0*/  MOV R155, R168 ;  /* 0x000000a8009b7202 */ /* 0x000fe40000000f00 */
[C---:B------:R-:W-:Y:S03]  /*e0f0*/  HMMA.16816.F32.BF16 R72, R144.reuse, R148, R72 ;  /* 0x000000949048723c */ /* 0x040fe60000041848 */
[----:B------:R-:W4:Y:S01]  /*e100*/  MUFU.EX2 R168, R249 ;  /* 0x000000f900a87308 */ /* 0x000f220000000800 */
[----:B------:R-:W-:Y:S02]  /*e110*/  MOV R193, R155 ;  /* 0x0000009b00c17202 */ /* 0x000fe40000000f00 */
[----:B------:R-:W-:Y:S02]  /*e120*/  MOV R167, R189 ;  /* 0x000000bd00a77202 */ /* 0x000fe40000000f00 */
[-C--:B------:R-:W-:Y:S04]  /*e130*/  HMMA.16816.F32.BF16 R76, R144, R150.reuse, R76 ;  /* 0x00000096904c723c */ /* 0x080fe8000004184c */
[----:B------:R-:W-:Y:S01]  /*e140*/  MOV R189, R159 ;  /* 0x0000009f00bd7202 */ /* 0x000fe20000000f00 */
[----:B------:R-:W-:Y:S01]  /*e150*/  MUFU.EX2 R193, R193 ;  /* 0x000000c100c17308 */ /* 0x000fe20000000800 */
[----:B------:R-:W-:Y:S02]  /*e160*/  MOV R182, R170 ;  /* 0x000000aa00b67202 */ /* 0x000fe40000000f00 */
[C---:B------:R-:W-:Y:S01]  /*e170*/  HMMA.16816.F32.BF16 R80, R140.reuse, R150, R80 ;  /* 0x000000968c50723c */ /* 0x040fe20000041850 */
[----:B------:R-:W1:Y:S03]  /*e180*/  LDSM.16.MT88.4 R148, [R226+0x2000] ;  /* 0x00200000e294783b */ /* 0x000e660000004200 */
[----:B------:R-:W-:Y:S01]  /*e190*/  MOV R170, R187 ;  /* 0x000000bb00aa7202 */ /* 0x000fe20000000f00 */
[----:B------:R-:W-:Y:S01]  /*e1a0*/  IMAD.MOV.U32 R187, RZ, RZ, R154 ;  /* 0x000000ffffbb7224 */ /* 0x000fe200078e009a */
[----:B------:R-:W-:Y:S01]  /*e1b0*/  MOV R195, R186 ;  /* 0x000000ba00c37202 */ /* 0x000fe20000000f00 */
[----:B------:R-:W-:Y:S01]  /*e1c0*/  MUFU.EX2 R189, R189 ;  /* 0x000000bd00bd7308 */ /* 0x000fe20000000800 */
[----:B------:R-:W-:Y:S01]  /*e1d0*/  MOV R186, R158 ;  /* 0x0000009e00ba7202 */ /* 0x000fe20000000f00 */
[----:B------:R-:W-:Y:S03]  /*e1e0*/  LDSM.16.MT88.4 R152, [R226+0x800] ;  /* 0x00080000e298783b */ /* 0x000fe60000004200 */
[----:B------:R-:W-:Y:S02]  /*e1f0*/  MOV R203, R182 ;  /* 0x000000b600cb7202 */ /* 0x000fe40000000f00 */
[----:B------:R-:W-:Y:S02]  /*e200*/  MOV R182, R163 ;  /* 0x000000a300b67202 */ /* 0x000fe40000000f00 */
[----:B------:R-:W-:Y:S01]  /*e210*/  MOV R252, R183 ;  /* 0x000000b700fc7202 */ /* 0x000fe20000000f00 */
[----:B------:R-:W-:Y:S01]  /*e220*/  LDSM.16.MT88.4 R156, [R229+0x800] ;  /* 0x00080000e59c783b */ /* 0x000fe20000004200 */
[----:B------:R-:W-:Y:S01]  /*e230*/  MUFU.EX2 R187, R187 ;  /* 0x000000bb00bb7308 */ /* 0x000fe20000000800 */
[----:B------:R-:W-:Y:S02]  /*e240*/  MOV R183, R191 ;  /* 0x000000bf00b77202 */ /* 0x000fe40000000f00 */
[----:B------:R-:W-:Y:S07]  /*e250*/  MOV R191, R185 ;  /* 0x000000b900bf7202 */ /* 0x000fee0000000f00 */
[----:B------:R4:W-:Y:S10]  /*e260*/  MUFU.EX2 R185, R160 ;  /* 0x000000a000b97308 */ /* 0x0009f40000000800 */
[----:B------:R-:W-:Y:S01]  /*e270*/  MUFU.EX2 R186, R186 ;  /* 0x000000ba00ba7308 */ /* 0x000fe20000000800 */
[-C--:B-1----:R-:W-:Y:S09]  /*e280*/  HMMA.16816.F32.BF16 R84, R140, R148.reuse, R84 ;  /* 0x000000948c54723c */ /* 0x082ff20000041854 */
[----:B------:R-:W-:Y:S01]  /*e290*/  MUFU.EX2 R195, R195 ;  /* 0x000000c300c37308 */ /* 0x000fe20000000800 */
[C---:B------:R-:W-:Y:S01]  /*e2a0*/  HMMA.16816.F32.BF16 R88, R144.reuse, R148, R88 ;  /* 0x000000949058723c */ /* 0x040fe20000041858 */
[----:B----4-:R-:W-:Y:S07]  /*e2b0*/  LDSM.16.MT88.4 R160, [R226+0x1000] ;  /* 0x00100000e2a0783b */ /* 0x010fee0000004200 */
[-C--:B------:R-:W-:Y:S01]  /*e2c0*/  HMMA.16816.F32.BF16 R92, R144, R150.reuse, R92 ;  /* 0x00000096905c723c */ /* 0x080fe2000004185c */
[----:B------:R-:W-:Y:S07]  /*e2d0*/  MUFU.EX2 R188, R188 ;  /* 0x000000bc00bc7308 */ /* 0x000fee0000000800 */
[C---:B------:R-:W-:Y:S01]  /*e2e0*/  HMMA.16816.F32.BF16 R96, R140.reuse, R150, R96 ;  /* 0x000000968c60723c */ /* 0x040fe20000041860 */
[----:B------:R-:W1:Y:S02]  /*e2f0*/  LDSM.16.MT88.4 R148, [R229+0x2000] ;  /* 0x00200000e594783b */ /* 0x000e640000004200 */
[----:B------:R-:W-:Y:S05]  /*e300*/  MUFU.EX2 R191, R191 ;  /* 0x000000bf00bf7308 */ /* 0x000fea0000000800 */
[-C--:B-1----:R-:W-:Y:S08]  /*e310*/  HMMA.16816.F32.BF16 R100, R140, R148.reuse, R100 ;  /* 0x000000948c64723c */ /* 0x082ff00000041864 */
[C---:B------:R-:W-:Y:S08]  /*e320*/  HMMA.16816.F32.BF16 R104, R144.reuse, R148, R104 ;  /* 0x000000949068723c */ /* 0x040ff00000041868 */
[-C--:B------:R-:W-:Y:S08]  /*e330*/  HMMA.16816.F32.BF16 R108, R144, R150.reuse, R108 ;  /* 0x00000096906c723c */ /* 0x080ff0000004186c */
[C---:B------:R-:W-:Y:S01]  /*e340*/  HMMA.16816.F32.BF16 R112, R140.reuse, R150, R112 ;  /* 0x000000968c70723c */ /* 0x040fe20000041870 */
[----:B------:R-:W1:Y:S03]  /*e350*/  LDSM.16.MT88.4 R148, [R228+0x2000] ;  /* 0x00200000e494783b */ /* 0x000e660000004200 */
[----:B--2---:R-:W-:Y:S04]  /*e360*/  FMUL.FTZ R129, R133, R129 ;  /* 0x0000008185817220 */ /* 0x004fe80000410000 */
[-C--:B-1----:R-:W-:Y:S04]  /*e370*/  HMMA.16816.F32.BF16 R116, R140, R148.reuse, R116 ;  /* 0x000000948c74723c */ /* 0x082fe80000041874 */
[----:B------:R-:W-:Y:S04]  /*e380*/  FADD.FTZ R133, R218, R210 ;  /* 0x000000d2da857221 */ /* 0x000fe80000010000 */
[C---:B------:R-:W-:Y:S01]  /*e390*/  HMMA.16816.F32.BF16 R120, R144.reuse, R148, R120 ;  /* 0x000000949078723c */ /* 0x040fe20000041878 */
[----:B------:R-:W2:Y:S06]  /*e3a0*/  LDL.LU R148, [R1+0x14] ;  /* 0x0000140001947983 */ /* 0x000eac0000300800 */
[----:B------:R-:W-:Y:S01]  /*e3b0*/  F2FP.BF16.PACK_AB R149, R172, R171 ;  /* 0x000000abac95723e */ /* 0x000fe200000010ff */
[-C--:B------:R-:W-:Y:S01]  /*e3c0*/  HMMA.16816.F32.BF16 R124, R144, R150.reuse, R124 ;  /* 0x00000096907c723c */ /* 0x080fe2000004187c */
[----:B------:R-:W1:Y:S03]  /*e3d0*/  LDSM.16.MT88.4 R144, [R225+0x800] ;  /* 0x00080000e190783b */ /* 0x000e660000004200 */
[C---:B---3--:R-:W-:Y:S02]  /*e3e0*/  FMUL.FTZ R130, R132.reuse, R130 ;  /* 0x0000008284827220 */ /* 0x048fe40000410000 */
[----:B------:R-:W-:Y:S02]  /*e3f0*/  FMUL.FTZ R131, R132, R131 ;  /* 0x0000008384837220 */ /* 0x000fe40000410000 */
[----:B------:R-:W-:Y:S05]  /*e400*/  FADD.FTZ R132, R216, R208 ;  /* 0x000000d0d8847221 */ /* 0x000fea0000010000 */
[----:B------:R-:W-:Y:S07]  /*e410*/  HMMA.16816.F32.BF16 R128, R140, R150, R128 ;  /* 0x000000968c80723c */ /* 0x000fee0000041880 */
[----:B------:R-:W-:Y:S02]  /*e420*/  F2FP.BF16.PACK_AB R140, R177, R164 ;  /* 0x000000a4b18c723e */ /* 0x000fe400000010ff */
[----:B------:R-:W-:Y:S03]  /*e430*/  F2FP.BF16.PACK_AB R142, R179, R178 ;  /* 0x000000b2b38e723e */ /* 0x000fe600000010ff */
[----:B------:R-:W-:Y:S02]  /*e440*/  F2FP.BF16.PACK_AB R141, R174, R169 ;  /* 0x000000a9ae8d723e */ /* 0x000fe400000010ff */
[----:B------:R-:W-:Y:S02]  /*e450*/  F2FP.BF16.PACK_AB R143, R197, R176 ;  /* 0x000000b0c58f723e */ /* 0x000fe400000010ff */
[----:B------:R-:W-:Y:S02]  /*e460*/  F2FP.BF16.PACK_AB R150, R180, R175 ;  /* 0x000000afb496723e */ /* 0x000fe400000010ff */
[----:B------:R-:W-:Y:S03]  /*e470*/  F2FP.BF16.PACK_AB R151, R248, R221 ;  /* 0x000000ddf897723e */ /* 0x000fe600000010ff */
[-C--:B-1----:R-:W-:Y:S03]  /*e480*/  HMMA.16816.F32.BF16 R4, R140, R144.reuse, R4 ;  /* 0x000000908c04723c */ /* 0x082fe60000041804 */
[----:B--2---:R-:W-:Y:S01]  /*e490*/  FFMA.FTZ R0, R0, R148, R139 ;  /* 0x0000009400007223 */ /* 0x004fe2000001008b */
[----:B------:R-:W-:Y:S03]  /*e4a0*/  F2FP.BF16.PACK_AB R148, R173, R168 ;  /* 0x000000a8ad94723e */ /* 0x000fe600000010ff */
[----:B------:R-:W-:Y:S02]  /*e4b0*/  FADD.FTZ R138, R138, R0 ;  /* 0x000000008a8a7221 */ /* 0x000fe40000010000 */
[----:B------:R-:W-:Y:S02]  /*e4c0*/  FADD.FTZ R0, R217, R133 ;  /* 0x00000085d9007221 */ /* 0x000fe40000010000 */
[C---:B------:R-:W-:Y:S01]  /*e4d0*/  HMMA.16816.F32.BF16 R8, R148.reuse, R144, R8 ;  /* 0x000000909408723c */ /* 0x040fe20000041808 */
[----:B------:R-:W-:Y:S03]  /*e4e0*/  LDSM.16.MT88.4 R216, [R226+0x3800] ;  /* 0x00380000e2d8783b */ /* 0x000fe60000004200 */
[----:B------:R-:W-:Y:S02]  /*e4f0*/  FADD.FTZ R133, R215, R132 ;  /* 0x00000084d7857221 */ /* 0x000fe40000010000 */
[----:B------:R-:W-:Y:S02]  /*e500*/  FADD.FTZ R132, R214, R2 ;  /* 0x00000002d6847221 */ /* 0x000fe40000010000 */
[-C--:B------:R-:W-:Y:S01]  /*e510*/  HMMA.16816.F32.BF16 R12, R148, R146.reuse, R12 ;  /* 0x00000092940c723c */ /* 0x080fe2000004180c */
[----:B------:R-:W-:Y:S03]  /*e520*/  LDSM.16.MT88.4 R212, [R225+0x3800] ;  /* 0x00380000e1d4783b */ /* 0x000fe60000004200 */
[----:B------:R-:W-:Y:S01]  /*e530*/  FADD.FTZ R132, R202, R132 ;  /* 0x00000084ca847221 */ /* 0x000fe20000010000 */
[----:B------:R-:W-:Y:S01]  /*e540*/  MOV R202, R201 ;  /* 0x000000c900ca7202 */ /* 0x000fe20000000f00 */
[----:B------:R-:W-:Y:S01]  /*e550*/  FADD.FTZ R2, R209, R138 ;  /* 0x0000008ad1027221 */ /* 0x000fe20000010000 */
[----:B------:R-:W-:Y:S01]  /*e560*/  MOV R201, R183 ;  /* 0x000000b700c97202 */ /* 0x000fe20000000f00 */
[C---:B------:R-:W-:Y:S01]  /*e570*/  HMMA.16816.F32.BF16 R16, R140.reuse, R146, R16 ;  /* 0x000000928c10723c */ /* 0x040fe20000041810 */
[----:B------:R-:W1:Y:S01]  /*e580*/  LDSM.16.MT88.4 R144, [R228+0x800] ;  /* 0x00080000e490783b */ /* 0x000e620000004200 */
[----:B------:R-:W-:Y:S02]  /*e590*/  MUFU.EX2 R138, R207 ;  /* 0x000000cf008a7308 */ /* 0x000fe40000000800 */
[----:B------:R-:W-:Y:S01]  /*e5a0*/  FADD.FTZ R168, R168, R132 ;  /* 0x00000084a8a87221 */ /* 0x000fe20000010000 */
[----:B------:R-:W-:Y:S01]  /*e5b0*/  MOV R251, R201 ;  /* 0x000000c900fb7202 */ /* 0x000fe20000000f00 */
[----:B------:R-:W-:Y:S01]  /*e5c0*/  FADD.FTZ R0, R252, R0 ;  /* 0x00000000fc007221 */ /* 0x000fe20000010000 */
[----:B------:R-:W-:Y:S01]  /*e5d0*/  MOV R252, R202 ;  /* 0x000000ca00fc7202 */ /* 0x000fe20000000f00 */
[-C--:B------:R-:W-:Y:S04]  /*e5e0*/  HMMA.16816.F32.BF16 R20, R140, R152.reuse, R20 ;  /* 0x000000988c14723c */ /* 0x080fe80000041814 */
[----:B------:R-:W2:Y:S01]  /*e5f0*/  MUFU.EX2 R132, R167 ;  /* 0x000000a700847308 */ /* 0x000ea20000000800 */
[----:B------:R-:W-:Y:S01]  /*e600*/  MOV R202, R165 ;  /* 0x000000a500ca7202 */ /* 0x000fe20000000f00 */
[----:B------:R-:W-:Y:S01]  /*e610*/  FADD.FTZ R133, R203, R133 ;  /* 0x00000085cb857221 */ /* 0x000fe20000010000 */
[----:B------:R-:W-:Y:S01]  /*e620*/  MOV R203, R166 ;  /* 0x000000a600cb7202 */ /* 0x000fe20000000f00 */
[C---:B------:R-:W-:Y:S04]  /*e630*/  HMMA.16816.F32.BF16 R24, R148.reuse, R152, R24 ;  /* 0x000000989418723c */ /* 0x040fe80000041818 */
[----:B------:R-:W-:Y:S01]  /*e640*/  IMAD.MOV.U32 R183, RZ, RZ, R182 ;  /* 0x000000ffffb77224 */ /* 0x000fe200078e00b6 */
[----:B------:R-:W-:Y:S01]  /*e650*/  MOV R182, R196 ;  /* 0x000000c400b67202 */ /* 0x000fe20000000f00 */
[----:B------:R-:W-:Y:S01]  /*e660*/  MUFU.EX2 R139, R203 ;  /* 0x000000cb008b7308 */ /* 0x000fe20000000800 */
[----:B------:R-:W-:Y:S01]  /*e670*/  MOV R196, R170 ;  /* 0x000000aa00c47202 */ /* 0x000fe20000000f00 */
[-C--:B------:R-:W-:Y:S04]  /*e680*/  HMMA.16816.F32.BF16 R28, R148, R154.reuse, R28 ;  /* 0x0000009a941c723c */ /* 0x080fe8000004181c */
[----:B------:R-:W-:Y:S01]  /*e690*/  MOV R201, R182 ;  /* 0x000000b600c97202 */ /* 0x000fe20000000f00 */
[----:B------:R-:W-:Y:S01]  /*e6a0*/  FADD.FTZ R170, R205, R2 ;  /* 0x00000002cdaa7221 */ /* 0x000fe20000010000 */
[----:B------:R-:W-:Y:S01]  /*e6b0*/  MOV R250, R183 ;  /* 0x000000b700fa7202 */ /* 0x000fe20000000f00 */
[----:B------:R-:W-:Y:S01]  /*e6c0*/  FADD.FTZ R2, R164, R0 ;  /* 0x00000000a4027221 */ /* 0x000fe20000010000 */
[C---:B------:R-:W-:Y:S01]  /*e6d0*/  HMMA.16816.F32.BF16 R32, R140.reuse, R154, R32 ;  /* 0x0000009a8c20723c */ /* 0x040fe20000041820 */
[----:B------:R-:W3:Y:S01]  /*e6e0*/  LDSM.16.MT88.4 R152, [R225+0x2800] ;  /* 0x00280000e198783b */ /* 0x000ee20000004200 */
[----:B------:R-:W-:Y:S02]  /*e6f0*/  MUFU.EX2 R249, R201 ;  /* 0x000000c900f97308 */ /* 0x000fe40000000800 */
[----:B------:R-:W-:Y:S01]  /*e700*/  FADD.FTZ R0, R171, R170 ;  /* 0x000000aaab007221 */ /* 0x000fe20000010000 */
[----:B--2---:R-:W-:Y:S01]  /*e710*/  MOV R171, R132 ;  /* 0x0000008400ab7202 */ /* 0x004fe20000000f00 */
[----:B------:R-:W-:Y:S02]  /*e720*/  IMAD.MOV.U32 R170, RZ, RZ, R184 ;  /* 0x000000ffffaa7224 */ /* 0x000fe400078e00b8 */
[-C--:B------:R-:W-:Y:S01]  /*e730*/  HMMA.16816.F32.BF16 R36, R140, R156.reuse, R36 ;  /* 0x0000009c8c24723c */ /* 0x080fe20000041824 */
[----:B------:R-:W-:Y:S03]  /*e740*/  LDSM.16.MT88.4 R164, [R226+0x3000] ;  /* 0x00300000e2a4783b */ /* 0x000fe60000004200 */
[----:B------:R-:W2:Y:S01]  /*e750*/  MUFU.EX2 R220, R250 ;  /* 0x000000fa00dc7308 */ /* 0x000ea20000000800 */
[----:B------:R-:W-:Y:S02]  /*e760*/  FADD.FTZ R169, R169, R133 ;  /* 0x00000085a9a97221 */ /* 0x000fe40000010000 */
[----:B------:R-:W-:Y:S01]  /*e770*/  FADD.FTZ R0, R172, R0 ;  /* 0x00000000ac007221 */ /* 0x000fe20000010000 */
[C---:B------:R-:W-:Y:S04]  /*e780*/  HMMA.16816.F32.BF16 R40, R148.reuse, R156, R40 ;  /* 0x0000009c9428723c */ /* 0x040fe80000041828 */
[----:B------:R-:W-:Y:S02]  /*e790*/  FADD.FTZ R132, R174, R169 ;  /* 0x000000a9ae847221 */ /* 0x000fe40000010000 */
[----:B------:R-:W4:Y:S01]  /*e7a0*/  MUFU.EX2 R250, R202 ;  /* 0x000000ca00fa7308 */ /* 0x000f220000000800 */
[----:B------:R-:W-:Y:S01]  /*e7b0*/  FADD.FTZ R221, R221, R0 ;  /* 0x00000000dddd7221 */ /* 0x000fe20000010000 */
[-C--:B------:R-:W-:Y:S04]  /*e7c0*/  HMMA.16816.F32.BF16 R44, R148, R158.reuse, R44 ;  /* 0x0000009e942c723c */ /* 0x080fe8000004182c */
[----:B------:R-:W-:Y:S01]  /*e7d0*/  MOV R0, R197 ;  /* 0x000000c500007202 */ /* 0x000fe20000000f00 */
[----:B------:R-:W-:Y:S02]  /*e7e0*/  FADD.FTZ R132, R176, R132 ;  /* 0x00000084b0847221 */ /* 0x000fe40000010000 */
[----:B------:R-:W-:Y:S01]  /*e7f0*/  FADD.FTZ R2, R177, R2 ;  /* 0x00000002b1027221 */ /* 0x000fe20000010000 */
[C---:B------:R-:W-:Y:S01]  /*e800*/  HMMA.16816.F32.BF16 R48, R140.reuse, R158, R48 ;  /* 0x0000009e8c30723c */ /* 0x040fe20000041830 */
[----:B------:R-:W3:Y:S01]  /*e810*/  LDSM.16.MT88.4 R156, [R226+0x2800] ;  /* 0x00280000e29c783b */ /* 0x000ee20000004200 */
[----:B------:R-:W3:Y:S02]  /*e820*/  MUFU.EX2 R133, R3 ;  /* 0x0000000300857308 */ /* 0x000ee40000000800 */
[----:B--2---:R-:W-:Y:S01]  /*e830*/  F2FP.BF16.PACK_AB R209, R139, R220 ;  /* 0x000000dc8bd1723e */ /* 0x004fe200000010ff */
[----:B------:R-:W-:Y:S01]  /*e840*/  FADD.FTZ R0, R0, R132 ;  /* 0x0000008400007221 */ /* 0x000fe20000010000 */
[----:B------:R-:W-:Y:S01]  /*e850*/  MOV R132, R136 ;  /* 0x0000008800847202 */ /* 0x000fe20000000f00 */
[----:B------:R-:W-:Y:S01]  /*e860*/  FADD.FTZ R2, R178, R2 ;  /* 0x00000002b2027221 */ /* 0x000fe20000010000 */
[-C--:B-1----:R-:W-:Y:S04]  /*e870*/  HMMA.16816.F32.BF16 R52, R140, R144.reuse, R52 ;  /* 0x000000908c34723c */ /* 0x082fe80000041834 */
[----:B------:R-:W1:Y:S01]  /*e880*/  MUFU.EX2 R196, R196 ;  /* 0x000000c400c47308 */ /* 0x000e620000000800 */
[----:B------:R-:W-:Y:S01]  /*e890*/  FADD.FTZ R2, R179, R2 ;  /* 0x00000002b3027221 */ /* 0x000fe20000010000 */
[----:B----4-:R-:W-:Y:S02]  /*e8a0*/  F2FP.BF16.PACK_AB R210, R249, R250 ;  /* 0x000000faf9d2723e */ /* 0x010fe400000010ff */
[C---:B------:R-:W-:Y:S06]  /*e8b0*/  HMMA.16816.F32.BF16 R56, R148.reuse, R144, R56 ;  /* 0x000000909438723c */ /* 0x040fec0000041838 */
[----:B------:R-:W-:Y:S02]  /*e8c0*/  MUFU.EX2 R183, R190 ;  /* 0x000000be00b77308 */ /* 0x000fe40000000800 */
[-C--:B------:R-:W-:Y:S04]  /*e8d0*/  HMMA.16816.F32.BF16 R60, R148, R146.reuse, R60 ;  /* 0x00000092943c723c */ /* 0x080fe8000004183c */
[----:B---3--:R-:W-:Y:S01]  /*e8e0*/  F2FP.BF16.PACK_AB R211, R133, R138 ;  /* 0x0000008a85d3723e */ /* 0x008fe200000010ff */
[----:B------:R-:W-:Y:S03]  /*e8f0*/  FADD.FTZ R3, R173, R168 ;  /* 0x000000a8ad037221 */ /* 0x000fe60000010000 */
[C---:B------:R-:W-:Y:S01]  /*e900*/  HMMA.16816.F32.BF16 R64, R140.reuse, R146, R64 ;  /* 0x000000928c40723c */ /* 0x040fe20000041840 */
[----:B------:R-:W2:Y:S01]  /*e910*/  LDSM.16.MT88.4 R144, [R229+0x2800] ;  /* 0x00280000e590783b */ /* 0x000ea20000004200 */
[----:B------:R-:W3:Y:S02]  /*e920*/  MUFU.EX2 R190, R206 ;  /* 0x000000ce00be7308 */ /* 0x000ee40000000800 */
[----:B-1----:R-:W-:Y:S01]  /*e930*/  F2FP.BF16.PACK_AB R205, R196, R171 ;  /* 0x000000abc4cd723e */ /* 0x002fe200000010ff */
[----:B------:R-:W-:Y:S03]  /*e940*/  FADD.FTZ R3, R175, R3 ;  /* 0x00000003af037221 */ /* 0x000fe60000010000 */
[-C--:B------:R-:W-:Y:S04]  /*e950*/  HMMA.16816.F32.BF16 R68, R140, R152.reuse, R68 ;  /* 0x000000988c44723c */ /* 0x080fe80000041844 */
[----:B------:R-:W-:Y:S04]  /*e960*/  MUFU.EX2 R182, R198 ;  /* 0x000000c600b67308 */ /* 0x000fe80000000800 */
[C---:B------:R-:W-:Y:S06]  /*e970*/  HMMA.16816.F32.BF16 R72, R148.reuse, R152, R72 ;  /* 0x000000989448723c */ /* 0x040fec0000041848 */
[----:B------:R1:W4:Y:S02]  /*e980*/  MUFU.EX2 R198, R204 ;  /* 0x000000cc00c67308 */ /* 0x0003240000000800 */
[-C--:B------:R-:W-:Y:S04]  /*e990*/  HMMA.16816.F32.BF16 R76, R148, R154.reuse, R76 ;  /* 0x0000009a944c723c */ /* 0x080fe8000004184c */
[----:B---3--:R-:W-:Y:S04]  /*e9a0*/  F2FP.BF16.PACK_AB R206, R190, R183 ;  /* 0x000000b7bece723e */ /* 0x008fe800000010ff */
[C---:B------:R-:W-:Y:S01]  /*e9b0*/  HMMA.16816.F32.BF16 R80, R140.reuse, R154, R80 ;  /* 0x0000009a8c50723c */ /* 0x040fe20000041850 */
[----:B------:R-:W3:Y:S01]  /*e9c0*/  LDSM.16.MT88.4 R152, [R228+0x2800] ;  /* 0x00280000e498783b */ /* 0x000ee20000004200 */
[----:B------:R-:W-:Y:S06]  /*e9d0*/  MUFU.EX2 R252, R252 ;  /* 0x000000fc00fc7308 */ /* 0x000fec0000000800 */
[-C--:B------:R-:W-:Y:S04]  /*e9e0*/  HMMA.16816.F32.BF16 R84, R140, R156.reuse, R84 ;  /* 0x0000009c8c54723c */ /* 0x080fe80000041854 */
[----:B------:R-:W2:Y:S01]  /*e9f0*/  MUFU.EX2 R251, R251 ;  /* 0x000000fb00fb7308 */ /* 0x000ea20000000800 */
[----:B-1----:R-:W-:Y:S03]  /*ea00*/  F2FP.BF16.PACK_AB R204, R191, R170 ;  /* 0x000000aabfcc723e */ /* 0x002fe600000010ff */
[C---:B------:R-:W-:Y:S04]  /*ea10*/  HMMA.16816.F32.BF16 R88, R148.reuse, R156, R88 ;  /* 0x0000009c9458723c */ /* 0x040fe80000041858 */
[----:B----4-:R-:W-:Y:S04]  /*ea20*/  F2FP.BF16.PACK_AB R207, R198, R182 ;  /* 0x000000b6c6cf723e */ /* 0x010fe800000010ff */
[-C--:B------:R-:W-:Y:S08]  /*ea30*/  HMMA.16816.F32.BF16 R92, R148, R158.reuse, R92 ;  /* 0x0000009e945c723c */ /* 0x080ff0000004185c */
[C---:B------:R-:W-:Y:S01]  /*ea40*/  HMMA.16816.F32.BF16 R96, R140.reuse, R158, R96 ;  /* 0x0000009e8c60723c */ /* 0x040fe20000041860 */
[----:B------:R-:W1:Y:S03]  /*ea50*/  LDSM.16.MT88.4 R156, [R225+0x1000] ;  /* 0x00100000e19c783b */ /* 0x000e660000004200 */
[----:B--2---:R-:W-:Y:S04]  /*ea60*/  F2FP.BF16.PACK_AB R208, R251, R252 ;  /* 0x000000fcfbd0723e */ /* 0x004fe800000010ff */
[-C--:B------:R-:W-:Y:S08]  /*ea70*/  HMMA.16816.F32.BF16 R100, R140, R144.reuse, R100 ;  /* 0x000000908c64723c */ /* 0x080ff00000041864 */
[C---:B------:R-:W-:Y:S07]  /*ea80*/  HMMA.16816.F32.BF16 R104, R148.reuse, R144, R104 ;  /* 0x000000909468723c */ /* 0x040fee0000041868 */
[----:B------:R-:W-:Y:S01]  /*ea90*/  F2FP.BF16.PACK_AB R144, R195, R189 ;  /* 0x000000bdc390723e */ /* 0x000fe200000010ff */
[-C--:B------:R-:W-:Y:S04]  /*eaa0*/  HMMA.16816.F32.BF16 R108, R148, R146.reuse, R108 ;  /* 0x00000092946c723c */ /* 0x080fe8000004186c */
[----:B------:R-:W-:Y:S04]  /*eab0*/  F2FP.BF16.PACK_AB R145, R246, R247 ;  /* 0x000000f7f691723e */ /* 0x000fe800000010ff */
[C---:B------:R-:W-:Y:S07]  /*eac0*/  HMMA.16816.F32.BF16 R112, R140.reuse, R146, R112 ;  /* 0x000000928c70723c */ /* 0x040fee0000041870 */
[----:B------:R-:W-:Y:S01]  /*ead0*/  F2FP.BF16.PACK_AB R146, R185, R192 ;  /* 0x000000c0b992723e */ /* 0x000fe200000010ff */
[-C--:B---3--:R-:W-:Y:S04]  /*eae0*/  HMMA.16816.F32.BF16 R116, R140, R152.reuse, R116 ;  /* 0x000000988c74723c */ /* 0x088fe80000041874 */
[----:B------:R-:W-:Y:S04]  /*eaf0*/  F2FP.BF16.PACK_AB R147, R223, R245 ;  /* 0x000000f5df93723e */ /* 0x000fe800000010ff */
[C---:B------:R-:W-:Y:S08]  /*eb00*/  HMMA.16816.F32.BF16 R120, R148.reuse, R152, R120 ;  /* 0x000000989478723c */ /* 0x040ff00000041878 */
[-C--:B------:R-:W-:Y:S01]  /*eb10*/  HMMA.16816.F32.BF16 R124, R148, R154.reuse, R124 ;  /* 0x0000009a947c723c */ /* 0x080fe2000004187c */
[----:B------:R-:W2:Y:S07]  /*eb20*/  LDSM.16.MT88.4 R148, [R229+0x1000] ;  /* 0x00100000e594783b */ /* 0x000eae0000004200 */
[----:B------:R-:W-:Y:S01]  /*eb30*/  HMMA.16816.F32.BF16 R128, R140, R154, R128 ;  /* 0x0000009a8c80723c */ /* 0x000fe20000041880 */
[----:B------:R-:W3:Y:S06]  /*eb40*/  LDSM.16.MT88.4 R152, [R228+0x1000] ;  /* 0x00100000e498783b */ /* 0x000eec0000004200 */
[----:B------:R-:W-:Y:S02]  /*eb50*/  F2FP.BF16.PACK_AB R141, R200, R181 ;  /* 0x000000b5c88d723e */ /* 0x000fe400000010ff */
[----:B------:R-:W-:Y:S03]  /*eb60*/  F2FP.BF16.PACK_AB R142, R187, R194 ;  /* 0x000000c2bb8e723e */ /* 0x000fe600000010ff */
[----:B------:R-:W-:Y:S02]  /*eb70*/  F2FP.BF16.PACK_AB R143, R186, R193 ;  /* 0x000000c1ba8f723e */ /* 0x000fe400000010ff */
[----:B------:R-:W-:Y:S07]  /*eb80*/  F2FP.BF16.PACK_AB R140, R199, R188 ;  /* 0x000000bcc78c723e */ /* 0x000fee00000010ff */
        /* <DEDUP_REMOVED lines=8> */
[C---:B------:R-:W-:Y:S01]  /*ec10*/  HMMA.16816.F32.BF16 R32, R140.reuse, R162, R32 ;  /* 0x000000a28c20723c */ /* 0x040fe20000041820 */
[----:B------:R-:W4:Y:S07]  /*ec20*/  LDSM.16.MT88.4 R160, [R229+0x3000] ;  /* 0x00300000e5a0783b */ /* 0x000f2e0000004200 */
[-C--:B--2---:R-:W-:Y:S08]  /*ec30*/  HMMA.16816.F32.BF16 R36, R140, R148.reuse, R36 ;  /* 0x000000948c24723c */ /* 0x084ff00000041824 */
[C---:B------:R-:W-:Y:S08]  /*ec40*/  HMMA.16816.F32.BF16 R40, R144.reuse, R148, R40 ;  /* 0x000000949028723c */ /* 0x040ff00000041828 */
[-C--:B------:R-:W-:Y:S08]  /*ec50*/  HMMA.16816.F32.BF16 R44, R144, R150.reuse, R44 ;  /* 0x00000096902c723c */ /* 0x080ff0000004182c */
[C---:B------:R-:W-:Y:S01]  /*ec60*/  HMMA.16816.F32.BF16 R48, R140.reuse, R150, R48 ;  /* 0x000000968c30723c */ /* 0x040fe20000041830 */
[----:B------:R-:W2:Y:S07]  /*ec70*/  LDSM.16.MT88.4 R148, [R228+0x3000] ;  /* 0x00300000e494783b */ /* 0x000eae0000004200 */
[-C--:B---3--:R-:W-:Y:S08]  /*ec80*/  HMMA.16816.F32.BF16 R52, R140, R152.reuse, R52 ;  /* 0x000000988c34723c */ /* 0x088ff00000041834 */
[C---:B------:R-:W-:Y:S08]  /*ec90*/  HMMA.16816.F32.BF16 R56, R144.reuse, R152, R56 ;  /* 0x000000989038723c */ /* 0x040ff00000041838 */
[-C--:B------:R-:W-:Y:S08]  /*eca0*/  HMMA.16816.F32.BF16 R60, R144, R154.reuse, R60 ;  /* 0x0000009a903c723c */ /* 0x080ff0000004183c */
[C---:B------:R-:W-:Y:S01]  /*ecb0*/  HMMA.16816.F32.BF16 R64, R140.reuse, R154, R64 ;  /* 0x0000009a8c40723c */ /* 0x040fe20000041840 */
[----:B------:R-:W3:Y:S07]  /*ecc0*/  LDSM.16.MT88.4 R152, [R225+0x1800] ;  /* 0x00180000e198783b */ /* 0x000eee0000004200 */
[-C--:B-1----:R-:W-:Y:S08]  /*ecd0*/  HMMA.16816.F32.BF16 R68, R140, R156.reuse, R68 ;  /* 0x0000009c8c44723c */ /* 0x082ff00000041844 */
[C---:B------:R-:W-:Y:S07]  /*ece0*/  HMMA.16816.F32.BF16 R72, R144.reuse, R156, R72 ;  /* 0x0000009c9048723c */ /* 0x040fee0000041848 */
[----:B------:R-:W-:Y:S01]  /*ecf0*/  IMAD.MOV.U32 R157, RZ, RZ, R200 ;  /* 0x000000ffff9d7224 */ /* 0x000fe200078e00c8 */
[-C--:B------:R-:W-:Y:S01]  /*ed00*/  HMMA.16816.F32.BF16 R76, R144, R158.reuse, R76 ;  /* 0x0000009e904c723c */ /* 0x080fe2000004184c */
[----:B------:R-:W-:Y:S03]  /*ed10*/  LDSM.16.MT88.4 R200, [R228+0x1800] ;  /* 0x00180000e4c8783b */ /* 0x000fe60000004200 */
[----:B------:R-:W-:Y:S04]  /*ed20*/  MOV R156, R195 ;  /* 0x000000c3009c7202 */ /* 0x000fe80000000f00 */
[C---:B------:R-:W-:Y:S07]  /*ed30*/  HMMA.16816.F32.BF16 R80, R140.reuse, R158, R80 ;  /* 0x0000009e8c50723c */ /* 0x040fee0000041850 */
[----:B------:R-:W-:Y:S01]  /*ed40*/  MOV R159, R194 ;  /* 0x000000c2009f7202 */ /* 0x000fe20000000f00 */
[-C--:B------:R-:W-:Y:S04]  /*ed50*/  HMMA.16816.F32.BF16 R84, R140, R164.reuse, R84 ;  /* 0x000000a48c54723c */ /* 0x080fe80000041854 */
[----:B------:R-:W-:Y:S04]  /*ed60*/  MOV R158, R193 ;  /* 0x000000c1009e7202 */ /* 0x000fe80000000f00 */
[C---:B------:R-:W-:Y:S07]  /*ed70*/  HMMA.16816.F32.BF16 R88, R144.reuse, R164, R88 ;  /* 0x000000a49058723c */ /* 0x040fee0000041858 */
[----:B------:R-:W-:Y:S01]  /*ed80*/  MOV R164, R187 ;  /* 0x000000bb00a47202 */ /* 0x000fe20000000f00 */
[-C--:B------:R-:W-:Y:S04]  /*ed90*/  HMMA.16816.F32.BF16 R92, R144, R166.reuse, R92 ;  /* 0x000000a6905c723c */ /* 0x080fe8000004185c */
[----:B------:R-:W-:Y:S02]  /*eda0*/  MOV R165, R192 ;  /* 0x000000c000a57202 */ /* 0x000fe40000000f00 */
[----:B------:R-:W-:Y:S02]  /*edb0*/  LDSM.16.MT88.4 R192, [R229+0x1800] ;  /* 0x00180000e5c0783b */ /* 0x000fe40000004200 */
[C---:B------:R-:W-:Y:S07]  /*edc0*/  HMMA.16816.F32.BF16 R96, R140.reuse, R166, R96 ;  /* 0x000000a68c60723c */ /* 0x040fee0000041860 */
[----:B------:R-:W-:Y:S01]  /*edd0*/  MOV R167, R186 ;  /* 0x000000ba00a77202 */ /* 0x000fe20000000f00 */
[-C--:B----4-:R-:W-:Y:S04]  /*ede0*/  HMMA.16816.F32.BF16 R100, R140, R160.reuse, R100 ;  /* 0x000000a08c64723c */ /* 0x090fe80000041864 */
[----:B------:R-:W-:Y:S02]  /*edf0*/  MOV R166, R185 ;  /* 0x000000b900a67202 */ /* 0x000fe40000000f00 */
[----:B------:R-:W1:Y:S02]  /*ee00*/  LDSM.16.MT88.4 R184, [R226+0x1800] ;  /* 0x00180000e2b8783b */ /* 0x000e640000004200 */
[C---:B------:R-:W-:Y:S08]  /*ee10*/  HMMA.16816.F32.BF16 R104, R144.reuse, R160, R104 ;  /* 0x000000a09068723c */ /* 0x040ff00000041868 */
[-C--:B------:R-:W-:Y:S08]  /*ee20*/  HMMA.16816.F32.BF16 R108, R144, R162.reuse, R108 ;  /* 0x000000a2906c723c */ /* 0x080ff0000004186c */
[C---:B------:R-:W-:Y:S08]  /*ee30*/  HMMA.16816.F32.BF16 R112, R140.reuse, R162, R112 ;  /* 0x000000a28c70723c */ /* 0x040ff00000041870 */
[-C--:B--2---:R-:W-:Y:S08]  /*ee40*/  HMMA.16816.F32.BF16 R116, R140, R148.reuse, R116 ;  /* 0x000000948c74723c */ /* 0x084ff00000041874 */
[C---:B------:R-:W-:Y:S08]  /*ee50*/  HMMA.16816.F32.BF16 R120, R144.reuse, R148, R120 ;  /* 0x000000949078723c */ /* 0x040ff00000041878 */
[-C--:B------:R-:W-:Y:S08]  /*ee60*/  HMMA.16816.F32.BF16 R124, R144, R150.reuse, R124 ;  /* 0x00000096907c723c */ /* 0x080ff0000004187c */
[----:B------:R-:W-:Y:S08]  /*ee70*/  HMMA.16816.F32.BF16 R128, R140, R150, R128 ;  /* 0x000000968c80723c */ /* 0x000ff00000041880 */
[-C--:B---3--:R-:W-:Y:S01]  /*ee80*/  HMMA.16816.F32.BF16 R140, R204, R152.reuse, R4 ;  /* 0x00000098cc8c723c */ /* 0x088fe20000041804 */
[----:B------:R-:W2:Y:S07]  /*ee90*/  LDSM.16.MT88.4 R4, [R229+0x3800] ;  /* 0x00380000e504783b */ /* 0x000eae0000004200 */
[C---:B------:R-:W-:Y:S01]  /*eea0*/  HMMA.16816.F32.BF16 R144, R208.reuse, R152, R8 ;  /* 0x00000098d090723c */ /* 0x040fe20000041808 */
[----:B------:R-:W3:Y:S07]  /*eeb0*/  LDSM.16.MT88.4 R8, [R228+0x3800] ;  /* 0x00380000e408783b */ /* 0x000eee0000004200 */
[-C--:B------:R-:W-:Y:S07]  /*eec0*/  HMMA.16816.F32.BF16 R148, R208, R154.reuse, R12 ;  /* 0x0000009ad094723c */ /* 0x080fee000004180c */
[----:B------:R-:W-:Y:S01]  /*eed0*/  MOV R14, R190 ;  /* 0x000000be000e7202 */ /* 0x000fe20000000f00 */
[C---:B------:R-:W-:Y:S04]  /*eee0*/  HMMA.16816.F32.BF16 R160, R204.reuse, R154, R16 ;  /* 0x0000009acca0723c */ /* 0x040fe80000041810 */
[----:B------:R-:W-:Y:S02]  /*eef0*/  MOV R15, R198 ;  /* 0x000000c6000f7202 */ /* 0x000fe40000000f00 */
[----:B------:R-:W-:Y:S02]  /*ef00*/  MOV R12, R183 ;  /* 0x000000b7000c7202 */ /* 0x000fe40000000f00 */
[-C--:B-1----:R-:W-:Y:S04]  /*ef10*/  HMMA.16816.F32.BF16 R172, R204, R184.reuse, R20 ;  /* 0x000000b8ccac723c */ /* 0x082fe80000041814 */
[----:B------:R-:W-:Y:S02]  /*ef20*/  MOV R13, R182 ;  /* 0x000000b6000d7202 */ /* 0x000fe40000000f00 */
[----:B------:R-:W-:Y:S02]  /*ef30*/  MOV R18, R191 ;  /* 0x000000bf00127202 */ /* 0x000fe40000000f00 */
[C---:B------:R-:W-:Y:S04]  /*ef40*/  HMMA.16816.F32.BF16 R152, R208.reuse, R184, R24 ;  /* 0x000000b8d098723c */ /* 0x040fe80000041818 */
[----:B------:R-:W-:Y:S02]  /*ef50*/  MOV R23, R166 ;  /* 0x000000a600177202 */ /* 0x000fe40000000f00 */
[----:B------:R-:W-:Y:S01]  /*ef60*/  MOV R22, R167 ;  /* 0x000000a700167202 */ /* 0x000fe20000000f00 */
[----:B------:R-:W-:Y:S01]  /*ef70*/  IMAD.MOV.U32 R25, RZ, RZ, R156 ;  /* 0x000000ffff197224 */ /* 0x000fe200078e009c */
[----:B------:R-:W-:Y:S04]  /*ef80*/  MOV R27, R158 ;  /* 0x0000009e001b7202 */ /* 0x000fe80000000f00 */
[----:B------:R-:W-:Y:S02]  /*ef90*/  MOV R26, R159 ;  /* 0x0000009f001a7202 */ /* 0x000fe40000000f00 */
[----:B------:R-:W-:Y:S02]  /*efa0*/  MOV R24, R157 ;  /* 0x0000009d00187202 */ /* 0x000fe40000000f00 */
[-C--:B------:R-:W-:Y:S03]  /*efb0*/  HMMA.16816.F32.BF16 R156, R208, R186.reuse, R28 ;  /* 0x000000bad09c723c */ /* 0x080fe6000004181c */
[----:B------:R-:W-:Y:S02]  /*efc0*/  MOV R17, R171 ;  /* 0x000000ab00117202 */ /* 0x000fe40000000f00 */
[----:B------:R-:W-:Y:S02]  /*efd0*/  MOV R16, R170 ;  /* 0x000000aa00107202 */ /* 0x000fe40000000f00 */
[----:B------:R-:W-:Y:S01]  /*efe0*/  MOV R19, R196 ;  /* 0x000000c400137202 */ /* 0x000fe20000000f00 */
[C---:B------:R-:W-:Y:S04]  /*eff0*/  HMMA.16816.F32.BF16 R184, R204.reuse, R186, R32 ;  /* 0x000000baccb8723c */ /* 0x040fe80000041820 */
[----:B------:R-:W-:Y:S01]  /*f000*/  MOV R30, R189 ;  /* 0x000000bd001e7202 */ /* 0x000fe20000000f00 */
[----:B------:R-:W-:Y:S01]  /*f010*/  IMAD.MOV.U32 R28, RZ, RZ, R188 ;  /* 0x000000ffff1c7224 */ /* 0x000fe200078e00bc */
[----:B------:R-:W-:Y:S02]  /*f020*/  MOV R21, R164 ;  /* 0x000000a400157202 */ /* 0x000fe40000000f00 */
[-C--:B------:R-:W-:Y:S04]  /*f030*/  HMMA.16816.F32.BF16 R188, R204, R192.reuse, R36 ;  /* 0x000000c0ccbc723c */ /* 0x080fe80000041824 */
[----:B------:R-:W-:Y:S01]  /*f040*/  MOV R20, R165 ;  /* 0x000000a500147202 */ /* 0x000fe20000000f00 */
[----:B------:R-:W-:Y:S01]  /*f050*/  FADD.FTZ R2, R28, R2 ;  /* 0x000000021c027221 */ /* 0x000fe20000010000 */
[----:B------:R-:W-:Y:S02]  /*f060*/  MOV R31, R199 ;  /* 0x000000c7001f7202 */ /* 0x000fe40000000f00 */
[C---:B------:R-:W-:Y:S04]  /*f070*/  HMMA.16816.F32.BF16 R164, R208.reuse, R192, R40 ;  /* 0x000000c0d0a4723c */ /* 0x040fe80000041828 */
[----:B------:R-:W-:Y:S02]  /*f080*/  MOV R29, R181 ;  /* 0x000000b5001d7202 */ /* 0x000fe40000000f00 */
[----:B------:R-:W-:Y:S02]  /*f090*/  MOV R35, R180 ;  /* 0x000000b400237202 */ /* 0x000fe40000000f00 */
        /* <DEDUP_REMOVED lines=15> */
[-C--:B--2---:R-:W-:Y:S08]  /*f190*/  HMMA.16816.F32.BF16 R100, R204, R4.reuse, R100 ;  /* 0x00000004cc64723c */ /* 0x084ff00000041864 */
[C---:B------:R-:W-:Y:S07]  /*f1a0*/  HMMA.16816.F32.BF16 R104, R208.reuse, R4, R104 ;  /* 0x00000004d068723c */ /* 0x040fee0000041868 */
[----:B------:R-:W-:Y:S01]  /*f1b0*/  FADD.FTZ R4, R35, R3 ;  /* 0x0000000323047221 */ /* 0x000fe20000010000 */
[-C--:B------:R-:W-:Y:S04]  /*f1c0*/  HMMA.16816.F32.BF16 R108, R208, R6.reuse, R108 ;  /* 0x00000006d06c723c */ /* 0x080fe8000004186c */
[----:B------:R-:W-:Y:S02]  /*f1d0*/  FADD.FTZ R3, R248, R221 ;  /* 0x000000ddf8037221 */ /* 0x000fe40000010000 */
[----:B------:R-:W-:Y:S02]  /*f1e0*/  FADD.FTZ R5, R31, R2 ;  /* 0x000000021f057221 */ /* 0x000fe40000010000 */
[C---:B------:R-:W-:Y:S07]  /*f1f0*/  HMMA.16816.F32.BF16 R112, R204.reuse, R6, R112 ;  /* 0x00000006cc70723c */ /* 0x040fee0000041870 */
[----:B------:R-:W-:Y:S01]  /*f200*/  FADD.FTZ R7, R30, R4 ;  /* 0x000000041e077221 */ /* 0x000fe20000010000 */
[-C--:B---3--:R-:W-:Y:S04]  /*f210*/  HMMA.16816.F32.BF16 R116, R204, R8.reuse, R116 ;  /* 0x00000008cc74723c */ /* 0x088fe80000041874 */
        /* <DEDUP_REMOVED lines=29> */
[----:B------:R-:W-:Y:S01]  /*f3f0*/  FADD.FTZ R2, R249, R2 ;  /* 0x00000002f9027221 */ /* 0x000fe20000010000 */
[----:B------:R-:W-:Y:S01]  /*f400*/  MOV R139, R134 ;  /* 0x00000086008b7202 */ /* 0x000fe20000000f00 */
[----:B------:R-:W-:Y:S01]  /*f410*/  FADD.FTZ R0, R138, R6 ;  /* 0x000000068a007221 */ /* 0x000fe20000010000 */
[----:B------:R1:W-:Y:S01]  /*f420*/  STL [R1+0x4], R3 ;  /* 0x0000040301007387 */ /* 0x0003e20000100800 */
[----:B------:R-:W-:Y:S02]  /*f430*/  MOV R138, R135 ;  /* 0x00000087008a7202 */ /* 0x000fe40000000f00 */
[----:B------:R-:W-:Y:S01]  /*f440*/  FADD.FTZ R0, R133, R0 ;  /* 0x0000000085007221 */ /* 0x000fe20000010000 */
[----:B------:R2:W-:Y:S04]  /*f450*/  STL [R1+0x10], R2 ;  /* 0x0000100201007387 */ /* 0x0005e80000100800 */
[----:B------:R2:W-:Y:S01]  /*f460*/  STL [R1+0x14], R0 ;  /* 0x0000140001007387 */ /* 0x0005e20000100800 */
[----:B-1----:R-:W-:Y:S01]  /*f470*/  MOV R3, R137 ;  /* 0x0000008900037202 */ /* 0x002fe20000000f00 */
[----:B------:R-:W-:-:S05]  /*f480*/  @P0 BRA `(.L_x_961) ;  /* 0xffffbea000000947 */ /* 0x000fca000383ffff */
.L_x_960:
[----:B------:R-:W-:Y:S02]  /*f490*/  MOV R10, 0x1f ;  /* 0x0000001f000a7802 */ /* 0x000fe40000000f00 */
[----:B------:R-:W-:Y:S01]  /*f4a0*/  MOV R9, 0xffffffff ;  /* 0xffffffff00097802 */ /* 0x000fe20000000f00 */
[----:B------:R-:W-:Y:S05]  /*f4b0*/  BRA.DIV ~URZ, `(.L_x_962) ;  /* 0x000032727f007947 */ /* 0x000fea000b800000 */
[----:B--2---:R-:W2:Y:S04]  /*f4c0*/  LDL R0, [R1+0x8] ;  /* 0x0000080001007983 */ /* 0x004ea80000100800 */
[----:B--2---:R1:W2:Y:S02]  /*f4d0*/  SHFL.BFLY PT, R7, R0, 0x2, 0x1f ;  /* 0x0c401f0000077f89 */ /* 0x0042a400000e0000 */
.L_x_992:
[----:B-1----:R-:W3:Y:S02]  /*f4e0*/  LDL.LU R0, [R1+0x8] ;  /* 0x0000080001007983 */ /* 0x002ee40000300800 */
[----:B--23--:R-:W-:Y:S01]  /*f4f0*/  FADD.FTZ R7, R7, R0 ;  /* 0x0000000007077221 */ /* 0x00cfe20000010000 */
[----:B------:R-:W-:Y:S05]  /*f500*/  BRA.DIV ~URZ, `(.L_x_963) ;  /* 0x000032827f007947 */ /* 0x000fea000b800000 */
[----:B------:R-:W2:Y:S04]  /*f510*/  LDL.LU R2, [R1+0x4] ;  /* 0x0000040001027983 */ /* 0x000ea80000300800 */
[----:B------:R-:W3:Y:S04]  /*f520*/  LDL.LU R0, [R1+0x10] ;  /* 0x0000100001007983 */ /* 0x000ee80000300800 */
[----:B------:R-:W4:Y:S04]  /*f530*/  LDL.LU R9, [R1+0x14] ;  /* 0x0000140001097983 */ /* 0x000f280000300800 */
[----:B--2---:R-:W1:Y:S04]  /*f540*/  SHFL.BFLY PT, R6, R2, 0x2, 0x1f ;  /* 0x0c401f0002067f89 */ /* 0x004e6800000e0000 */
[----:B---3--:R-:W2:Y:S04]  /*f550*/  SHFL.BFLY PT, R5, R0, 0x2, 0x1f ;  /* 0x0c401f0000057f89 */ /* 0x008ea800000e0000 */
[----:B----4-:R-:W3:Y:S01]  /*f560*/  SHFL.BFLY PT, R4, R9, 0x2, 0x1f ;  /* 0x0c401f0009047f89 */ /* 0x010ee200000e0000 */
[----:B-1----:R-:W-:-:S02]  /*f570*/  FADD.FTZ R6, R6, R2 ;  /* 0x0000000206067221 */ /* 0x002fc40000010000 */
[----:B--2---:R-:W-:-:S03]  /*f580*/  FADD.FTZ R5, R5, R0 ;  /* 0x0000000005057221 */ /* 0x004fc60000010000 */
[----:B------:R-:W1:Y:S01]  /*f590*/  SHFL.BFLY PT, R2, R6, 0x1, 0x1f ;  /* 0x0c201f0006027f89 */ /* 0x000e6200000e0000 */
[----:B---3--:R-:W-:-:S03]  /*f5a0*/  FADD.FTZ R4, R4, R9 ;  /* 0x0000000904047221 */ /* 0x008fc60000010000 */
[----:B------:R-:W2:Y:S04]  /*f5b0*/  SHFL.BFLY PT, R0, R7, 0x1, 0x1f ;  /* 0x0c201f0007007f89 */ /* 0x000ea800000e0000 */
[----:B------:R-:W3:Y:S04]  /*f5c0*/  SHFL.BFLY PT, R3, R5, 0x1, 0x1f ;  /* 0x0c201f0005037f89 */ /* 0x000ee800000e0000 */
[----:B------:R4:W4:Y:S01]  /*f5d0*/  SHFL.BFLY PT, R8, R4, 0x1, 0x1f ;  /* 0x0c201f0004087f89 */ /* 0x00092200000e0000 */
[----:B-1----:R-:W-:Y:S02]  /*f5e0*/  FADD.FTZ R6, R6, R2 ;  /* 0x0000000206067221 */ /* 0x002fe40000010000 */
[----:B--2---:R-:W-:-:S02]  /*f5f0*/  FADD.FTZ R7, R7, R0 ;  /* 0x0000000007077221 */ /* 0x004fc40000010000 */
[----:B---3--:R-:W-:-:S03]  /*f600*/  FADD.FTZ R5, R5, R3 ;  /* 0x0000000305057221 */ /* 0x008fc60000010000 */
.L_x_993:
[----:B------:R-:W-:Y:S01]  /*f610*/  FSETP.NE.FTZ.AND P3, PT, R7, RZ, PT ;  /* 0x000000ff0700720b */ /* 0x000fe20003f75000 */
[----:B------:R-:W-:Y:S01]  /*f620*/  CS2R R2, SRZ ;  /* 0x0000000000027805 */ /* 0x000fe2000001ff00 */
[----:B------:R-:W-:Y:S01]  /*f630*/  MOV R0, RZ ;  /* 0x000000ff00007202 */ /* 0x000fe20000000f00 */
[----:B----4-:R-:W-:Y:S01]  /*f640*/  FADD.FTZ R4, R8, R4 ;  /* 0x0000000408047221 */ /* 0x010fe20000010000 */
[----:B------:R-:W-:Y:S02]  /*f650*/  FSETP.NE.FTZ.AND P2, PT, R6, RZ, PT ;  /* 0x000000ff0600720b */ /* 0x000fe40003f55000 */
[----:B------:R-:W-:Y:S02]  /*f660*/  FSETP.NE.FTZ.AND P1, PT, R5, RZ, PT ;  /* 0x000000ff0500720b */ /* 0x000fe40003f35000 */
[----:B------:R-:W-:Y:S02]  /*f670*/  FSETP.NE.FTZ.AND P0, PT, R4, RZ, PT ;  /* 0x000000ff0400720b */ /* 0x000fe40003f15000 */
[----:B------:R-:W-:-:S02]  /*f680*/  MOV R21, 0xff800000 ;  /* 0xff80000000157802 */ /* 0x000fc40000000f00 */
[----:B------:R-:W-:Y:S01]  /*f690*/  MOV R19, 0xff800000 ;  /* 0xff80000000137802 */ /* 0x000fe20000000f00 */
[----:B------:R-:W1:Y:S01]  /*f6a0*/  @P3 MUFU.RCP R0, R7 ;  /* 0x0000000700003308 */ /* 0x000e620000001000 */
[----:B------:R-:W-:Y:S02]  /*f6b0*/  MOV R20, 0xff800000 ;  /* 0xff80000000147802 */ /* 0x000fe40000000f00 */
[----:B------:R-:W-:-:S03]  /*f6c0*/  MOV R18, 0xff800000 ;  /* 0xff80000000127802 */ /* 0x000fc60000000f00 */
[----:B------:R-:W-:Y:S02]  /*f6d0*/  @P1 MOV R10, 0x3f317218 ;  /* 0x3f317218000a1802 */ /* 0x000fe40000000f00 */
[----:B------:R-:W2:Y:S08]  /*f6e0*/  @P3 MUFU.LG2 R7, R7 ;  /* 0x0000000700073308 */ /* 0x000eb00000000c00 */
[----:B------:R-:W3:Y:S01]  /*f6f0*/  @P2 MUFU.RCP R3, R6 ;  /* 0x0000000600032308 */ /* 0x000ee20000001000 */
[----:B-1----:R-:W-:-:S02]  /*f700*/  FMUL.FTZ R140, R0, R140 ;  /* 0x0000008c008c7220 */ /* 0x002fc40000410000 */
[C---:B------:R-:W-:Y:S02]  /*f710*/  FMUL.FTZ R141, R0.reuse, R141 ;  /* 0x0000008d008d7220 */ /* 0x040fe40000410000 */
[C---:B------:R-:W-:Y:S02]  /*f720*/  FMUL.FTZ R160, R0.reuse, R160 ;  /* 0x000000a000a07220 */ /* 0x040fe40000410000 */
[C---:B------:R-:W-:Y:S01]  /*f730*/  FMUL.FTZ R161, R0.reuse, R161 ;  /* 0x000000a100a17220 */ /* 0x040fe20000410000 */
[----:B------:R-:W1:Y:S01]  /*f740*/  @P1 MUFU.RCP R2, R5 ;  /* 0x0000000500021308 */ /* 0x000e620000001000 */
[C---:B------:R-:W-:Y:S02]  /*f750*/  FMUL.FTZ R172, R0.reuse, R172 ;  /* 0x000000ac00ac7220 */ /* 0x040fe40000410000 */
[C---:B------:R-:W-:Y:S02]  /*f760*/  FMUL.FTZ R173, R0.reuse, R173 ;  /* 0x000000ad00ad7220 */ /* 0x040fe40000410000 */
[----:B------:R-:W-:-:S02]  /*f770*/  FMUL.FTZ R184, R0, R184 ;  /* 0x000000b800b87220 */ /* 0x000fc40000410000 */
[C---:B------:R-:W-:Y:S01]  /*f780*/  FMUL.FTZ R185, R0.reuse, R185 ;  /* 0x000000b900b97220 */ /* 0x040fe20000410000 */
[----:B------:R-:W4:Y:S01]  /*f790*/  @P2 MUFU.LG2 R6, R6 ;  /* 0x0000000600062308 */ /* 0x000f220000000c00 */
[C---:B------:R-:W-:Y:S02]  /*f7a0*/  FMUL.FTZ R188, R0.reuse, R188 ;  /* 0x000000bc00bc7220 */ /* 0x040fe40000410000 */
[C---:B------:R-:W-:Y:S02]  /*f7b0*/  FMUL.FTZ R189, R0.reuse, R189 ;  /* 0x000000bd00bd7220 */ /* 0x040fe40000410000 */
[C---:B------:R-:W-:Y:S02]  /*f7c0*/  FMUL.FTZ R192, R0.reuse, R192 ;  /* 0x000000c000c07220 */ /* 0x040fe40000410000 */
[C---:B------:R-:W-:Y:S01]  /*f7d0*/  FMUL.FTZ R193, R0.reuse, R193 ;  /* 0x000000c100c17220 */ /* 0x040fe20000410000 */
[----:B------:R-:W1:Y:S01]  /*f7e0*/  @P1 MUFU.LG2 R5, R5 ;  /* 0x0000000500051308 */ /* 0x000e620000000c00 */
        /* <DEDUP_REMOVED lines=21> */
[----:B--2---:R-:W-:Y:S02]  /*f940*/  @P3 FMUL.FTZ R9, R7, 0.69314718246459960938 ;  /* 0x3f31721807093820 */ /* 0x004fe40000410000 */
[C---:B---3--:R-:W-:Y:S02]  /*f950*/  FMUL.FTZ R142, R3.reuse, R142 ;  /* 0x0000008e038e7220 */ /* 0x048fe40000410000 */
[----:B------:R-:W-:Y:S01]  /*f960*/  @P3 FMUL.FTZ R7, R0, c[0x0][0x2d0] ;  /* 0x0000b40000073a20 */ /* 0x000fe20000410000 */
[----:B------:R-:W-:Y:S01]  /*f970*/  MOV R0, RZ ;  /* 0x000000ff00007202 */ /* 0x000fe20000000f00 */
[C---:B------:R-:W-:Y:S02]  /*f980*/  FMUL.FTZ R143, R3.reuse, R143 ;  /* 0x0000008f038f7220 */ /* 0x040fe40000410000 */
[----:B------:R-:W-:-:S02]  /*f990*/  FMUL.FTZ R162, R3, R162 ;  /* 0x000000a203a27220 */ /* 0x000fc40000410000 */
[C---:B------:R-:W-:Y:S01]  /*f9a0*/  FMUL.FTZ R163, R3.reuse, R163 ;  /* 0x000000a303a37220 */ /* 0x040fe20000410000 */
[----:B------:R-:W2:Y:S01]  /*f9b0*/  @P0 MUFU.RCP R0, R4 ;  /* 0x0000000400000308 */ /* 0x000ea20000001000 */
        /* <DEDUP_REMOVED lines=27> */
[----:B------:R-:W-:Y:S01]  /*fb70*/  FMUL.FTZ R131, R3, R131 ;  /* 0x0000008303837220 */ /* 0x000fe20000410000 */
[----:B------:R-:W-:Y:S01]  /*fb80*/  @P2 MOV R3, 0x3f317218 ;  /* 0x3f31721800032802 */ /* 0x000fe20000000f00 */
[----:B-1----:R-:W-:-:S02]  /*fb90*/  FMUL.FTZ R144, R2, R144 ;  /* 0x0000009002907220 */ /* 0x002fc40000410000 */
        /* <DEDUP_REMOVED lines=31> */
[----:B------:R1:W3:Y:S01]  /*fd90*/  @P0 MUFU.LG2 R2, R4 ;  /* 0x0000000400020308 */ /* 0x0002e20000000c00 */
[----:B----4-:R-:W-:Y:S02]  /*fda0*/  @P2 FMUL.FTZ R8, R6, 0.69314718246459960938 ;  /* 0x3f31721806082820 */ /* 0x010fe40000410000 */
[----:B------:R-:W-:Y:S02]  /*fdb0*/  @P2 FMUL.FTZ R6, R3, c[0x0][0x2d0] ;  /* 0x0000b40003062a20 */ /* 0x000fe40000410000 */
[----:B------:R-:W-:Y:S02]  /*fdc0*/  @P1 FMUL.FTZ R5, R5, 0.69314718246459960938 ;  /* 0x3f31721805051820 */ /* 0x000fe40000410000 */
[----:B------:R-:W-:Y:S02]  /*fdd0*/  @P1 FMUL.FTZ R3, R10, c[0x0][0x2d0] ;  /* 0x0000b4000a031a20 */ /* 0x000fe40000410000 */
[----:B--2---:R-:W-:-:S02]  /*fde0*/  FMUL.FTZ R146, R0, R146 ;  /* 0x0000009200927220 */ /* 0x004fc40000410000 */
[----:B------:R-:W-:Y:S01]  /*fdf0*/  @P1 FFMA.FTZ R21, R3, R135, R5 ;  /* 0x0000008703151223 */ /* 0x000fe20000010005 */
[----:B------:R-:W-:Y:S01]  /*fe00*/  @P0 MOV R3, 0x3f317218 ;  /* 0x3f31721800030802 */ /* 0x000fe20000000f00 */
[C---:B------:R-:W-:Y:S02]  /*fe10*/  FMUL.FTZ R147, R0.reuse, R147 ;  /* 0x0000009300937220 */ /* 0x040fe40000410000 */
[----:B------:R-:W-:Y:S01]  /*fe20*/  FMUL.FTZ R150, R0, R150 ;  /* 0x0000009600967220 */ /* 0x000fe20000410000 */
[----:B-1----:R-:W-:Y:S01]  /*fe30*/  MOV R4, 0x1 ;  /* 0x0000000100047802 */ /* 0x002fe20000000f00 */
[----:B---3--:R-:W-:Y:S02]  /*fe40*/  @P0 FMUL.FTZ R2, R2, 0.69314718246459960938 ;  /* 0x3f31721802020820 */ /* 0x008fe40000410000 */
[----:B------:R-:W-:Y:S02]  /*fe50*/  @P0 FMUL.FTZ R3, R3, c[0x0][0x2d0] ;  /* 0x0000b40003030a20 */ /* 0x000fe40000410000 */
        /* <DEDUP_REMOVED lines=29> */
[----:B------:R-:W-:Y:S01]  /*10030*/  PRMT R0, R4, 0x7610, R0 ;  /* 0x0000761004007816 */ /* 0x000fe20000000000 */
[----:B------:R-:W-:Y:S02]  /*10040*/  @P3 FFMA.FTZ R19, R7, R137, R9 ;  /* 0x0000008907133223 */ /* 0x000fe40000010009 */
[----:B------:R-:W-:-:S02]  /*10050*/  @P2 FFMA.FTZ R20, R6, R136, R8 ;  /* 0x0000008806142223 */ /* 0x000fc40000010008 */
[----:B------:R-:W-:Y:S02]  /*10060*/  @P0 FFMA.FTZ R18, R3, R134, R2 ;  /* 0x0000008603120223 */ /* 0x000fe40000010002 */
.L_x_929:
        /* <DEDUP_REMOVED lines=19> */
.L_x_965:
[----:B--2---:R-:W-:Y:S05]  /*101a0*/  BSYNC B0 ;  /* 0x0000000000007941 */ /* 0x004fea0003800000 */
.L_x_964:
[----:B------:R-:W-:Y:S01]  /*101b0*/  PRMT R0, R0, 0x9910, RZ ;  /* 0x0000991000007816 */ /* 0x000fe200000000ff */
[----:B------:R-:W-:Y:S01]  /*101c0*/  BSSY B1, `(.L_x_966) ;  /* 0x00001d5000017945 */ /* 0x000fe20003800000 */
[----:B-----5:R-:W-:Y:S02]  /*101d0*/  IMAD.MOV.U32 R44, RZ, RZ, R7 ;  /* 0x000000ffff2c7224 */ /* 0x020fe400078e0007 */
[----:B------:R-:W-:-:S13]  /*101e0*/  ISETP.NE.AND P0, PT, R0, RZ, PT ;  /* 0x000000ff0000720c */ /* 0x000fda0003f05270 */
[----:B------:R-:W-:Y:S05]  /*101f0*/  @!P0 BRA `(.L_x_967) ;  /* 0x00001a5000008947 */ /* 0x000fea0003800000 */
[----:B------:R-:W-:Y:S01]  /*10200*/  WARPSYNC 0xffffffff ;  /* 0xffffffff00007948 */ /* 0x000fe20003800000 */
[----:B------:R-:W-:Y:S06]  /*10210*/  BAR.SYNC.DEFER_BLOCKING 0x1, 0x80 ;  /* 0x0042000000007b1d */ /* 0x000fec0000010000 */
[----:B------:R-:W-:Y:S05]  /*10220*/  BRA.CONV ~URZ, `(.L_x_968) ;  /* 0x000000737f007947 */ /* 0x000fea000b800000 */
[----:B------:R-:W-:Y:S01]  /*10230*/  SHF.R.S32.HI R9, RZ, 0x1f, R6 ;  /* 0x0000001fff097819 */ /* 0x000fe20000011406 */
[----:B------:R-:W-:Y:S01]  /*10240*/  IMAD.MOV.U32 R8, RZ, RZ, RZ ;  /* 0x000000ffff087224 */ /* 0x000fe200078e00ff */
[----:B------:R-:W-:Y:S01]  /*10250*/  MOV R2, 0x102a0 ;  /* 0x000102a000027802 */ /* 0x000fe20000000f00 */
[----:B------:R-:W-:Y:S01]  /*10260*/  IMAD.MOV.U32 R3, RZ, RZ, 0x1f ;  /* 0x0000001fff037424 */ /* 0x000fe200078e00ff */
[----:B------:R-:W-:-:S04]  /*10270*/  LEA.HI R9, R9, R6, RZ, 0x7 ;  /* 0x0000000609097211 */ /* 0x000fc800078f38ff */
[----:B------:R-:W-:Y:S02]  /*10280*/  SHF.R.S32.HI R9, RZ, 0x7, R9 ;  /* 0x00000007ff097819 */ /* 0x000fe40000011409 */
[----:B-1----:R-:W-:Y:S05]  /*10290*/  CALL.REL.NOINC `($__internal_19_$__cuda_sm70_shflsync_idx_p) ;  /* 0x0000280000007944 */ /* 0x002fea0003c00000 */
.L_x_968:
[----:B------:R-:W2:Y:S04]  /*102a0*/  LDL R8, [R1+0x60] ;  /* 0x0000600001087983 */ /* 0x000ea80000100800 */
[----:B------:R-:W3:Y:S04]  /*102b0*/  LDL.LU R5, [R1+0x48] ;  /* 0x0000480001057983 */ /* 0x000ee80000300800 */
[----:B-1----:R-:W4:Y:S04]  /*102c0*/  LDL.LU R11, [R1+0x4c] ;  /* 0x00004c00010b7983 */ /* 0x002f280000300800 */
[----:B------:R-:W5:Y:S04]  /*102d0*/  LDL.LU R17, [R1+0x50] ;  /* 0x0000500001117983 */ /* 0x000f680000300800 */
[----:B------:R-:W2:Y:S01]  /*102e0*/  LDL.LU R16, [R1+0x54] ;  /* 0x0000540001107983 */ /* 0x000ea20000300800 */
[----:B------:R-:W-:-:S03]  /*102f0*/  IMAD.MOV.U32 R3, RZ, RZ, 0x1 ;  /* 0x00000001ff037424 */ /* 0x000fc600078e00ff */
[----:B------:R-:W5:Y:S02]  /*10300*/  LDL R15, [R1+0x64] ;  /* 0x00006400010f7983 */ /* 0x000f640000100800 */
[----:B------:R-:W-:Y:S02]  /*10310*/  ISETP.NE.AND P1, PT, R3, c[0x0][0x4e8], PT ;  /* 0x00013a0003007a0c */ /* 0x000fe40003f25270 */
[----:B------:R-:W5:Y:S01]  /*10320*/  LDL R45, [R1+0x3c] ;  /* 0x00003c00012d7983 */ /* 0x000f620000100800 */
[----:B------:R-:W-:Y:S02]  /*10330*/  ULDC UR5, c[0x0][0x4e8] ;  /* 0x00013a0000057ab9 */ /* 0x000fe40000000800 */
[----:B------:R-:W-:Y:S02]  /*10340*/  ULDC UR4, c[0x0][0x388] ;  /* 0x0000e20000047ab9 */ /* 0x000fe40000000800 */
[----:B------:R-:W-:Y:S01]  /*10350*/  UIMAD UR4, UR5, UR4, URZ ;  /* 0x00000004050472a4 */ /* 0x000fe2000f8e023f */
[----:B------:R-:W-:Y:S01]  /*10360*/  BSSY B0, `(.L_x_969) ;  /* 0x00000bf000007945 */ /* 0x000fe20003800000 */
[----:B---3--:R-:W-:Y:S01]  /*10370*/  SHF.R.S32.HI R0, RZ, 0x1f, R5 ;  /* 0x0000001fff007819 */ /* 0x008fe20000011405 */
[----:B------:R-:W-:-:S04]  /*10380*/  IMAD.WIDE.U32 R6, R5, c[0x0][0x4d0], RZ ;  /* 0x0001340005067a25 */ /* 0x000fc800078e00ff */
[C---:B------:R-:W-:Y:S02]  /*10390*/  IMAD R2, R0.reuse, c[0x0][0x4d0], RZ ;  /* 0x0001340000027a24 */ /* 0x040fe400078e02ff */
[----:B------:R-:W-:Y:S02]  /*103a0*/  IMAD R4, R0, c[0x0][0x438], RZ ;  /* 0x00010e0000047a24 */ /* 0x000fe400078e02ff */
[----:B------:R-:W-:Y:S01]  /*103b0*/  IMAD R3, R5, c[0x0][0x4d4], R2 ;  /* 0x0001350005037a24 */ /* 0x000fe200078e0202 */
[----:B----4-:R-:W-:Y:S01]  /*103c0*/  SHF.R.S32.HI R2, RZ, 0x1f, R11 ;  /* 0x0000001fff027819 */ /* 0x010fe2000001140b */
[----:B--2---:R-:W-:Y:S02]  /*103d0*/  IMAD.IADD R0, R8, 0x1, R16 ;  /* 0x0000000108007824 */ /* 0x004fe400078e0210 */
[----:B------:R-:W-:Y:S02]  /*103e0*/  IMAD.IADD R7, R7, 0x1, R3 ;  /* 0x0000000107077824 */ /* 0x000fe400078e0203 */
[----:B------:R-:W-:-:S02]  /*103f0*/  IMAD R9, R2, c[0x0][0x4d8], RZ ;  /* 0x0001360002097a24 */ /* 0x000fc400078e02ff */
[----:B------:R-:W-:-:S04]  /*10400*/  IMAD.WIDE.U32 R6, R11, c[0x0][0x4d8], R6 ;  /* 0x000136000b067a25 */ /* 0x000fc800078e0006 */
[----:B------:R-:W-:Y:S02]  /*10410*/  IMAD R9, R11, c[0x0][0x4dc], R9 ;  /* 0x000137000b097a24 */ /* 0x000fe400078e0209 */
[----:B------:R-:W-:Y:S02]  /*10420*/  IMAD R8, R5, c[0x0][0x43c], R4 ;  /* 0x00010f0005087a24 */ /* 0x000fe400078e0204 */
[----:B------:R-:W-:-:S04]  /*10430*/  @P1 IMAD.HI.U32 R10, R0, c[0x0][0x4ec], RZ ;  /* 0x00013b00000a1a27 */ /* 0x000fc800078e00ff */
[----:B------:R-:W-:Y:S01]  /*10440*/  IMAD.IADD R7, R7, 0x1, R9 ;  /* 0x0000000107077824 */ /* 0x000fe200078e0209 */
[----:B-----5:R-:W-:Y:S01]  /*10450*/  SHF.R.S32.HI R9, RZ, 0x1f, R17 ;  /* 0x0000001fff097819 */ /* 0x020fe20000011411 */
[----:B------:R-:W-:-:S04]  /*10460*/  IMAD.WIDE.U32 R4, R5, c[0x0][0x438], RZ ;  /* 0x00010e0005047a25 */ /* 0x000fc800078e00ff */
[----:B------:R-:W-:Y:S01]  /*10470*/  IMAD.MOV.U32 R3, RZ, RZ, R0 ;  /* 0x000000ffff037224 */ /* 0x000fe200078e0000 */
[----:B------:R-:W-:Y:S01]  /*10480*/  @P1 SHF.R.U32.HI R3, RZ, c[0x0][0x4f0], R10 ;  /* 0x00013c00ff031a19 */ /* 0x000fe2000001160a */
[----:B------:R-:W-:Y:S02]  /*10490*/  IMAD.IADD R5, R5, 0x1, R8 ;  /* 0x0000000105057824 */ /* 0x000fe400078e0208 */
[----:B------:R-:W-:Y:S02]  /*104a0*/  IMAD R2, R2, c[0x0][0x440], RZ ;  /* 0x0001100002027a24 */ /* 0x000fe400078e02ff */
[----:B------:R-:W-:Y:S02]  /*104b0*/  IMAD R10, R9, c[0x0][0x4e0], RZ ;  /* 0x00013800090a7a24 */ /* 0x000fe400078e02ff */
[C---:B------:R-:W-:Y:S02]  /*104c0*/  IMAD R14, R11.reuse, c[0x0][0x444], R2 ;  /* 0x000111000b0e7a24 */ /* 0x040fe400078e0202 */
[----:B------:R-:W-:-:S04]  /*104d0*/  IMAD.WIDE.U32 R4, R11, c[0x0][0x440], R4 ;  /* 0x000110000b047a25 */ /* 0x000fc800078e0004 */
[----:B------:R-:W-:-:S04]  /*104e0*/  IMAD.WIDE.U32 R6, R17, c[0x0][0x4e0], R6 ;  /* 0x0001380011067a25 */ /* 0x000fc800078e0006 */
[----:B------:R-:W-:Y:S02]  /*104f0*/  IMAD R11, R17, c[0x0][0x4e4], R10 ;  /* 0x00013900110b7a24 */ /* 0x000fe400078e020a */
[----:B------:R-:W-:Y:S01]  /*10500*/  @P1 IMAD.HI.U32 R10, R0, c[0x0][0x4ec], RZ ;  /* 0x00013b00000a1a27 */ /* 0x000fe200078e00ff */
[----:B------:R-:W-:Y:S02]  /*10510*/  SHF.R.S32.HI R12, RZ, 0x1f, R3 ;  /* 0x0000001fff0c7819 */ /* 0x000fe40000011403 */
[----:B------:R-:W-:Y:S01]  /*10520*/  IADD3 R6, P0, R3, R6, RZ ;  /* 0x0000000603067210 */ /* 0x000fe20007f1e0ff */
[----:B------:R-:W-:Y:S01]  /*10530*/  IMAD.MOV.U32 R2, RZ, RZ, R0 ;  /* 0x000000ffff027224 */ /* 0x000fe200078e0000 */
[----:B------:R-:W-:Y:S01]  /*10540*/  @P1 SHF.R.U32.HI R2, RZ, c[0x0][0x4f0], R10 ;  /* 0x00013c00ff021a19 */ /* 0x000fe2000001160a */
[----:B------:R-:W-:Y:S01]  /*10550*/  IMAD.IADD R5, R5, 0x1, R14 ;  /* 0x0000000105057824 */ /* 0x000fe200078e020e */
[----:B------:R-:W-:Y:S01]  /*10560*/  IADD3.X R7, R12, R7, R11, P0, !PT ;  /* 0x000000070c077210 */ /* 0x000fe200007fe40b */
[----:B------:R-:W-:-:S02]  /*10570*/  IMAD.MOV R8, RZ, RZ, -R3 ;  /* 0x000000ffff087224 */ /* 0x000fc400078e0a03 */
[----:B------:R-:W-:Y:S01]  /*10580*/  IMAD.WIDE.U32 R10, R17, c[0x0][0x448], R4 ;  /* 0x00011200110a7a25 */ /* 0x000fe200078e0004 */
[----:B------:R-:W-:-:S03]  /*10590*/  SHF.R.S32.HI R5, RZ, 0x1f, R2 ;  /* 0x0000001fff057819 */ /* 0x000fc60000011402 */
[----:B------:R-:W-:Y:S02]  /*105a0*/  IMAD.MOV R14, RZ, RZ, -R2 ;  /* 0x000000ffff0e7224 */ /* 0x000fe400078e0a02 */
[--C-:B------:R-:W-:Y:S02]  /*105b0*/  IMAD R8, R8, c[0x0][0x4e8], R0.reuse ;  /* 0x00013a0008087a24 */ /* 0x100fe400078e0200 */
[----:B------:R-:W-:Y:S02]  /*105c0*/  IMAD R9, R9, c[0x0][0x448], RZ ;  /* 0x0001120009097a24 */ /* 0x000fe400078e02ff */
[----:B------:R-:W-:Y:S02]  /*105d0*/  IMAD R14, R14, c[0x0][0x4e8], R0 ;  /* 0x00013a000e0e7a24 */ /* 0x000fe400078e0200 */
[----:B------:R-:W-:Y:S02]  /*105e0*/  IMAD R0, R5, c[0x0][0x430], RZ ;  /* 0x00010c0005007a24 */ /* 0x000fe400078e02ff */
[----:B------:R-:W-:-:S02]  /*105f0*/  IMAD R9, R17, c[0x0][0x44c], R9 ;  /* 0x0001130011097a24 */ /* 0x000fc400078e0209 */
[----:B------:R-:W-:Y:S02]  /*10600*/  IMAD R17, R2, c[0x0][0x434], R0 ;  /* 0x00010d0002117a24 */ /* 0x000fe400078e0200 */
[----:B------:R-:W-:Y:S02]  /*10610*/  IMAD.IADD R0, R15, 0x1, R16 ;  /* 0x000000010f007824 */ /* 0x000fe400078e0210 */
[----:B------:R-:W1:Y:S01]  /*10620*/  S2R R16, SR_TID.X ;  /* 0x0000000000107919 */ /* 0x000e620000002100 */
[----:B------:R-:W-:Y:S01]  /*10630*/  SHF.R.S32.HI R13, RZ, 0x1f, R8 ;  /* 0x0000001fff0d7819 */ /* 0x000fe20000011408 */
[----:B------:R-:W-:-:S04]  /*10640*/  IMAD.WIDE.U32 R6, R8, c[0x0][0x4c8], R6 ;  /* 0x0001320008067a25 */ /* 0x000fc800078e0006 */
[----:B------:R-:W-:-:S04]  /*10650*/  IMAD R3, R13, c[0x0][0x4c8], RZ ;  /* 0x000132000d037a24 */ /* 0x000fc800078e02ff */
[----:B------:R-:W-:Y:S01]  /*10660*/  IMAD R3, R8, c[0x0][0x4cc], R3 ;  /* 0x0001330008037a24 */ /* 0x000fe200078e0203 */
[----:B------:R-:W-:-:S03]  /*10670*/  LEA R4, P0, R6, c[0x0][0x4a8], 0x2 ;  /* 0x00012a0006047a11 */ /* 0x000fc600078010ff */
[----:B------:R-:W-:Y:S01]  /*10680*/  IMAD.IADD R3, R7, 0x1, R3 ;  /* 0x0000000107037824 */ /* 0x000fe200078e0203 */
[----:B-1----:R-:W-:-:S04]  /*10690*/  SHF.R.S32.HI R15, RZ, 0x1f, R16 ;  /* 0x0000001fff0f7819 */ /* 0x002fc80000011410 */
[----:B------:R-:W-:Y:S02]  /*106a0*/  LEA.HI.X R3, R6, c[0x0][0x4ac], R3, 0x2, P0 ;  /* 0x00012b0006037a11 */ /* 0x000fe400000f1403 */
[----:B------:R-:W-:Y:S01]  /*106b0*/  LEA.HI R15, R15, R16, RZ, 0x5 ;  /* 0x000000100f0f7211 */ /* 0x000fe200078f28ff */
[----:B------:R-:W-:-:S03]  /*106c0*/  IMAD.IADD R9, R11, 0x1, R9 ;  /* 0x000000010b097824 */ /* 0x000fc600078e0209 */
[----:B------:R-:W-:Y:S01]  /*106d0*/  LOP3.LUT R15, R15, 0xffffffe0, RZ, 0xc0, !PT ;  /* 0xffffffe00f0f7812 */ /* 0x000fe200078ec0ff */
[----:B------:R-:W-:Y:S01]  /*106e0*/  IMAD.MOV.U32 R8, RZ, RZ, R10 ;  /* 0x000000ffff087224 */ /* 0x000fe200078e000a */
[----:B------:R-:W-:Y:S04]  /*106f0*/  SHFL.IDX PT, R12, R4, RZ, 0x1c1f ;  /* 0x001c1fff040c7589 */ /* 0x000fe800000e0000 */
[----:B------:R-:W1:Y:S01]  /*10700*/  SHFL.IDX PT, R13, R3, RZ, 0x1c1f ;  /* 0x001c1fff030d7589 */ /* 0x000e6200000e0000 */
[----:B------:R-:W-:-:S03]  /*10710*/  IMAD.IADD R15, R16, 0x1, -R15 ;  /* 0x00000001100f7824 */ /* 0x000fc600078e0a0f */
[----:B------:R-:W-:Y:S04]  /*10720*/  SHFL.IDX PT, R10, R4, 0x1, 0x1c1f ;  /* 0x003c1f00040a7f89 */ /* 0x000fe800000e0000 */
[----:B------:R-:W2:Y:S01]  /*10730*/  SHFL.IDX PT, R11, R3, 0x1, 0x1c1f ;  /* 0x003c1f00030b7f89 */ /* 0x000ea200000e0000 */
[----:B------:R-:W-:Y:S01]  /*10740*/  IMAD.WIDE.U32 R8, R2, c[0x0][0x430], R8 ;  /* 0x00010c0002087a25 */ /* 0x000fe200078e0008 */
[----:B------:R-:W-:Y:S02]  /*10750*/  LOP3.LUT P5, RZ, R15, 0x3, RZ, 0xc0, !PT ;  /* 0x000000030fff7812 */ /* 0x000fe400078ac0ff */
[C---:B------:R-:W-:Y:S01]  /*10760*/  IADD3 R2, R0.reuse, 0x8, RZ ;  /* 0x0000000800027810 */ /* 0x040fe20007ffe0ff */
[----:B------:R-:W-:Y:S01]  /*10770*/  SHFL.IDX PT, R6, R4, 0x2, 0x1c1f ;  /* 0x005c1f0004067f89 */ /* 0x000fe200000e0000 */
[----:B------:R-:W-:-:S03]  /*10780*/  ISETP.GE.OR P1, PT, R0, UR4, P5 ;  /* 0x0000000400007c0c */ /* 0x000fc6000af26670 */
[----:B------:R-:W3:Y:S01]  /*10790*/  SHFL.IDX PT, R7, R3, 0x2, 0x1c1f ;  /* 0x005c1f0003077f89 */ /* 0x000ee200000e0000 */
[----:B------:R-:W-:-:S03]  /*107a0*/  SHF.R.S32.HI R16, RZ, 0x1f, R14 ;  /* 0x0000001fff107819 */ /* 0x000fc6000001140e */
[----:B------:R-:W-:Y:S01]  /*107b0*/  SHFL.IDX PT, R4, R4, 0x3, 0x1c1f ;  /* 0x007c1f0004047f89 */ /* 0x000fe200000e0000 */
[----:B------:R-:W-:-:S03]  /*107c0*/  ISETP.GE.OR P4, PT, R2, UR4, P5 ;  /* 0x0000000402007c0c */ /* 0x000fc6000af86670 */
[----:B------:R4:W5:Y:S01]  /*107d0*/  SHFL.IDX PT, R5, R3, 0x3, 0x1c1f ;  /* 0x007c1f0003057f89 */ /* 0x00096200000e0000 */
[C---:B------:R-:W-:Y:S02]  /*107e0*/  IADD3 R15, R0.reuse, 0x40, RZ ;  /* 0x00000040000f7810 */ /* 0x040fe40007ffe0ff */
[----:B------:R-:W-:Y:S02]  /*107f0*/  ISETP.GE.AND P3, PT, R0, UR4, PT ;  /* 0x0000000400007c0c */ /* 0x000fe4000bf66270 */
[----:B------:R-:W-:Y:S01]  /*10800*/  ISETP.GE.AND P2, PT, R2, UR4, PT ;  /* 0x0000000402007c0c */ /* 0x000fe2000bf46270 */
[----:B------:R-:W-:Y:S01]  /*10810*/  IMAD.MOV.U32 R2, RZ, RZ, R8 ;  /* 0x000000ffff027224 */ /* 0x000fe200078e0008 */
[----:B------:R-:W-:Y:S02]  /*10820*/  IADD3 R0, R0, 0x48, RZ ;  /* 0x0000004800007810 */ /* 0x000fe40007ffe0ff */
[----:B------:R-:W-:Y:S02]  /*10830*/  ISETP.GE.OR P0, PT, R15, UR4, P5 ;  /* 0x000000040f007c0c */ /* 0x000fe4000af06670 */
[----:B------:R-:W-:Y:S01]  /*10840*/  ISETP.GE.OR P5, PT, R0, UR4, P5 ;  /* 0x0000000400007c0c */ /* 0x000fe2000afa6670 */
[----:B-1----:R1:W-:Y:S01]  /*10850*/  @!P1 ST.E [R12.64], R19 ;  /* 0x000000130c009985 */ /* 0x0023e2000c101908 */
[----:B----4-:R-:W-:-:S02]  /*10860*/  IMAD.IADD R3, R9, 0x1, R17 ;  /* 0x0000000109037824 */ /* 0x010fc400078e0211 */
[----:B------:R-:W-:Y:S02]  /*10870*/  IMAD R9, R16, c[0x0][0x428], RZ ;  /* 0x00010a0010097a24 */ /* 0x000fe400078e02ff */
[----:B------:R-:W-:-:S04]  /*10880*/  IMAD.WIDE.U32 R2, R14, c[0x0][0x428], R2 ;  /* 0x00010a000e027a25 */ /* 0x000fc800078e0002 */
[----:B------:R-:W-:Y:S01]  /*10890*/  IMAD R8, R14, c[0x0][0x42c], R9 ;  /* 0x00010b000e087a24 */ /* 0x000fe200078e0209 */
[----:B--2---:R2:W-:Y:S01]  /*108a0*/  @!P4 ST.E [R10.64], R20 ;  /* 0x000000140a00c985 */ /* 0x0045e2000c101908 */
[----:B------:R-:W-:Y:S02]  /*108b0*/  LEA R29, P4, R2, c[0x0][0x400], 0x2 ;  /* 0x00010000021d7a11 */ /* 0x000fe400078810ff */
[----:B------:R-:W-:Y:S01]  /*108c0*/  IMAD.IADD R3, R3, 0x1, R8 ;  /* 0x0000000103037824 */ /* 0x000fe200078e0208 */
[----:B---3--:R3:W-:Y:S01]  /*108d0*/  @!P0 ST.E [R6.64], R21 ;  /* 0x0000001506008985 */ /* 0x0087e2000c101908 */
[----:B------:R-:W-:-:S03]  /*108e0*/  ISETP.GE.AND P1, PT, R15, UR4, PT ;  /* 0x000000040f007c0c */ /* 0x000fc6000bf26270 */
[----:B------:R-:W-:Y:S01]  /*108f0*/  LEA.HI.X R26, R2, c[0x0][0x404], R3, 0x2, P4 ;  /* 0x00010100021a7a11 */ /* 0x000fe200020f1403 */
[----:B-----5:R4:W-:Y:S01]  /*10900*/  @!P5 ST.E [R4.64], R18 ;  /* 0x000000120400d985 */ /* 0x0209e2000c101908 */
[----:B------:R-:W-:Y:S02]  /*10910*/  ISETP.GE.AND P0, PT, R0, UR4, PT ;  /* 0x0000000400007c0c */ /* 0x000fe4000bf06270 */
[C---:B------:R-:W-:Y:S01]  /*10920*/  IADD3 R17, R45.reuse, 0x8, RZ ;  /* 0x000000082d117810 */ /* 0x040fe20007ffe0ff */
[----:B------:R4:W4:Y:S01]  /*10930*/  SHFL.IDX PT, R0, R29, RZ, 0x1c1f ;  /* 0x001c1fff1d007589 */ /* 0x00092200000e0000 */
[C---:B------:R-:W-:Y:S02]  /*10940*/  IADD3 R16, R45.reuse, 0x10, RZ ;  /* 0x000000102d107810 */ /* 0x040fe40007ffe0ff */
[C---:B------:R-:W-:Y:S01]  /*10950*/  IADD3 R15, R45.reuse, 0x18, RZ ;  /* 0x000000182d0f7810 */ /* 0x040fe20007ffe0ff */
[----:B------:R4:W4:Y:S01]  /*10960*/  SHFL.IDX PT, R2, R26, RZ, 0x1c1f ;  /* 0x001c1fff1a027589 */ /* 0x00092200000e0000 */
[----:B------:R-:W-:-:S02]  /*10970*/  IADD3 R14, R45, 0x20, RZ ;  /* 0x000000202d0e7810 */ /* 0x000fc40007ffe0ff */
[C---:B-1----:R-:W-:Y:S02]  /*10980*/  IADD3 R13, R45.reuse, 0x28, RZ ;  /* 0x000000282d0d7810 */ /* 0x042fe40007ffe0ff */
[C---:B------:R-:W-:Y:S02]  /*10990*/  IADD3 R12, R45.reuse, 0x30, RZ ;  /* 0x000000302d0c7810 */ /* 0x040fe40007ffe0ff */
[C---:B------:R-:W-:Y:S02]  /*109a0*/  IADD3 R9, R45.reuse, 0x48, RZ ;  /* 0x000000482d097810 */ /* 0x040fe40007ffe0ff */
[C---:B------:R-:W-:Y:S02]  /*109b0*/  IADD3 R8, R45.reuse, 0x50, RZ ;  /* 0x000000502d087810 */ /* 0x040fe40007ffe0ff */
[C---:B--2---:R-:W-:Y:S02]  /*109c0*/  IADD3 R11, R45.reuse, 0x38, RZ ;  /* 0x000000382d0b7810 */ /* 0x044fe40007ffe0ff */
[----:B------:R-:W-:-:S02]  /*109d0*/  IADD3 R10, R45, 0x40, RZ ;  /* 0x000000402d0a7810 */ /* 0x000fc40007ffe0ff */
[C---:B---3--:R-:W-:Y:S02]  /*109e0*/  IADD3 R7, R45.reuse, 0x58, RZ ;  /* 0x000000582d077810 */ /* 0x048fe40007ffe0ff */
[C---:B------:R-:W-:Y:S02]  /*109f0*/  IADD3 R3, R45.reuse, 0x60, RZ ;  /* 0x000000602d037810 */ /* 0x040fe40007ffe0ff */
[C---:B------:R-:W-:Y:S02]  /*10a00*/  IADD3 R6, R45.reuse, 0x68, RZ ;  /* 0x000000682d067810 */ /* 0x040fe40007ffe0ff */
[C---:B----4-:R-:W-:Y:S02]  /*10a10*/  IADD3 R5, R45.reuse, 0x70, RZ ;  /* 0x000000702d057810 */ /* 0x050fe40007ffe0ff */
[----:B------:R-:W-:Y:S02]  /*10a20*/  IADD3 R4, R45, 0x78, RZ ;  /* 0x000000782d047810 */ /* 0x000fe40007ffe0ff */
        /* <DEDUP_REMOVED lines=15> */
[----:B------:R-:W-:Y:S01]  /*10b20*/  SHF.R.S32.HI R43, RZ, 0x1f, R4 ;  /* 0x0000001fff2b7819 */ /* 0x000fe20000011404 */
[----:B------:R-:W-:Y:S05]  /*10b30*/  @P3 BRA `(.L_x_970) ;  /* 0x0000041000003947 */ /* 0x000fea0003800000 */
[----:B------:R-:W-:Y:S02]  /*10b40*/  ISETP.GE.AND P5, PT, R45, c[0x0][0x3c8], PT ;  /* 0x0000f2002d007a0c */ /* 0x000fe40003fa6270 */
[----:B------:R-:W-:Y:S02]  /*10b50*/  ISETP.GE.AND P4, PT, R17, c[0x0][0x3c8], PT ;  /* 0x0000f20011007a0c */ /* 0x000fe40003f86270 */
[----:B------:R-:W-:-:S09]  /*10b60*/  ISETP.GE.AND P6, PT, R6, c[0x0][0x3c8], PT ;  /* 0x0000f20006007a0c */ /* 0x000fd20003fc6270 */
[----:B------:R-:W-:-:S04]  /*10b70*/  @!P5 LEA R18, P3, R45, R0, 0x2 ;  /* 0x000000002d12d211 */ /* 0x000fc800078610ff */
[----:B------:R-:W-:Y:S02]  /*10b80*/  @!P5 LEA.HI.X R19, R45, R2, R27, 0x2, P3 ;  /* 0x000000022d13d211 */ /* 0x000fe400018f141b */
[----:B------:R-:W-:-:S03]  /*10b90*/  ISETP.GE.AND P3, PT, R16, c[0x0][0x3c8], PT ;  /* 0x0000f20010007a0c */ /* 0x000fc60003f66270 */
[----:B------:R1:W-:Y:S02]  /*10ba0*/  @!P5 ST.E.64 [R18.64], R140 ;  /* 0x0000008c1200d985 */ /* 0x0003e4000c101b08 */
[----:B-1----:R-:W-:-:S04]  /*10bb0*/  @!P4 LEA R18, P5, R17, R0, 0x2 ;  /* 0x000000001112c211 */ /* 0x002fc800078a10ff */
        /* <DEDUP_REMOVED lines=42> */
[----:B------:R1:W-:Y:S01]  /*10e60*/  @!P3 ST.E.64 [R18.64], R96 ;  /* 0x000000601200b985 */ /* 0x0003e2000c101b08 */
[----:B------:R-:W-:-:S04]  /*10e70*/  @!P5 LEA R24, P3, R3, R0, 0x2 ;  /* 0x000000000318d211 */ /* 0x000fc800078610ff */
[----:B------:R-:W-:Y:S02]  /*10e80*/  @!P5 LEA.HI.X R25, R3, R2, R40, 0x2, P3 ;  /* 0x000000020319d211 */ /* 0x000fe400018f1428 */
[----:B------:R-:W-:Y:S02]  /*10e90*/  ISETP.GE.AND P5, PT, R5, c[0x0][0x3c8], PT ;  /* 0x0000f20005007a0c */ /* 0x000fe40003fa6270 */
[----:B------:R-:W-:-:S04]  /*10ea0*/  @!P6 LEA R22, P3, R6, R0, 0x2 ;  /* 0x000000000616e211 */ /* 0x000fc800078610ff */
[----:B------:R-:W-:-:S07]  /*10eb0*/  @!P6 LEA.HI.X R23, R6, R2, R41, 0x2, P3 ;  /* 0x000000020617e211 */ /* 0x000fce00018f1429 */
[----:B------:R-:W-:-:S04]  /*10ec0*/  @!P5 LEA R20, P3, R5, R0, 0x2 ;  /* 0x000000000514d211 */ /* 0x000fc800078610ff */
[----:B------:R-:W-:Y:S02]  /*10ed0*/  @!P5 LEA.HI.X R21, R5, R2, R42, 0x2, P3 ;  /* 0x000000020515d211 */ /* 0x000fe400018f142a */
[----:B-1----:R-:W-:-:S04]  /*10ee0*/  @!P4 LEA R18, P3, R4, R0, 0x2 ;  /* 0x000000000412c211 */ /* 0x002fc800078610ff */
[----:B------:R-:W-:Y:S02]  /*10ef0*/  @!P4 LEA.HI.X R19, R4, R2, R43, 0x2, P3 ;  /* 0x000000020413c211 */ /* 0x000fe400018f142b */
[----:B------:R-:W-:-:S13]  /*10f00*/  ISETP.GE.AND P3, PT, R3, c[0x0][0x3c8], PT ;  /* 0x0000f20003007a0c */ /* 0x000fda0003f66270 */
[----:B------:R1:W-:Y:S04]  /*10f10*/  @!P3 ST.E.64 [R24.64], R100 ;  /* 0x000000641800b985 */ /* 0x0003e8000c101b08 */
[----:B------:R1:W-:Y:S04]  /*10f20*/  @!P6 ST.E.64 [R22.64], R112 ;  /* 0x000000701600e985 */ /* 0x0003e8000c101b08 */
[----:B------:R1:W-:Y:S04]  /*10f30*/  @!P5 ST.E.64 [R20.64], R116 ;  /* 0x000000741400d985 */ /* 0x0003e8000c101b08 */
[----:B------:R1:W-:Y:S02]  /*10f40*/  @!P4 ST.E.64 [R18.64], R128 ;  /* 0x000000801200c985 */ /* 0x0003e4000c101b08 */
.L_x_970:
[----:B------:R-:W-:Y:S05]  /*10f50*/  BSYNC B0 ;  /* 0x0000000000007941 */ /* 0x000fea0003800000 */
.L_x_969:
[----:B------:R2:W3:Y:S01]  /*10f60*/  SHFL.IDX PT, R2, R26, 0x1, 0x1c1f ;  /* 0x003c1f001a027f89 */ /* 0x0004e200000e0000 */
[----:B------:R-:W-:Y:S03]  /*10f70*/  BSSY B0, `(.L_x_971) ;  /* 0x0000043000007945 */ /* 0x000fe60003800000 */
[----:B------:R2:W4:Y:S01]  /*10f80*/  SHFL.IDX PT, R0, R29, 0x1, 0x1c1f ;  /* 0x003c1f001d007f89 */ /* 0x00052200000e0000 */
[----:B------:R-:W-:Y:S05]  /*10f90*/  @P2 BRA `(.L_x_972) ;  /* 0x0000040000002947 */ /* 0x000fea0003800000 */
[----:B------:R-:W-:Y:S02]  /*10fa0*/  ISETP.GE.AND P5, PT, R45, c[0x0][0x3c8], PT ;  /* 0x0000f2002d007a0c */ /* 0x000fe40003fa6270 */
[----:B------:R-:W-:-:S02]  /*10fb0*/  ISETP.GE.AND P2, PT, R17, c[0x0][0x3c8], PT ;  /* 0x0000f20011007a0c */ /* 0x000fc40003f46270 */
[----:B------:R-:W-:-:S09]  /*10fc0*/  ISETP.GE.AND P3, PT, R16, c[0x0][0x3c8], PT ;  /* 0x0000f20010007a0c */ /* 0x000fd20003f66270 */
[----:B-1--4-:R-:W-:-:S04]  /*10fd0*/  @!P5 LEA R18, P4, R45, R0, 0x2 ;  /* 0x000000002d12d211 */ /* 0x012fc800078810ff */
[----:B---3--:R-:W-:Y:S02]  /*10fe0*/  @!P5 LEA.HI.X R19, R45, R2, R27, 0x2, P4 ;  /* 0x000000022d13d211 */ /* 0x008fe400020f141b */
[----:B------:R-:W-:-:S03]  /*10ff0*/  @!P2 LEA R20, P4, R17, R0, 0x2 ;  /* 0x000000001114a211 */ /* 0x000fc600078810ff */
[----:B------:R1:W-:Y:S01]  /*11000*/  @!P5 ST.E.64 [R18.64], R142 ;  /* 0x0000008e1200d985 */ /* 0x0003e2000c101b08 */
[----:B------:R-:W-:Y:S02]  /*11010*/  ISETP.GE.AND P5, PT, R15, c[0x0][0x3c8], PT ;  /* 0x0000f2000f007a0c */ /* 0x000fe40003fa6270 */
[----:B------:R-:W-:-:S05]  /*11020*/  @!P2 LEA.HI.X R21, R17, R2, R28, 0x2, P4 ;  /* 0x000000021115a211 */ /* 0x000fca00020f141c */
[----:B------:R3:W-:Y:S01]  /*11030*/  @!P2 ST.E.64 [R20.64], R162 ;  /* 0x000000a21400a985 */ /* 0x0007e2000c101b08 */
[----:B------:R-:W-:Y:S02]  /*11040*/  ISETP.GE.AND P2, PT, R14, c[0x0][0x3c8], PT ;  /* 0x0000f2000e007a0c */ /* 0x000fe40003f46270 */
[----:B-1----:R-:W-:-:S04]  /*11050*/  @!P3 LEA R18, P4, R16, R0, 0x2 ;  /* 0x000000001012b211 */ /* 0x002fc800078810ff */
[----:B------:R-:W-:Y:S02]  /*11060*/  @!P3 LEA.HI.X R19, R16, R2, R30, 0x2, P4 ;  /* 0x000000021013b211 */ /* 0x000fe400020f141e */
[----:B---3--:R-:W-:-:S03]  /*11070*/  @!P5 LEA R20, P4, R15, R0, 0x2 ;  /* 0x000000000f14d211 */ /* 0x008fc600078810ff */
        /* <DEDUP_REMOVED lines=33> */
[----:B------:R-:W-:Y:S02]  /*11290*/  @!P3 LEA.HI.X R21, R7, R2, R38, 0x2, P4 ;  /* 0x000000020715b211 */ /* 0x000fe400020f1426 */
[----:B------:R-:W-:-:S03]  /*112a0*/  ISETP.GE.AND P4, PT, R6, c[0x0][0x3c8], PT ;  /* 0x0000f20006007a0c */ /* 0x000fc60003f86270 */
[----:B------:R3:W-:Y:S01]  /*112b0*/  @!P3 ST.E.64 [R20.64], R98 ;  /* 0x000000621400b985 */ /* 0x0007e2000c101b08 */
[----:B------:R-:W-:Y:S02]  /*112c0*/  ISETP.GE.AND P3, PT, R5, c[0x0][0x3c8], PT ;  /* 0x0000f20005007a0c */ /* 0x000fe40003f66270 */
[----:B-1----:R-:W-:-:S04]  /*112d0*/  @!P5 LEA R18, P2, R3, R0, 0x2 ;  /* 0x000000000312d211 */ /* 0x002fc800078410ff */
[----:B------:R-:W-:Y:S02]  /*112e0*/  @!P5 LEA.HI.X R19, R3, R2, R40, 0x2, P2 ;  /* 0x000000020313d211 */ /* 0x000fe400010f1428 */
[----:B------:R-:W-:-:S03]  /*112f0*/  ISETP.GE.AND P2, PT, R4, c[0x0][0x3c8], PT ;  /* 0x0000f20004007a0c */ /* 0x000fc60003f46270 */
[----:B------:R1:W-:Y:S01]  /*11300*/  @!P5 ST.E.64 [R18.64], R102 ;  /* 0x000000661200d985 */ /* 0x0003e2000c101b08 */
[----:B------:R-:W-:-:S04]  /*11310*/  @!P4 LEA R22, P5, R6, R0, 0x2 ;  /* 0x000000000616c211 */ /* 0x000fc800078a10ff */
[----:B------:R-:W-:Y:S02]  /*11320*/  @!P4 LEA.HI.X R23, R6, R2, R41, 0x2, P5 ;  /* 0x000000020617c211 */ /* 0x000fe400028f1429 */
[----:B---3--:R-:W-:-:S03]  /*11330*/  @!P3 LEA R20, P5, R5, R0, 0x2 ;  /* 0x000000000514b211 */ /* 0x008fc600078a10ff */
[----:B------:R3:W-:Y:S01]  /*11340*/  @!P4 ST.E.64 [R22.64], R114 ;  /* 0x000000721600c985 */ /* 0x0007e2000c101b08 */
[----:B------:R-:W-:-:S05]  /*11350*/  @!P3 LEA.HI.X R21, R5, R2, R42, 0x2, P5 ;  /* 0x000000020515b211 */ /* 0x000fca00028f142a */
[----:B------:R3:W-:Y:S01]  /*11360*/  @!P3 ST.E.64 [R20.64], R118 ;  /* 0x000000761400b985 */ /* 0x0007e2000c101b08 */
[----:B-1----:R-:W-:-:S04]  /*11370*/  @!P2 LEA R18, P5, R4, R0, 0x2 ;  /* 0x000000000412a211 */ /* 0x002fc800078a10ff */
[----:B------:R-:W-:-:S05]  /*11380*/  @!P2 LEA.HI.X R19, R4, R2, R43, 0x2, P5 ;  /* 0x000000020413a211 */ /* 0x000fca00028f142b */
[----:B------:R3:W-:Y:S04]  /*11390*/  @!P2 ST.E.64 [R18.64], R130 ;  /* 0x000000821200a985 */ /* 0x0007e8000c101b08 */
.L_x_972:
[----:B------:R-:W-:Y:S05]  /*113a0*/  BSYNC B0 ;  /* 0x0000000000007941 */ /* 0x000fea0003800000 */
.L_x_971:
[----:B---3--:R3:W1:Y:S01]  /*113b0*/  SHFL.IDX PT, R2, R26, 0x2, 0x1c1f ;  /* 0x005c1f001a027f89 */ /* 0x00866200000e0000 */
[----:B------:R-:W-:Y:S03]  /*113c0*/  BSSY B0, `(.L_x_973) ;  /* 0x0000043000007945 */ /* 0x000fe60003800000 */
[----:B----4-:R3:W4:Y:S01]  /*113d0*/  SHFL.IDX PT, R0, R29, 0x2, 0x1c1f ;  /* 0x005c1f001d007f89 */ /* 0x01072200000e0000 */
[----:B------:R-:W-:Y:S05]  /*113e0*/  @P1 BRA `(.L_x_974) ;  /* 0x0000040000001947 */ /* 0x000fea0003800000 */
[----:B------:R-:W-:Y:S02]  /*113f0*/  ISETP.GE.AND P3, PT, R45, c[0x0][0x3c8], PT ;  /* 0x0000f2002d007a0c */ /* 0x000fe40003f66270 */
[----:B------:R-:W-:Y:S02]  /*11400*/  ISETP.GE.AND P5, PT, R17, c[0x0][0x3c8], PT ;  /* 0x0000f20011007a0c */ /* 0x000fe40003fa6270 */
[----:B------:R-:W-:Y:S02]  /*11410*/  ISETP.GE.AND P2, PT, R16, c[0x0][0x3c8], PT ;  /* 0x0000f20010007a0c */ /* 0x000fe40003f46270 */
[----:B------:R-:W-:-:S07]  /*11420*/  ISETP.GE.AND P1, PT, R15, c[0x0][0x3c8], PT ;  /* 0x0000f2000f007a0c */ /* 0x000fce0003f26270 */
[----:B-1--4-:R-:W-:-:S04]  /*11430*/  @!P3 LEA R18, P4, R45, R0, 0x2 ;  /* 0x000000002d12b211 */ /* 0x012fc800078810ff */
[----:B------:R-:W-:Y:S02]  /*11440*/  @!P3 LEA.HI.X R19, R45, R2, R27, 0x2, P4 ;  /* 0x000000022d13b211 */ /* 0x000fe400020f141b */
        /* <DEDUP_REMOVED lines=8> */
[----:B----4-:R-:W-:-:S03]  /*114d0*/  @!P1 LEA R20, P4, R15, R0, 0x2 ;  /* 0x000000000f149211 */ /* 0x010fc600078810ff */
        /* <DEDUP_REMOVED lines=23> */
[----:B------:R-:W-:-:S03]  /*11650*/  @!P5 LEA R22, P4, R9, R0, 0x2 ;  /* 0x000000000916d211 */ /* 0x000fc600078810ff */
[----:B------:R1:W-:Y:S01]  /*11660*/  @!P3 ST.E.64 [R18.64], R72 ;  /* 0x000000481200b985 */ /* 0x0003e2000c101b08 */
[----:B------:R-:W-:Y:S02]  /*11670*/  @!P5 LEA.HI.X R23, R9, R2, R37, 0x2, P4 ;  /* 0x000000020917d211 */ /* 0x000fe400020f1425 */
[----:B------:R-:W-:Y:S02]  /*11680*/  ISETP.GE.AND P4, PT, R3, c[0x0][0x3c8], PT ;  /* 0x0000f20003007a0c */ /* 0x000fe40003f86270 */
[C---:B----4-:R-:W-:Y:S01]  /*11690*/  @!P2 LEA R20, P3, R8.reuse, R0, 0x2 ;  /* 0x000000000814a211 */ /* 0x050fe200078610ff */
[----:B------:R4:W-:Y:S03]  /*116a0*/  @!P5 ST.E.64 [R22.64], R76 ;  /* 0x0000004c1600d985 */ /* 0x0009e6000c101b08 */
        /* <DEDUP_REMOVED lines=8> */
[----:B------:R-:W-:Y:S02]  /*11730*/  ISETP.GE.AND P1, PT, R4, c[0x0][0x3c8], PT ;  /* 0x0000f20004007a0c */ /* 0x000fe40003f26270 */
[----:B------:R-:W-:Y:S02]  /*11740*/  @!P4 LEA.HI.X R25, R3, R2, R40, 0x2, P5 ;  /* 0x000000020319c211 */ /* 0x000fe400028f1428 */
[----:B----4-:R-:W-:-:S03]  /*11750*/  @!P3 LEA R22, P5, R6, R0, 0x2 ;  /* 0x000000000616b211 */ /* 0x010fc600078a10ff */
[----:B------:R4:W-:Y:S01]  /*11760*/  @!P4 ST.E.64 [R24.64], R104 ;  /* 0x000000681800c985 */ /* 0x0009e2000c101b08 */
[----:B------:R-:W-:Y:S02]  /*11770*/  @!P3 LEA.HI.X R23, R6, R2, R41, 0x2, P5 ;  /* 0x000000020617b211 */ /* 0x000fe400028f1429 */
[----:B-----5:R-:W-:-:S03]  /*11780*/  @!P2 LEA R20, P5, R5, R0, 0x2 ;  /* 0x000000000514a211 */ /* 0x020fc600078a10ff */
[----:B------:R4:W-:Y:S01]  /*11790*/  @!P3 ST.E.64 [R22.64], R108 ;  /* 0x0000006c1600b985 */ /* 0x0009e2000c101b08 */
[----:B------:R-:W-:-:S05]  /*117a0*/  @!P2 LEA.HI.X R21, R5, R2, R42, 0x2, P5 ;  /* 0x000000020515a211 */ /* 0x000fca00028f142a */
[----:B------:R4:W-:Y:S01]  /*117b0*/  @!P2 ST.E.64 [R20.64], R120 ;  /* 0x000000781400a985 */ /* 0x0009e2000c101b08 */
[----:B-1----:R-:W-:-:S04]  /*117c0*/  @!P1 LEA R18, P5, R4, R0, 0x2 ;  /* 0x0000000004129211 */ /* 0x002fc800078a10ff */
[----:B------:R-:W-:-:S05]  /*117d0*/  @!P1 LEA.HI.X R19, R4, R2, R43, 0x2, P5 ;  /* 0x0000000204139211 */ /* 0x000fca00028f142b */
[----:B------:R4:W-:Y:S04]  /*117e0*/  @!P1 ST.E.64 [R18.64], R124 ;  /* 0x0000007c12009985 */ /* 0x0009e8000c101b08 */
.L_x_974:
[----:B------:R-:W-:Y:S05]  /*117f0*/  BSYNC B0 ;  /* 0x0000000000007941 */ /* 0x000fea0003800000 */
.L_x_973:
[----:B-1----:R1:W2:Y:S04]  /*11800*/  SHFL.IDX PT, R2, R26, 0x3, 0x1c1f ;  /* 0x007c1f001a027f89 */ /* 0x0022a800000e0000 */
[----:B----4-:R1:W4:Y:S01]  /*11810*/  SHFL.IDX PT, R0, R29, 0x3, 0x1c1f ;  /* 0x007c1f001d007f89 */ /* 0x01032200000e0000 */
[----:B------:R-:W-:Y:S05]  /*11820*/  @P0 BRA `(.L_x_975) ;  /* 0x000006e000000947 */ /* 0x000fea0003800000 */
[----:B------:R-:W-:Y:S02]  /*11830*/  ISETP.GE.AND P3, PT, R45, c[0x0][0x3c8], PT ;  /* 0x0000f2002d007a0c */ /* 0x000fe40003f66270 */
[----:B------:R-:W-:Y:S02]  /*11840*/  ISETP.GE.AND P2, PT, R17, c[0x0][0x3c8], PT ;  /* 0x0000f20011007a0c */ /* 0x000fe40003f46270 */
[----:B------:R-:W-:Y:S02]  /*11850*/  ISETP.GE.AND P1, PT, R16, c[0x0][0x3c8], PT ;  /* 0x0000f20010007a0c */ /* 0x000fe40003f26270 */
[----:B------:R-:W-:-:S02]  /*11860*/  ISETP.GE.AND P0, PT, R15, c[0x0][0x3c8], PT ;  /* 0x0000f2000f007a0c */ /* 0x000fc40003f06270 */
[----:B------:R-:W-:-:S05]  /*11870*/  ISETP.GE.AND P4, PT, R14, c[0x0][0x3c8], PT ;  /* 0x0000f2000e007a0c */ /* 0x000fca0003f86270 */
[----:B----4-:R-:W-:-:S04]  /*11880*/  @!P3 LEA R18, P5, R45, R0, 0x2 ;  /* 0x000000002d12b211 */ /* 0x010fc800078a10ff */
[----:B--2---:R-:W-:Y:S02]  /*11890*/  @!P3 LEA.HI.X R19, R45, R2, R27, 0x2, P5 ;  /* 0x000000022d13b211 */ /* 0x004fe400028f141b */
[----:B------:R-:W-:-:S03]  /*118a0*/  @!P2 LEA R20, P5, R17, R0, 0x2 ;  /* 0x000000001114a211 */ /* 0x000fc600078a10ff */
[----:B------:R2:W-:Y:S01]  /*118b0*/  @!P3 ST.E.64 [R18.64], R146 ;  /* 0x000000921200b985 */ /* 0x0005e2000c101b08 */
[----:B------:R-:W-:Y:S02]  /*118c0*/  @!P2 LEA.HI.X R21, R17, R2, R28, 0x2, P5 ;  /* 0x000000021115a211 */ /* 0x000fe400028f141c */
[----:B------:R-:W-:-:S03]  /*118d0*/  ISETP.GE.AND P3, PT, R13, c[0x0][0x3c8], PT ;  /* 0x0000f2000d007a0c */ /* 0x000fc60003f66270 */
[----:B------:R4:W-:Y:S01]  /*118e0*/  @!P2 ST.E.64 [R20.64], R150 ;  /* 0x000000961400a985 */ /* 0x0009e2000c101b08 */
[----:B--2---:R-:W-:-:S04]  /*118f0*/  @!P1 LEA R18, P5, R16, R0, 0x2 ;  /* 0x0000000010129211 */ /* 0x004fc800078a10ff */
[----:B------:R-:W-:Y:S02]  /*11900*/  @!P1 LEA.HI.X R19, R16, R2, R30, 0x2, P5 ;  /* 0x0000000210139211 */ /* 0x000fe400028f141e */
[CC--:B----4-:R-:W-:Y:S02]  /*11910*/  @!P0 LEA R20, P2, R15.reuse, R0.reuse, 0x2 ;  /* 0x000000000f148211 */ /* 0x0d0fe400078410ff */
[----:B------:R-:W-:Y:S01]  /*11920*/  @!P4 LEA R22, P5, R14, R0, 0x2 ;  /* 0x000000000e16c211 */ /* 0x000fe200078a10ff */
[----:B------:R2:W-:Y:S01]  /*11930*/  @!P1 ST.E.64 [R18.64], R154 ;  /* 0x0000009a12009985 */ /* 0x0005e2000c101b08 */
[-C--:B------:R-:W-:Y:S02]  /*11940*/  @!P0 LEA.HI.X R21, R15, R2.reuse, R32, 0x2, P2 ;  /* 0x000000020f158211 */ /* 0x080fe400010f1420 */
[----:B------:R-:W-:Y:S02]  /*11950*/  ISETP.GE.AND P2, PT, R12, c[0x0][0x3c8], PT ;  /* 0x0000f2000c007a0c */ /* 0x000fe40003f46270 */
[----:B------:R-:W-:Y:S01]  /*11960*/  ISETP.GE.AND P1, PT, R11, c[0x0][0x3c8], PT ;  /* 0x0000f2000b007a0c */ /* 0x000fe20003f26270 */
[----:B------:R-:W-:Y:S01]  /*11970*/  @!P0 ST.E.64 [R20.64], R158 ;  /* 0x0000009e14008985 */ /* 0x000fe2000c101b08 */
[----:B------:R-:W-:-:S02]  /*11980*/  @!P4 LEA.HI.X R23, R14, R2, R31, 0x2, P5 ;  /* 0x000000020e17c211 */ /* 0x000fc400028f141f */
[----:B------:R-:W-:-:S03]  /*11990*/  ISETP.GE.AND P0, PT, R10, c[0x0][0x3c8], PT ;  /* 0x0000f2000a007a0c */ /* 0x000fc60003f06270 */
[----:B------:R-:W-:Y:S01]  /*119a0*/  @!P4 ST.E.64 [R22.64], R166 ;  /* 0x000000a61600c985 */ /* 0x000fe2000c101b08 */
[----:B--2---:R-:W-:-:S04]  /*119b0*/  @!P3 LEA R18, P5, R13, R0, 0x2 ;  /* 0x000000000d12b211 */ /* 0x004fc800078a10ff */
[----:B------:R-:W-:Y:S02]  /*119c0*/  @!P3 LEA.HI.X R19, R13, R2, R33, 0x2, P5 ;  /* 0x000000020d13b211 */ /* 0x000fe400028f1421 */
[----:B------:R-:W-:-:S03]  /*119d0*/  @!P2 LEA R16, P5, R12, R0, 0x2 ;  /* 0x000000000c10a211 */ /* 0x000fc600078a10ff */
[----:B------:R-:W-:Y:S01]  /*119e0*/  @!P3 ST.E.64 [R18.64], R170 ;  /* 0x000000aa1200b985 */ /* 0x000fe2000c101b08 */
[----:B------:R-:W-:Y:S02]  /*119f0*/  @!P2 LEA.HI.X R17, R12, R2, R34, 0x2, P5 ;  /* 0x000000020c11a211 */ /* 0x000fe400028f1422 */
        /* <DEDUP_REMOVED lines=16> */
[----:B----4-:R-:W-:Y:S02]  /*11b00*/  @!P3 LEA R12, P5, R7, R0, 0x2 ;  /* 0x00000000070cb211 */ /* 0x010fe400078a10ff */
[-C--:B------:R-:W-:Y:S02]  /*11b10*/  @!P4 LEA.HI.X R15, R8, R2.reuse, R39, 0x2, P0 ;  /* 0x00000002080fc211 */ /* 0x080fe400000f1427 */
[----:B------:R-:W-:Y:S02]  /*11b20*/  ISETP.GE.AND P0, PT, R5, c[0x0][0x3c8], PT ;  /* 0x0000f20005007a0c */ /* 0x000fe40003f06270 */
[----:B------:R-:W-:Y:S01]  /*11b30*/  @!P3 LEA.HI.X R13, R7, R2, R38, 0x2, P5 ;  /* 0x00000002070db211 */ /* 0x000fe200028f1426 */
[----:B------:R2:W-:Y:S04]  /*11b40*/  @!P4 ST.E.64 [R14.64], R90 ;  /* 0x0000005a0e00c985 */ /* 0x0005e8000c101b08 */
[----:B------:R2:W-:Y:S01]  /*11b50*/  @!P3 ST.E.64 [R12.64], R94 ;  /* 0x0000005e0c00b985 */ /* 0x0005e2000c101b08 */
[----:B-----5:R-:W-:-:S04]  /*11b60*/  @!P2 LEA R10, P5, R3, R0, 0x2 ;  /* 0x00000000030aa211 */ /* 0x020fc800078a10ff */
        /* <DEDUP_REMOVED lines=10> */
[----:B--2---:R-:W-:-:S04]  /*11c10*/  LEA R6, P0, R4, R0, 0x2 ;  /* 0x0000000004067211 */ /* 0x004fc800078010ff */
[----:B------:R-:W-:-:S05]  /*11c20*/  LEA.HI.X R7, R4, R2, R43, 0x2, P0 ;  /* 0x0000000204077211 */ /* 0x000fca00000f142b */
[----:B------:R2:W-:Y:S01]  /*11c30*/  ST.E.64 [R6.64], R126 ;  /* 0x0000007e06007985 */ /* 0x0005e2000c101b08 */
[----:B------:R-:W-:Y:S05]  /*11c40*/  BRA `(.L_x_975) ;  /* 0x000002c000007947 */ /* 0x000fea0003800000 */
.L_x_967:
        /* <DEDUP_REMOVED lines=44> */
.L_x_975:
[----:B------:R-:W-:Y:S05]  /*11f10*/  BSYNC B1 ;  /* 0x0000000000017941 */ /* 0x000fea0003800000 */
.L_x_966:
[----:B------:R-:W-:-:S13]  /*11f20*/  ISETP.NE.AND P0, PT, RZ, UR6, PT ;  /* 0x00000006ff007c0c */ /* 0x000fda000bf05270 */
[----:B------:R-:W-:Y:S01]  /*11f30*/  @P0 WARPSYNC 0xffffffff ;  /* 0xffffffff00000948 */ /* 0x000fe20003800000 */
[----:B------:R-:W-:Y:S06]  /*11f40*/  @P0 BAR.SYNC.DEFER_BLOCKING 0x5, 0x80 ;  /* 0x0142000000000b1d */ /* 0x000fec0000010000 */
[----:B--2-4-:R-:W2:Y:S04]  /*11f50*/  @P0 LDS R0, [0x10100] ;  /* 0x01010000ff000984 */ /* 0x014ea80000000800 */
[----:B--2---:R2:W-:Y:S04]  /*11f60*/  @P0 STL [R1+0x58], R0 ;  /* 0x0000580001000387 */ /* 0x0045e80000100800 */
[----:B------:R-:W-:Y:S06]  /*11f70*/  @P0 BAR.ARV 0x4, 0x80 ;  /* 0x0102000000000b1d */ /* 0x000fec0000002000 */
[----:B------:R-:W-:Y:S05]  /*11f80*/  @P0 BRA `(.L_x_976) ;  /* 0x0000009000000947 */ /* 0x000fea0003800000 */
[----:B------:R-:W-:Y:S05]  /*11f90*/  BRA.DIV ~URZ, `(.L_x_977) ;  /* 0x00000a527f007947 */ /* 0x000fea000b800000 */
[----:B--2---:R2:W4:Y:S02]  /*11fa0*/  SHFL.IDX PT, R0, R44, RZ, 0x1f ;  /* 0x00001fff2c007589 */ /* 0x00452400000e0000 */
.L_x_994:
[----:B------:R-:W5:Y:S01]  /*11fb0*/  S2R R2, SR_TID.X ;  /* 0x0000000000027919 */ /* 0x000f620000002100 */
[----:B------:R-:W-:Y:S03]  /*11fc0*/  WARPSYNC 0xffffffff ;  /* 0xffffffff00007948 */ /* 0x000fe60003800000 */
[----:B------:R-:W-:Y:S06]  /*11fd0*/  BAR.SYNC.DEFER_BLOCKING 0x4, 0x80 ;  /* 0x0102000000007b1d */ /* 0x000fec0000010000 */
[----:B----4-:R4:W-:Y:S01]  /*11fe0*/  STL [R1+0x58], R0 ;  /* 0x0000580001007387 */ /* 0x0109e20000100800 */
[----:B-----5:R-:W-:-:S13]  /*11ff0*/  LOP3.LUT P0, RZ, R2, 0x7f, RZ, 0xc0, !PT ;  /* 0x0000007f02ff7812 */ /* 0x020fda000780c0ff */
[----:B------:R4:W-:Y:S04]  /*12000*/  @!P0 STS [0x10100], R44 ;  /* 0x0101002cff008388 */ /* 0x0009e80000000800 */
[----:B------:R-:W-:Y:S06]  /*12010*/  BAR.ARV 0x5, 0x80 ;  /* 0x0142000000007b1d */ /* 0x000fec0000002000 */
.L_x_976:
[----:B--2-4-:R-:W2:Y:S02]  /*12020*/  LDL R0, [R1+0x58] ;  /* 0x0000580001007983 */ /* 0x014ea40000100800 */
[----:B--2---:R-:W-:-:S13]  /*12030*/  ISETP.GE.AND P0, PT, R0, c[0x0][0x538], PT ;  /* 0x00014e0000007a0c */ /* 0x004fda0003f06270 */
[----:B-1-3--:R-:W-:Y:S01]  /*12040*/  @P0 CALL.REL.NOINC `(.L_x_978) ;  /* 0x0000001000000944 */ /* 0x00afe20003c00000 */
[----:B------:R-:W-:Y:S05]  /*12050*/  BRA `(.L_x_979) ;  /* 0xfffee72000007947 */ /* 0x000fea000383ffff */
.L_x_978:
[----:B------:R-:W-:Y:S05]  /*12060*/  EXIT ;  /* 0x000000000000794d */ /* 0x000fea0003800000 */
.L_x_930:
[----:B-1----:R-:W-:Y:S01]  /*12070*/  IMAD.MOV.U32 R9, RZ, RZ, R5 ;  /* 0x000000ffff097224 */ /* 0x002fe200078e0005 */
[----:B------:R-:W-:Y:S01]  /*12080*/  MOV R8, RZ ;  /* 0x000000ff00087202 */ /* 0x000fe20000000f00 */
[----:B------:R-:W-:Y:S01]  /*12090*/  IMAD.MOV.U32 R3, RZ, RZ, 0x181f ;  /* 0x0000181fff037424 */ /* 0x000fe200078e00ff */
[----:B------:R-:W-:Y:S02]  /*120a0*/  MOV R2, 0x120c0 ;  /* 0x000120c000027802 */ /* 0x000fe40000000f00 */
[----:B------:R-:W-:Y:S05]  /*120b0*/  CALL.REL.NOINC `($__internal_19_$__cuda_sm70_shflsync_idx_p) ;  /* 0x000009e000007944 */ /* 0x000fea0003c00000 */
[----:B------:R-:W-:Y:S01]  /*120c0*/  MOV R7, R8 ;  /* 0x0000000800077202 */ /* 0x000fe20000000f00 */
[----:B------:R-:W-:Y:S05]  /*120d0*/  BRA `(.L_x_980) ;  /* 0xfffef74000007947 */ /* 0x000fea000383ffff */
.L_x_931:
[----:B-1----:R-:W-:Y:S01]  /*120e0*/  IMAD.MOV.U32 R9, RZ, RZ, R6 ;  /* 0x000000ffff097224 */ /* 0x002fe200078e0006 */
[----:B------:R-:W-:Y:S01]  /*120f0*/  MOV R8, RZ ;  /* 0x000000ff00087202 */ /* 0x000fe20000000f00 */
[----:B------:R-:W-:Y:S01]  /*12100*/  IMAD.MOV.U32 R3, RZ, RZ, 0x181f ;  /* 0x0000181fff037424 */ /* 0x000fe200078e00ff */
[----:B------:R-:W-:Y:S02]  /*12110*/  MOV R2, 0x12130 ;  /* 0x0001213000027802 */ /* 0x000fe40000000f00 */
[----:B--23--:R-:W-:Y:S05]  /*12120*/  CALL.REL.NOINC `($__internal_19_$__cuda_sm70_shflsync_idx_p) ;  /* 0x0000097000007944 */ /* 0x00cfea0003c00000 */
[----:B------:R-:W-:Y:S01]  /*12130*/  MOV R3, R8 ;  /* 0x0000000800037202 */ /* 0x000fe20000000f00 */
[----:B------:R-:W-:Y:S05]  /*12140*/  BRA `(.L_x_981) ;  /* 0xfffef6f000007947 */ /* 0x000fea000383ffff */
.L_x_934:
[----:B--2---:R-:W-:Y:S01]  /*12150*/  IMAD.MOV.U32 R9, RZ, RZ, R5 ;  /* 0x000000ffff097224 */ /* 0x004fe200078e0005 */
[----:B------:R-:W-:Y:S01]  /*12160*/  MOV R8, 0x1 ;  /* 0x0000000100087802 */ /* 0x000fe20000000f00 */
[----:B----4-:R-:W-:Y:S01]  /*12170*/  IMAD.MOV.U32 R3, RZ, RZ, 0x181f ;  /* 0x0000181fff037424 */ /* 0x010fe200078e00ff */
[----:B------:R-:W-:-:S02]  /*12180*/  MOV R2, 0x121a0 ;  /* 0x000121a000027802 */ /* 0x000fc40000000f00 */
[----:B-1-3--:R-:W-:Y:S05]  /*12190*/  CALL.REL.NOINC `($__internal_19_$__cuda_sm70_shflsync_idx_p) ;  /* 0x0000090000007944 */ /* 0x00afea0003c00000 */
[----:B------:R-:W-:Y:S01]  /*121a0*/  IMAD.MOV.U32 R7, RZ, RZ, R8 ;  /* 0x000000ffff077224 */ /* 0x000fe200078e0008 */
[----:B------:R-:W-:Y:S01]  /*121b0*/  MOV R8, 0x1 ;  /* 0x0000000100087802 */ /* 0x000fe20000000f00 */
[----:B------:R-:W-:Y:S01]  /*121c0*/  IMAD.MOV.U32 R9, RZ, RZ, R6 ;  /* 0x000000ffff097224 */ /* 0x000fe200078e0006 */
[----:B------:R-:W-:-:S02]  /*121d0*/  MOV R3, 0x181f ;  /* 0x0000181f00037802 */ /* 0x000fc40000000f00 */
[----:B------:R-:W-:Y:S02]  /*121e0*/  MOV R2, 0x12200 ;  /* 0x0001220000027802 */ /* 0x000fe40000000f00 */
[----:B------:R-:W-:Y:S05]  /*121f0*/  CALL.REL.NOINC `($__internal_19_$__cuda_sm70_shflsync_idx_p) ;  /* 0x000008a000007944 */ /* 0x000fea0003c00000 */
[----:B------:R-:W-:Y:S01]  /*12200*/  MOV R3, R8 ;  /* 0x0000000800037202 */ /* 0x000fe20000000f00 */
[----:B------:R-:W-:Y:S05]  /*12210*/  BRA `(.L_x_982) ;  /* 0xfffef77000007947 */ /* 0x000fea000383ffff */
.L_x_937:
[----:B-1----:R-:W-:Y:S01]  /*12220*/  IMAD.MOV.U32 R9, RZ, RZ, R5 ;  /* 0x000000ffff097224 */ /* 0x002fe200078e0005 */
[----:B------:R-:W-:Y:S01]  /*12230*/  MOV R8, 0x2 ;  /* 0x0000000200087802 */ /* 0x000fe20000000f00 */
[----:B--2---:R-:W-:Y:S01]  /*12240*/  IMAD.MOV.U32 R3, RZ, RZ, 0x181f ;  /* 0x0000181fff037424 */ /* 0x004fe200078e00ff */
[----:B------:R-:W-:Y:S02]  /*12250*/  MOV R2, 0x12270 ;  /* 0x0001227000027802 */ /* 0x000fe40000000f00 */
[----:B---3--:R-:W-:Y:S05]  /*12260*/  CALL.REL.NOINC `($__internal_19_$__cuda_sm70_shflsync_idx_p) ;  /* 0x0000083000007944 */ /* 0x008fea0003c00000 */
[----:B------:R-:W-:Y:S01]  /*12270*/  MOV R7, R8 ;  /* 0x0000000800077202 */ /* 0x000fe20000000f00 */
[----:B------:R-:W-:Y:S05]  /*12280*/  BRA `(.L_x_983) ;  /* 0xfffef83000007947 */ /* 0x000fea000383ffff */
.L_x_938:
[----:B------:R-:W-:Y:S01]  /*12290*/  IMAD.MOV.U32 R9, RZ, RZ, R6 ;  /* 0x000000ffff097224 */ /* 0x000fe200078e0006 */
[----:B------:R-:W-:Y:S01]  /*122a0*/  MOV R8, 0x2 ;  /* 0x0000000200087802 */ /* 0x000fe20000000f00 */
[----:B--2---:R-:W-:Y:S01]  /*122b0*/  IMAD.MOV.U32 R3, RZ, RZ, 0x181f ;  /* 0x0000181fff037424 */ /* 0x004fe200078e00ff */
[----:B------:R-:W-:Y:S02]  /*122c0*/  MOV R2, 0x122e0 ;  /* 0x000122e000027802 */ /* 0x000fe40000000f00 */
[----:B-1-34-:R-:W-:Y:S05]  /*122d0*/  CALL.REL.NOINC `($__internal_19_$__cuda_sm70_shflsync_idx_p) ;  /* 0x000007c000007944 */ /* 0x01afea0003c00000 */
[----:B------:R-:W-:Y:S01]  /*122e0*/  MOV R3, R8 ;  /* 0x0000000800037202 */ /* 0x000fe20000000f00 */
[----:B------:R-:W-:Y:S05]  /*122f0*/  BRA `(.L_x_984) ;  /* 0xfffef7e000007947 */ /* 0x000fea000383ffff */
.L_x_941:
[----:B-1----:R-:W-:Y:S01]  /*12300*/  IMAD.MOV.U32 R9, RZ, RZ, R5 ;  /* 0x000000ffff097224 */ /* 0x002fe200078e0005 */
[----:B------:R-:W-:Y:S01]  /*12310*/  MOV R8, 0x3 ;  /* 0x0000000300087802 */ /* 0x000fe20000000f00 */
[----:B------:R-:W-:Y:S01]  /*12320*/  IMAD.MOV.U32 R3, RZ, RZ, 0x181f ;  /* 0x0000181fff037424 */ /* 0x000fe200078e00ff */
[----:B------:R-:W-:-:S02]  /*12330*/  MOV R2, 0x12350 ;  /* 0x0001235000027802 */ /* 0x000fc40000000f00 */
[----:B--234-:R-:W-:Y:S05]  /*12340*/  CALL.REL.NOINC `($__internal_19_$__cuda_sm70_shflsync_idx_p) ;  /* 0x0000075000007944 */ /* 0x01cfea0003c00000 */
        /* <DEDUP_REMOVED lines=8> */
.L_x_944:
[----:B-1----:R-:W-:Y:S01]  /*123d0*/  IMAD.MOV.U32 R9, RZ, RZ, R5 ;  /* 0x000000ffff097224 */ /* 0x002fe200078e0005 */
[----:B------:R-:W-:Y:S01]  /*123e0*/  MOV R8, 0x4 ;  /* 0x0000000400087802 */ /* 0x000fe20000000f00 */
[----:B------:R-:W-:Y:S01]  /*123f0*/  IMAD.MOV.U32 R3, RZ, RZ, 0x181f ;  /* 0x0000181fff037424 */ /* 0x000fe200078e00ff */
[----:B------:R-:W-:Y:S02]  /*12400*/  MOV R2, 0x12420 ;  /* 0x0001242000027802 */ /* 0x000fe40000000f00 */
[----:B--234-:R-:W-:Y:S05]  /*12410*/  CALL.REL.NOINC `($__internal_19_$__cuda_sm70_shflsync_idx_p) ;  /* 0x0000068000007944 */ /* 0x01cfea0003c00000 */
[----:B------:R-:W-:Y:S01]  /*12420*/  MOV R7, R8 ;  /* 0x0000000800077202 */ /* 0x000fe20000000f00 */
[----:B------:R-:W-:Y:S05]  /*12430*/  BRA `(.L_x_986) ;  /* 0xfffef91000007947 */ /* 0x000fea000383ffff */
.L_x_945:
[----:B-1----:R-:W-:Y:S01]  /*12440*/  IMAD.MOV.U32 R9, RZ, RZ, R6 ;  /* 0x000000ffff097224 */ /* 0x002fe200078e0006 */
[----:B------:R-:W-:Y:S01]  /*12450*/  MOV R8, 0x4 ;  /* 0x0000000400087802 */ /* 0x000fe20000000f00 */
[----:B------:R-:W-:Y:S01]  /*12460*/  IMAD.MOV.U32 R3, RZ, RZ, 0x181f ;  /* 0x0000181fff037424 */ /* 0x000fe200078e00ff */
[----:B------:R-:W-:Y:S02]  /*12470*/  MOV R2, 0x12490 ;  /* 0x0001249000027802 */ /* 0x000fe40000000f00 */
[----:B--234-:R-:W-:Y:S05]  /*12480*/  CALL.REL.NOINC `($__internal_19_$__cuda_sm70_shflsync_idx_p) ;  /* 0x0000061000007944 */ /* 0x01cfea0003c00000 */
[----:B------:R-:W-:Y:S01]  /*12490*/  MOV R3, R8 ;  /* 0x0000000800037202 */ /* 0x000fe20000000f00 */
[----:B------:R-:W-:Y:S05]  /*124a0*/  BRA `(.L_x_987) ;  /* 0xfffef8c000007947 */ /* 0x000fea000383ffff */
.L_x_948:
[----:B--2---:R-:W-:Y:S01]  /*124b0*/  IMAD.MOV.U32 R9, RZ, RZ, R5 ;  /* 0x000000ffff097224 */ /* 0x004fe200078e0005 */
[----:B------:R-:W-:Y:S01]  /*124c0*/  MOV R8, 0x5 ;  /* 0x0000000500087802 */ /* 0x000fe20000000f00 */
[----:B------:R-:W-:Y:S01]  /*124d0*/  IMAD.MOV.U32 R3, RZ, RZ, 0x181f ;  /* 0x0000181fff037424 */ /* 0x000fe200078e00ff */
[----:B------:R-:W-:-:S02]  /*124e0*/  MOV R2, 0x12500 ;  /* 0x0001250000027802 */ /* 0x000fc40000000f00 */
[----:B-1-34-:R-:W-:Y:S05]  /*124f0*/  CALL.REL.NOINC `($__internal_19_$__cuda_sm70_shflsync_idx_p) ;  /* 0x000005a000007944 */ /* 0x01afea0003c00000 */
        /* <DEDUP_REMOVED lines=8> */
.L_x_951:
[----:B-1----:R-:W-:Y:S01]  /*12580*/  IMAD.MOV.U32 R9, RZ, RZ, R5 ;  /* 0x000000ffff097224 */ /* 0x002fe200078e0005 */
[----:B------:R-:W-:Y:S01]  /*12590*/  MOV R8, 0x6 ;  /* 0x0000000600087802 */ /* 0x000fe20000000f00 */
[----:B--2---:R-:W-:Y:S01]  /*125a0*/  IMAD.MOV.U32 R3, RZ, RZ, 0x181f ;  /* 0x0000181fff037424 */ /* 0x004fe200078e00ff */
[----:B------:R-:W-:Y:S02]  /*125b0*/  MOV R2, 0x125d0 ;  /* 0x000125d000027802 */ /* 0x000fe40000000f00 */
[----:B---34-:R-:W-:Y:S05]  /*125c0*/  CALL.REL.NOINC `($__internal_19_$__cuda_sm70_shflsync_idx_p) ;  /* 0x000004d000007944 */ /* 0x018fea0003c00000 */
[----:B------:R-:W-:Y:S01]  /*125d0*/  MOV R7, R8 ;  /* 0x0000000800077202 */ /* 0x000fe20000000f00 */
[----:B------:R-:W-:Y:S05]  /*125e0*/  BRA `(.L_x_989) ;  /* 0xfffef9f000007947 */ /* 0x000fea000383ffff */
.L_x_952:
[----:B------:R-:W-:Y:S01]  /*125f0*/  IMAD.MOV.U32 R9, RZ, RZ, R6 ;  /* 0x000000ffff097224 */ /* 0x000fe200078e0006 */
[----:B------:R-:W-:Y:S01]  /*12600*/  MOV R8, 0x6 ;  /* 0x0000000600087802 */ /* 0x000fe20000000f00 */
[----:B--2---:R-:W-:Y:S01]  /*12610*/  IMAD.MOV.U32 R3, RZ, RZ, 0x181f ;  /* 0x0000181fff037424 */ /* 0x004fe200078e00ff */
[----:B------:R-:W-:Y:S02]  /*12620*/  MOV R2, 0x12640 ;  /* 0x0001264000027802 */ /* 0x000fe40000000f00 */
[----:B-1-34-:R-:W-:Y:S05]  /*12630*/  CALL.REL.NOINC `($__internal_19_$__cuda_sm70_shflsync_idx_p) ;  /* 0x0000046000007944 */ /* 0x01afea0003c00000 */
[----:B------:R-:W-:Y:S01]  /*12640*/  MOV R3, R8 ;  /* 0x0000000800037202 */ /* 0x000fe20000000f00 */
[----:B------:R-:W-:Y:S05]  /*12650*/  BRA `(.L_x_990) ;  /* 0xfffef9a000007947 */ /* 0x000fea000383ffff */
.L_x_955:
        /* <DEDUP_REMOVED lines=13> */
.L_x_962:
[----:B--2---:R1:W5:Y:S01]  /*12730*/  LDL R0, [R1+0x8] ;  /* 0x0000080001007983 */ /* 0x0043620000100800 */
[----:B------:R-:W-:Y:S02]  /*12740*/  MOV R3, 0x2 ;  /* 0x0000000200037802 */ /* 0x000fe40000000f00 */
[----:B------:R-:W-:Y:S02]  /*12750*/  MOV R2, 0x12770 ;  /* 0x0001277000027802 */ /* 0x000fe40000000f00 */
[----:B-1---5:R-:W-:Y:S05]  /*12760*/  CALL.REL.NOINC `($__internal_18_$__cuda_sm70_shflsync_bfly_p) ;  /* 0x000002f000007944 */ /* 0x022fea0003c00000 */
[----:B------:R-:W-:Y:S01]  /*12770*/  MOV R7, R8 ;  /* 0x0000000800077202 */ /* 0x000fe20000000f00 */
[----:B------:R-:W-:Y:S05]  /*12780*/  BRA `(.L_x_992) ;  /* 0xffffcd5000007947 */ /* 0x000fea000383ffff */
.L_x_963:
[----:B------:R-:W-:Y:S01]  /*12790*/  IMAD.MOV.U32 R0, RZ, RZ, R7 ;  /* 0x000000ffff007224 */ /* 0x000fe200078e0007 */
[----:B------:R-:W-:Y:S02]  /*127a0*/  MOV R3, 0x1 ;  /* 0x0000000100037802 */ /* 0x000fe40000000f00 */
[----:B------:R-:W-:Y:S02]  /*127b0*/  MOV R2, 0x127d0 ;  /* 0x000127d000027802 */ /* 0x000fe40000000f00 */
[----:B-----5:R-:W-:Y:S05]  /*127c0*/  CALL.REL.NOINC `($__internal_18_$__cuda_sm70_shflsync_bfly_p) ;  /* 0x0000029000007944 */ /* 0x020fea0003c00000 */
[----:B------:R1:W5:Y:S01]  /*127d0*/  LDL R0, [R1+0x4] ;  /* 0x0000040001007983 */ /* 0x0003620000100800 */
[----:B------:R-:W-:Y:S01]  /*127e0*/  FADD.FTZ R7, R7, R8 ;  /* 0x0000000807077221 */ /* 0x000fe20000010000 */
[----:B------:R-:W-:-:S02]  /*127f0*/  MOV R3, 0x2 ;  /* 0x0000000200037802 */ /* 0x000fc40000000f00 */
[----:B------:R-:W-:Y:S02]  /*12800*/  MOV R2, 0x12820 ;  /* 0x0001282000027802 */ /* 0x000fe40000000f00 */
[----:B-1---5:R-:W-:Y:S05]  /*12810*/  CALL.REL.NOINC `($__internal_18_$__cuda_sm70_shflsync_bfly_p) ;  /* 0x0000024000007944 */ /* 0x022fea0003c00000 */
[----:B------:R-:W2:Y:S01]  /*12820*/  LDL.LU R0, [R1+0x4] ;  /* 0x0000040001007983 */ /* 0x000ea20000300800 */
[----:B------:R-:W-:Y:S02]  /*12830*/  MOV R3, 0x1 ;  /* 0x0000000100037802 */ /* 0x000fe40000000f00 */
[----:B------:R-:W-:Y:S01]  /*12840*/  MOV R2, 0x12880 ;  /* 0x0001288000027802 */ /* 0x000fe20000000f00 */
[----:B--2---:R-:W-:-:S05]  /*12850*/  FADD.FTZ R6, R0, R8 ;  /* 0x0000000800067221 */ /* 0x004fca0000010000 */
[----:B------:R-:W-:Y:S02]  /*12860*/  MOV R0, R6 ;  /* 0x0000000600007202 */ /* 0x000fe40000000f00 */
[----:B------:R-:W-:Y:S05]  /*12870*/  CALL.REL.NOINC `($__internal_18_$__cuda_sm70_shflsync_bfly_p) ;  /* 0x000001e000007944 */ /* 0x000fea0003c00000 */
[----:B------:R1:W5:Y:S01]  /*12880*/  LDL R0, [R1+0x10] ;  /* 0x0000100001007983 */ /* 0x0003620000100800 */
[----:B------:R-:W-:Y:S01]  /*12890*/  FADD.FTZ R6, R6, R8 ;  /* 0x0000000806067221 */ /* 0x000fe20000010000 */
[----:B------:R-:W-:Y:S02]  /*128a0*/  MOV R3, 0x2 ;  /* 0x0000000200037802 */ /* 0x000fe40000000f00 */
        /* <DEDUP_REMOVED lines=19> */
[----:B------:R-:W-:Y:S05]  /*129e0*/  BRA `(.L_x_993) ;  /* 0xffffcc2000007947 */ /* 0x000fea000383ffff */
.L_x_977:
[----:B------:R-:W-:Y:S01]  /*129f0*/  IMAD.MOV.U32 R9, RZ, RZ, R44 ;  /* 0x000000ffff097224 */ /* 0x000fe200078e002c */
[----:B------:R-:W-:Y:S01]  /*12a00*/  MOV R8, RZ ;  /* 0x000000ff00087202 */ /* 0x000fe20000000f00 */
[----:B------:R-:W-:Y:S01]  /*12a10*/  IMAD.MOV.U32 R3, RZ, RZ, 0x1f ;  /* 0x0000001fff037424 */ /* 0x000fe200078e00ff */
[----:B------:R-:W-:Y:S02]  /*12a20*/  MOV R2, 0x12a40 ;  /* 0x00012a4000027802 */ /* 0x000fe40000000f00 */
[----:B-123--:R-:W-:Y:S05]  /*12a30*/  CALL.REL.NOINC `($__internal_19_$__cuda_sm70_shflsync_idx_p) ;  /* 0x0000006000007944 */ /* 0x00efea0003c00000 */
[----:B------:R-:W-:Y:S01]  /*12a40*/  MOV R0, R8 ;  /* 0x0000000800007202 */ /* 0x000fe20000000f00 */
[----:B------:R-:W-:Y:S05]  /*12a50*/  BRA `(.L_x_994) ;  /* 0xfffff55000007947 */ /* 0x000fea000383ffff */
        .weak           $__internal_18_$__cuda_sm70_shflsync_bfly_p
        .type           $__internal_18_$__cuda_sm70_shflsync_bfly_p,@function
        .size           $__internal_18_$__cuda_sm70_shflsync_bfly_p,($__internal_19_$__cuda_sm70_shflsync_idx_p - $__internal_18_$__cuda_sm70_shflsync_bfly_p)
$__internal_18_$__cuda_sm70_shflsync_bfly_p:
[----:B------:R-:W-:Y:S04]  /*12a60*/  WARPSYNC R9 ;  /* 0x0000000900007348 */ /* 0x000fe80003800000 */
[----:B------:R1:W2:Y:S02]  /*12a70*/  SHFL.BFLY PT, R8, R0, R3, R10 ;  /* 0x0c00000300087389 */ /* 0x0002a400000e000a */
[----:B-1----:R-:W-:-:S04]  /*12a80*/  MOV R3, 0x0 ;  /* 0x0000000000037802 */ /* 0x002fc80000000f00 */
[----:B--2---:R-:W-:Y:S05]  /*12a90*/  RET.REL.NODEC R2 `(_ZN7cutlass13device_kernelIN5flash19enable_sm80_to_sm89INS1_16FlashAttnFwdSm80INS1_25CollectiveMainloopFwdSm80ILi4ELi1ELb0EN4cute5tupleIJNS5_1CILi128EEENS7_ILi64EEES8_EEELi128ENS_10bfloat16_tEfNS_4arch4Sm80ELb1ELb0ELb0ELb0ELb0ELb0ELb1ELb1EEENS1_21CollectiveEpilogueFwdINS6_IJS8_S8_S9_EEENS6_IJNS7_ILi1EEESH_SH_EEESB_SD_Li128ELb0ELb1ELb1ELb0EEENS1_30DynamicPersistentTileSchedulerILi128ELi128ELb1ELb1ELb0EEEEEEEEEvNT_6ParamsE) ;  /* 0xfffed56002007950 */ /* 0x004fea0003c3ffff */
        .weak           $__internal_19_$__cuda_sm70_shflsync_idx_p
        .type           $__internal_19_$__cuda_sm70_shflsync_idx_p,@function
        .size           $__internal_19_$__cuda_sm70_shflsync_idx_p,(.L_x_1363 - $__internal_19_$__cuda_sm70_shflsync_idx_p)
$__internal_19_$__cuda_sm70_shflsync_idx_p:
[----:B------:R-:W-:-:S04]  /*12aa0*/  MOV R11, 0xffffffff ;  /* 0xffffffff000b7802 */ /* 0x000fc80000000f00 */
[----:B------:R-:W-:Y:S04]  /*12ab0*/  WARPSYNC R11 ;  /* 0x0000000b00007348 */ /* 0x000fe80003800000 */
[----:B------:R1:W2:Y:S02]  /*12ac0*/  SHFL.IDX PT, R8, R9, R8, R3 ;  /* 0x0000000809087389 */ /* 0x0002a400000e0003 */
[----:B-1----:R-:W-:-:S04]  /*12ad0*/  MOV R3, 0x0 ;  /* 0x0000000000037802 */ /* 0x002fc80000000f00 */
[----:B--2---:R-:W-:Y:S05]  /*12ae0*/  RET.REL.NODEC R2 `(_ZN7cutlass13device_kernelIN5flash19enable_sm80_to_sm89INS1_16FlashAttnFwdSm80INS1_25CollectiveMainloopFwdSm80ILi4ELi1ELb0EN4cute5tupleIJNS5_1CILi128EEENS7_ILi64EEES8_EEELi128ENS_10bfloat16_tEfNS_4arch4Sm80ELb1ELb0ELb0ELb0ELb0ELb0ELb1ELb1EEENS1_21CollectiveEpilogueFwdINS6_IJS8_S8_S9_EEENS6_IJNS7_ILi1EEESH_SH_EEESB_SD_Li128ELb0ELb1ELb1ELb0EEENS1_30DynamicPersistentTileSchedulerILi128ELi128ELb1ELb1ELb0EEEEEEEEEvNT_6ParamsE) ;  /* 0xfffed51002007950 */ /* 0x004fea0003c3ffff */
.L_x_995:
        /* <DEDUP_REMOVED lines=9> */
.L_x_1363:


//--------------------- .text._ZN7cutlass13device_kernelIN5flash19enable_sm80_to_sm89INS1_16FlashAttnFwdSm80INS1_25CollectiveMainloopFwdSm80ILi8ELi1ELb1EN4cute5tupleIJNS5_1CILi128EEENS7_ILi112EEES8_EEELi128ENS_10bfloat16_tEfNS_4arch4Sm80ELb1ELb0ELb0ELb1ELb0ELb0ELb1ELb1EEENS1_21CollectiveEpilogueFwdINS6_IJS8_S8_S9_EEENS6_IJNS7_ILi1EEESH_SH_EEESB_SD_Li256ELb1ELb1ELb1ELb0EEENS1_36VarlenDynamicPersistentTileSchedulerILi128ELi112ELi256ELi256ELb1ELb1ELb0ELb1ELb1ELb1EEEEEEEEEvNT_6ParamsE --------------------------
	.section	.text._ZN7cutlass13device_kernelIN5flash19enable_sm80_to_sm89INS1_16FlashAttnFwdSm80INS1_25CollectiveMainloopFwdSm80ILi8ELi1ELb1EN4cute5tupleIJNS5_1CILi128EEENS7_ILi112EEES8_EEELi128ENS_10bfloat16_tEfNS_4arch4Sm80ELb1ELb0ELb0ELb1ELb0ELb0ELb1ELb1EEENS1_21CollectiveEpilogueFwdINS6_IJS8_S8_S9_EEENS6_IJNS7_ILi1EEESH_SH_EEESB_SD_Li256ELb1ELb1ELb1ELb0EEENS1_36VarlenDynamicPersistentTileSchedulerILi128ELi112ELi256ELi256ELb1ELb1ELb0ELb1ELb1ELb1EEEEEEEEEvNT_6ParamsE,"ax",@progbits
	.sectioninfo	@"SHI_REGISTERS=255"
	.align	128
.text._ZN7cutlass13device_kernelIN5flash19enable_sm80_to_sm89INS1_16FlashAttnFwdSm80INS1_25CollectiveMainloopFwdSm80ILi8ELi1ELb1EN4cute5tupleIJNS5_1CILi128EEENS7_ILi112EEES8_EEELi128ENS_10bfloat16_tEfNS_4arch4Sm80ELb1ELb0ELb0ELb1ELb0ELb0ELb1ELb1EEENS1_21CollectiveEpilogueFwdINS6_IJS8_S8_S9_EEENS6_IJNS7_ILi1EEESH_SH_EEESB_SD_Li256ELb1ELb1ELb1ELb0EEENS1_36VarlenDynamicPersistentTileSchedulerILi128ELi112ELi256ELi256ELb1ELb1ELb0ELb1ELb1ELb1EEEEEEEEEvNT_6ParamsE:
        .type           _ZN7cutlass13device_kernelIN5flash19enable_sm80_to_sm89INS1_16FlashAttnFwdSm80INS1_25CollectiveMainloopFwdSm80ILi8ELi1ELb1EN4cute5tupleIJNS5_1CILi128EEENS7_ILi112EEES8_EEELi128ENS_10bfloat16_tEfNS_4arch4Sm80ELb1ELb0ELb0ELb1ELb0ELb0ELb1ELb1EEENS1_21CollectiveEpilogueFwdINS6_IJS8_S8_S9_EEENS6_IJNS7_ILi1EEESH_SH_EEESB_SD_Li256ELb1ELb1ELb1ELb0EEENS1_36VarlenDynamicPersistentTileSchedulerILi128ELi112ELi256ELi256ELb1ELb1ELb0ELb1ELb1ELb1EEEEEEEEEvNT_6ParamsE,@function
        .size           _ZN7cutlass13device_kernelIN5flash19enable_sm80_to_sm89INS1_16FlashAttnFwdSm80INS1_25CollectiveMainloopFwdSm80ILi8ELi1ELb1EN4cute5tupleIJNS5_1CILi128EEENS7_ILi112EEES8_EEELi128ENS_10bfloat16_tEfNS_4arch4Sm80ELb1ELb0ELb0ELb1ELb0ELb0ELb1ELb1EEENS1_21CollectiveEpilogueFwdINS6_IJS8_S8_S9_EEENS6_IJNS7_ILi1EEESH_SH_EEESB_SD_Li256ELb1ELb1ELb1ELb0EEENS1_36VarlenDynamicPersistentTileSchedulerILi128ELi112ELi256ELi256ELb1ELb1ELb0ELb1ELb1ELb1EEEEEEEEEvNT_6ParamsE,(.L_x_1366 - _ZN7cutlass13device_kernelIN5flash19enable_sm80_to_sm89INS1_16FlashAttnFwdSm80INS1_25CollectiveMainloopFwdSm80ILi8ELi1ELb1EN4cute5tupleIJNS5_1CILi128EEENS7_ILi112EEES8_EEELi128ENS_10bfloat16_tEfNS_4arch4Sm80ELb1ELb0ELb0ELb1ELb0ELb0ELb1ELb1EEENS1_21CollectiveEpilogueFwdINS6_IJS8_S8_S9_EEENS6_IJNS7_ILi1EEESH_SH_EEESB_SD_Li256ELb1ELb1ELb1ELb0EEENS1_36VarlenDynamicPersistentTileSchedulerILi128ELi112ELi256ELi256ELb1ELb1ELb0ELb1ELb1ELb1EEEEEEEEEvNT_6ParamsE)
        .other          _ZN7cutlass13device_kernelIN5flash19enable_sm80_to_sm89INS1_16FlashAttnFwdSm80INS1_25CollectiveMainloopFwdSm80ILi8ELi1ELb1EN4cute5tupleIJNS5_1CILi128EEENS7_ILi112EEES8_EEELi128ENS_10bfloat16_tEfNS_4arch4Sm80ELb1ELb0ELb0ELb1ELb0ELb0ELb1ELb1EEENS1_21CollectiveEpilogueFwdINS6_IJS8_S8_S9_EEENS6_IJNS7_ILi1EEESH_SH_EEESB_SD_Li256ELb1ELb1ELb1ELb0EEENS1_36VarlenDynamicPersistentTileSchedulerILi128ELi112ELi256ELi256ELb1ELb1ELb0ELb1ELb1ELb1EEEEEEEEEvNT_6ParamsE,@"STO_CUDA_ENTRY STV_DEFAULT"
_ZN7cutlass13device_kernelIN5flash19enable_sm80_to_sm89INS1_16FlashAttnFwdSm80INS1_25CollectiveMainloopFwdSm80ILi8ELi1ELb1EN4cute5tupleIJNS5_1CILi128EEENS7_ILi112EEES8_EEELi128ENS_10bfloat16_tEfNS_4arch4Sm80ELb1ELb0ELb0ELb1ELb0ELb0ELb1ELb1EEENS1_21CollectiveEpilogueFwdINS6_IJS8_S8_S9_EEENS6_IJNS7_ILi1EEESH_SH_EEESB_SD_Li256ELb1ELb1ELb1ELb0EEENS1_36VarlenDynamicPersistentTileSchedulerILi128ELi112ELi256ELi256ELb1ELb1ELb0ELb1ELb1ELb1EEEEEEEEEvNT_6ParamsE:
        /* <DEDUP_REMOVED lines=15> */
[----:B------:R-:W-:-:S03]  /*00f0*/  CS2R R8, SRZ ;  /* 0x0000000000087805 */ /* 0x000fc6000001ff00 */
        /* <DEDUP_REMOVED lines=10> */
[C---:B------:R-:W-:Y:S01]  /*01a0*/  ISETP.GE.U32.AND P4, PT, R13.reuse, 0x2, PT ;  /* 0x000000020d00780c */ /* 0x040fe20003f86070 */
[----:B------:R-:W-:Y:S01]  /*01b0*/  IMAD.MOV.U32 R7, RZ, RZ, RZ ;  /* 0x000000ffff077224 */ /* 0x000fe200078e00ff */
[----:B------:R-:W-:-:S02]  /*01c0*/  ISETP.GE.U32.AND P3, PT, R13, 0x4, PT ;  /* 0x000000040d00780c */ /* 0x000fc40003f66070 */
[C---:B------:R-:W-:Y:S02]  /*01d0*/  ISETP.GE.U32.AND P2, PT, R13.reuse, 0x8, PT ;  /* 0x000000080d00780c */ /* 0x040fe40003f46070 */
[----:B------:R-:W-:Y:S01]  /*01e0*/  ISETP.GE.U32.AND P1, PT, R13, 0x10, PT ;  /* 0x000000100d00780c */ /* 0x000fe20003f26070 */
[----:B--2---:R-:W-:-:S05]  /*01f0*/  IMAD R4, R9, R8, RZ ;  /* 0x0000000809047224 */ /* 0x004fca00078e02ff */
        /* <DEDUP_REMOVED lines=22> */
.L_x_1001:
        /* <DEDUP_REMOVED lines=16> */
.L_x_1092:
        /* <DEDUP_REMOVED lines=16> */
.L_x_1093:
[----:B--2---:R-:W-:-:S05]  /*0560*/  IMAD R0, R0, c[0x0][0x538], RZ ;  /* 0x00014e0000007a24 */ /* 0x004fca00078e02ff */
[----:B------:R-:W-:-:S04]  /*0570*/  IADD3 R6, R0, R6, RZ ;  /* 0x0000000600067210 */ /* 0x000fc80007ffe0ff */
[----:B------:R-:W-:-:S13]  /*0580*/  ISETP.GT.AND P0, PT, R6, UR4, PT ;  /* 0x0000000406007c0c */ /* 0x000fda000bf04270 */
[----:B-1----:R-:W-:Y:S05]  /*0590*/  @!P0 BRA `(.L_x_1001) ;  /* 0xfffffdc000008947 */ /* 0x002fea000383ffff */
.L_x_997:
[----:B------:R-:W-:-:S05]  /*05a0*/  IADD3 R11, -R0, R6, RZ ;  /* 0x00000006000b7210 */ /* 0x000fca0007ffe1ff */
[----:B------:R-:W-:-:S05]  /*05b0*/  IMAD R0, R4, c[0x0][0x538], R11 ;  /* 0x00014e0004007a24 */ /* 0x000fca00078e020b */
[----:B------:R-:W-:Y:S01]  /*05c0*/  ISETP.GT.AND P0, PT, R0, UR4, PT ;  /* 0x0000000400007c0c */ /* 0x000fe2000bf04270 */
[----:B------:R-:W-:-:S12]  /*05d0*/  BRA.DIV ~URZ, `(.L_x_1002) ;  /* 0x000116027f007947 */ /* 0x000fd8000b800000 */
[----:B------:R-:W-:-:S04]  /*05e0*/  VOTE.ANY R10, PT, !P0 ;  /* 0x00000000000a7806 */ /* 0x000fc800040e0100 */
.L_x_1094:
[----:B------:R-:W1:Y:S02]  /*05f0*/  POPC R6, R10 ;  /* 0x0000000a00067309 */ /* 0x000e640000000000 */
[----:B-1----:R-:W-:-:S05]  /*0600*/  IADD3 R0, R6, R7, RZ ;  /* 0x0000000706007210 */ /* 0x002fca0007ffe0ff */
[----:B------:R1:W-:Y:S01]  /*0610*/  STL [R1+0x54], R0 ;  /* 0x0000540001007387 */ /* 0x0003e20000100800 */
[----:B------:R-:W-:Y:S05]  /*0620*/  BRA.DIV ~URZ, `(.L_x_1003) ;  /* 0x000116027f007947 */ /* 0x000fea000b800000 */
[----:B------:R2:W3:Y:S01]  /*0630*/  SHFL.IDX PT, R12, R9, R6, 0x1f ;  /* 0x00001f06090c7589 */ /* 0x0004e200000e0000 */
[----:B------:R-:W-:-:S03]  /*0640*/  MOV R7, RZ ;  /* 0x000000ff00077202 */ /* 0x000fc60000000f00 */
[----:B------:R2:W4:Y:S04]  /*0650*/  SHFL.IDX PT, R9, R8, R6, 0x1f ;  /* 0x00001f0608097589 */ /* 0x00052800000e0000 */
.L_x_1095:
[----:B------:R-:W-:Y:S01]  /*0660*/  ISETP.NE.AND P0, PT, R10, RZ, PT ;  /* 0x000000ff0a00720c */ /* 0x000fe20003f05270 */
[----:B------:R-:W-:-:S12]  /*0670*/  BSSY B0, `(.L_x_1004) ;  /* 0x0000005000007945 */ /* 0x000fd80003800000 */
[----:B------:R-:W-:Y:S05]  /*0680*/  @!P0 BRA `(.L_x_1005) ;  /* 0x0000003000008947 */ /* 0x000fea0003800000 */
[----:B------:R-:W-:Y:S01]  /*0690*/  IADD3 R3, R6, -0x1, RZ ;  /* 0xffffffff06037810 */ /* 0x000fe20007ffe0ff */
[----:B------:R-:W-:Y:S05]  /*06a0*/  BRA.DIV ~URZ, `(.L_x_1006) ;  /* 0x000116627f007947 */ /* 0x000fea000b800000 */
[----:B------:R1:W2:Y:S02]  /*06b0*/  SHFL.IDX PT, R7, R4, R3, 0x1f ;  /* 0x00001f0304077589 */ /* 0x0002a400000e0000 */
.L_x_1005:
[----:B------:R-:W-:Y:S05]  /*06c0*/  BSYNC B0 ;  /* 0x0000000000007941 */ /* 0x000fea0003800000 */
.L_x_1004:
[----:B-12---:R-:W-:Y:S01]  /*06d0*/  IMAD R0, R7, c[0x0][0x538], R11 ;  /* 0x00014e0007007a24 */ /* 0x006fe200078e020b */
[----:B----4-:R-:W-:Y:S01]  /*06e0*/  ISETP.NE.AND P0, PT, R9, 0x1, PT ;  /* 0x000000010900780c */ /* 0x010fe20003f05270 */
[----:B------:R-:W-:Y:S03]  /*06f0*/  BSSY B0, `(.L_x_1007) ;  /* 0x0000089000007945 */ /* 0x000fe60003800000 */
[----:B------:R1:W-:Y:S01]  /*0700*/  STL [R1+0x48], R0 ;  /* 0x0000480001007387 */ /* 0x0003e20000100800 */
[----:B------:R-:W-:-:S08]  /*0710*/  IADD3 R11, -R0, UR4, RZ ;  /* 0x00000004000b7c10 */ /* 0x000fd0000fffe1ff */
[----:B------:R-:W-:Y:S05]  /*0720*/  @!P0 BRA `(.L_x_1008) ;  /* 0x000003f000008947 */ /* 0x000fea0003800000 */
[-C--:B-1-3--:R-:W-:Y:S02]  /*0730*/  IABS R0, R12.reuse ;  /* 0x0000000c00007213 */ /* 0x08afe40000000000 */
[----:B------:R-:W-:-:S03]  /*0740*/  IABS R6, R12 ;  /* 0x0000000c00067213 */ /* 0x000fc60000000000 */
[----:B------:R-:W-:Y:S01]  /*0750*/  IMAD.MOV.U32 R5, RZ, RZ, R0 ;  /* 0x000000ffff057224 */ /* 0x000fe200078e0000 */
        /* <DEDUP_REMOVED lines=60> */
.L_x_1008:
[----:B------:R-:W2:Y:S01]  /*0b20*/  LDL R3, [R1+0x54] ;  /* 0x0000540001037983 */ /* 0x000ea20000100800 */
[----:B------:R-:W-:-:S04]  /*0b30*/  IMAD.MOV.U32 R2, RZ, RZ, 0x4 ;  /* 0x00000004ff027424 */ /* 0x000fc800078e00ff */
[----:B--2---:R-:W-:-:S05]  /*0b40*/  IMAD.WIDE R2, R3, R2, c[0x0][0x590] ;  /* 0x0001640003027625 */ /* 0x004fca00078e0202 */
[----:B------:R-:W2:Y:S02]  /*0b50*/  LDG.E R7, [R2.64] ;  /* 0x0000000602077981 */ /* 0x000ea4000c1e1900 */
[----:B--23--:R-:W-:-:S05]  /*0b60*/  IMAD R9, R7, R12, RZ ;  /* 0x0000000c07097224 */ /* 0x00cfca00078e02ff */
[-C--:B-1----:R-:W-:Y:S02]  /*0b70*/  IABS R0, R9.reuse ;  /* 0x0000000900007213 */ /* 0x082fe40000000000 */
        /* <DEDUP_REMOVED lines=64> */
.L_x_1009:
[----:B------:R-:W-:Y:S05]  /*0f80*/  BSYNC B0 ;  /* 0x0000000000007941 */ /* 0x000fea0003800000 */
.L_x_1007:
[----:B------:R-:W-:-:S04]  /*0f90*/  LOP3.LUT R0, RZ, R0, RZ, 0x33, !PT ;  /* 0x00000000ff007212 */ /* 0x000fc800078e33ff */
[----:B------:R-:W-:-:S05]  /*0fa0*/  IADD3 R0, R0, R12, RZ ;  /* 0x0000000c00007210 */ /* 0x000fca0007ffe0ff */
[----:B------:R2:W-:Y:S01]  /*0fb0*/  STL [R1+0x4c], R0 ;  /* 0x00004c0001007387 */ /* 0x0005e20000100800 */
[----:B------:R-:W-:Y:S05]  /*0fc0*/  BRA `(.L_x_1010) ;  /* 0x0000006000007947 */ /* 0x000fea0003800000 */
.L_x_998:
[----:B------:R-:W-:Y:S01]  /*0fd0*/  MOV R0, UR4 ;  /* 0x0000000400007c02 */ /* 0x000fe20008000f00 */
[----:B------:R-:W-:Y:S04]  /*0fe0*/  STL [R1+0x4c], RZ ;  /* 0x00004cff01007387 */ /* 0x000fe80000100800 */
[----:B------:R-:W-:Y:S04]  /*0ff0*/  STL [R1+0x50], RZ ;  /* 0x000050ff01007387 */ /* 0x000fe80000100800 */
[----:B------:R1:W-:Y:S02]  /*1000*/  STL [R1+0x48], R0 ;  /* 0x0000480001007387 */ /* 0x0003e40000100800 */
[----:B-1----:R-:W-:-:S05]  /*1010*/  MOV R0, c[0x0][0x53c] ;  /* 0x00014f0000007a02 */ /* 0x002fca0000000f00 */
[----:B------:R1:W-:Y:S02]  /*1020*/  STL [R1+0x54], R0 ;  /* 0x0000540001007387 */ /* 0x0003e40000100800 */
.L_x_1010:
        /* <DEDUP_REMOVED lines=8> */
.L_x_996:
        /* <DEDUP_REMOVED lines=13> */
[----:B------:R-:W-:Y:S01]  /*1180*/  LEA.HI R8, R9, R20, RZ, 0x5 ;  /* 0x0000001409087211 */ /* 0x000fe200078f28ff */
[----:B------:R-:W-:Y:S01]  /*1190*/  IMAD.IADD R13, R3, 0x1, -R0 ;  /* 0x00000001030d7824 */ /* 0x000fe200078e0a00 */
[----:B------:R-:W-:Y:S01]  /*11a0*/  LOP3.LUT R0, R2, 0xfffffff0, RZ, 0xc0, !PT ;  /* 0xfffffff002007812 */ /* 0x000fe200078ec0ff */
[----:B------:R-:W-:Y:S01]  /*11b0*/  IMAD.SHL.U32 R4, R17, 0x40, RZ ;  /* 0x0000004011047824 */ /* 0x000fe200078e00ff */
[----:B------:R-:W-:Y:S02]  /*11c0*/  SHF.R.S32.HI R2, RZ, 0x1f, R14 ;  /* 0x0000001fff027819 */ /* 0x000fe4000001140e */
[----:B------:R-:W-:Y:S01]  /*11d0*/  LOP3.LUT R3, R10, 0xfffffff8, RZ, 0xc0, !PT ;  /* 0xfffffff80a037812 */ /* 0x000fe200078ec0ff */
[----:B------:R-:W-:Y:S01]  /*11e0*/  IMAD.IADD R0, R20, 0x1, -R0 ;  /* 0x0000000114007824 */ /* 0x000fe200078e0a00 */
[----:B------:R-:W-:-:S02]  /*11f0*/  LEA.HI R2, R2, R6, RZ, 0x3 ;  /* 0x0000000602027211 */ /* 0x000fc400078f18ff */
[----:B------:R-:W-:Y:S01]  /*1200*/  SHF.R.S32.HI R210, RZ, 0x5, R8 ;  /* 0x00000005ffd27819 */ /* 0x000fe20000011408 */
[----:B------:R-:W-:Y:S01]  /*1210*/  IMAD.IADD R7, R20, 0x1, -R3 ;  /* 0x0000000114077824 */ /* 0x000fe200078e0a03 */
[----:B------:R-:W-:Y:S02]  /*1220*/  SHF.R.S32.HI R5, RZ, 0x1f, R0 ;  /* 0x0000001fff057819 */ /* 0x000fe40000011400 */
[----:B------:R-:W-:Y:S01]  /*1230*/  LOP3.LUT R3, R2, 0xfffffff8, RZ, 0xc0, !PT ;  /* 0xfffffff802037812 */ /* 0x000fe200078ec0ff */
[C---:B------:R-:W-:Y:S01]  /*1240*/  IMAD.SHL.U32 R18, R7.reuse, 0x8, RZ ;  /* 0x0000000807127824 */ /* 0x040fe200078e00ff */
[----:B------:R-:W-:Y:S01]  /*1250*/  LOP3.LUT R2, R4, 0x1c0, RZ, 0xc0, !PT ;  /* 0x000001c004027812 */ /* 0x000fe200078ec0ff */
[----:B------:R-:W-:Y:S01]  /*1260*/  IMAD.SHL.U32 R4, R7, 0x40, RZ ;  /* 0x0000004007047824 */ /* 0x000fe200078e00ff */
[----:B------:R-:W-:Y:S01]  /*1270*/  LEA.HI R11, R5, R0, RZ, 0x3 ;  /* 0x00000000050b7211 */ /* 0x000fe200078f18ff */
[----:B------:R-:W-:Y:S01]  /*1280*/  IMAD.IADD R6, R6, 0x1, -R3 ;  /* 0x0000000106067824 */ /* 0x000fe200078e0a03 */
[----:B------:R-:W-:Y:S01]  /*1290*/  SHF.R.U32.HI R5, RZ, 0x3, R2 ;  /* 0x00000003ff057819 */ /* 0x000fe20000011602 */
[----:B------:R-:W-:Y:S01]  /*12a0*/  STL [R1+0x30], R18 ;  /* 0x0000301201007387 */ /* 0x000fe20000100800 */
[----:B------:R-:W-:-:S02]  /*12b0*/  LOP3.LUT R3, R2, 0x38, R18, 0xf8, !PT ;  /* 0x0000003802037812 */ /* 0x000fc400078ef812 */
[----:B------:R-:W-:Y:S02]  /*12c0*/  LOP3.LUT R2, R11, 0xfffffff8, RZ, 0xc0, !PT ;  /* 0xfffffff80b027812 */ /* 0x000fe400078ec0ff */
[----:B------:R-:W-:Y:S02]  /*12d0*/  LOP3.LUT R7, R3, R5, RZ, 0x3c, !PT ;  /* 0x0000000503077212 */ /* 0x000fe400078e3cff */
[----:B------:R-:W-:Y:S01]  /*12e0*/  SHF.R.S32.HI R3, RZ, 0x1f, R8 ;  /* 0x0000001fff037819 */ /* 0x000fe20000011408 */
[----:B------:R-:W-:Y:S01]  /*12f0*/  IMAD.IADD R5, R0, 0x1, -R2 ;  /* 0x0000000100057824 */ /* 0x000fe200078e0a02 */
[----:B------:R-:W-:Y:S02]  /*1300*/  LOP3.LUT R2, R8, 0xffffffe0, RZ, 0xc0, !PT ;  /* 0xffffffe008027812 */ /* 0x000fe400078ec0ff */
[----:B------:R-:W-:Y:S02]  /*1310*/  LOP3.LUT R0, R4, 0x1c0, RZ, 0xc0, !PT ;  /* 0x000001c004007812 */ /* 0x000fe400078ec0ff */
[----:B------:R-:W-:Y:S01]  /*1320*/  LEA.HI R8, R9, R20, RZ, 0x6 ;  /* 0x0000001409087211 */ /* 0x000fe200078f30ff */
[----:B------:R-:W-:Y:S01]  /*1330*/  IMAD.IADD R16, R20, 0x1, -R2 ;  /* 0x0000000114107824 */ /* 0x000fe200078e0a02 */
[----:B------:R-:W-:-:S02]  /*1340*/  LOP3.LUT R4, R0, 0x8, R10, 0xf8, !PT ;  /* 0x0000000800047812 */ /* 0x000fc400078ef80a */
[----:B------:R-:W-:Y:S02]  /*1350*/  SHF.R.U32.HI R2, RZ, 0x3, R0 ;  /* 0x00000003ff027819 */ /* 0x000fe40000011600 */
[----:B------:R-:W-:Y:S02]  /*1360*/  LEA.HI R0, R3, R210, RZ, 0x3 ;  /* 0x000000d203007211 */ /* 0x000fe400078f18ff */
[----:B------:R-:W-:Y:S02]  /*1370*/  SHF.R.S32.HI R9, RZ, 0x1f, R16 ;  /* 0x0000001fff097819 */ /* 0x000fe40000011410 */
[----:B------:R-:W-:Y:S01]  /*1380*/  LOP3.LUT R12, R4, R2, RZ, 0x3c, !PT ;  /* 0x00000002040c7212 */ /* 0x000fe200078e3cff */
[----:B------:R-:W-:Y:S01]  /*1390*/  IMAD.SHL.U32 R2, R8, 0x8, RZ ;  /* 0x0000000808027824 */ /* 0x000fe200078e00ff */
[----:B------:R-:W-:Y:S02]  /*13a0*/  LOP3.LUT R0, R0, 0xffffff8, RZ, 0xc0, !PT ;  /* 0x0ffffff800007812 */ /* 0x000fe400078ec0ff */
[----:B------:R-:W-:-:S02]  /*13b0*/  LEA.HI R9, R9, R16, RZ, 0x2 ;  /* 0x0000001009097211 */ /* 0x000fc400078f10ff */
[----:B------:R-:W-:Y:S02]  /*13c0*/  LOP3.LUT R3, R6, 0x1, RZ, 0xc0, !PT ;  /* 0x0000000106037812 */ /* 0x000fe400078ec0ff */
[----:B------:R-:W-:Y:S01]  /*13d0*/  LOP3.LUT R216, R7, 0x7ffffe00, R2, 0xf8, !PT ;  /* 0x7ffffe0007d87812 */ /* 0x000fe200078ef802 */
[----:B------:R-:W-:Y:S01]  /*13e0*/  IMAD.IADD R2, R210, 0x1, -R0 ;  /* 0x00000001d2027824 */ /* 0x000fe200078e0a00 */
[----:B------:R-:W-:Y:S02]  /*13f0*/  SHF.R.S32.HI R0, RZ, 0x2, R9 ;  /* 0x00000002ff007819 */ /* 0x000fe40000011409 */
[----:B------:R-:W-:Y:S01]  /*1400*/  ISETP.NE.U32.AND P4, PT, R3, 0x1, PT ;  /* 0x000000010300780c */ /* 0x000fe20003f85070 */
[C---:B------:R-:W-:Y:S01]  /*1410*/  IMAD.SHL.U32 R3, R5.reuse, 0x40, RZ ;  /* 0x0000004005037824 */ /* 0x040fe200078e00ff */
        /* <DEDUP_REMOVED lines=9> */
[----:B------:R-:W-:Y:S01]  /*14b0*/  IMAD.MOV.U32 R14, RZ, RZ, 0x20 ;  /* 0x00000020ff0e7424 */ /* 0x000fe200078e00ff */
[----:B------:R-:W-:Y:S01]  /*14c0*/  SHF.R.U32.HI R2, RZ, 0x3, R0 ;  /* 0x00000003ff027819 */ /* 0x000fe20000011600 */
[----:B------:R-:W-:Y:S01]  /*14d0*/  STL [R1+0x98], R15 ;  /* 0x0000980f01007387 */ /* 0x000fe20000100800 */
[----:B------:R-:W-:Y:S01]  /*14e0*/  LEA.HI R0, R3, R3, RZ, 0x1 ;  /* 0x0000000303007211 */ /* 0x000fe200078f08ff */
[----:B------:R-:W-:Y:S01]  /*14f0*/  IMAD.SHL.U32 R216, R216, 0x2, RZ ;  /* 0x00000002d8d87824 */ /* 0x000fe200078e00ff */
[----:B------:R-:W-:Y:S01]  /*1500*/  LOP3.LUT R7, R5, R2, RZ, 0x3c, !PT ;  /* 0x0000000205077212 */ /* 0x000fe200078e3cff */
[----:B------:R-:W-:Y:S01]  /*1510*/  IMAD R5, R210, 0x200, R3 ;  /* 0x00000200d2057824 */ /* 0x000fe200078e0203 */
[----:B------:R-:W-:-:S02]  /*1520*/  LOP3.LUT R2, R4, 0x1c0, RZ, 0xc0, !PT ;  /* 0x000001c004027812 */ /* 0x000fc400078ec0ff */
[----:B------:R-:W-:Y:S01]  /*1530*/  R2P PR, R6, 0x6 ;  /* 0x0000000606007804 */ /* 0x000fe20000000000 */
[----:B------:R-:W-:Y:S01]  /*1540*/  IMAD.MOV.U32 R6, RZ, RZ, 0x10 ;  /* 0x00000010ff067424 */ /* 0x000fe200078e00ff */
[----:B------:R-:W-:Y:S02]  /*1550*/  LOP3.LUT R0, R0, 0x1ffffffe, RZ, 0xc0, !PT ;  /* 0x1ffffffe00007812 */ /* 0x000fe400078ec0ff */
[----:B------:R-:W-:Y:S02]  /*1560*/  LEA.HI R2, R2, R2, RZ, 0x1d ;  /* 0x0000000202027211 */ /* 0x000fe400078fe8ff */
[----:B------:R-:W-:Y:S01]  /*1570*/  SEL R4, R6, 0xfffffff0, !P3 ;  /* 0xfffffff006047807 */ /* 0x000fe20005800000 */
[----:B------:R-:W-:Y:S01]  /*1580*/  IMAD.IADD R10, R3, 0x1, -R0 ;  /* 0x00000001030a7824 */ /* 0x000fe200078e0a00 */
[----:B------:R-:W-:Y:S01]  /*1590*/  SEL R3, R14, 0xffffffe0, !P0 ;  /* 0xffffffe00e037807 */ /* 0x000fe20004000000 */
[----:B------:R-:W-:Y:S01]  /*15a0*/  IMAD.U32 R8, R5, 0x2, R2 ;  /* 0x0000000205087824 */ /* 0x000fe200078e0002 */
[----:B------:R-:W-:Y:S01]  /*15b0*/  LOP3.LUT R2, R9, 0x7ffffffc, RZ, 0xc0, !PT ;  /* 0x7ffffffc09027812 */ /* 0x000fe200078ec0ff */
[----:B------:R-:W-:Y:S01]  /*15c0*/  IMAD.SHL.U32 R6, R11, 0x40, RZ ;  /* 0x000000400b067824 */ /* 0x000fe200078e00ff */
[----:B------:R-:W-:Y:S01]  /*15d0*/  IADD3 R5, R18, 0x40, RZ ;  /* 0x0000004012057810 */ /* 0x000fe20007ffe0ff */
[----:B------:R-:W-:Y:S01]  /*15e0*/  IMAD.IADD R4, R4, 0x1, R3 ;  /* 0x0000000104047824 */ /* 0x000fe200078e0203 */
[----:B------:R-:W-:Y:S01]  /*15f0*/  LEA R11, R8, 0x80, 0x1 ;  /* 0x00000080080b7811 */ /* 0x000fe200078e08ff */
[----:B------:R-:W-:Y:S01]  /*1600*/  IMAD.IADD R2, R16, 0x1, -R2 ;  /* 0x0000000110027824 */ /* 0x000fe200078e0a02 */
[----:B------:R-:W-:Y:S01]  /*1610*/  LOP3.LUT R3, R7, 0x7ffffe00, R6, 0xf8, !PT ;  /* 0x7ffffe0007037812 */ /* 0x000fe200078ef806 */
[----:B------:R-:W-:Y:S01]  /*1620*/  IMAD.MOV.U32 R7, RZ, RZ, 0x40 ;  /* 0x00000040ff077424 */ /* 0x000fe200078e00ff */
[----:B------:R-:W-:Y:S01]  /*1630*/  SEL R6, R14, 0xffffffe0, !P1 ;  /* 0xffffffe00e067807 */ /* 0x000fe20004800000 */
[----:B------:R-:W-:Y:S01]  /*1640*/  IMAD R0, R13, 0x200, R12 ;  /* 0x000002000d007824 */ /* 0x000fe200078e020c */
[----:B------:R1:W-:Y:S01]  /*1650*/  STL [R1+0x2c], R5 ;  /* 0x00002c0501007387 */ /* 0x0003e20000100800 */
[----:B------:R-:W-:Y:S01]  /*1660*/  IMAD.SHL.U32 R8, R2, 0x2, RZ ;  /* 0x0000000202087824 */ /* 0x000fe200078e00ff */
[----:B------:R-:W-:Y:S01]  /*1670*/  LEA R191, R3, 0x100, 0x1 ;  /* 0x0000010003bf7811 */ /* 0x000fe200078e08ff */
[----:B------:R-:W-:Y:S01]  /*1680*/  IMAD R2, R10, 0x8, R15 ;  /* 0x000000080a027824 */ /* 0x000fe200078e020f */
[----:B------:R-:W-:Y:S01]  /*1690*/  LEA R188, R0, 0x8100, 0x1 ;  /* 0x0000810000bc7811 */ /* 0x000fe200078e08ff */
[----:B------:R-:W-:Y:S01]  /*16a0*/  IMAD.IADD R9, R11, 0x1, R6 ;  /* 0x000000010b097824 */ /* 0x000fe200078e0206 */
[----:B------:R2:W-:Y:S01]  /*16b0*/  STL [R1+0x58], R8 ;  /* 0x0000580801007387 */ /* 0x0005e20000100800 */
[----:B------:R-:W-:Y:S01]  /*16c0*/  SEL R0, R7, 0xffffffc0, !P0 ;  /* 0xffffffc007007807 */ /* 0x000fe20004000000 */
[--C-:B------:R-:W-:Y:S01]  /*16d0*/  IMAD R210, R210, 0x800, R191.reuse ;  /* 0x00000800d2d27824 */ /* 0x100fe200078e02bf */
[----:B------:R-:W-:Y:S01]  /*16e0*/  IADD3 R220, -R17, 0x70, RZ ;  /* 0x0000007011dc7810 */ /* 0x000fe20007ffe1ff */
[----:B------:R-:W-:Y:S01]  /*16f0*/  STL [R1+0x6c], R11 ;  /* 0x00006c0b01007387 */ /* 0x000fe20000100800 */
[----:B------:R-:W-:-:S02]  /*1700*/  IMAD R196, R4, 0x2, R191 ;  /* 0x0000000204c47824 */ /* 0x000fc400078e02bf */
[----:B------:R-:W-:Y:S01]  /*1710*/  IMAD.IADD R192, R191, 0x1, R0 ;  /* 0x00000001bfc07824 */ /* 0x000fe200078e0200 */
[----:B------:R3:W-:Y:S01]  /*1720*/  STL [R1+0x90], R2 ;  /* 0x0000900201007387 */ /* 0x0007e20000100800 */
[----:B------:R-:W-:-:S03]  /*1730*/  IMAD.IADD R213, R0, 0x1, R210 ;  /* 0x0000000100d57824 */ /* 0x000fc600078e02d2 */
[----:B------:R-:W-:Y:S01]  /*1740*/  STL [R1+0x78], R9 ;  /* 0x0000780901007387 */ /* 0x000fe20000100800 */
[----:B-1----:R-:W-:-:S05]  /*1750*/  SEL R5, R7, 0xffffffc0, !P2 ;  /* 0xffffffc007057807 */ /* 0x002fca0005000000 */
[C---:B------:R-:W-:Y:S01]  /*1760*/  IMAD.IADD R7, R11.reuse, 0x1, R5 ;  /* 0x000000010b077824 */ /* 0x040fe200078e0205 */
[C---:B--2---:R-:W-:Y:S02]  /*1770*/  IADD3 R8, R11.reuse, -0x10, RZ ;  /* 0xfffffff00b087810 */ /* 0x044fe40007ffe0ff */
[----:B------:R-:W-:Y:S02]  /*1780*/  @P4 IADD3 R8, R11, 0x10, RZ ;  /* 0x000000100b084810 */ /* 0x000fe40007ffe0ff */
[----:B------:R1:W-:Y:S03]  /*1790*/  STL [R1+0x88], R7 ;  /* 0x0000880701007387 */ /* 0x0003e60000100800 */
[--C-:B------:R-:W-:Y:S01]  /*17a0*/  IMAD.IADD R3, R6, 0x1, R8.reuse ;  /* 0x0000000106037824 */ /* 0x100fe200078e0208 */
[----:B---3--:R-:W-:Y:S01]  /*17b0*/  SEL R2, R14, 0xffffffe0, !P3 ;  /* 0xffffffe00e027807 */ /* 0x008fe20005800000 */
[----:B------:R-:W-:Y:S01]  /*17c0*/  IMAD.IADD R6, R5, 0x1, R8 ;  /* 0x0000000105067824 */ /* 0x000fe200078e0208 */
[----:B------:R2:W-:Y:S02]  /*17d0*/  STL [R1+0x70], R8 ;  /* 0x0000700801007387 */ /* 0x0005e40000100800 */
[--C-:B------:R-:W-:Y:S01]  /*17e0*/  IADD3 R194, R0, R191, R2.reuse ;  /* 0x000000bf00c27210 */ /* 0x100fe20007ffe002 */
[----:B------:R-:W-:-:S02]  /*17f0*/  IMAD.IADD R193, R191, 0x1, R2 ;  /* 0x00000001bfc17824 */ /* 0x000fc400078e0202 */
[----:B------:R-:W-:Y:S02]  /*1800*/  IMAD.IADD R211, R2, 0x1, R210 ;  /* 0x0000000102d37824 */ /* 0x000fe400078e02d2 */
[----:B------:R-:W-:Y:S02]  /*1810*/  IMAD.IADD R2, R3, 0x1, R5 ;  /* 0x0000000103027824 */ /* 0x000fe400078e0205 */
[----:B------:R-:W-:Y:S02]  /*1820*/  IMAD.IADD R212, R0, 0x1, R211 ;  /* 0x0000000100d47824 */ /* 0x000fe400078e02d3 */
[----:B-1----:R-:W-:-:S05]  /*1830*/  IMAD.IADD R7, R9, 0x1, R5 ;  /* 0x0000000109077824 */ /* 0x002fca00078e0205 */
[----:B------:R2:W-:Y:S04]  /*1840*/  STL [R1+0x84], R7 ;  /* 0x0000840701007387 */ /* 0x0005e80000100800 */
[----:B------:R2:W-:Y:S04]  /*1850*/  STL [R1+0x80], R6 ;  /* 0x0000800601007387 */ /* 0x0005e80000100800 */
[----:B------:R2:W-:Y:S04]  /*1860*/  STL [R1+0x74], R3 ;  /* 0x0000740301007387 */ /* 0x0005e80000100800 */
[----:B------:R2:W-:Y:S02]  /*1870*/  STL [R1+0x7c], R2 ;  /* 0x00007c0201007387 */ /* 0x0005e40000100800 */
.L_x_1091:
[----:B------:R-:W3:Y:S01]  /*1880*/  LDL R0, [R1+0x54] ;  /* 0x0000540001007983 */ /* 0x000ee20000100800 */
[----:B------:R-:W-:Y:S01]  /*1890*/  IMAD.MOV.U32 R14, RZ, RZ, 0x4 ;  /* 0x00000004ff0e7424 */ /* 0x000fe200078e00ff */
[----:B------:R-:W-:-:S02]  /*18a0*/  ISETP.NE.U32.AND P0, PT, RZ, c[0x0][0x370], PT ;  /* 0x0000dc00ff007a0c */ /* 0x000fc40003f05070 */
[----:B------:R-:W-:Y:S01]  /*18b0*/  ISETP.NE.U32.AND P3, PT, RZ, c[0x0][0x360], PT ;  /* 0x0000d800ff007a0c */ /* 0x000fe20003f65070 */
[----:B------:R-:W4:Y:S01]  /*18c0*/  LDL R10, [R1+0x50] ;  /* 0x00005000010a7983 */ /* 0x000f220000100800 */
[----:B------:R-:W-:Y:S01]  /*18d0*/  ISETP.NE.AND.EX P1, PT, RZ, c[0x0][0x374], PT, P0 ;  /* 0x0000dd00ff007a0c */ /* 0x000fe20003f25300 */
[----:B--23--:R-:W-:-:S05]  /*18e0*/  IMAD.WIDE R2, R0, R14, c[0x0][0x588] ;  /* 0x0001620000027625 */ /* 0x00cfca00078e020e */
[----:B------:R-:W2:Y:S01]  /*18f0*/  LDG.E R19, [R2.64] ;  /* 0x0000000602137981 */ /* 0x000ea2000c1e1900 */
[----:B------:R-:W-:Y:S01]  /*1900*/  ISETP.NE.AND.EX P3, PT, RZ, c[0x0][0x364], PT, P3 ;  /* 0x0000d900ff007a0c */ /* 0x000fe20003f65330 */
[----:B------:R-:W-:Y:S01]  /*1910*/  CS2R R8, SRZ ;  /* 0x0000000000087805 */ /* 0x000fe2000001ff00 */
[----:B------:R-:W-:Y:S02]  /*1920*/  ISETP.NE.U32.AND P4, PT, RZ, c[0x0][0x348], PT ;  /* 0x0000d200ff007a0c */ /* 0x000fe40003f85070 */
[----:B------:R-:W-:Y:S02]  /*1930*/  ISETP.NE.U32.AND P6, PT, RZ, c[0x0][0x350], PT ;  /* 0x0000d400ff007a0c */ /* 0x000fe40003fc5070 */
[----:B------:R-:W-:Y:S02]  /*1940*/  ISETP.NE.AND.EX P4, PT, RZ, c[0x0][0x34c], PT, P4 ;  /* 0x0000d300ff007a0c */ /* 0x000fe40003f85340 */
[----:B------:R-:W-:Y:S01]  /*1950*/  ISETP.NE.AND.EX P6, PT, RZ, c[0x0][0x354], PT, P6 ;  /* 0x0000d500ff007a0c */ /* 0x000fe20003fc5360 */
[----:B------:R-:W-:Y:S01]  /*1960*/  IMAD.MOV.U32 R11, RZ, RZ, RZ ;  /* 0x000000ffff0b7224 */ /* 0x000fe200078e00ff */
[----:B--2---:R-:W-:Y:S01]  /*1970*/  SHF.R.S32.HI R12, RZ, 0x1f, R19 ;  /* 0x0000001fff0c7819 */ /* 0x004fe20000011413 */
[----:B------:R1:W-:Y:S01]  /*1980*/  STL [R1+0x5c], R19 ;  /* 0x00005c1301007387 */ /* 0x0003e20000100800 */
[----:B------:R-:W-:-:S04]  /*1990*/  @P1 LEA R2, P0, R19, c[0x0][0x370], 0x2 ;  /* 0x0000dc0013021a11 */ /* 0x000fc800078010ff */
[C-C-:B------:R-:W-:Y:S02]  /*19a0*/  @P1 LEA.HI.X R3, R19.reuse, c[0x0][0x374], R12.reuse, 0x2, P0 ;  /* 0x0000dd0013031a11 */ /* 0x140fe400000f140c */
[C---:B------:R-:W-:Y:S02]  /*19b0*/  @P3 LEA R6, P0, R19.reuse, c[0x0][0x360], 0x2 ;  /* 0x0000d80013063a11 */ /* 0x040fe400078010ff */
[C---:B------:R-:W-:Y:S01]  /*19c0*/  LEA R4, P2, R19.reuse, c[0x0][0x348], 0x2 ;  /* 0x0000d20013047a11 */ /* 0x040fe200078410ff */
[----:B------:R2:W5:Y:S01]  /*19d0*/  @P1 LDG.E R8, [R2.64] ;  /* 0x0000000602081981 */ /* 0x000562000c1e1900 */
[C-C-:B------:R-:W-:Y:S02]  /*19e0*/  @P3 LEA.HI.X R7, R19.reuse, c[0x0][0x364], R12.reuse, 0x2, P0 ;  /* 0x0000d90013073a11 */ /* 0x140fe400000f140c */
[----:B------:R-:W-:-:S03]  /*19f0*/  LEA.HI.X R5, R19, c[0x0][0x34c], R12, 0x2, P2 ;  /* 0x0000d30013057a11 */ /* 0x000fc600010f140c */
[----:B------:R-:W3:Y:S04]  /*1a00*/  @P3 LDG.E R0, [R6.64] ;  /* 0x0000000606003981 */ /* 0x000ee8000c1e1900 */
[----:B------:R1:W5:Y:S01]  /*1a10*/  @P4 LDG.E R11, [R4.64] ;  /* 0x00000006040b4981 */ /* 0x000362000c1e1900 */
[----:B--2---:R-:W-:-:S04]  /*1a20*/  LEA R2, P1, R19, c[0x0][0x350], 0x2 ;  /* 0x0000d40013027a11 */ /* 0x004fc800078210ff */
[----:B------:R-:W-:-:S05]  /*1a30*/  LEA.HI.X R3, R19, c[0x0][0x354], R12, 0x2, P1 ;  /* 0x0000d50013037a11 */ /* 0x000fca00008f140c */
[----:B------:R1:W5:Y:S01]  /*1a40*/  @P6 LDG.E R9, [R2.64] ;  /* 0x0000000602096981 */ /* 0x000362000c1e1900 */
[----:B----4-:R-:W-:-:S05]  /*1a50*/  LOP3.LUT R24, R10, 0xffff, RZ, 0xc0, !PT ;  /* 0x0000ffff0a187812 */ /* 0x010fca00078ec0ff */
[----:B------:R1:W-:Y:S01]  /*1a60*/  STL [R1+0x60], R24 ;  /* 0x0000601801007387 */ /* 0x0003e20000100800 */
[----:B------:R-:W-:Y:S03]  /*1a70*/  YIELD ;  /* 0x0000000000007946 */ /* 0x000fe60003800000 */
[----:B---3--:R1:W-:Y:S01]  /*1a80*/  @P3 STL [R1+0x44], R0 ;  /* 0x0000440001003387 */ /* 0x0083e20000100800 */
[----:B------:R-:W-:Y:S05]  /*1a90*/  @P3 BRA `(.L_x_1011) ;  /* 0x0000007000003947 */ /* 0x000fea0003800000 */
[----:B-1----:R-:W-:-:S05]  /*1aa0*/  MOV R0, c[0x0][0x168] ;  /* 0x00005a0000007a02 */ /* 0x002fca0000000f00 */
[----:B------:R1:W-:Y:S01]  /*1ab0*/  STL [R1+0x44], R0 ;  /* 0x0000440001007387 */ /* 0x0003e20000100800 */
[----:B------:R-:W-:Y:S05]  /*1ac0*/  @!P4 BRA `(.L_x_1011) ;  /* 0x000000400000c947 */ /* 0x000fea0003800000 */
[----:B------:R-:W2:Y:S04]  /*1ad0*/  LDG.E R6, [R4.64] ;  /* 0x0000000604067981 */ /* 0x000ea8000c1e1900 */
[----:B-1----:R-:W2:Y:S02]  /*1ae0*/  LDG.E R0, [R4.64+0x4] ;  /* 0x0000040604007981 */ /* 0x002ea4000c1e1900 */
[----:B--2---:R-:W-:-:S05]  /*1af0*/  IADD3 R0, -R6, R0, RZ ;  /* 0x0000000006007210 */ /* 0x004fca0007ffe1ff */
[----:B------:R1:W-:Y:S02]  /*1b00*/  STL [R1+0x44], R0 ;  /* 0x0000440001007387 */ /* 0x0003e40000100800 */
.L_x_1011:
[----:B------:R-:W-:-:S04]  /*1b10*/  ISETP.NE.U32.AND P0, PT, RZ, c[0x0][0x368], PT ;  /* 0x0000da00ff007a0c */ /* 0x000fc80003f05070 */
[----:B------:R-:W-:-:S13]  /*1b20*/  ISETP.NE.AND.EX P0, PT, RZ, c[0x0][0x36c], PT, P0 ;  /* 0x0000db00ff007a0c */ /* 0x000fda0003f05300 */
[----:B------:R-:W-:Y:S05]  /*1b30*/  @!P0 BRA `(.L_x_1012) ;  /* 0x0000004000008947 */ /* 0x000fea0003800000 */
[----:B-1----:R-:W-:-:S04]  /*1b40*/  LEA R2, P0, R19, c[0x0][0x368], 0x2 ;  /* 0x0000da0013027a11 */ /* 0x002fc800078010ff */
[----:B------:R-:W-:-:S05]  /*1b50*/  LEA.HI.X R3, R19, c[0x0][0x36c], R12, 0x2, P0 ;  /* 0x0000db0013037a11 */ /* 0x000fca00000f140c */
[----:B------:R1:W5:Y:S01]  /*1b60*/  LDG.E R0, [R2.64] ;  /* 0x0000000602007981 */ /* 0x000362000c1e1900 */
[----:B------:R-:W-:Y:S05]  /*1b70*/  BRA `(.L_x_1013) ;  /* 0x0000005000007947 */ /* 0x000fea0003800000 */
.L_x_1012:
[----:B-1----:R-:W-:Y:S01]  /*1b80*/  MOV R0, c[0x0][0x1d0] ;  /* 0x0000740000007a02 */ /* 0x002fe20000000f00 */
[----:B------:R-:W-:Y:S05]  /*1b90*/  @!P6 BRA `(.L_x_1013) ;  /* 0x000000300000e947 */ /* 0x000fea0003800000 */
[----:B------:R-:W2:Y:S04]  /*1ba0*/  LDG.E R4, [R2.64] ;  /* 0x0000000602047981 */ /* 0x000ea8000c1e1900 */
[----:B------:R-:W2:Y:S02]  /*1bb0*/  LDG.E R0, [R2.64+0x4] ;  /* 0x0000040602007981 */ /* 0x000ea4000c1e1900 */
[----:B--2---:R-:W-:Y:S02]  /*1bc0*/  IADD3 R0, -R4, R0, RZ ;  /* 0x0000000004007210 */ /* 0x004fe40007ffe1ff */
.L_x_1013:
[----:B------:R-:W2:Y:S04]  /*1bd0*/  LDL R5, [R1+0x44] ;  /* 0x0000440001057983 */ /* 0x000ea80000100800 */
[----:B-1----:R-:W3:Y:S04]  /*1be0*/  LDL.LU R2, [R1+0x4c] ;  /* 0x00004c0001027983 */ /* 0x002ee80000300800 */
[----:B------:R-:W4:Y:S01]  /*1bf0*/  LDL.LU R3, [R1+0x8c] ;  /* 0x00008c0001037983 */ /* 0x000f220000300800 */
[----:B------:R-:W-:Y:S01]  /*1c00*/  IMAD.MOV.U32 R143, RZ, RZ, c[0x0][0x2c4] ;  /* 0x0000b100ff8f7624 */ /* 0x000fe200078e00ff */
[----:B------:R-:W-:Y:S01]  /*1c10*/  BSSY B0, `(.L_x_1014) ;  /* 0x0000043000007945 */ /* 0x000fe20003800000 */
[----:B-----5:R-:W-:-:S02]  /*1c20*/  IMAD.IADD R153, R0, 0x1, -R8 ;  /* 0x0000000100997824 */ /* 0x020fc400078e0a08 */
[----:B------:R-:W-:Y:S01]  /*1c30*/  IMAD.MOV.U32 R4, RZ, RZ, RZ ;  /* 0x000000ffff047224 */ /* 0x000fe200078e00ff */
[----:B------:R-:W-:Y:S01]  /*1c40*/  ISETP.NE.AND P5, PT, R143, 0x1, PT ;  /* 0x000000018f00780c */ /* 0x000fe20003fa5270 */
[----:B------:R-:W-:Y:S02]  /*1c50*/  IMAD.IADD R13, R9, 0x1, R8 ;  /* 0x00000001090d7824 */ /* 0x000fe400078e0208 */
[----:B--2---:R-:W-:Y:S01]  /*1c60*/  IMAD.MOV.U32 R154, RZ, RZ, R5 ;  /* 0x000000ffff9a7224 */ /* 0x004fe200078e0005 */
[----:B------:R-:W-:Y:S01]  /*1c70*/  IADD3 R5, R153, 0x6f, RZ ;  /* 0x0000006f99057810 */ /* 0x000fe20007ffe0ff */
[----:B---3--:R-:W-:Y:S01]  /*1c80*/  IMAD.SHL.U32 R142, R2, 0x80, RZ ;  /* 0x00000080028e7824 */ /* 0x008fe200078e00ff */
[----:B----4-:R-:W-:-:S04]  /*1c90*/  LOP3.LUT R3, R3, 0xfffffffd, RZ, 0xc0, !PT ;  /* 0xfffffffd03037812 */ /* 0x010fc800078ec0ff */
[----:B------:R-:W-:Y:S01]  /*1ca0*/  STL [R1+0x64], R142 ;  /* 0x0000648e01007387 */ /* 0x000fe20000100800 */
[----:B------:R-:W-:Y:S02]  /*1cb0*/  IADD3 R2, R142, 0x7f, RZ ;  /* 0x0000007f8e027810 */ /* 0x000fe40007ffe0ff */
[----:B------:R-:W-:Y:S01]  /*1cc0*/  @P5 LOP3.LUT R3, R3, 0x2, RZ, 0xfc, !PT ;  /* 0x0000000203035812 */ /* 0x000fe200078efcff */
[----:B------:R-:W-:Y:S02]  /*1cd0*/  STL [R1+0x4c], R153 ;  /* 0x00004c9901007387 */ /* 0x000fe40000100800 */
[----:B------:R-:W-:Y:S02]  /*1ce0*/  @P5 IMAD.HI.U32 R0, R2, c[0x0][0x2c8], RZ ;  /* 0x0000b20002005a27 */ /* 0x000fe400078e00ff */
[----:B------:R1:W-:Y:S03]  /*1cf0*/  STL [R1+0x8c], R3 ;  /* 0x00008c0301007387 */ /* 0x0003e60000100800 */
[----:B------:R-:W-:Y:S01]  /*1d00*/  @P5 SHF.R.U32.HI R2, RZ, c[0x0][0x2cc], R0 ;  /* 0x0000b300ff025a19 */ /* 0x000fe20000011600 */
[----:B------:R-:W-:-:S05]  /*1d10*/  IMAD.HI R0, R5, -0x6db6db6d, R4 ;  /* 0x9249249305007827 */ /* 0x000fca00078e0204 */
[----:B------:R-:W-:-:S04]  /*1d20*/  SHF.R.U32.HI R4, RZ, 0x1f, R0 ;  /* 0x0000001fff047819 */ /* 0x000fc80000011600 */
[----:B------:R-:W-:Y:S02]  /*1d30*/  LEA.HI.SX32 R4, R0, R4, 0x1a ;  /* 0x0000000400047211 */ /* 0x000fe400078fd2ff */
[----:B------:R-:W-:-:S04]  /*1d40*/  LOP3.LUT R0, R10, 0xff000000, RZ, 0xc0, !PT ;  /* 0xff0000000a007812 */ /* 0x000fc800078ec0ff */
[----:B------:R-:W-:Y:S02]  /*1d50*/  SHF.R.U32.HI R0, RZ, 0x8, R0 ;  /* 0x00000008ff007819 */ /* 0x000fe40000011600 */
[----:B-1----:R-:W-:-:S05]  /*1d60*/  IADD3 R3, R153, 0x70, -R154 ;  /* 0x0000007099037810 */ /* 0x002fca0007ffe89a */
[----:B------:R-:W-:Y:S02]  /*1d70*/  IMAD.IADD R3, R3, 0x1, R2 ;  /* 0x0000000103037824 */ /* 0x000fe400078e0202 */
[----:B------:R-:W-:-:S04]  /*1d80*/  IMAD.MOV.U32 R2, RZ, RZ, RZ ;  /* 0x000000ffff027224 */ /* 0x000fc800078e00ff */
[----:B------:R-:W-:-:S05]  /*1d90*/  IMAD.HI R2, R3, -0x6db6db6d, R2 ;  /* 0x9249249303027827 */ /* 0x000fca00078e0202 */
[----:B------:R-:W-:-:S04]  /*1da0*/  SHF.R.U32.HI R3, RZ, 0x1f, R2 ;  /* 0x0000001fff037819 */ /* 0x000fc80000011602 */
[----:B------:R-:W-:Y:S02]  /*1db0*/  LEA.HI.SX32 R2, R2, R3, 0x1a ;  /* 0x0000000302027211 */ /* 0x000fe400078fd2ff */
[----:B------:R-:W-:Y:S02]  /*1dc0*/  LOP3.LUT R3, R10, 0xff0000, RZ, 0xc0, !PT ;  /* 0x00ff00000a037812 */ /* 0x000fe400078ec0ff */
[----:B------:R-:W-:Y:S01]  /*1dd0*/  IMNMX R6, R4, R2, PT ;  /* 0x0000000204067217 */ /* 0x000fe20003800200 */
[----:B------:R-:W-:Y:S01]  /*1de0*/  IMAD.MOV.U32 R2, RZ, RZ, RZ ;  /* 0x000000ffff027224 */ /* 0x000fe200078e00ff */
[----:B------:R-:W-:Y:S02]  /*1df0*/  LEA.HI R3, R3, R0, RZ, 0x10 ;  /* 0x0000000003037211 */ /* 0x000fe400078f80ff */
[----:B------:R-:W-:Y:S02]  /*1e00*/  ISETP.GE.AND P0, PT, R6, 0x1, PT ;  /* 0x000000010600780c */ /* 0x000fe40003f06270 */
[----:B------:R-:W-:-:S02]  /*1e10*/  LOP3.LUT R15, R3, 0xff, RZ, 0xc0, !PT ;  /* 0x000000ff030f7812 */ /* 0x000fc400078ec0ff */
        /* <DEDUP_REMOVED lines=17> */
[----:B------:R-:W-:Y:S02]  /*1f30*/  IMAD.MOV.U32 R4, RZ, RZ, RZ ;  /* 0x000000ffff047224 */ /* 0x000fe400078e00ff */
        /* <DEDUP_REMOVED lines=16> */
.L_x_1015:
[----:B------:R-:W-:Y:S05]  /*2040*/  BSYNC B0 ;  /* 0x0000000000007941 */ /* 0x000fea0003800000 */
.L_x_1014:
[----:B------:R-:W-:Y:S01]  /*2050*/  IMAD R149, R15, R2, RZ ;  /* 0x000000020f957224 */ /* 0x000fe200078e02ff */
[----:B------:R-:W-:Y:S01]  /*2060*/  PRMT R0, RZ, 0x7610, R0 ;  /* 0x00007610ff007816 */ /* 0x000fe20000000000 */
[----:B------:R-:W-:Y:S01]  /*2070*/  IMAD.MOV.U32 R20, RZ, RZ, RZ ;  /* 0x000000ffff147224 */ /* 0x000fe200078e00ff */
[----:B-1----:R-:W-:Y:S01]  /*2080*/  MOV R15, RZ ;  /* 0x000000ff000f7202 */ /* 0x002fe20000000f00 */
        /* <DEDUP_REMOVED lines=37> */
[----:B-1----:R-:W2:Y:S01]  /*22e0*/  LDL.64 R20, [R1+0x30] ;  /* 0x0000300001147983 */ /* 0x002ea20000100a00 */
[----:B------:R-:W-:-:S03]  /*22f0*/  ISETP.NE.U32.AND P0, PT, RZ, c[0x0][0x340], PT ;  /* 0x0000d000ff007a0c */ /* 0x000fc60003f05070 */
[----:B------:R1:W2:Y:S01]  /*2300*/  LDL.64 R26, [R1+0x30] ;  /* 0x00003000011a7983 */ /* 0x0002a20000100a00 */
[----:B------:R-:W-:-:S03]  /*2310*/  ISETP.NE.AND.EX P3, PT, RZ, c[0x0][0x344], PT, P0 ;  /* 0x0000d100ff007a0c */ /* 0x000fc60003f65300 */
[----:B------:R-:W3:Y:S04]  /*2320*/  LDL R25, [R1+0x2c] ;  /* 0x00002c0001197983 */ /* 0x000ee80000100800 */
[----:B------:R-:W4:Y:S06]  /*2330*/  S2R R4, SR_TID.X ;  /* 0x0000000000047919 */ /* 0x000f2c0000002100 */
[----:B------:R-:W-:-:S05]  /*2340*/  @P3 IMAD.WIDE R2, R19, R14, c[0x0][0x340] ;  /* 0x0000d00013023625 */ /* 0x000fca00078e020e */
[----:B------:R5:W3:Y:S01]  /*2350*/  @P3 LDG.E R17, [R2.64] ;  /* 0x0000000602113981 */ /* 0x000ae2000c1e1900 */
[----:B------:R-:W-:Y:S02]  /*2360*/  SHF.R.S32.HI R0, RZ, 0x1f, R11 ;  /* 0x0000001fff007819 */ /* 0x000fe4000001140b */
[--C-:B----4-:R-:W-:Y:S02]  /*2370*/  SHF.R.S32.HI R110, RZ, 0x1f, R4.reuse ;  /* 0x0000001fff6e7819 */ /* 0x110fe40000011404 */
[----:B------:R-:W-:Y:S02]  /*2380*/  SHF.R.S32.HI R23, RZ, 0x1f, R4 ;  /* 0x0000001fff177819 */ /* 0x000fe40000011404 */
[-C--:B------:R-:W-:Y:S02]  /*2390*/  LEA.HI R110, R110, R4.reuse, RZ, 0x3 ;  /* 0x000000046e6e7211 */ /* 0x080fe400078f18ff */
[----:B------:R-:W-:Y:S02]  /*23a0*/  LEA.HI R23, R23, R4, RZ, 0x3 ;  /* 0x0000000417177211 */ /* 0x000fe400078f18ff */
[----:B------:R-:W-:-:S02]  /*23b0*/  LOP3.LUT R110, R110, 0xfffffff8, RZ, 0xc0, !PT ;  /* 0xfffffff86e6e7812 */ /* 0x000fc400078ec0ff */
[----:B------:R-:W-:Y:S01]  /*23c0*/  SHF.R.S32.HI R23, RZ, 0x3, R23 ;  /* 0x00000003ff177819 */ /* 0x000fe20000011417 */
[----:B------:R-:W-:Y:S02]  /*23d0*/  IMAD R0, R0, c[0x0][0x178], RZ ;  /* 0x00005e0000007a24 */ /* 0x000fe400078e02ff */
[----:B------:R-:W-:Y:S02]  /*23e0*/  IMAD.IADD R110, R4, 0x1, -R110 ;  /* 0x00000001046e7824 */ /* 0x000fe400078e0a6e */
[----:B-----5:R-:W-:-:S04]  /*23f0*/  IMAD.WIDE.U32 R2, R11, c[0x0][0x178], RZ ;  /* 0x00005e000b027a25 */ /* 0x020fc800078e00ff */
[----:B------:R-:W-:Y:S02]  /*2400*/  IMAD R5, R110, 0x20, R23 ;  /* 0x000000206e057824 */ /* 0x000fe400078e0217 */
[----:B------:R-:W-:Y:S02]  /*2410*/  IMAD R0, R11, c[0x0][0x17c], R0 ;  /* 0x00005f000b007a24 */ /* 0x000fe400078e0200 */
[----:B------:R-:W-:Y:S02]  /*2420*/  IMAD.IADD R5, R142, 0x1, R5 ;  /* 0x000000018e057824 */ /* 0x000fe400078e0205 */
[----:B------:R-:W-:Y:S01]  /*2430*/  IMAD.IADD R3, R3, 0x1, R0 ;  /* 0x0000000103037824 */ /* 0x000fe200078e0200 */
[----:B------:R-:W-:Y:S01]  /*2440*/  SEL R6, R12, RZ, !P4 ;  /* 0x000000ff0c067207 */ /* 0x000fe20006000000 */
[----:B------:R-:W-:Y:S01]  /*2450*/  @P5 IMAD.HI.U32 R7, R5, c[0x0][0x2c8], RZ ;  /* 0x0000b20005075a27 */ /* 0x000fe200078e00ff */
[----:B------:R-:W-:-:S03]  /*2460*/  SEL R4, R19, RZ, !P4 ;  /* 0x000000ff13047207 */ /* 0x000fc60006000000 */
[----:B------:R-:W-:-:S04]  /*2470*/  IMAD.WIDE.U32 R2, R24, c[0x0][0x1b8], R2 ;  /* 0x00006e0018027a25 */ /* 0x000fc800078e0002 */
[----:B------:R-:W-:Y:S01]  /*2480*/  IMAD.MOV.U32 R0, RZ, RZ, R5 ;  /* 0x000000ffff007224 */ /* 0x000fe200078e0005 */
[----:B------:R-:W-:Y:S01]  /*2490*/  @P5 SHF.R.U32.HI R0, RZ, c[0x0][0x2cc], R7 ;  /* 0x0000b300ff005a19 */ /* 0x000fe20000011607 */
[----:B------:R-:W-:Y:S02]  /*24a0*/  IMAD R3, R24, c[0x0][0x1bc], R3 ;  /* 0x00006f0018037a24 */ /* 0x000fe400078e0203 */
[----:B------:R-:W-:Y:S01]  /*24b0*/  IMAD R6, R6, c[0x0][0x1c0], RZ ;  /* 0x0000700006067a24 */ /* 0x000fe200078e02ff */
[----:B------:R-:W-:Y:S01]  /*24c0*/  SHF.R.S32.HI R7, RZ, 0x1f, R0 ;  /* 0x0000001fff077819 */ /* 0x000fe20000011400 */
[----:B------:R-:W-:-:S04]  /*24d0*/  IMAD.WIDE.U32 R2, R4, c[0x0][0x1c0], R2 ;  /* 0x0000700004027a25 */ /* 0x000fc800078e0002 */
[----:B------:R-:W-:Y:S02]  /*24e0*/  IMAD R6, R4, c[0x0][0x1c4], R6 ;  /* 0x0000710004067a24 */ /* 0x000fe400078e0206 */
[----:B------:R-:W-:-:S04]  /*24f0*/  IMAD.MOV R4, RZ, RZ, -R0 ;  /* 0x000000ffff047224 */ /* 0x000fc800078e0a00 */
[----:B------:R-:W-:Y:S02]  /*2500*/  IMAD R4, R4, c[0x0][0x2c4], R5 ;  /* 0x0000b10004047a24 */ /* 0x000fe400078e0205 */
[----:B------:R-:W-:Y:S02]  /*2510*/  IMAD R5, R7, c[0x0][0x1b0], RZ ;  /* 0x00006c0007057a24 */ /* 0x000fe400078e02ff */
[----:B------:R-:W-:Y:S02]  /*2520*/  IMAD.IADD R3, R3, 0x1, R6 ;  /* 0x0000000103037824 */ /* 0x000fe400078e0206 */
[C---:B------:R-:W-:Y:S01]  /*2530*/  IMAD R6, R0.reuse, c[0x0][0x1b4], R5 ;  /* 0x00006d0000067a24 */ /* 0x040fe200078e0205 */
[----:B------:R-:W-:Y:S01]  /*2540*/  SHF.R.S32.HI R5, RZ, 0x1f, R4 ;  /* 0x0000001fff057819 */ /* 0x000fe20000011404 */
[----:B------:R-:W-:-:S04]  /*2550*/  IMAD.WIDE.U32 R2, R0, c[0x0][0x1b0], R2 ;  /* 0x00006c0000027a25 */ /* 0x000fc800078e0002 */
[----:B------:R-:W-:Y:S02]  /*2560*/  IMAD R0, R5, c[0x0][0x1a8], RZ ;  /* 0x00006a0005007a24 */ /* 0x000fe400078e02ff */
[----:B------:R-:W-:Y:S02]  /*2570*/  IMAD.IADD R3, R3, 0x1, R6 ;  /* 0x0000000103037824 */ /* 0x000fe400078e0206 */
[C---:B------:R-:W-:Y:S02]  /*2580*/  IMAD R0, R4.reuse, c[0x0][0x1ac], R0 ;  /* 0x00006b0004007a24 */ /* 0x040fe400078e0200 */
[----:B------:R-:W-:-:S04]  /*2590*/  IMAD.WIDE.U32 R2, R4, c[0x0][0x1a8], R2 ;  /* 0x00006a0004027a25 */ /* 0x000fc800078e0002 */
[----:B------:R-:W-:Y:S01]  /*25a0*/  IMAD.IADD R0, R3, 0x1, R0 ;  /* 0x0000000103007824 */ /* 0x000fe200078e0200 */
[----:B------:R-:W-:Y:S01]  /*25b0*/  LEA R9, P0, R2, c[0x0][0x160], 0x1 ;  /* 0x0000580002097a11 */ /* 0x000fe200078008ff */
[----:B------:R-:W-:Y:S01]  /*25c0*/  WARPSYNC 0xffffffff ;  /* 0xffffffff00007948 */ /* 0x000fe20003800000 */
[----:B------:R-:W-:Y:S01]  /*25d0*/  IMAD R15, R154, c[0x0][0x2c4], RZ ;  /* 0x0000b1009a0f7a24 */ /* 0x000fe200078e02ff */
[----:B------:R-:W-:Y:S01]  /*25e0*/  BAR.SYNC.DEFER_BLOCKING 0x0 ;  /* 0x0000000000007b1d */ /* 0x000fe20000010000 */
[----:B------:R-:W-:-:S05]  /*25f0*/  LEA.HI.X R8, R2, c[0x0][0x164], R0, 0x1, P0 ;  /* 0x0000590002087a11 */ /* 0x000fca00000f0c00 */
[----:B------:R-:W4:Y:S01]  /*2600*/  SHFL.IDX PT, R0, R9, RZ, 0x181f ;  /* 0x00181fff09007589 */ /* 0x000f2200000e0000 */
[C---:B------:R-:W-:Y:S01]  /*2610*/  IMAD.IADD R10, R23.reuse, 0x1, R142 ;  /* 0x00000001170a7824 */ /* 0x040fe200078e028e */
[----:B------:R-:W-:Y:S01]  /*2620*/  SHF.R.S32.HI R3, RZ, 0x1f, R13 ;  /* 0x0000001fff037819 */ /* 0x000fe2000001140d */
[----:B------:R-:W-:Y:S01]  /*2630*/  ULDC.64 UR4, c[0x0][0x208] ;  /* 0x0000820000047ab9 */ /* 0x000fe20000000a00 */
[----:B------:R-:W5:Y:S02]  /*2640*/  SHFL.IDX PT, R2, R8, RZ, 0x181f ;  /* 0x00181fff08027589 */ /* 0x000f6400000e0000 */
[----:B------:R-:W-:Y:S02]  /*2650*/  ISETP.GE.AND P1, PT, R10, R15, PT ;  /* 0x0000000f0a00720c */ /* 0x000fe40003f26270 */
[----:B------:R-:W1:Y:S01]  /*2660*/  SHFL.IDX PT, R11, R9, 0x1, 0x181f ;  /* 0x00381f00090b7f89 */ /* 0x000e6200000e0000 */
[----:B------:R-:W-:Y:S02]  /*2670*/  IADD3 R16, P2, R23, R13, RZ ;  /* 0x0000000d17107210 */ /* 0x000fe40007f5e0ff */
[----:B------:R-:W-:-:S04]  /*2680*/  IADD3 R141, R152, -0x1, RZ ;  /* 0xffffffff988d7810 */ /* 0x000fc80007ffe0ff */
[----:B------:R-:W-:Y:S01]  /*2690*/  SHF.R.S32.HI R22, RZ, 0x1f, R141 ;  /* 0x0000001fff167819 */ /* 0x000fe2000001148d */
[----:B--2---:R-:W-:-:S05]  /*26a0*/  IMAD.MOV.U32 R26, RZ, RZ, R20 ;  /* 0x000000ffff1a7224 */ /* 0x004fca00078e0014 */
[----:B------:R-:W-:Y:S02]  /*26b0*/  SHF.R.S32.HI R27, RZ, 0x1f, R26 ;  /* 0x0000001fff1b7819 */ /* 0x000fe4000001141a */
[----:B----4-:R-:W-:-:S04]  /*26c0*/  @!P1 LEA R6, P0, R26, R0, 0x1 ;  /* 0x000000001a069211 */ /* 0x010fc800078008ff */
[----:B-----5:R-:W-:Y:S02]  /*26d0*/  @!P1 LEA.HI.X R7, R26, R2, R27, 0x1, P0 ;  /* 0x000000021a079211 */ /* 0x020fe400000f0c1b */
[----:B---3--:R-:W-:Y:S02]  /*26e0*/  @!P1 LEA R4, P0, R25, R0, 0x1 ;  /* 0x0000000019049211 */ /* 0x008fe400078008ff */
[----:B------:R-:W2:Y:S01]  /*26f0*/  SHFL.IDX PT, R0, R8, 0x1, 0x181f ;  /* 0x00381f0008007f89 */ /* 0x000ea200000e0000 */
[----:B------:R-:W-:Y:S02]  /*2700*/  SHF.R.S32.HI R18, RZ, 0x1f, R25 ;  /* 0x0000001fff127819 */ /* 0x000fe40000011419 */
[----:B------:R-:W-:Y:S02]  /*2710*/  LEA.HI.X.SX32 R20, R23, R3, 0x1, P2 ;  /* 0x0000000317147211 */ /* 0x000fe400010f0eff */
[----:B------:R-:W-:Y:S02]  /*2720*/  IADD3 R3, R10, 0x20, RZ ;  /* 0x000000200a037810 */ /* 0x000fe40007ffe0ff */
[----:B------:R-:W-:-:S02]  /*2730*/  ISETP.GE.AND P5, PT, R26, c[0x0][0x198], PT ;  /* 0x000066001a007a0c */ /* 0x000fc40003fa6270 */
[----:B------:R-:W-:Y:S02]  /*2740*/  @!P1 LEA.HI.X R5, R25, R2, R18, 0x1, P0 ;  /* 0x0000000219059211 */ /* 0x000fe400000f0c12 */
[----:B------:R-:W-:Y:S02]  /*2750*/  ISETP.GE.AND P0, PT, R3, R15, PT ;  /* 0x0000000f0300720c */ /* 0x000fe40003f06270 */
[----:B------:R-:W-:Y:S01]  /*2760*/  ISETP.GE.AND P4, PT, R25, c[0x0][0x198], PT ;  /* 0x0000660019007a0c */ /* 0x000fe20003f86270 */
[----:B------:R-:W-:-:S06]  /*2770*/  IMAD R14, R20, c[0x0][0x1e0], RZ ;  /* 0x00007800140e7a24 */ /* 0x000fcc00078e02ff */
[----:B------:R3:W-:Y:S01]  /*2780*/  @!P1 LDGSTS.E.BYPASS.LTC128B.128 [R216+0x100], [R6.64], !P5 ;  /* 0x0010000006d89fae */ /* 0x0007e2000e901d46 */
[----:B------:R-:W-:Y:S01]  /*2790*/  @P3 SHF.R.S32.HI R13, RZ, 0x1f, R17 ;  /* 0x0000001fff0d3819 */ /* 0x000fe20000011411 */
[----:B------:R-:W-:-:S04]  /*27a0*/  @!P3 IMAD.MOV.U32 R13, RZ, RZ, R12 ;  /* 0x000000ffff0db224 */ /* 0x000fc800078e000c */
[----:B------:R4:W-:Y:S01]  /*27b0*/  @!P1 LDGSTS.E.BYPASS.LTC128B.128 [R216+0x4100], [R4.64], !P4 ;  /* 0x0410000004d89fae */ /* 0x0009e2000e101d46 */
[C---:B------:R-:W-:Y:S02]  /*27c0*/  IMAD R12, R16.reuse, c[0x0][0x1e4], R14 ;  /* 0x00007900100c7a24 */ /* 0x040fe400078e020e */
[----:B------:R-:W-:-:S04]  /*27d0*/  IMAD.WIDE.U32 R2, R16, c[0x0][0x1e0], R26 ;  /* 0x0000780010027a25 */ /* 0x000fc800078e001a */
[----:B------:R-:W-:Y:S01]  /*27e0*/  @!P3 IMAD.MOV.U32 R17, RZ, RZ, R19 ;  /* 0x000000ffff11b224 */ /* 0x000fe200078e0013 */
[----:B---3--:R-:W-:Y:S02]  /*27f0*/  IADD3 R7, R10, 0x40, RZ ;  /* 0x000000400a077810 */ /* 0x008fe40007ffe0ff */
[C---:B-1----:R-:W-:Y:S02]  /*2800*/  @!P0 LEA R6, P2, R26.reuse, R11, 0x1 ;  /* 0x0000000b1a068211 */ /* 0x042fe400078408ff */
[----:B------:R-:W-:Y:S02]  /*2810*/  ISETP.GE.AND P1, PT, R7, R15, PT ;  /* 0x0000000f0700720c */ /* 0x000fe40003f26270 */
[----:B--2---:R-:W-:Y:S02]  /*2820*/  @!P0 LEA.HI.X R7, R26, R0, R27, 0x1, P2 ;  /* 0x000000001a078211 */ /* 0x004fe400010f0c1b */
[----:B----4-:R-:W-:Y:S02]  /*2830*/  @!P0 LEA R4, P2, R25, R11, 0x1 ;  /* 0x0000000b19048211 */ /* 0x010fe400078408ff */
[----:B------:R-:W-:Y:S01]  /*2840*/  IADD3 R11, R10, 0x60, RZ ;  /* 0x000000600a0b7810 */ /* 0x000fe20007ffe0ff */
[----:B------:R-:W-:Y:S01]  /*2850*/  IMAD.IADD R3, R3, 0x1, R12 ;  /* 0x0000000103037824 */ /* 0x000fe200078e020c */
[----:B------:R-:W1:Y:S02]  /*2860*/  SHFL.IDX PT, R10, R9, 0x2, 0x181f ;  /* 0x00581f00090a7f89 */ /* 0x000e6400000e0000 */
[----:B------:R-:W-:-:S02]  /*2870*/  ISETP.GE.AND P3, PT, R11, R15, PT ;  /* 0x0000000f0b00720c */ /* 0x000fc40003f66270 */
[----:B------:R-:W2:Y:S01]  /*2880*/  SHFL.IDX PT, R11, R8, 0x2, 0x181f ;  /* 0x00581f00080b7f89 */ /* 0x000ea200000e0000 */
[----:B------:R-:W-:-:S03]  /*2890*/  IMAD.MOV.U32 R21, RZ, RZ, 0x70 ;  /* 0x00000070ff157424 */ /* 0x000fc600078e00ff */
[----:B------:R-:W3:Y:S01]  /*28a0*/  SHFL.IDX PT, R12, R9, 0x3, 0x181f ;  /* 0x00781f00090c7f89 */ /* 0x000ee200000e0000 */
[----:B------:R-:W-:-:S03]  /*28b0*/  IMAD R21, R152, -0x70, R21 ;  /* 0xffffff9098157824 */ /* 0x000fc600078e0215 */
[----:B------:R4:W5:Y:S01]  /*28c0*/  SHFL.IDX PT, R9, R8, 0x3, 0x181f ;  /* 0x00781f0008097f89 */ /* 0x00096200000e0000 */
[----:B------:R-:W-:Y:S01]  /*28d0*/  IMAD.IADD R140, R153, 0x1, R21 ;  /* 0x00000001998c7824 */ /* 0x000fe200078e0215 */
[----:B------:R-:W-:Y:S01]  /*28e0*/  @!P0 LEA.HI.X R5, R25, R0, R18, 0x1, P2 ;  /* 0x0000000019058211 */ /* 0x000fe200010f0c12 */
[----:B------:R-:W-:Y:S01]  /*28f0*/  IMAD.WIDE.U32 R2, R24, c[0x0][0x1e8], R2 ;  /* 0x00007a0018027a25 */ /* 0x000fe200078e0002 */
[----:B------:R-:W-:Y:S01]  /*2900*/  SEL R19, R13, RZ, !P6 ;  /* 0x000000ff0d137207 */ /* 0x000fe20007000000 */
[----:B------:R1:W-:Y:S01]  /*2910*/  @!P0 LDGSTS.E.BYPASS.LTC128B.128 [R216+0x1100], [R6.64], !P5 ;  /* 0x0110000006d88fae */ /* 0x0003e2000e901d46 */
[----:B------:R-:W-:Y:S02]  /*2920*/  IMNMX R0, R140, 0x70, PT ;  /* 0x000000708c007817 */ /* 0x000fe40003800200 */
[----:B------:R-:W-:Y:S01]  /*2930*/  SEL R17, R17, RZ, !P6 ;  /* 0x000000ff11117207 */ /* 0x000fe20007000000 */
[----:B------:R2:W-:Y:S01]  /*2940*/  @!P0 LDGSTS.E.BYPASS.LTC128B.128 [R216+0x5100], [R4.64], !P4 ;  /* 0x0510000004d88fae */ /* 0x0005e2000e101d46 */
[----:B------:R-:W-:Y:S01]  /*2950*/  ISETP.GE.AND P6, PT, R25, c[0x0][0x198], PT ;  /* 0x0000660019007a0c */ /* 0x000fe20003fc6270 */
[----:B------:R-:W-:-:S02]  /*2960*/  IMAD R3, R24, c[0x0][0x1ec], R3 ;  /* 0x00007b0018037a24 */ /* 0x000fc400078e0203 */
[----:B------:R-:W-:Y:S02]  /*2970*/  IMAD.IADD R0, R0, 0x1, -R23 ;  /* 0x0000000100007824 */ /* 0x000fe400078e0a17 */
[----:B------:R-:W-:-:S03]  /*2980*/  IMAD.WIDE.U32 R146, R17, c[0x0][0x1f0], R2 ;  /* 0x00007c0011927a25 */ /* 0x000fc600078e0002 */
[----:B------:R-:W-:Y:S01]  /*2990*/  ISETP.GE.AND P4, PT, R0, 0x1, PT ;  /* 0x000000010000780c */ /* 0x000fe20003f86270 */
[----:B------:R-:W-:Y:S01]  /*29a0*/  IMAD.WIDE.U32 R14, R141, c[0x0][0x1e0], RZ ;  /* 0x000078008d0e7a25 */ /* 0x000fe200078e00ff */
[----:B-1----:R-:W-:-:S03]  /*29b0*/  @!P1 LEA R6, P0, R26, R10, 0x1 ;  /* 0x0000000a1a069211 */ /* 0x002fc600078008ff */
[----:B--2---:R-:W-:Y:S02]  /*29c0*/  IMAD R4, R22, c[0x0][0x1e0], RZ ;  /* 0x0000780016047a24 */ /* 0x004fe400078e02ff */
[----:B------:R-:W-:Y:S01]  /*29d0*/  IMAD R5, R19, c[0x0][0x1f0], RZ ;  /* 0x00007c0013057a24 */ /* 0x000fe200078e02ff */
[CC--:B------:R-:W-:Y:S01]  /*29e0*/  @!P1 LEA.HI.X R7, R26.reuse, R11.reuse, R27, 0x1, P0 ;  /* 0x0000000b1a079211 */ /* 0x0c0fe200000f0c1b */
[----:B------:R-:W-:Y:S01]  /*29f0*/  IMAD R13, R141, c[0x0][0x1e4], R4 ;  /* 0x000079008d0d7a24 */ /* 0x000fe200078e0204 */
[----:B------:R-:W-:Y:S01]  /*2a00*/  @!P1 LEA R4, P2, R25, R10, 0x1 ;  /* 0x0000000a19049211 */ /* 0x000fe200078408ff */
[----:B----4-:R-:W-:Y:S01]  /*2a10*/  IMAD R8, R17, c[0x0][0x1f4], R5 ;  /* 0x00007d0011087a24 */ /* 0x010fe200078e0205 */
[CC--:B---3--:R-:W-:Y:S01]  /*2a20*/  @!P3 LEA R10, P0, R26.reuse, R12.reuse, 0x1 ;  /* 0x0000000c1a0ab211 */ /* 0x0c8fe200078008ff */
[----:B------:R-:W-:Y:S01]  /*2a30*/  IMAD.MOV.U32 R144, RZ, RZ, R146 ;  /* 0x000000ffff907224 */ /* 0x000fe200078e0092 */
[----:B------:R-:W-:Y:S01]  /*2a40*/  @!P1 LEA.HI.X R5, R25, R11, R18, 0x1, P2 ;  /* 0x0000000b19059211 */ /* 0x000fe200010f0c12 */
[----:B------:R-:W-:Y:S01]  /*2a50*/  IMAD.IADD R145, R147, 0x1, R8 ;  /* 0x0000000193917824 */ /* 0x000fe200078e0208 */
[----:B-----5:R-:W-:Y:S01]  /*2a60*/  @!P3 LEA.HI.X R11, R26, R9, R27, 0x1, P0 ;  /* 0x000000091a0bb211 */ /* 0x020fe200000f0c1b */
[----:B------:R1:W-:Y:S01]  /*2a70*/  @!P1 LDGSTS.E.BYPASS.LTC128B.128 [R216+0x2100], [R6.64], !P5 ;  /* 0x0210000006d89fae */ /* 0x0003e2000e901d46 */
[----:B------:R-:W-:Y:S01]  /*2a80*/  @!P3 LEA R8, P0, R25, R12, 0x1 ;  /* 0x0000000c1908b211 */ /* 0x000fe200078008ff */
[----:B------:R-:W-:-:S02]  /*2a90*/  IMAD.IADD R12, R15, 0x1, R13 ;  /* 0x000000010f0c7824 */ /* 0x000fc400078e020d */
[----:B------:R2:W-:Y:S01]  /*2aa0*/  @!P1 LDGSTS.E.BYPASS.LTC128B.128 [R216+0x6100], [R4.64], !P6 ;  /* 0x0610000004d89fae */ /* 0x0005e2000f101d46 */
[C---:B------:R-:W-:Y:S01]  /*2ab0*/  ISETP.GE.AND P1, PT, R25.reuse, c[0x0][0x198], PT ;  /* 0x0000660019007a0c */ /* 0x040fe20003f26270 */
[----:B------:R-:W-:Y:S01]  /*2ac0*/  IMAD.WIDE.U32 R2, R14, 0x70, R144 ;  /* 0x000000700e027825 */ /* 0x000fe200078e0090 */
[----:B------:R-:W-:Y:S01]  /*2ad0*/  ISETP.GE.AND P6, PT, R26, c[0x0][0x1d4], PT ;  /* 0x000075001a007a0c */ /* 0x000fe20003fc6270 */
[----:B------:R3:W-:Y:S02]  /*2ae0*/  @!P3 LDGSTS.E.BYPASS.LTC128B.128 [R216+0x3100], [R10.64], !P5 ;  /* 0x031000000ad8bfae */ /* 0x0007e4000e901d46 */
[----:B------:R-:W-:Y:S01]  /*2af0*/  IMAD R12, R12, 0x70, RZ ;  /* 0x000000700c0c7824 */ /* 0x000fe200078e02ff */
[C---:B------:R-:W-:Y:S02]  /*2b00*/  ISETP.GE.AND P5, PT, R25.reuse, c[0x0][0x1d4], PT ;  /* 0x0000750019007a0c */ /* 0x040fe40003fa6270 */
[----:B------:R-:W-:Y:S01]  /*2b10*/  @!P3 LEA.HI.X R9, R25, R9, R18, 0x1, P0 ;  /* 0x000000091909b211 */ /* 0x000fe200000f0c12 */
[----:B------:R-:W-:Y:S01]  /*2b20*/  IMAD.IADD R3, R3, 0x1, R12 ;  /* 0x0000000103037824 */ /* 0x000fe200078e020c */
[----:B------:R-:W-:-:S03]  /*2b30*/  ISETP.GE.AND P2, PT, R0, 0x21, PT ;  /* 0x000000210000780c */ /* 0x000fc60003f46270 */
[----:B------:R4:W-:Y:S01]  /*2b40*/  @!P3 LDGSTS.E.BYPASS.LTC128B.128 [R216+0x7100], [R8.64], !P1 ;  /* 0x0710000008d8bfae */ /* 0x0009e2000c901d46 */
[----:B------:R-:W-:-:S03]  /*2b50*/  ISETP.GE.AND P1, PT, R0, 0x41, PT ;  /* 0x000000410000780c */ /* 0x000fc60003f26270 */
[----:B------:R-:W0:Y:S01]  /*2b60*/  LDGDEPBAR ;  /* 0x00000000000079af */ /* 0x000e220000000000 */
[----:B--2---:R-:W-:Y:S01]  /*2b70*/  @P4 LEA R4, P0, R2, c[0x0][0x1c8], 0x1 ;  /* 0x0000720002044a11 */ /* 0x004fe200078008ff */
[----:B---3--:R-:W-:-:S03]  /*2b80*/  IMAD.MOV.U32 R10, RZ, RZ, 0x20 ;  /* 0x00000020ff0a7424 */ /* 0x008fc600078e00ff */
[----:B------:R-:W-:Y:S01]  /*2b90*/  @P4 LEA.HI.X R5, R2, c[0x0][0x1cc], R3, 0x1, P0 ;  /* 0x0000730002054a11 */ /* 0x000fe200000f0c03 */
[----:B-1----:R-:W-:Y:S01]  /*2ba0*/  IMAD.WIDE.U32 R6, R10, c[0x0][0x1e0], RZ ;  /* 0x000078000a067a25 */ /* 0x002fe200078e00ff */
[----:B------:R-:W-:-:S03]  /*2bb0*/  ISETP.GE.AND P0, PT, R0, 0x61, PT ;  /* 0x000000610000780c */ /* 0x000fc60003f06270 */
[----:B------:R1:W-:Y:S04]  /*2bc0*/  @P4 LDGSTS.E.BYPASS.LTC128B.128 [R216+0x8100], [R4.64], !P6 ;  /* 0x0810000004d84fae */ /* 0x0003e8000f101d46 */
[----:B------:R1:W-:Y:S01]  /*2bd0*/  @P4 LDGSTS.E.BYPASS.LTC128B.128 [R216+0xb900], [R4.64+0x80], !P5 ;  /* 0x0b90008004d84fae */ /* 0x0003e2000e901d46 */
[----:B------:R-:W-:Y:S01]  /*2be0*/  @P2 IADD3 R0, P3, R2, R6, RZ ;  /* 0x0000000602002210 */ /* 0x000fe20007f7e0ff */
[----:B------:R-:W-:Y:S02]  /*2bf0*/  IMAD.MOV.U32 R11, RZ, RZ, 0x40 ;  /* 0x00000040ff0b7424 */ /* 0x000fe400078e00ff */
[----:B-1----:R-:W-:-:S05]  /*2c00*/  IMAD R4, R10, c[0x0][0x1e4], RZ ;  /* 0x000079000a047a24 */ /* 0x002fca00078e02ff */
[----:B------:R-:W-:Y:S01]  /*2c10*/  @P2 IADD3.X R4, R3, R7, R4, P3, !PT ;  /* 0x0000000703042210 */ /* 0x000fe20001ffe404 */
[----:B------:R-:W-:Y:S01]  /*2c20*/  IMAD.WIDE.U32 R6, R11, c[0x0][0x1e0], RZ ;  /* 0x000078000b067a25 */ /* 0x000fe200078e00ff */
[----:B----4-:R-:W-:-:S03]  /*2c30*/  @P2 LEA R8, P3, R0, c[0x0][0x1c8], 0x1 ;  /* 0x0000720000082a11 */ /* 0x010fc600078608ff */
[----:B------:R-:W-:Y:S01]  /*2c40*/  IMAD R5, R11, c[0x0][0x1e4], RZ ;  /* 0x000079000b057a24 */ /* 0x000fe200078e02ff */
[----:B------:R-:W-:Y:S01]  /*2c50*/  @P2 LEA.HI.X R9, R0, c[0x0][0x1cc], R4, 0x1, P3 ;  /* 0x0000730000092a11 */ /* 0x000fe200018f0c04 */
[----:B------:R-:W-:Y:S01]  /*2c60*/  @P0 IMAD.MOV.U32 R0, RZ, RZ, 0x60 ;  /* 0x00000060ff000424 */ /* 0x000fe200078e00ff */
[----:B------:R-:W-:-:S03]  /*2c70*/  @P1 IADD3 R4, P3, R2, R6, RZ ;  /* 0x0000000602041210 */ /* 0x000fc60007f7e0ff */
[----:B------:R1:W-:Y:S01]  /*2c80*/  @P2 LDGSTS.E.BYPASS.LTC128B.128 [R216+0x9100], [R8.64], !P6 ;  /* 0x0910000008d82fae */ /* 0x0003e2000f101d46 */
[----:B------:R-:W-:Y:S01]  /*2c90*/  @P1 IADD3.X R5, R3, R7, R5, P3, !PT ;  /* 0x0000000703051210 */ /* 0x000fe20001ffe405 */
[----:B------:R-:W-:Y:S01]  /*2ca0*/  @P0 IMAD.WIDE.U32 R2, R0, c[0x0][0x1e0], R2 ;  /* 0x0000780000020a25 */ /* 0x000fe200078e0002 */
[----:B------:R-:W-:Y:S01]  /*2cb0*/  @P1 LEA R6, P3, R4, c[0x0][0x1c8], 0x1 ;  /* 0x0000720004061a11 */ /* 0x000fe200078608ff */
[----:B------:R1:W-:Y:S02]  /*2cc0*/  @P2 LDGSTS.E.BYPASS.LTC128B.128 [R216+0xc900], [R8.64+0x80], !P5 ;  /* 0x0c90008008d82fae */ /* 0x0003e4000e901d46 */
[----:B------:R-:W-:Y:S01]  /*2cd0*/  @P0 IMAD R0, R0, c[0x0][0x1e4], RZ ;  /* 0x0000790000000a24 */ /* 0x000fe200078e02ff */
[----:B------:R-:W-:Y:S02]  /*2ce0*/  @P1 LEA.HI.X R7, R4, c[0x0][0x1cc], R5, 0x1, P3 ;  /* 0x0000730004071a11 */ /* 0x000fe400018f0c05 */
[----:B------:R-:W-:Y:S01]  /*2cf0*/  @P0 LEA R4, P3, R2, c[0x0][0x1c8], 0x1 ;  /* 0x0000720002040a11 */ /* 0x000fe200078608ff */
[----:B------:R-:W-:-:S02]  /*2d00*/  @P0 IMAD.IADD R0, R3, 0x1, R0 ;  /* 0x0000000103000824 */ /* 0x000fc400078e0200 */
[----:B------:R2:W-:Y:S03]  /*2d10*/  @P1 LDGSTS.E.BYPASS.LTC128B.128 [R216+0xa100], [R6.64], !P6 ;  /* 0x0a10000006d81fae */ /* 0x0005e6000f101d46 */
[----:B------:R-:W-:Y:S01]  /*2d20*/  @P0 LEA.HI.X R5, R2, c[0x0][0x1cc], R0, 0x1, P3 ;  /* 0x0000730002050a11 */ /* 0x000fe200018f0c00 */
[----:B------:R2:W-:Y:S04]  /*2d30*/  @P1 LDGSTS.E.BYPASS.LTC128B.128 [R216+0xd900], [R6.64+0x80], !P5 ;  /* 0x0d90008006d81fae */ /* 0x0005e8000e901d46 */
[----:B------:R3:W-:Y:S04]  /*2d40*/  @P0 LDGSTS.E.BYPASS.LTC128B.128 [R216+0xb100], [R4.64], !P6 ;  /* 0x0b10000004d80fae */ /* 0x0007e8000f101d46 */
[----:B------:R3:W-:Y:S04]  /*2d50*/  @P0 LDGSTS.E.BYPASS.LTC128B.128 [R216+0xe900], [R4.64+0x80], !P5 ;  /* 0x0e90008004d80fae */ /* 0x0007e8000e901d46 */
[----:B------:R-:W0:Y:S01]  /*2d60*/  LDGDEPBAR ;  /* 0x00000000000079af */ /* 0x000e220000000000 */
[----:B------:R-:W-:-:S04]  /*2d70*/  DEPBAR.LE SB0, 0x1 ;  /* 0x000080400000791a */ /* 0x000fc80000000000 */
[----:B------:R-:W-:Y:S01]  /*2d80*/  BAR.SYNC.DEFER_BLOCKING 0x0 ;  /* 0x0000000000007b1d */ /* 0x000fe20000010000 */
[----:B------:R-:W-:Y:S02]  /*2d90*/  IMAD R0, R20, c[0x0][0x208], RZ ;  /* 0x0000820014007a24 */ /* 0x000fe400078e02ff */
[----:B------:R-:W-:-:S04]  /*2da0*/  IMAD.WIDE.U32 R2, R16, c[0x0][0x208], R26 ;  /* 0x0000820010027a25 */ /* 0x000fc800078e001a */
[----:B------:R-:W-:Y:S01]  /*2db0*/  IMAD R0, R16, c[0x0][0x20c], R0 ;  /* 0x0000830010007a24 */ /* 0x000fe200078e0200 */
        /* <DEDUP_REMOVED lines=8> */
[----:B------:R-:W-:Y:S01]  /*2e40*/  BAR.SYNC.DEFER_BLOCKING 0x0 ;  /* 0x0000000000007b1d */ /* 0x000fe20000010000 */
[----:B------:R-:W-:-:S04]  /*2e50*/  IMAD.IADD R3, R3, 0x1, R0 ;  /* 0x0000000103037824 */ /* 0x000fc800078e0200 */
[----:B------:R-:W-:-:S04]  /*2e60*/  IMAD.WIDE.U32 R2, R24, c[0x0][0x210], R2 ;  /* 0x0000840018027a25 */ /* 0x000fc800078e0002 */
[----:B------:R-:W-:Y:S01]  /*2e70*/  IMAD R3, R24, c[0x0][0x214], R3 ;  /* 0x0000850018037a24 */ /* 0x000fe200078e0203 */
[----:B------:R-:W-:Y:S03]  /*2e80*/  STL [R1+0x34], R27 ;  /* 0x0000341b01007387 */ /* 0x000fe60000100800 */
[----:B-1----:R-:W-:Y:S01]  /*2e90*/  IMAD.WIDE.U32 R8, R17, c[0x0][0x218], R2 ;  /* 0x0000860011087a25 */ /* 0x002fe200078e0002 */
[----:B------:R-:W-:Y:S01]  /*2ea0*/  STL.64 [R1+0x18], R146 ;  /* 0x0000189201007387 */ /* 0x000fe20000100a00 */
[----:B------:R-:W-:-:S04]  /*2eb0*/  DEPBAR.LE SB0, 0x0 ;  /* 0x000080000000791a */ /* 0x000fc80000000000 */
[----:B------:R-:W-:Y:S01]  /*2ec0*/  BAR.SYNC.DEFER_BLOCKING 0x0 ;  /* 0x0000000000007b1d */ /* 0x000fe20000010000 */
[----:B--2---:R-:W-:-:S05]  /*2ed0*/  IMAD.MOV.U32 R6, RZ, RZ, R8 ;  /* 0x000000ffff067224 */ /* 0x004fca00078e0008 */
[----:B------:R-:W-:Y:S04]  /*2ee0*/  STL.64 [R1+0x10], R144 ;  /* 0x0000109001007387 */ /* 0x000fe80000100a00 */
[----:B------:R1:W-:Y:S01]  /*2ef0*/  STL.64 [R1+0x8], R8 ;  /* 0x0000080801007387 */ /* 0x0003e20000100a00 */
[----:B------:R-:W-:Y:S02]  /*2f00*/  IMAD R0, R19, c[0x0][0x218], RZ ;  /* 0x0000860013007a24 */ /* 0x000fe400078e02ff */
[----:B---3--:R-:W-:Y:S02]  /*2f10*/  IMAD R4, R22, c[0x0][0x208], RZ ;  /* 0x0000820016047a24 */ /* 0x008fe400078e02ff */
[----:B------:R-:W-:Y:S02]  /*2f20*/  IMAD R0, R17, c[0x0][0x21c], R0 ;  /* 0x0000870011007a24 */ /* 0x000fe400078e0200 */
[----:B------:R-:W-:-:S04]  /*2f30*/  IMAD.WIDE.U32 R2, R141, c[0x0][0x208], RZ ;  /* 0x000082008d027a25 */ /* 0x000fc800078e00ff */
[----:B------:R-:W-:Y:S02]  /*2f40*/  IMAD R4, R141, c[0x0][0x20c], R4 ;  /* 0x000083008d047a24 */ /* 0x000fe400078e0204 */
[----:B------:R-:W-:Y:S01]  /*2f50*/  IMAD.IADD R7, R9, 0x1, R0 ;  /* 0x0000000109077824 */ /* 0x000fe200078e0200 */
[----:B------:R-:W2:Y:S01]  /*2f60*/  LDSM.16.M88.4 R32, [R188+0x800] ;  /* 0x00080000bc20783b */ /* 0x000ea20000000200 */
[----:B------:R-:W-:Y:S02]  /*2f70*/  LOP3.LUT P1, RZ, R110, 0x2, RZ, 0xc0, !PT ;  /* 0x000000026eff7812 */ /* 0x000fe4000782c0ff */
[----:B------:R-:W-:Y:S01]  /*2f80*/  SEL R5, RZ, 0x1, P6 ;  /* 0x00000001ff057807 */ /* 0x000fe20003000000 */
[----:B------:R-:W-:Y:S01]  /*2f90*/  USHF.L.U32 UR9, UR4, 0x6, URZ ;  /* 0x0000000604097899 */ /* 0x000fe2000800063f */
[----:B------:R-:W-:Y:S01]  /*2fa0*/  IADD3 R195, R188, 0x20, RZ ;  /* 0x00000020bcc37810 */ /* 0x000fe20007ffe0ff */
[----:B------:R-:W-:Y:S01]  /*2fb0*/  UMOV UR8, 0x6 ;  /* 0x0000000600087882 */ /* 0x000fe20000000000 */
[----:B------:R-:W3:Y:S04]  /*2fc0*/  LDSM.16.M88.4 R12, [R188] ;  /* 0x00000000bc0c783b */ /* 0x000ee80000000200 */
[----:B------:R-:W-:Y:S04]  /*2fd0*/  LDSM.16.M88.4 R44, [R188+0x1800] ;  /* 0x00180000bc2c783b */ /* 0x000fe80000000200 */
[----:B-1----:R-:W1:Y:S01]  /*2fe0*/  S2R R8, SR_TID.X ;  /* 0x0000000000087919 */ /* 0x002e620000002100 */
[----:B------:R-:W-:Y:S01]  /*2ff0*/  IMAD.IADD R0, R3, 0x1, R4 ;  /* 0x0000000103007824 */ /* 0x000fe200078e0204 */
[----:B------:R-:W-:Y:S01]  /*3000*/  SEL R4, RZ, 0x2, P5 ;  /* 0x00000002ff047807 */ /* 0x000fe20002800000 */
[----:B------:R-:W-:Y:S01]  /*3010*/  IMAD.WIDE.U32 R2, R2, 0x70, R6 ;  /* 0x0000007002027825 */ /* 0x000fe200078e0006 */
[----:B------:R-:W-:Y:S03]  /*3020*/  LDSM.16.M88.4 R56, [R188+0x1000] ;  /* 0x00100000bc38783b */ /* 0x000fe60000000200 */
[----:B------:R-:W-:Y:S01]  /*3030*/  IMAD R0, R0, 0x70, RZ ;  /* 0x0000007000007824 */ /* 0x000fe200078e02ff */
[----:B------:R4:W-:Y:S01]  /*3040*/  STL.64 [R1], R6 ;  /* 0x0000000601007387 */ /* 0x0009e20000100a00 */
[----:B------:R-:W-:-:S02]  /*3050*/  IMAD.IADD R10, R5, 0x1, R4 ;  /* 0x00000001050a7824 */ /* 0x000fc400078e0204 */
[----:B------:R-:W-:Y:S01]  /*3060*/  IMAD.IADD R0, R3, 0x1, R0 ;  /* 0x0000000103007824 */ /* 0x000fe200078e0200 */
[----:B------:R-:W-:Y:S01]  /*3070*/  USHF.L.U64.HI UR5, UR4, UR8, UR5 ;  /* 0x0000000804057299 */ /* 0x000fe20008010205 */
[----:B------:R-:W-:Y:S01]  /*3080*/  @P1 IADD3 R195, R188, -0x20, RZ ;  /* 0xffffffe0bcc31810 */ /* 0x000fe20007ffe0ff */
[----:B------:R-:W-:Y:S01]  /*3090*/  LDSM.16.M88.4 R48, [R188+0x2000] ;  /* 0x00200000bc30783b */ /* 0x000fe20000000200 */
[----:B------:R-:W-:-:S03]  /*30a0*/  LOP3.LUT P1, RZ, R10, 0x1, RZ, 0xc0, !PT ;  /* 0x000000010aff7812 */ /* 0x000fc6000782c0ff */
[----:B------:R-:W5:Y:S04]  /*30b0*/  LDSM.16.M88.4 R24, [R195+0x800] ;  /* 0x00080000c318783b */ /* 0x000f680000000200 */
[----:B------:R-:W2:Y:S01]  /*30c0*/  LDSM.16.M88.4 R28, [R195] ;  /* 0x00000000c31c783b */ /* 0x000ea20000000200 */
[----:B-1----:R-:W-:-:S03]  /*30d0*/  ISETP.GT.AND P3, PT, R8, 0x7f, PT ;  /* 0x0000007f0800780c */ /* 0x002fc60003f64270 */
[----:B------:R-:W-:Y:S04]  /*30e0*/  LDSM.16.M88.4 R60, [R188+0x2800] ;  /* 0x00280000bc3c783b */ /* 0x000fe80000000200 */
[----:B------:R-:W1:Y:S04]  /*30f0*/  LDSM.16.M88.4 R64, [R188+0x3000] ;  /* 0x00300000bc40783b */ /* 0x000e680000000200 */
[----:B------:R-:W-:Y:S01]  /*3100*/  LDSM.16.M88.4 R68, [R195+0x1800] ;  /* 0x00180000c344783b */ /* 0x000fe20000000200 */
[----:B----4-:R-:W-:-:S03]  /*3110*/  LEA R6, P0, R2, c[0x0][0x1f8], 0x1 ;  /* 0x00007e0002067a11 */ /* 0x010fc600078008ff */
[----:B------:R-:W-:Y:S01]  /*3120*/  LDSM.16.M88.4 R72, [R195+0x2000] ;  /* 0x00200000c348783b */ /* 0x000fe20000000200 */
[----:B------:R-:W-:Y:S02]  /*3130*/  LEA.HI.X R7, R2, c[0x0][0x1fc], R0, 0x1, P0 ;  /* 0x00007f0002077a11 */ /* 0x000fe400000f0c00 */
[----:B------:R-:W-:Y:S01]  /*3140*/  IADD3 R4, P0, R6, UR9, RZ ;  /* 0x0000000906047c10 */ /* 0x000fe2000ff1e0ff */
[----:B------:R-:W-:Y:S01]  /*3150*/  LDSM.16.M88.4 R76, [R195+0x2800] ;  /* 0x00280000c34c783b */ /* 0x000fe20000000200 */
[----:B------:R-:W-:Y:S02]  /*3160*/  IADD3 R0, R21, R153, -R23 ;  /* 0x0000009915007210 */ /* 0x000fe40007ffe817 */
[----:B------:R-:W-:Y:S01]  /*3170*/  IADD3.X R5, R7, UR5, RZ, P0, !PT ;  /* 0x0000000507057c10 */ /* 0x000fe200087fe4ff */
[----:B------:R-:W4:Y:S01]  /*3180*/  LDSM.16.M88.4 R20, [R195+0x1000] ;  /* 0x00100000c314783b */ /* 0x000f220000000200 */
[----:B------:R-:W-:Y:S02]  /*3190*/  IADD3 R2, P0, R4, UR9, RZ ;  /* 0x0000000904027c10 */ /* 0x000fe4000ff1e0ff */
[----:B------:R-:W-:Y:S01]  /*31a0*/  ISETP.LT.OR P2, PT, R0, 0x1, !P1 ;  /* 0x000000010000780c */ /* 0x000fe20004f41670 */
[----:B------:R-:W-:Y:S01]  /*31b0*/  LDSM.16.M88.4 R80, [R195+0x3000] ;  /* 0x00300000c350783b */ /* 0x000fe20000000200 */
[----:B------:R-:W-:-:S02]  /*31c0*/  IADD3.X R3, R5, UR5, RZ, P0, !PT ;  /* 0x0000000505037c10 */ /* 0x000fc400087fe4ff */
[----:B------:R-:W-:-:S04]  /*31d0*/  @!P3 IADD3 R8, P0, R2, UR9, RZ ;  /* 0x000000090208bc10 */ /* 0x000fc8000ff1e0ff */
[----:B------:R-:W-:Y:S02]  /*31e0*/  @!P3 IADD3.X R9, R3, UR5, RZ, P0, !PT ;  /* 0x000000050309bc10 */ /* 0x000fe400087fe4ff */
[----:B------:R-:W-:-:S03]  /*31f0*/  LOP3.LUT P0, RZ, R10, 0x2, RZ, 0xc0, !PT ;  /* 0x000000020aff7812 */ /* 0x000fc6000780c0ff */
[----:B------:R-:W-:Y:S01]  /*3200*/  @!PT LDS RZ, [RZ] ;  /* 0x00000000fffff984 */ /* 0x000fe20000000800 */
[----:B------:R-:W-:Y:S01]  /*3210*/  @!PT LDS RZ, [RZ] ;  /* 0x00000000fffff984 */ /* 0x000fe20000000800 */
[----:B------:R-:W-:Y:S01]  /*3220*/  @!PT LDS RZ, [RZ] ;  /* 0x00000000fffff984 */ /* 0x000fe20000000800 */
[----:B------:R1:W-:Y:S01]  /*3230*/  LDGSTS.E.BYPASS.LTC128B.128 [R216+0x100], [R6.64], !P2 ;  /* 0x0010000006d87fae */ /* 0x0003e2000d101d46 */
[C---:B------:R-:W-:Y:S01]  /*3240*/  ISETP.LT.OR P2, PT, R0.reuse, 0x1, !P0 ;  /* 0x000000010000780c */ /* 0x040fe20004741670 */
[C---:B--2---:R-:W-:Y:S08]  /*3250*/  HMMA.16816.F32.BF16 R36, R128.reuse, R32, RZ ;  /* 0x000000208024723c */ /* 0x044ff000000418ff */
[----:B------:R-:W-:Y:S04]  /*3260*/  HMMA.16816.F32.BF16 R32, R128, R34, RZ ;  /* 0x000000228020723c */ /* 0x000fe800000418ff */
[----:B------:R1:W-:Y:S01]  /*3270*/  LDGSTS.E.BYPASS.LTC128B.128 [R216+0x3900], [R6.64+0x80], !P2 ;  /* 0x0390008006d87fae */ /* 0x0003e2000d101d46 */
[----:B------:R-:W-:-:S02]  /*3280*/  ISETP.LT.OR P2, PT, R0, 0x21, !P1 ;  /* 0x000000210000780c */ /* 0x000fc40004f41670 */
[C---:B------:R-:W-:Y:S01]  /*3290*/  ISETP.LT.OR P1, PT, R0.reuse, 0x41, !P1 ;  /* 0x000000410000780c */ /* 0x040fe20004f21670 */
[----:B---3--:R-:W-:Y:S10]  /*32a0*/  HMMA.16816.F32.BF16 R52, R128, R12, RZ ;  /* 0x0000000c8034723c */ /* 0x008ff400000418ff */
[----:B------:R1:W-:Y:S01]  /*32b0*/  LDGSTS.E.BYPASS.LTC128B.128 [R216+0x1100], [R4.64], !P2 ;  /* 0x0110000004d87fae */ /* 0x0003e2000d101d46 */
[----:B------:R-:W-:-:S02]  /*32c0*/  ISETP.LT.OR P2, PT, R0, 0x21, !P0 ;  /* 0x000000210000780c */ /* 0x000fc40004741670 */
[C---:B------:R-:W-:Y:S01]  /*32d0*/  ISETP.LT.OR P0, PT, R0.reuse, 0x41, !P0 ;  /* 0x000000410000780c */ /* 0x040fe20004701670 */
[----:B------:R-:W-:Y:S08]  /*32e0*/  HMMA.16816.F32.BF16 R40, R128, R14, RZ ;  /* 0x0000000e8028723c */ /* 0x000ff000000418ff */
[----:B-----5:R-:W-:Y:S02]  /*32f0*/  HMMA.16816.F32.BF16 R84, R132, R26, R32 ;  /* 0x0000001a8454723c */ /* 0x020fe40000041820 */
[----:B------:R1:W-:Y:S06]  /*3300*/  LDGSTS.E.BYPASS.LTC128B.128 [R216+0x4900], [R4.64+0x80], !P2 ;  /* 0x0490008004d87fae */ /* 0x0003ec000d101d46 */
[----:B------:R-:W-:Y:S01]  /*3310*/  HMMA.16816.F32.BF16 R32, R128, R44, RZ ;  /* 0x0000002c8020723c */ /* 0x000fe200000418ff */
[C---:B------:R-:W-:Y:S01]  /*3320*/  @!P3 ISETP.LT.OR P2, PT, R0.reuse, 0x61, P6 ;  /* 0x000000610000b80c */ /* 0x040fe20003741670 */
[----:B------:R2:W-:Y:S01]  /*3330*/  LDGSTS.E.BYPASS.LTC128B.128 [R216+0x2100], [R2.64], !P1 ;  /* 0x0210000002d87fae */ /* 0x0005e2000c901d46 */
[----:B------:R-:W-:-:S03]  /*3340*/  @!P3 ISETP.LT.OR P1, PT, R0, 0x61, P5 ;  /* 0x000000610000b80c */ /* 0x000fc60002f21670 */
[----:B------:R2:W-:Y:S01]  /*3350*/  LDGSTS.E.BYPASS.LTC128B.128 [R216+0x5900], [R2.64+0x80], !P0 ;  /* 0x0590008002d87fae */ /* 0x0005e2000c101d46 */
[----:B------:R-:W-:Y:S01]  /*3360*/  LOP3.LUT P0, RZ, R110, 0x4, RZ, 0xc0, !PT ;  /* 0x000000046eff7812 */ /* 0x000fe2000780c0ff */
[----:B------:R-:W-:Y:S03]  /*3370*/  HMMA.16816.F32.BF16 R16, R128, R56, RZ ;  /* 0x000000388010723c */ /* 0x000fe600000418ff */
[----:B------:R-:W-:-:S03]  /*3380*/  SEL R0, R11, 0xffffffc0, !P0 ;  /* 0xffffffc00b007807 */ /* 0x000fc60004000000 */
[----:B------:R3:W-:Y:S02]  /*3390*/  @!P3 LDGSTS.E.BYPASS.LTC128B.128 [R216+0x3100], [R8.64], !P2 ;  /* 0x0310000008d8bfae */ /* 0x0007e4000d101d46 */
[----:B------:R-:W-:Y:S01]  /*33a0*/  HMMA.16816.F32.BF16 R12, R128, R58, RZ ;  /* 0x0000003a800c723c */ /* 0x000fe200000418ff */
[--C-:B------:R-:W-:Y:S01]  /*33b0*/  IMAD.IADD R190, R188, 0x1, R0.reuse ;  /* 0x00000001bcbe7824 */ /* 0x100fe200078e0200 */
[----:B------:R3:W-:Y:S06]  /*33c0*/  @!P3 LDGSTS.E.BYPASS.LTC128B.128 [R216+0x6900], [R8.64+0x80], !P1 ;  /* 0x0690008008d8bfae */ /* 0x0007ec000c901d46 */
[C---:B------:R-:W-:Y:S01]  /*33d0*/  HMMA.16816.F32.BF16 R88, R132.reuse, R28, R52 ;  /* 0x0000001c8458723c */ /* 0x040fe20000041834 */
[----:B------:R-:W5:Y:S07]  /*33e0*/  LDSM.16.M88.4 R52, [R190+0x800] ;  /* 0x00080000be34783b */ /* 0x000f6e0000000200 */
[----:B------:R-:W-:Y:S08]  /*33f0*/  HMMA.16816.F32.BF16 R100, R132, R30, R40 ;  /* 0x0000001e8464723c */ /* 0x000ff00000041828 */
[----:B-1----:R-:W-:Y:S08]  /*3400*/  HMMA.16816.F32.BF16 R4, R128, R64, RZ ;  /* 0x000000408004723c */ /* 0x002ff000000418ff */
[C---:B------:R-:W-:Y:S08]  /*3410*/  HMMA.16816.F32.BF16 R96, R132.reuse, R24, R36 ;  /* 0x000000188460723c */ /* 0x040ff00000041824 */
[----:B----4-:R-:W-:Y:S01]  /*3420*/  HMMA.16816.F32.BF16 R92, R132, R20, R16 ;  /* 0x00000014845c723c */ /* 0x010fe20000041810 */
[----:B------:R-:W-:Y:S01]  /*3430*/  IMAD.IADD R189, R195, 0x1, R0 ;  /* 0x00000001c3bd7824 */ /* 0x000fe200078e0200 */
[----:B------:R-:W-:Y:S04]  /*3440*/  LDSM.16.M88.4 R136, [R195+0x6000] ;  /* 0x00600000c388783b */ /* 0x000fe80000000200 */
[----:B------:R-:W0:Y:S02]  /*3450*/  LDGDEPBAR ;  /* 0x00000000000079af */ /* 0x000e240000000000 */
[C---:B------:R-:W-:Y:S02]  /*3460*/  HMMA.16816.F32.BF16 R28, R128.reuse, R46, RZ ;  /* 0x0000002e801c723c */ /* 0x040fe400000418ff */
[----:B------:R-:W-:Y:S06]  /*3470*/  LDSM.16.M88.4 R44, [R190] ;  /* 0x00000000be2c783b */ /* 0x000fec0000000200 */
[----:B---3--:R-:W-:Y:S08]  /*3480*/  HMMA.16816.F32.BF16 R8, R128, R66, RZ ;  /* 0x000000428008723c */ /* 0x008ff000000418ff */
[----:B------:R-:W-:Y:S01]  /*3490*/  HMMA.16816.F32.BF16 R64, R132, R68, R32 ;  /* 0x000000448440723c */ /* 0x000fe20000041820 */
[----:B------:R-:W1:Y:S07]  /*34a0*/  LDSM.16.M88.4 R32, [R190+0x1000] ;  /* 0x00100000be20783b */ /* 0x000e6e0000000200 */
[----:B------:R-:W-:Y:S08]  /*34b0*/  HMMA.16816.F32.BF16 R24, R128, R48, RZ ;  /* 0x000000308018723c */ /* 0x000ff000000418ff */
[----:B------:R-:W-:Y:S08]  /*34c0*/  HMMA.16816.F32.BF16 R104, R132, R22, R12 ;  /* 0x000000168468723c */ /* 0x000ff0000004180c */
[C---:B------:R-:W-:Y:S08]  /*34d0*/  HMMA.16816.F32.BF16 R16, R128.reuse, R60, RZ ;  /* 0x0000003c8010723c */ /* 0x040ff000000418ff */
[C---:B------:R-:W-:Y:S08]  /*34e0*/  HMMA.16816.F32.BF16 R12, R128.reuse, R62, RZ ;  /* 0x0000003e800c723c */ /* 0x040ff000000418ff */
[----:B------:R-:W-:Y:S08]  /*34f0*/  HMMA.16816.F32.BF16 R20, R128, R50, RZ ;  /* 0x000000328014723c */ /* 0x000ff000000418ff */
[C---:B------:R-:W-:Y:S01]  /*3500*/  HMMA.16816.F32.BF16 R60, R132.reuse, R70, R28 ;  /* 0x00000046843c723c */ /* 0x040fe2000004181c */
[----:B------:R-:W3:Y:S07]  /*3510*/  LDSM.16.M88.4 R28, [R190+0x1800] ;  /* 0x00180000be1c783b */ /* 0x000eee0000000200 */
[C---:B------:R-:W-:Y:S01]  /*3520*/  HMMA.16816.F32.BF16 R56, R132.reuse, R72, R24 ;  /* 0x000000488438723c */ /* 0x040fe20000041818 */
[----:B------:R-:W4:Y:S07]  /*3530*/  LDSM.16.M88.4 R24, [R190+0x2000] ;  /* 0x00200000be18783b */ /* 0x000f2e0000000200 */
[C---:B------:R-:W-:Y:S01]  /*3540*/  HMMA.16816.F32.BF16 R40, R132.reuse, R76, R16 ;  /* 0x0000004c8428723c */ /* 0x040fe20000041810 */
[----:B------:R-:W-:Y:S07]  /*3550*/  LDSM.16.M88.4 R16, [R190+0x3000] ;  /* 0x00300000be10783b */ /* 0x000fee0000000200 */
[C---:B------:R-:W-:Y:S08]  /*3560*/  HMMA.16816.F32.BF16 R36, R132.reuse, R78, R12 ;  /* 0x0000004e8424723c */ /* 0x040ff0000004180c */
[----:B------:R-:W-:Y:S01]  /*3570*/  HMMA.16816.F32.BF16 R48, R132, R74, R20 ;  /* 0x0000004a8430723c */ /* 0x000fe20000041814 */
[----:B------:R-:W2:Y:S07]  /*3580*/  LDSM.16.M88.4 R20, [R190+0x2800] ;  /* 0x00280000be14783b */ /* 0x000eae0000000200 */
[C---:B-----5:R-:W-:Y:S08]  /*3590*/  HMMA.16816.F32.BF16 R76, R164.reuse, R54, R84 ;  /* 0x00000036a44c723c */ /* 0x060ff00000041854 */
[C---:B-1----:R-:W-:Y:S08]  /*35a0*/  HMMA.16816.F32.BF16 R84, R164.reuse, R32, R92 ;  /* 0x00000020a454723c */ /* 0x042ff0000004185c */
[----:B------:R-:W-:Y:S01]  /*35b0*/  HMMA.16816.F32.BF16 R104, R164, R34, R104 ;  /* 0x00000022a468723c */ /* 0x000fe20000041868 */
[----:B------:R-:W1:Y:S07]  /*35c0*/  LDSM.16.M88.4 R32, [R189] ;  /* 0x00000000bd20783b */ /* 0x000e6e0000000200 */
[----:B------:R-:W-:Y:S08]  /*35d0*/  HMMA.16816.F32.BF16 R12, R132, R80, R4 ;  /* 0x00000050840c723c */ /* 0x000ff00000041804 */
[----:B------:R-:W-:Y:S08]  /*35e0*/  HMMA.16816.F32.BF16 R4, R164, R44, R88 ;  /* 0x0000002ca404723c */ /* 0x000ff00000041858 */
[----:B------:R-:W-:Y:S08]  /*35f0*/  HMMA.16816.F32.BF16 R8, R132, R82, R8 ;  /* 0x000000528408723c */ /* 0x000ff00000041808 */
[C---:B------:R-:W-:Y:S08]  /*3600*/  HMMA.16816.F32.BF16 R68, R164.reuse, R46, R100 ;  /* 0x0000002ea444723c */ /* 0x040ff00000041864 */
[C---:B---3--:R-:W-:Y:S08]  /*3610*/  HMMA.16816.F32.BF16 R80, R164.reuse, R28, R64 ;  /* 0x0000001ca450723c */ /* 0x048ff00000041840 */
[C---:B------:R-:W-:Y:S01]  /*3620*/  HMMA.16816.F32.BF16 R64, R164.reuse, R30, R60 ;  /* 0x0000001ea440723c */ /* 0x040fe2000004183c */
[----:B------:R-:W3:Y:S07]  /*3630*/  LDSM.16.M88.4 R28, [R189+0x800] ;  /* 0x00080000bd1c783b */ /* 0x000eee0000000200 */
[C---:B----4-:R-:W-:Y:S08]  /*3640*/  HMMA.16816.F32.BF16 R60, R164.reuse, R24, R56 ;  /* 0x00000018a43c723c */ /* 0x050ff00000041838 */
[C---:B------:R-:W-:Y:S01]  /*3650*/  HMMA.16816.F32.BF16 R56, R164.reuse, R26, R48 ;  /* 0x0000001aa438723c */ /* 0x040fe20000041830 */
[----:B------:R-:W4:Y:S07]  /*3660*/  LDSM.16.M88.4 R24, [R189+0x1000] ;  /* 0x00100000bd18783b */ /* 0x000f2e0000000200 */
[C---:B------:R-:W-:Y:S08]  /*3670*/  HMMA.16816.F32.BF16 R72, R164.reuse, R52, R96 ;  /* 0x00000034a448723c */ /* 0x040ff00000041860 */
[C---:B--2---:R-:W-:Y:S08]  /*3680*/  HMMA.16816.F32.BF16 R48, R164.reuse, R22, R36 ;  /* 0x00000016a430723c */ /* 0x044ff00000041824 */
[----:B------:R-:W-:Y:S01]  /*3690*/  HMMA.16816.F32.BF16 R52, R164, R20, R40 ;  /* 0x00000014a434723c */ /* 0x000fe20000041828 */
[----:B------:R-:W-:Y:S07]  /*36a0*/  LDSM.16.M88.4 R20, [R189+0x1800] ;  /* 0x00180000bd14783b */ /* 0x000fee0000000200 */
[----:B-1----:R-:W-:Y:S01]  /*36b0*/  HMMA.16816.F32.BF16 R36, R168, R32, R4 ;  /* 0x00000020a824723c */ /* 0x002fe20000041804 */
[----:B------:R-:W1:Y:S07]  /*36c0*/  LDSM.16.M88.4 R4, [R189+0x2000] ;  /* 0x00200000bd04783b */ /* 0x000e6e0000000200 */
[C---:B------:R-:W-:Y:S08]  /*36d0*/  HMMA.16816.F32.BF16 R44, R164.reuse, R16, R12 ;  /* 0x00000010a42c723c */ /* 0x040ff0000004180c */
[----:B------:R-:W-:Y:S08]  /*36e0*/  HMMA.16816.F32.BF16 R40, R164, R18, R8 ;  /* 0x00000012a428723c */ /* 0x000ff00000041808 */
[C---:B------:R-:W-:Y:S01]  /*36f0*/  HMMA.16816.F32.BF16 R16, R168.reuse, R34, R68 ;  /* 0x00000022a810723c */ /* 0x040fe20000041844 */
[----:B------:R-:W2:Y:S07]  /*3700*/  LDSM.16.M88.4 R32, [R189+0x2800] ;  /* 0x00280000bd20783b */ /* 0x000eae0000000200 */
[C---:B---3--:R-:W-:Y:S01]  /*3710*/  HMMA.16816.F32.BF16 R12, R168.reuse, R28, R72 ;  /* 0x0000001ca80c723c */ /* 0x048fe20000041848 */
[----:B------:R-:W-:Y:S07]  /*3720*/  LDSM.16.M88.4 R72, [R195+0x3800] ;  /* 0x00380000c348783b */ /* 0x000fee0000000200 */
[C---:B------:R-:W-:Y:S01]  /*3730*/  HMMA.16816.F32.BF16 R8, R168.reuse, R30, R76 ;  /* 0x0000001ea808723c */ /* 0x040fe2000004184c */
[----:B------:R-:W3:Y:S07]  /*3740*/  LDSM.16.M88.4 R28, [R189+0x3000] ;  /* 0x00300000bd1c783b */ /* 0x000eee0000000200 */
[C---:B----4-:R-:W-:Y:S08]  /*3750*/  HMMA.16816.F32.BF16 R84, R168.reuse, R24, R84 ;  /* 0x00000018a854723c */ /* 0x050ff00000041854 */
[C---:B------:R-:W-:Y:S01]  /*3760*/  HMMA.16816.F32.BF16 R104, R168.reuse, R26, R104 ;  /* 0x0000001aa868723c */ /* 0x040fe20000041868 */
[----:B------:R-:W4:Y:S07]  /*3770*/  LDSM.16.M88.4 R24, [R188+0x3800] ;  /* 0x00380000bc18783b */ /* 0x000f2e0000000200 */
[C---:B-1----:R-:W-:Y:S08]  /*3780*/  HMMA.16816.F32.BF16 R116, R168.reuse, R4, R60 ;  /* 0x00000004a874723c */ /* 0x042ff0000004183c */
[C---:B------:R-:W-:Y:S01]  /*3790*/  HMMA.16816.F32.BF16 R112, R168.reuse, R6, R56 ;  /* 0x00000006a870723c */ /* 0x040fe20000041838 */
[----:B------:R-:W1:Y:S04]  /*37a0*/  LDSM.16.M88.4 R4, [R188+0x4800] ;  /* 0x00480000bc04783b */ /* 0x000e680000000200 */
[----:B------:R-:W-:Y:S03]  /*37b0*/  LDSM.16.M88.4 R56, [R188+0x5000] ;  /* 0x00500000bc38783b */ /* 0x000fe60000000200 */
[C---:B------:R-:W-:Y:S01]  /*37c0*/  HMMA.16816.F32.BF16 R124, R168.reuse, R20, R80 ;  /* 0x00000014a87c723c */ /* 0x040fe20000041850 */
[----:B------:R-:W-:Y:S07]  /*37d0*/  LDSM.16.M88.4 R80, [R195+0x4000] ;  /* 0x00400000c350783b */ /* 0x000fee0000000200 */
[C---:B------:R-:W-:Y:S01]  /*37e0*/  HMMA.16816.F32.BF16 R120, R168.reuse, R22, R64 ;  /* 0x00000016a878723c */ /* 0x040fe20000041840 */
[----:B------:R-:W5:Y:S04]  /*37f0*/  LDSM.16.M88.4 R20, [R188+0x4000] ;  /* 0x00400000bc14783b */ /* 0x000f680000000200 */
[----:B------:R-:W-:Y:S03]  /*3800*/  LDSM.16.M88.4 R64, [R188+0x6800] ;  /* 0x00680000bc40783b */ /* 0x000fe60000000200 */
[C---:B--2---:R-:W-:Y:S01]  /*3810*/  HMMA.16816.F32.BF16 R100, R168.reuse, R34, R48 ;  /* 0x00000022a864723c */ /* 0x044fe20000041830 */
[----:B------:R-:W2:Y:S07]  /*3820*/  LDSM.16.M88.4 R48, [R188+0x5800] ;  /* 0x00580000bc30783b */ /* 0x000eae0000000200 */
[C---:B------:R-:W-:Y:S01]  /*3830*/  HMMA.16816.F32.BF16 R108, R168.reuse, R32, R52 ;  /* 0x00000020a86c723c */ /* 0x040fe20000041834 */
[----:B------:R-:W2:Y:S04]  /*3840*/  LDSM.16.M88.4 R52, [R188+0x6000] ;  /* 0x00600000bc34783b */ /* 0x000ea80000000200 */
[----:B------:R-:W-:Y:S03]  /*3850*/  LDSM.16.M88.4 R32, [R195+0x5800] ;  /* 0x00580000c320783b */ /* 0x000fe60000000200 */
[----:B---3--:R-:W-:Y:S01]  /*3860*/  HMMA.16816.F32.BF16 R96, R168, R28, R44 ;  /* 0x0000001ca860723c */ /* 0x008fe2000004182c */
[----:B------:R-:W3:Y:S07]  /*3870*/  LDSM.16.M88.4 R44, [R195+0x4800] ;  /* 0x00480000c32c783b */ /* 0x000eee0000000200 */
[----:B----4-:R-:W-:Y:S01]  /*3880*/  HMMA.16816.F32.BF16 R88, R172, R24, R36 ;  /* 0x00000018ac58723c */ /* 0x010fe20000041824 */
[----:B------:R-:W4:Y:S07]  /*3890*/  LDSM.16.M88.4 R36, [R195+0x5000] ;  /* 0x00500000c324783b */ /* 0x000f2e0000000200 */
[----:B------:R-:W-:Y:S08]  /*38a0*/  HMMA.16816.F32.BF16 R92, R168, R30, R40 ;  /* 0x0000001ea85c723c */ /* 0x000ff00000041828 */
[C---:B-1----:R-:W-:Y:S08]  /*38b0*/  HMMA.16816.F32.BF16 R40, R172.reuse, R4, R84 ;  /* 0x00000004ac28723c */ /* 0x042ff00000041854 */
[C---:B------:R-:W-:Y:S08]  /*38c0*/  HMMA.16816.F32.BF16 R68, R172.reuse, R26, R16 ;  /* 0x0000001aac44723c */ /* 0x040ff00000041810 */
[C---:B------:R-:W-:Y:S08]  /*38d0*/  HMMA.16816.F32.BF16 R28, R172.reuse, R6, R104 ;  /* 0x00000006ac1c723c */ /* 0x040ff00000041868 */
[C---:B-----5:R-:W-:Y:S08]  /*38e0*/  HMMA.16816.F32.BF16 R76, R172.reuse, R20, R12 ;  /* 0x00000014ac4c723c */ /* 0x060ff0000004180c */
[C---:B------:R-:W-:Y:S08]  /*38f0*/  HMMA.16816.F32.BF16 R60, R172.reuse, R22, R8 ;  /* 0x00000016ac3c723c */ /* 0x040ff00000041808 */
[C---:B------:R-:W-:Y:S01]  /*3900*/  HMMA.16816.F32.BF16 R24, R172.reuse, R56, R124 ;  /* 0x00000038ac18723c */ /* 0x040fe2000004187c */
[----:B------:R-:W1:Y:S07]  /*3910*/  LDSM.16.M88.4 R124, [R195+0x6800] ;  /* 0x00680000c37c783b */ /* 0x000e6e0000000200 */
[C---:B--2---:R-:W-:Y:S08]  /*3920*/  HMMA.16816.F32.BF16 R16, R172.reuse, R48, R116 ;  /* 0x00000030ac10723c */ /* 0x044ff00000041874 */
[C---:B------:R-:W-:Y:S01]  /*3930*/  HMMA.16816.F32.BF16 R12, R172.reuse, R50, R112 ;  /* 0x00000032ac0c723c */ /* 0x040fe20000041870 */
[----:B------:R-:W-:Y:S07]  /*3940*/  LDSM.16.M88.4 R112, [R190+0x4000] ;  /* 0x00400000be70783b */ /* 0x000fee0000000200 */
[C---:B------:R-:W-:Y:S08]  /*3950*/  HMMA.16816.F32.BF16 R8, R172.reuse, R52, R108 ;  /* 0x00000034ac08723c */ /* 0x040ff0000004186c */
[C---:B------:R-:W-:Y:S01]  /*3960*/  HMMA.16816.F32.BF16 R4, R172.reuse, R54, R100 ;  /* 0x00000036ac04723c */ /* 0x040fe20000041864 */
[----:B------:R-:W2:Y:S07]  /*3970*/  LDSM.16.M88.4 R52, [R190+0x3800] ;  /* 0x00380000be34783b */ /* 0x000eae0000000200 */
[C---:B------:R-:W-:Y:S01]  /*3980*/  HMMA.16816.F32.BF16 R20, R172.reuse, R58, R120 ;  /* 0x0000003aac14723c */ /* 0x040fe20000041878 */
[----:B------:R-:W-:Y:S07]  /*3990*/  LDSM.16.M88.4 R120, [R189+0x6000] ;  /* 0x00600000bd78783b */ /* 0x000fee0000000200 */
[C---:B------:R-:W-:Y:S01]  /*39a0*/  HMMA.16816.F32.BF16 R48, R172.reuse, R64, R96 ;  /* 0x00000040ac30723c */ /* 0x040fe20000041860 */
[----:B------:R-:W-:Y:S07]  /*39b0*/  LDSM.16.M88.4 R96, [R189+0x3800] ;  /* 0x00380000bd60783b */ /* 0x000fee0000000200 */
[----:B------:R-:W-:Y:S08]  /*39c0*/  HMMA.16816.F32.BF16 R92, R172, R66, R92 ;  /* 0x00000042ac5c723c */ /* 0x000ff0000004185c */
[C---:B---3--:R-:W-:Y:S08]  /*39d0*/  HMMA.16816.F32.BF16 R108, R176.reuse, R44, R40 ;  /* 0x0000002cb06c723c */ /* 0x048ff00000041828 */
[C---:B------:R-:W-:Y:S08]  /*39e0*/  HMMA.16816.F32.BF16 R40, R176.reuse, R46, R28 ;  /* 0x0000002eb028723c */ /* 0x040ff0000004181c */
[C---:B------:R-:W-:Y:S01]  /*39f0*/  HMMA.16816.F32.BF16 R84, R176.reuse, R72, R88 ;  /* 0x00000048b054723c */ /* 0x040fe20000041858 */
[----:B------:R-:W-:Y:S07]  /*3a00*/  LDSM.16.M88.4 R88, [R190+0x6800] ;  /* 0x00680000be58783b */ /* 0x000fee0000000200 */
[C---:B------:R-:W-:Y:S01]  /*3a10*/  HMMA.16816.F32.BF16 R56, R176.reuse, R74, R68 ;  /* 0x0000004ab038723c */ /* 0x040fe20000041844 */
[----:B------:R-:W-:Y:S04]  /*3a20*/  LDSM.16.M88.4 R72, [R189+0x4000] ;  /* 0x00400000bd48783b */ /* 0x000fe80000000200 */
[----:B------:R-:W-:Y:S03]  /*3a30*/  LDSM.16.M88.4 R68, [R189+0x4800] ;  /* 0x00480000bd44783b */ /* 0x000fe60000000200 */
[C---:B------:R-:W-:Y:S08]  /*3a40*/  HMMA.16816.F32.BF16 R64, R176.reuse, R80, R76 ;  /* 0x00000050b040723c */ /* 0x040ff0000004184c */
[C---:B------:R-:W-:Y:S01]  /*3a50*/  HMMA.16816.F32.BF16 R116, R176.reuse, R82, R60 ;  /* 0x00000052b074723c */ /* 0x040fe2000004183c */
[----:B------:R-:W-:Y:S07]  /*3a60*/  LDSM.16.M88.4 R60, [R189+0x5800] ;  /* 0x00580000bd3c783b */ /* 0x000fee0000000200 */
[C---:B----4-:R-:W-:Y:S08]  /*3a70*/  HMMA.16816.F32.BF16 R104, R176.reuse, R36, R24 ;  /* 0x00000024b068723c */ /* 0x050ff00000041818 */
[C---:B------:R-:W-:Y:S08]  /*3a80*/  HMMA.16816.F32.BF16 R28, R176.reuse, R32, R16 ;  /* 0x00000020b01c723c */ /* 0x040ff00000041810 */
[C---:B------:R-:W-:Y:S01]  /*3a90*/  HMMA.16816.F32.BF16 R24, R176.reuse, R34, R12 ;  /* 0x00000022b018723c */ /* 0x040fe2000004180c */
[----:B------:R-:W3:Y:S07]  /*3aa0*/  LDSM.16.M88.4 R12, [R190+0x4800] ;  /* 0x00480000be0c783b */ /* 0x000eee0000000200 */
[C---:B------:R-:W-:Y:S01]  /*3ab0*/  HMMA.16816.F32.BF16 R16, R176.reuse, R136, R8 ;  /* 0x00000088b010723c */ /* 0x040fe20000041808 */
[----:B------:R-:W4:Y:S07]  /*3ac0*/  LDSM.16.M88.4 R8, [R190+0x5000] ;  /* 0x00500000be08783b */ /* 0x000f2e0000000200 */
[C---:B------:R-:W-:Y:S01]  /*3ad0*/  HMMA.16816.F32.BF16 R80, R176.reuse, R138, R4 ;  /* 0x0000008ab050723c */ /* 0x040fe20000041804 */
[----:B------:R-:W5:Y:S07]  /*3ae0*/  LDSM.16.M88.4 R4, [R190+0x5800] ;  /* 0x00580000be04783b */ /* 0x000f6e0000000200 */
[C---:B------:R-:W-:Y:S01]  /*3af0*/  HMMA.16816.F32.BF16 R100, R176.reuse, R38, R20 ;  /* 0x00000026b064723c */ /* 0x040fe20000041814 */
[----:B------:R-:W3:Y:S07]  /*3b00*/  LDSM.16.M88.4 R20, [R190+0x6000] ;  /* 0x00600000be14783b */ /* 0x000eee0000000200 */
[C---:B-1----:R-:W-:Y:S08]  /*3b10*/  HMMA.16816.F32.BF16 R76, R176.reuse, R124, R48 ;  /* 0x0000007cb04c723c */ /* 0x042ff00000041830 */
[----:B------:R-:W-:Y:S08]  /*3b20*/  HMMA.16816.F32.BF16 R92, R176, R126, R92 ;  /* 0x0000007eb05c723c */ /* 0x000ff0000004185c */
[C---:B--2---:R-:W-:Y:S08]  /*3b30*/  HMMA.16816.F32.BF16 R84, R180.reuse, R52, R84 ;  /* 0x00000034b454723c */ /* 0x044ff00000041854 */
[C---:B------:R-:W-:Y:S08]  /*3b40*/  HMMA.16816.F32.BF16 R56, R180.reuse, R54, R56 ;  /* 0x00000036b438723c */ /* 0x040ff00000041838 */
[C---:B------:R-:W-:Y:S01]  /*3b50*/  HMMA.16816.F32.BF16 R52, R180.reuse, R112, R64 ;  /* 0x00000070b434723c */ /* 0x040fe20000041840 */
[----:B------:R-:W1:Y:S07]  /*3b60*/  LDSM.16.M88.4 R64, [R189+0x5000] ;  /* 0x00500000bd40783b */ /* 0x000e6e0000000200 */
[----:B------:R-:W-:Y:S01]  /*3b70*/  HMMA.16816.F32.BF16 R48, R180, R114, R116 ;  /* 0x00000072b430723c */ /* 0x000fe20000041874 */
[----:B------:R-:W2:Y:S01]  /*3b80*/  LDSM.16.M88.4 R112, [R189+0x6800] ;  /* 0x00680000bd70783b */ /* 0x000ea20000000200 */
[----:B------:R-:W-:Y:S01]  /*3b90*/  ISETP.GT.AND P0, PT, R141, R149, PT ;  /* 0x000000958d00720c */ /* 0x000fe20003f04270 */
[----:B------:R-:W-:-:S05]  /*3ba0*/  DEPBAR.LE SB0, 0x0 ;  /* 0x000080000000791a */ /* 0x000fca0000000000 */
[C---:B---3--:R-:W-:Y:S08]  /*3bb0*/  HMMA.16816.F32.BF16 R44, R180.reuse, R12, R108 ;  /* 0x0000000cb42c723c */ /* 0x048ff0000004186c */
        /* <DEDUP_REMOVED lines=8> */
[----:B------:R-:W-:Y:S01]  /*3c40*/  HMMA.16816.F32.BF16 R4, R180, R90, R92 ;  /* 0x0000005ab404723c */ /* 0x000fe2000004185c */
[----:B------:R-:W-:Y:S01]  /*3c50*/  BSSY B0, `(.L_x_1017) ;  /* 0x0000053000007945 */ /* 0x000fe20003800000 */
[----:B------:R-:W-:-:S06]  /*3c60*/  IADD3 R209, R195, 0x3000, RZ ;  /* 0x00003000c3d17810 */ /* 0x000fcc0007ffe0ff */
[----:B------:R-:W-:Y:S01]  /*3c70*/  HMMA.16816.F32.BF16 R76, R184, R72, R52 ;  /* 0x00000048b84c723c */ /* 0x000fe20000041834 */
[C---:B------:R-:W-:Y:S02]  /*3c80*/  IADD3 R208, R195.reuse, 0x2800, RZ ;  /* 0x00002800c3d07810 */ /* 0x040fe40007ffe0ff */
[----:B------:R-:W-:-:S05]  /*3c90*/  IADD3 R207, R195, 0x2000, RZ ;  /* 0x00002000c3cf7810 */ /* 0x000fca0007ffe0ff */
        /* <DEDUP_REMOVED lines=12> */
[----:B-1----:R-:W-:Y:S01]  /*3d60*/  HMMA.16816.F32.BF16 R20, R184, R64, R36 ;  /* 0x00000040b814723c */ /* 0x002fe20000041824 */
[C---:B------:R-:W-:Y:S02]  /*3d70*/  IADD3 R198, R195.reuse, 0x4800, RZ ;  /* 0x00004800c3c67810 */ /* 0x040fe40007ffe0ff */
[----:B------:R-:W-:-:S05]  /*3d80*/  IADD3 R197, R195, 0x4000, RZ ;  /* 0x00004000c3c57810 */ /* 0x000fca0007ffe0ff */
[C---:B------:R-:W-:Y:S08]  /*3d90*/  HMMA.16816.F32.BF16 R40, R184.reuse, R70, R40 ;  /* 0x00000046b828723c */ /* 0x040ff00000041828 */
[C---:B------:R-:W-:Y:S08]  /*3da0*/  HMMA.16816.F32.BF16 R64, R184.reuse, R66, R32 ;  /* 0x00000042b840723c */ /* 0x040ff00000041820 */
[C---:B------:R-:W-:Y:S08]  /*3db0*/  HMMA.16816.F32.BF16 R28, R184.reuse, R60, R28 ;  /* 0x0000003cb81c723c */ /* 0x040ff0000004181c */
[C---:B------:R-:W-:Y:S08]  /*3dc0*/  HMMA.16816.F32.BF16 R24, R184.reuse, R62, R24 ;  /* 0x0000003eb818723c */ /* 0x040ff00000041818 */
[C---:B------:R-:W-:Y:S08]  /*3dd0*/  HMMA.16816.F32.BF16 R44, R184.reuse, R120, R16 ;  /* 0x00000078b82c723c */ /* 0x040ff00000041810 */
[C---:B------:R-:W-:Y:S08]  /*3de0*/  HMMA.16816.F32.BF16 R12, R184.reuse, R122, R12 ;  /* 0x0000007ab80c723c */ /* 0x040ff0000004180c */
[C---:B--2---:R-:W-:Y:S08]  /*3df0*/  HMMA.16816.F32.BF16 R52, R184.reuse, R112, R8 ;  /* 0x00000070b834723c */ /* 0x044ff00000041808 */
[----:B------:R-:W-:Y:S01]  /*3e00*/  HMMA.16816.F32.BF16 R56, R184, R114, R4 ;  /* 0x00000072b838723c */ /* 0x000fe20000041804 */
[----:B------:R-:W-:Y:S06]  /*3e10*/  BAR.SYNC.DEFER_BLOCKING 0x0 ;  /* 0x0000000000007b1d */ /* 0x000fec0000010000 */
[----:B------:R-:W-:Y:S01]  /*3e20*/  @!UPT UIADD3 URZ, URZ, URZ, URZ ;  /* 0x0000003f3f3ff290 */ /* 0x000fe2000fffe03f */
[----:B------:R-:W-:Y:S11]  /*3e30*/  @!P0 BRA `(.L_x_1018) ;  /* 0x0000034000008947 */ /* 0x000ff60003800000 */
[----:B------:R-:W-:Y:S02]  /*3e40*/  IADD3 R0, R152, -0x2, RZ ;  /* 0xfffffffe98007810 */ /* 0x000fe40007ffe0ff */
[----:B------:R-:W-:-:S02]  /*3e50*/  ISETP.GE.AND P0, PT, R220, 0x1, PT ;  /* 0x00000001dc00780c */ /* 0x000fc40003f06270 */
[----:B------:R-:W-:Y:S02]  /*3e60*/  SHF.R.S32.HI R2, RZ, 0x1f, R0 ;  /* 0x0000001fff027819 */ /* 0x000fe40000011400 */
[----:B------:R-:W-:-:S03]  /*3e70*/  ISETP.GE.AND P2, PT, R220, 0x21, PT ;  /* 0x00000021dc00780c */ /* 0x000fc60003f46270 */
[----:B------:R-:W-:Y:S02]  /*3e80*/  IMAD R4, R2, c[0x0][0x1e0], RZ ;  /* 0x0000780002047a24 */ /* 0x000fe400078e02ff */
[----:B------:R-:W-:-:S04]  /*3e90*/  IMAD.WIDE.U32 R2, R0, c[0x0][0x1e0], RZ ;  /* 0x0000780000027a25 */ /* 0x000fc800078e00ff */
[----:B------:R-:W-:-:S04]  /*3ea0*/  IMAD R0, R0, c[0x0][0x1e4], R4 ;  /* 0x0000790000007a24 */ /* 0x000fc800078e0204 */
[----:B------:R-:W-:Y:S02]  /*3eb0*/  IMAD.IADD R0, R3, 0x1, R0 ;  /* 0x0000000103007824 */ /* 0x000fe400078e0200 */
[----:B------:R-:W-:-:S04]  /*3ec0*/  IMAD.WIDE.U32 R2, R2, 0x70, RZ ;  /* 0x0000007002027825 */ /* 0x000fc800078e00ff */
[----:B------:R-:W-:Y:S01]  /*3ed0*/  IMAD R4, R0, 0x70, RZ ;  /* 0x0000007000047824 */ /* 0x000fe200078e02ff */
[-C--:B------:R-:W-:Y:S01]  /*3ee0*/  @P0 IADD3 R0, P1, R146, R2.reuse, RZ ;  /* 0x0000000292000210 */ /* 0x080fe20007f3e0ff */
[----:B------:R-:W-:Y:S02]  /*3ef0*/  @P2 IMAD.MOV.U32 R6, RZ, RZ, c[0x0][0x1e0] ;  /* 0x00007800ff062624 */ /* 0x000fe400078e00ff */
[----:B------:R-:W-:Y:S01]  /*3f00*/  IMAD.IADD R3, R3, 0x1, R4 ;  /* 0x0000000103037824 */ /* 0x000fe200078e0204 */
[----:B------:R-:W-:Y:S01]  /*3f10*/  @P0 LEA R4, P4, R0, c[0x0][0x1c8], 0x1 ;  /* 0x0000720000040a11 */ /* 0x000fe200078808ff */
[----:B------:R-:W-:Y:S01]  /*3f20*/  @P2 IMAD.MOV.U32 R8, RZ, RZ, c[0x0][0x1e4] ;  /* 0x00007900ff082624 */ /* 0x000fe200078e00ff */
[----:B------:R-:W-:Y:S01]  /*3f30*/  @P2 LEA R7, P3, R6, R2, 0x5 ;  /* 0x0000000206072211 */ /* 0x000fe200078628ff */
[----:B------:R-:W-:Y:S01]  /*3f40*/  @P0 IMAD.X R5, R3, 0x1, R145, P1 ;  /* 0x0000000103050824 */ /* 0x000fe200008e0691 */
[----:B------:R-:W-:Y:S02]  /*3f50*/  ISETP.GE.AND P1, PT, R220, 0x41, PT ;  /* 0x00000041dc00780c */ /* 0x000fe40003f26270 */
[----:B------:R-:W-:-:S02]  /*3f60*/  @P2 LEA.HI.X R6, R6, R3, R8, 0x5, P3 ;  /* 0x0000000306062211 */ /* 0x000fc400018f2c08 */
[----:B------:R-:W-:Y:S02]  /*3f70*/  @P0 LEA.HI.X R5, R0, c[0x0][0x1cc], R5, 0x1, P4 ;  /* 0x0000730000050a11 */ /* 0x000fe400020f0c05 */
[----:B------:R-:W-:-:S03]  /*3f80*/  @P2 IADD3 R0, P3, R7, R146, RZ ;  /* 0x0000009207002210 */ /* 0x000fc60007f7e0ff */
[----:B------:R-:W-:Y:S01]  /*3f90*/  @!PT LDS RZ, [RZ] ;  /* 0x00000000fffff984 */ /* 0x000fe20000000800 */
[----:B------:R-:W-:Y:S01]  /*3fa0*/  @!PT LDS RZ, [RZ] ;  /* 0x00000000fffff984 */ /* 0x000fe20000000800 */
[----:B------:R-:W-:Y:S01]  /*3fb0*/  @!PT LDS RZ, [RZ] ;  /* 0x00000000fffff984 */ /* 0x000fe20000000800 */
[----:B------:R1:W-:Y:S04]  /*3fc0*/  @P0 LDGSTS.E.BYPASS.LTC128B.128 [R216+0x8100], [R4.64], !P6 ;  /* 0x0810000004d80fae */ /* 0x0003e8000f101d46 */
[----:B------:R1:W-:Y:S01]  /*3fd0*/  @P0 LDGSTS.E.BYPASS.LTC128B.128 [R216+0xb900], [R4.64+0x80], !P5 ;  /* 0x0b90008004d80fae */ /* 0x0003e2000e901d46 */
[----:B------:R-:W-:-:S13]  /*3fe0*/  ISETP.GE.AND P0, PT, R220, 0x61, PT ;  /* 0x00000061dc00780c */ /* 0x000fda0003f06270 */
[----:B------:R-:W-:Y:S02]  /*3ff0*/  @P0 IMAD.MOV.U32 R9, RZ, RZ, c[0x0][0x1e0] ;  /* 0x00007800ff090624 */ /* 0x000fe400078e00ff */
[----:B------:R-:W-:-:S04]  /*4000*/  @P0 IMAD.MOV.U32 R8, RZ, RZ, c[0x0][0x1e4] ;  /* 0x00007900ff080624 */ /* 0x000fc800078e00ff */
[----:B------:R-:W-:Y:S02]  /*4010*/  @P0 IMAD R8, R8, 0x60, RZ ;  /* 0x0000006008080824 */ /* 0x000fe400078e02ff */
[----:B-1----:R-:W-:Y:S01]  /*4020*/  @P2 IMAD.X R4, R6, 0x1, R145, P3 ;  /* 0x0000000106042824 */ /* 0x002fe200018e0691 */
[----:B------:R-:W-:Y:S01]  /*4030*/  @P2 LEA R6, P3, R0, c[0x0][0x1c8], 0x1 ;  /* 0x0000720000062a11 */ /* 0x000fe200078608ff */
[----:B------:R-:W-:-:S03]  /*4040*/  @P1 IMAD.MOV.U32 R5, RZ, RZ, c[0x0][0x1e0] ;  /* 0x00007800ff051624 */ /* 0x000fc600078e00ff */
[----:B------:R-:W-:Y:S01]  /*4050*/  @P2 LEA.HI.X R7, R0, c[0x0][0x1cc], R4, 0x1, P3 ;  /* 0x0000730000072a11 */ /* 0x000fe200018f0c04 */
[----:B------:R-:W-:Y:S01]  /*4060*/  @P1 IMAD.MOV.U32 R4, RZ, RZ, c[0x0][0x1e4] ;  /* 0x00007900ff041624 */ /* 0x000fe200078e00ff */
[----:B------:R-:W-:-:S03]  /*4070*/  @P1 LEA R0, P3, R5, R2, 0x6 ;  /* 0x0000000205001211 */ /* 0x000fc600078630ff */
[----:B------:R1:W-:Y:S01]  /*4080*/  @P2 LDGSTS.E.BYPASS.LTC128B.128 [R216+0x9100], [R6.64], !P6 ;  /* 0x0910000006d82fae */ /* 0x0003e2000f101d46 */
[----:B------:R-:W-:Y:S01]  /*4090*/  @P1 LEA.HI.X R4, R5, R3, R4, 0x6, P3 ;  /* 0x0000000305041211 */ /* 0x000fe200018f3404 */
[----:B------:R-:W-:Y:S01]  /*40a0*/  @P0 IMAD.WIDE.U32 R2, R9, 0x60, R2 ;  /* 0x0000006009020825 */ /* 0x000fe200078e0002 */
[----:B------:R-:W-:Y:S01]  /*40b0*/  @P1 IADD3 R0, P3, R0, R146, RZ ;  /* 0x0000009200001210 */ /* 0x000fe20007f7e0ff */
[----:B------:R1:W-:Y:S04]  /*40c0*/  @P2 LDGSTS.E.BYPASS.LTC128B.128 [R216+0xc900], [R6.64+0x80], !P5 ;  /* 0x0c90008006d82fae */ /* 0x0003e8000e901d46 */
[----:B------:R-:W-:Y:S01]  /*40d0*/  @P1 IMAD.X R5, R4, 0x1, R145, P3 ;  /* 0x0000000104051824 */ /* 0x000fe200018e0691 */
[----:B------:R-:W-:-:S04]  /*40e0*/  @P1 LEA R4, P3, R0, c[0x0][0x1c8], 0x1 ;  /* 0x0000720000041a11 */ /* 0x000fc800078608ff */
        /* <DEDUP_REMOVED lines=9> */
.L_x_1018:
[----:B------:R-:W-:Y:S05]  /*4180*/  BSYNC B0 ;  /* 0x0000000000007941 */ /* 0x000fea0003800000 */
.L_x_1017:
[----:B------:R-:W2:Y:S04]  /*4190*/  LDL R0, [R1+0x90] ;  /* 0x0000900001007983 */ /* 0x000ea80000100800 */
[----:B-1----:R-:W3:Y:S01]  /*41a0*/  LDL R3, [R1+0x58] ;  /* 0x0000580001037983 */ /* 0x002ee20000100800 */
[----:B------:R-:W-:-:S03]  /*41b0*/  ISETP.NE.AND P0, PT, R143, 0x1, PT ;  /* 0x000000018f00780c */ /* 0x000fc60003f05270 */
[----:B------:R-:W0:Y:S01]  /*41c0*/  LDGDEPBAR ;  /* 0x00000000000079af */ /* 0x000e220000000000 */
[----:B--2---:R-:W-:-:S09]  /*41d0*/  IMAD.IADD R0, R0, 0x1, R142 ;  /* 0x0000000100007824 */ /* 0x004fd200078e028e */
[----:B------:R-:W-:-:S05]  /*41e0*/  @P0 IMAD.HI.U32 R2, R0, c[0x0][0x2c8], RZ ;  /* 0x0000b20000020a27 */ /* 0x000fca00078e00ff */
[----:B------:R-:W-:-:S05]  /*41f0*/  @P0 SHF.R.U32.HI R0, RZ, c[0x0][0x2cc], R2 ;  /* 0x0000b300ff000a19 */ /* 0x000fca0000011602 */
[----:B------:R-:W1:Y:S04]  /*4200*/  SHFL.IDX PT, R4, R0, RZ, 0x1c1f ;  /* 0x001c1fff00047589 */ /* 0x000e6800000e0000 */
[----:B------:R3:W2:Y:S02]  /*4210*/  SHFL.IDX PT, R2, R0, 0x1, 0x1c1f ;  /* 0x003c1f0000027f89 */ /* 0x0006a400000e0000 */
[----:B---3--:R-:W-:Y:S01]  /*4220*/  IADD3 R0, -R3, 0x1, R140 ;  /* 0x0000000103007810 */ /* 0x008fe20007ffe18c */
[----:B------:R-:W-:-:S04]  /*4230*/  IMAD.IADD R3, R140, 0x1, -R3 ;  /* 0x000000018c037824 */ /* 0x000fc800078e0a03 */
[----:B------:R-:W-:-:S04]  /*4240*/  IMAD.IADD R0, R0, 0x1, -R154 ;  /* 0x0000000100007824 */ /* 0x000fc800078e0a9a */
[C---:B-1----:R-:W-:Y:S02]  /*4250*/  IMAD.IADD R4, R0.reuse, 0x1, R4 ;  /* 0x0000000100047824 */ /* 0x042fe400078e0204 */
[----:B--2---:R-:W-:-:S03]  /*4260*/  IMAD.IADD R0, R0, 0x1, R2 ;  /* 0x0000000100007824 */ /* 0x004fc600078e0202 */
[C---:B------:R-:W-:Y:S02]  /*4270*/  IMNMX R2, R3.reuse, R4, PT ;  /* 0x0000000403027217 */ /* 0x040fe40003800200 */
[----:B------:R-:W-:Y:S02]  /*4280*/  IMNMX R0, R3, R0, PT ;  /* 0x0000000003007217 */ /* 0x000fe40003800200 */
[C---:B------:R-:W-:Y:S02]  /*4290*/  ISETP.GT.AND P3, PT, R2.reuse, RZ, PT ;  /* 0x000000ff0200720c */ /* 0x040fe40003f64270 */
[----:B------:R-:W-:Y:S02]  /*42a0*/  ISETP.GT.AND P2, PT, R2, 0x1, PT ;  /* 0x000000010200780c */ /* 0x000fe40003f44270 */
[----:B------:R-:W-:Y:S02]  /*42b0*/  FSEL R6, R84, -INF , P3 ;  /* 0xff80000054067808 */ /* 0x000fe40001800000 */
[----:B------:R-:W-:-:S02]  /*42c0*/  ISETP.GT.AND P3, PT, R2, 0x8, PT ;  /* 0x000000080200780c */ /* 0x000fc40003f64270 */
[----:B------:R-:W-:Y:S02]  /*42d0*/  FSEL R7, R85, -INF , P2 ;  /* 0xff80000055077808 */ /* 0x000fe40001000000 */
[----:B------:R-:W-:Y:S02]  /*42e0*/  ISETP.GT.AND P0, PT, R0, 0x1, PT ;  /* 0x000000010000780c */ /* 0x000fe40003f04270 */
[----:B------:R-:W-:Y:S02]  /*42f0*/  ISETP.GT.AND P2, PT, R2, 0x9, PT ;  /* 0x000000090200780c */ /* 0x000fe40003f44270 */
[----:B------:R-:W-:Y:S02]  /*4300*/  FSEL R8, R96, -INF , P3 ;  /* 0xff80000060087808 */ /* 0x000fe40001800000 */
[----:B------:R-:W-:Y:S02]  /*4310*/  FMNMX.FTZ R3, R6, R7, !PT ;  /* 0x0000000706037209 */ /* 0x000fe40007810000 */
[----:B------:R-:W-:-:S02]  /*4320*/  FSEL R16, R87, -INF , P0 ;  /* 0xff80000057107808 */ /* 0x000fc40000000000 */
[C---:B------:R-:W-:Y:S02]  /*4330*/  ISETP.GT.AND P0, PT, R0.reuse, 0x9, PT ;  /* 0x000000090000780c */ /* 0x040fe40003f04270 */
[----:B------:R-:W-:Y:S02]  /*4340*/  ISETP.GT.AND P1, PT, R0, RZ, PT ;  /* 0x000000ff0000720c */ /* 0x000fe40003f24270 */
[----:B------:R-:W-:Y:S02]  /*4350*/  FSEL R9, R97, -INF , P2 ;  /* 0xff80000061097808 */ /* 0x000fe40001000000 */
[----:B------:R-:W-:Y:S02]  /*4360*/  ISETP.GT.AND P3, PT, R2, 0x10, PT ;  /* 0x000000100200780c */ /* 0x000fe40003f64270 */
[----:B------:R-:W-:Y:S02]  /*4370*/  FMNMX.FTZ R3, R8, R3, !PT ;  /* 0x0000000308037209 */ /* 0x000fe40007810000 */
[----:B------:R-:W-:-:S02]  /*4380*/  FSEL R18, R99, -INF , P0 ;  /* 0xff80000063127808 */ /* 0x000fc40000000000 */
[----:B------:R-:W-:Y:S02]  /*4390*/  FSEL R10, R86, -INF , P1 ;  /* 0xff800000560a7808 */ /* 0x000fe40000800000 */
[----:B------:R-:W-:Y:S02]  /*43a0*/  ISETP.GT.AND P2, PT, R2, 0x11, PT ;  /* 0x000000110200780c */ /* 0x000fe40003f44270 */
[----:B------:R-:W-:Y:S02]  /*43b0*/  FSEL R19, R76, -INF , P3 ;  /* 0xff8000004c137808 */ /* 0x000fe40001800000 */
[C---:B------:R-:W-:Y:S02]  /*43c0*/  ISETP.GT.AND P0, PT, R0.reuse, 0x11, PT ;  /* 0x000000110000780c */ /* 0x040fe40003f04270 */
        /* <DEDUP_REMOVED lines=8> */
[----:B------:R-:W-:Y:S02]  /*4450*/  ISETP.GT.AND P1, PT, R0, 0x10, PT ;  /* 0x000000100000780c */ /* 0x000fe40003f24270 */
[----:B------:R-:W-:Y:S02]  /*4460*/  ISETP.GT.AND P2, PT, R2, 0x19, PT ;  /* 0x000000190200780c */ /* 0x000fe40003f44270 */
[----:B------:R-:W-:Y:S02]  /*4470*/  FSEL R33, R72, -INF , P3 ;  /* 0xff80000048217808 */ /* 0x000fe40001800000 */
[----:B------:R-:W-:Y:S02]  /*4480*/  FMNMX.FTZ R3, R32, R3, !PT ;  /* 0x0000000320037209 */ /* 0x000fe40007810000 */
[----:B------:R-:W-:Y:S02]  /*4490*/  FSEL R38, R75, -INF , P0 ;  /* 0xff8000004b267808 */ /* 0x000fe40000000000 */
[----:B------:R-:W-:-:S02]  /*44a0*/  FSEL R35, R78, -INF , P1 ;  /* 0xff8000004e237808 */ /* 0x000fc40000800000 */
[----:B------:R-:W-:Y:S02]  /*44b0*/  ISETP.GT.AND P0, PT, R2, 0x28, PT ;  /* 0x000000280200780c */ /* 0x000fe40003f04270 */
[----:B------:R-:W-:Y:S02]  /*44c0*/  ISETP.GT.AND P1, PT, R0, 0x18, PT ;  /* 0x000000180000780c */ /* 0x000fe40003f24270 */
[----:B------:R-:W-:Y:S02]  /*44d0*/  FSEL R34, R73, -INF , P2 ;  /* 0xff80000049227808 */ /* 0x000fe40001000000 */
[----:B------:R-:W-:Y:S02]  /*44e0*/  ISETP.GT.AND P2, PT, R2, 0x20, PT ;  /* 0x000000200200780c */ /* 0x000fe40003f44270 */
[----:B------:R-:W-:Y:S02]  /*44f0*/  FMNMX.FTZ R4, R10, R16, !PT ;  /* 0x000000100a047209 */ /* 0x000fe40007810000 */
[----:B------:R-:W-:-:S02]  /*4500*/  FMNMX.FTZ R3, R33, R3, !PT ;  /* 0x0000000321037209 */ /* 0x000fc40007810000 */
[----:B------:R-:W-:Y:S02]  /*4510*/  FSEL R111, R40, -INF , P0 ;  /* 0xff800000286f7808 */ /* 0x000fe40000000000 */
[----:B------:R-:W-:Y:S02]  /*4520*/  FSEL R37, R74, -INF , P1 ;  /* 0xff8000004a257808 */ /* 0x000fe40000800000 */
[----:B------:R-:W-:Y:S02]  /*4530*/  ISETP.GT.AND P0, PT, R0, 0x29, PT ;  /* 0x000000290000780c */ /* 0x000fe40003f04270 */
[----:B------:R-:W-:Y:S02]  /*4540*/  ISETP.GT.AND P1, PT, R2, 0x21, PT ;  /* 0x000000210200780c */ /* 0x000fe40003f24270 */
        /* <DEDUP_REMOVED lines=12> */
[C---:B------:R-:W-:Y:S02]  /*4610*/  ISETP.GT.AND P0, PT, R0.reuse, 0x31, PT ;  /* 0x000000310000780c */ /* 0x040fe40003f04270 */
[----:B------:R-:W-:-:S02]  /*4620*/  ISETP.GT.AND P2, PT, R0, 0x21, PT ;  /* 0x000000210000780c */ /* 0x000fc40003f44270 */
[----:B------:R-:W-:Y:S02]  /*4630*/  FSEL R110, R41, -INF , P4 ;  /* 0xff800000296e7808 */ /* 0x000fe40002000000 */
[----:B------:R-:W-:Y:S02]  /*4640*/  FMNMX.FTZ R4, R36, R4, !PT ;  /* 0x0000000424047209 */ /* 0x000fe40007810000 */
[----:B------:R-:W-:Y:S02]  /*4650*/  FMNMX.FTZ R3, R111, R3, !PT ;  /* 0x000000036f037209 */ /* 0x000fe40007810000 */
[----:B------:R-:W-:Y:S02]  /*4660*/  FSEL R142, R23, -INF , P0 ;  /* 0xff800000178e7808 */ /* 0x000fe40000000000 */
[----:B------:R-:W-:Y:S02]  /*4670*/  ISETP.GT.AND P0, PT, R2, 0x38, PT ;  /* 0x000000380200780c */ /* 0x000fe40003f04270 */
[----:B------:R-:W-:-:S02]  /*4680*/  FSEL R136, R51, -INF , P2 ;  /* 0xff80000033887808 */ /* 0x000fc40001000000 */
[----:B------:R-:W-:Y:S02]  /*4690*/  ISETP.GT.AND P3, PT, R0, 0x20, PT ;  /* 0x000000200000780c */ /* 0x000fe40003f64270 */
[----:B------:R-:W-:Y:S02]  /*46a0*/  ISETP.GT.AND P2, PT, R2, 0x31, PT ;  /* 0x000000310200780c */ /* 0x000fe40003f44270 */
[----:B------:R-:W-:Y:S02]  /*46b0*/  FMNMX.FTZ R4, R37, R4, !PT ;  /* 0x0000000425047209 */ /* 0x000fe40007810000 */
[----:B------:R-:W-:Y:S02]  /*46c0*/  FMNMX.FTZ R3, R110, R3, !PT ;  /* 0x000000036e037209 */ /* 0x000fe40007810000 */
[----:B------:R-:W-:Y:S02]  /*46d0*/  FSEL R138, R64, -INF , P0 ;  /* 0xff800000408a7808 */ /* 0x000fe40000000000 */
[----:B------:R-:W-:-:S02]  /*46e0*/  ISETP.GT.AND P0, PT, R0, 0x39, PT ;  /* 0x000000390000780c */ /* 0x000fc40003f04270 */
[----:B------:R-:W-:Y:S02]  /*46f0*/  FSEL R112, R50, -INF , P3 ;  /* 0xff80000032707808 */ /* 0x000fe40001800000 */
[----:B------:R-:W-:Y:S02]  /*4700*/  FSEL R141, R21, -INF , P2 ;  /* 0xff800000158d7808 */ /* 0x000fe40001000000 */
[----:B------:R-:W-:Y:S02]  /*4710*/  FMNMX.FTZ R4, R38, R4, !PT ;  /* 0x0000000426047209 */ /* 0x000fe40007810000 */
[----:B------:R-:W-:Y:S02]  /*4720*/  FMNMX.FTZ R3, R139, R3, !PT ;  /* 0x000000038b037209 */ /* 0x000fe40007810000 */
[----:B------:R-:W-:Y:S02]  /*4730*/  FSEL R144, R67, -INF , P0 ;  /* 0xff80000043907808 */ /* 0x000fe40000000000 */
[----:B------:R-:W-:-:S02]  /*4740*/  ISETP.GT.AND P1, PT, R0, 0x28, PT ;  /* 0x000000280000780c */ /* 0x000fc40003f24270 */
[C---:B------:R-:W-:Y:S02]  /*4750*/  ISETP.GT.AND P2, PT, R2.reuse, 0x39, PT ;  /* 0x000000390200780c */ /* 0x040fe40003f44270 */
[----:B------:R-:W-:Y:S02]  /*4760*/  ISETP.GT.AND P0, PT, R2, 0x40, PT ;  /* 0x000000400200780c */ /* 0x000fe40003f04270 */
[----:B------:R-:W-:Y:S02]  /*4770*/  FMNMX.FTZ R4, R112, R4, !PT ;  /* 0x0000000470047209 */ /* 0x000fe40007810000 */
[----:B------:R-:W-:Y:S02]  /*4780*/  FMNMX.FTZ R3, R141, R3, !PT ;  /* 0x000000038d037209 */ /* 0x000fe40007810000 */
[----:B------:R-:W-:Y:S02]  /*4790*/  FSEL R115, R42, -INF , P1 ;  /* 0xff8000002a737808 */ /* 0x000fe40000800000 */
[----:B------:R-:W-:-:S02]  /*47a0*/  FSEL R140, R65, -INF , P2 ;  /* 0xff800000418c7808 */ /* 0x000fc40001000000 */
[----:B------:R-:W-:Y:S02]  /*47b0*/  FSEL R147, R28, -INF , P0 ;  /* 0xff8000001c937808 */ /* 0x000fe40000000000 */
[----:B------:R-:W-:Y:S02]  /*47c0*/  FMNMX.FTZ R4, R136, R4, !PT ;  /* 0x0000000488047209 */ /* 0x000fe40007810000 */
[----:B------:R-:W-:Y:S02]  /*47d0*/  FMNMX.FTZ R3, R138, R3, !PT ;  /* 0x000000038a037209 */ /* 0x000fe40007810000 */
[C---:B------:R-:W-:Y:S02]  /*47e0*/  ISETP.GT.AND P0, PT, R0.reuse, 0x41, PT ;  /* 0x000000410000780c */ /* 0x040fe40003f04270 */
[----:B------:R-:W-:Y:S02]  /*47f0*/  ISETP.GT.AND P1, PT, R0, 0x30, PT ;  /* 0x000000300000780c */ /* 0x000fe40003f24270 */
[----:B------:R-:W-:-:S02]  /*4800*/  ISETP.GT.AND P2, PT, R2, 0x41, PT ;  /* 0x000000410200780c */ /* 0x000fc40003f44270 */
[----:B------:R-:W-:Y:S02]  /*4810*/  FMNMX.FTZ R4, R115, R4, !PT ;  /* 0x0000000473047209 */ /* 0x000fe40007810000 */
[----:B------:R-:W-:Y:S02]  /*4820*/  FMNMX.FTZ R3, R140, R3, !PT ;  /* 0x000000038c037209 */ /* 0x000fe40007810000 */
[----:B------:R-:W-:Y:S02]  /*4830*/  FSEL R158, R31, -INF , P0 ;  /* 0xff8000001f9e7808 */ /* 0x000fe40000000000 */
[----:B------:R-:W-:Y:S02]  /*4840*/  ISETP.GT.AND P0, PT, R2, 0x48, PT ;  /* 0x000000480200780c */ /* 0x000fe40003f04270 */
[----:B------:R-:W-:Y:S02]  /*4850*/  FSEL R143, R22, -INF , P1 ;  /* 0xff800000168f7808 */ /* 0x000fe40000800000 */
[----:B------:R-:W-:Y:S01]  /*4860*/  FSEL R148, R29, -INF , P2 ;  /* 0xff8000001d947808 */ /* 0x000fe20001000000 */
[----:B------:R-:W-:Y:S01]  /*4870*/  LDSM.16.MT88.4 R20, [R192] ;  /* 0x00000000c014783b */ /* 0x000fe20000004200 */
[----:B------:R-:W-:-:S02]  /*4880*/  FMNMX.FTZ R4, R137, R4, !PT ;  /* 0x0000000489047209 */ /* 0x000fc40007810000 */
[----:B------:R-:W-:Y:S02]  /*4890*/  FMNMX.FTZ R3, R147, R3, !PT ;  /* 0x0000000393037209 */ /* 0x000fe40007810000 */
[----:B------:R-:W-:Y:S02]  /*48a0*/  FSEL R146, R24, -INF , P0 ;  /* 0xff80000018927808 */ /* 0x000fe40000000000 */
[C---:B------:R-:W-:Y:S02]  /*48b0*/  ISETP.GT.AND P0, PT, R0.reuse, 0x49, PT ;  /* 0x000000490000780c */ /* 0x040fe40003f04270 */
[----:B------:R-:W-:Y:S02]  /*48c0*/  ISETP.GT.AND P1, PT, R0, 0x38, PT ;  /* 0x000000380000780c */ /* 0x000fe40003f24270 */
[----:B------:R-:W-:Y:S02]  /*48d0*/  ISETP.GT.AND P2, PT, R2, 0x49, PT ;  /* 0x000000490200780c */ /* 0x000fe40003f44270 */
[----:B------:R-:W-:-:S02]  /*48e0*/  FMNMX.FTZ R4, R143, R4, !PT ;  /* 0x000000048f047209 */ /* 0x000fc40007810000 */
[----:B------:R-:W-:Y:S02]  /*48f0*/  FMNMX.FTZ R3, R148, R3, !PT ;  /* 0x0000000394037209 */ /* 0x000fe40007810000 */
[----:B------:R-:W-:Y:S02]  /*4900*/  FSEL R155, R27, -INF , P0 ;  /* 0xff8000001b9b7808 */ /* 0x000fe40000000000 */
[----:B------:R-:W-:Y:S02]  /*4910*/  FSEL R145, R66, -INF , P1 ;  /* 0xff80000042917808 */ /* 0x000fe40000800000 */
[----:B------:R-:W-:Y:S02]  /*4920*/  FSEL R151, R25, -INF , P2 ;  /* 0xff80000019977808 */ /* 0x000fe40001000000 */
[----:B------:R-:W-:Y:S02]  /*4930*/  ISETP.GT.AND P0, PT, R2, 0x50, PT ;  /* 0x000000500200780c */ /* 0x000fe40003f04270 */
[----:B------:R-:W-:-:S02]  /*4940*/  FMNMX.FTZ R4, R142, R4, !PT ;  /* 0x000000048e047209 */ /* 0x000fc40007810000 */
[----:B------:R-:W-:Y:S02]  /*4950*/  FMNMX.FTZ R3, R146, R3, !PT ;  /* 0x0000000392037209 */ /* 0x000fe40007810000 */
[----:B------:R-:W-:Y:S02]  /*4960*/  ISETP.GT.AND P1, PT, R0, 0x40, PT ;  /* 0x000000400000780c */ /* 0x000fe40003f24270 */
[----:B------:R-:W-:Y:S02]  /*4970*/  ISETP.GT.AND P2, PT, R2, 0x51, PT ;  /* 0x000000510200780c */ /* 0x000fe40003f44270 */
[----:B------:R-:W-:Y:S02]  /*4980*/  FSEL R214, R44, -INF , P0 ;  /* 0xff8000002cd67808 */ /* 0x000fe40000000000 */
[----:B------:R-:W-:Y:S02]  /*4990*/  FMNMX.FTZ R4, R145, R4, !PT ;  /* 0x0000000491047209 */ /* 0x000fe40007810000 */
[----:B------:R-:W-:-:S02]  /*49a0*/  FMNMX.FTZ R3, R151, R3, !PT ;  /* 0x0000000397037209 */ /* 0x000fc40007810000 */
[----:B------:R-:W-:Y:S02]  /*49b0*/  FSEL R157, R30, -INF , P1 ;  /* 0xff8000001e9d7808 */ /* 0x000fe40000800000 */
[----:B------:R-:W-:Y:S01]  /*49c0*/  ISETP.GT.AND P1, PT, R0, 0x48, PT ;  /* 0x000000480000780c */ /* 0x000fe20003f24270 */
[----:B------:R-:W-:Y:S01]  /*49d0*/  LDSM.16.MT88.4 R28, [R196] ;  /* 0x00000000c41c783b */ /* 0x000fe20000004200 */
[----:B------:R-:W-:Y:S02]  /*49e0*/  ISETP.GT.AND P3, PT, R2, 0x58, PT ;  /* 0x000000580200780c */ /* 0x000fe40003f64270 */
[----:B------:R-:W-:Y:S02]  /*49f0*/  FSEL R163, R45, -INF , P2 ;  /* 0xff8000002da37808 */ /* 0x000fe40001000000 */
        /* <DEDUP_REMOVED lines=8> */
[----:B------:R-:W-:-:S02]  /*4a80*/  ISETP.GT.AND P0, PT, R2, 0x60, PT ;  /* 0x000000600200780c */ /* 0x000fc40003f04270 */
[----:B------:R-:W-:Y:S02]  /*4a90*/  FSEL R217, R13, -INF , P1 ;  /* 0xff8000000dd97808 */ /* 0x000fe40000800000 */
[----:B------:R-:W-:Y:S02]  /*4aa0*/  FMNMX.FTZ R4, R158, R4, !PT ;  /* 0x000000049e047209 */ /* 0x000fe40007810000 */
[----:B------:R-:W-:Y:S02]  /*4ab0*/  FMNMX.FTZ R3, R218, R3, !PT ;  /* 0x00000003da037209 */ /* 0x000fe40007810000 */
[C---:B------:R-:W-:Y:S02]  /*4ac0*/  ISETP.GT.AND P4, PT, R2.reuse, 0x61, PT ;  /* 0x000000610200780c */ /* 0x040fe40003f84270 */
[C---:B------:R-:W-:Y:S02]  /*4ad0*/  ISETP.GT.AND P3, PT, R2.reuse, 0x68, PT ;  /* 0x000000680200780c */ /* 0x040fe40003f64270 */
[----:B------:R-:W-:-:S02]  /*4ae0*/  ISETP.GT.AND P2, PT, R2, 0x69, PT ;  /* 0x000000690200780c */ /* 0x000fc40003f44270 */
[----:B------:R-:W-:Y:S02]  /*4af0*/  FSEL R234, R52, -INF , P0 ;  /* 0xff80000034ea7808 */ /* 0x000fe40000000000 */
[----:B------:R-:W-:Y:S02]  /*4b00*/  ISETP.GT.AND P1, PT, R0, 0x50, PT ;  /* 0x000000500000780c */ /* 0x000fe40003f24270 */
[----:B------:R-:W-:Y:S02]  /*4b10*/  FMNMX.FTZ R2, R156, R4, !PT ;  /* 0x000000049c027209 */ /* 0x000fe40007810000 */
[----:B------:R-:W-:Y:S02]  /*4b20*/  FMNMX.FTZ R3, R217, R3, !PT ;  /* 0x00000003d9037209 */ /* 0x000fe40007810000 */
[----:B------:R-:W-:Y:S02]  /*4b30*/  ISETP.GT.AND P0, PT, R0, 0x51, PT ;  /* 0x000000510000780c */ /* 0x000fe40003f04270 */
[----:B------:R-:W-:-:S02]  /*4b40*/  FSEL R215, R46, -INF , P1 ;  /* 0xff8000002ed77808 */ /* 0x000fc40000800000 */
[----:B------:R-:W-:Y:S02]  /*4b50*/  FSEL R233, R53, -INF , P4 ;  /* 0xff80000035e97808 */ /* 0x000fe40002000000 */
[----:B------:R-:W-:Y:S02]  /*4b60*/  FMNMX.FTZ R2, R155, R2, !PT ;  /* 0x000000029b027209 */ /* 0x000fe40007810000 */
        /* <DEDUP_REMOVED lines=8> */
[----:B------:R-:W-:Y:S02]  /*4bf0*/  FSEL R162, R14, -INF , P1 ;  /* 0xff8000000ea27808 */ /* 0x000fe40000800000 */
[----:B------:R-:W-:-:S02]  /*4c00*/  FMNMX.FTZ R2, R219, R2, !PT ;  /* 0x00000002db027209 */ /* 0x000fc40007810000 */
[----:B------:R-:W-:Y:S02]  /*4c10*/  FMNMX.FTZ R3, R232, R3, !PT ;  /* 0x00000003e8037209 */ /* 0x000fe40007810000 */
[----:B------:R-:W-:Y:S02]  /*4c20*/  FSEL R221, R15, -INF , P0 ;  /* 0xff8000000fdd7808 */ /* 0x000fe40000000000 */
[----:B------:R-:W-:Y:S01]  /*4c30*/  ISETP.GT.AND P1, PT, R0, 0x60, PT ;  /* 0x000000600000780c */ /* 0x000fe20003f24270 */
[----:B------:R-:W-:Y:S01]  /*4c40*/  LDSM.16.MT88.4 R12, [R193] ;  /* 0x00000000c10c783b */ /* 0x000fe20000004200 */
[----:B------:R-:W-:Y:S02]  /*4c50*/  FMNMX.FTZ R2, R162, R2, !PT ;  /* 0x00000002a2027209 */ /* 0x000fe40007810000 */
[----:B------:R-:W-:Y:S02]  /*4c60*/  FMNMX.FTZ R3, R231, R3, !PT ;  /* 0x00000003e7037209 */ /* 0x000fe40007810000 */
[----:B------:R-:W-:-:S02]  /*4c70*/  ISETP.GT.AND P0, PT, R0, 0x61, PT ;  /* 0x000000610000780c */ /* 0x000fc40003f04270 */
[----:B------:R-:W-:Y:S01]  /*4c80*/  FSEL R230, R54, -INF , P1 ;  /* 0xff80000036e67808 */ /* 0x000fe20000800000 */
[----:B------:R-:W1:Y:S01]  /*4c90*/  SHFL.BFLY PT, R5, R3, 0x2, 0x1f ;  /* 0x0c401f0003057f89 */ /* 0x000e6200000e0000 */
[----:B------:R-:W-:Y:S02]  /*4ca0*/  FMNMX.FTZ R2, R221, R2, !PT ;  /* 0x00000002dd027209 */ /* 0x000fe40007810000 */
[----:B------:R-:W-:Y:S02]  /*4cb0*/  FSEL R237, R55, -INF , P0 ;  /* 0xff80000037ed7808 */ /* 0x000fe40000000000 */
[----:B------:R-:W-:Y:S02]  /*4cc0*/  ISETP.GT.AND P1, PT, R0, 0x68, PT ;  /* 0x000000680000780c */ /* 0x000fe40003f24270 */
[----:B------:R-:W-:Y:S02]  /*4cd0*/  FMNMX.FTZ R2, R230, R2, !PT ;  /* 0x00000002e6027209 */ /* 0x000fe40007810000 */
[----:B------:R-:W-:-:S02]  /*4ce0*/  ISETP.GT.AND P0, PT, R0, 0x69, PT ;  /* 0x000000690000780c */ /* 0x000fc40003f04270 */
[----:B------:R-:W-:Y:S02]  /*4cf0*/  FSEL R236, R58, -INF , P1 ;  /* 0xff8000003aec7808 */ /* 0x000fe40000800000 */
[----:B------:R-:W-:Y:S02]  /*4d00*/  FMNMX.FTZ R2, R237, R2, !PT ;  /* 0x00000002ed027209 */ /* 0x000fe40007810000 */
[----:B------:R-:W-:Y:S02]  /*4d10*/  FSEL R235, R59, -INF , P0 ;  /* 0xff8000003beb7808 */ /* 0x000fe40000000000 */
[----:B------:R-:W-:-:S04]  /*4d20*/  FMNMX.FTZ R2, R236, R2, !PT ;  /* 0x00000002ec027209 */ /* 0x000fc80007810000 */
[----:B------:R-:W-:Y:S02]  /*4d30*/  FMNMX.FTZ R2, R235, R2, !PT ;  /* 0x00000002eb027209 */ /* 0x000fe40007810000 */
        /* <DEDUP_REMOVED lines=9> */
[----:B------:R-:W-:-:S04]  /*4dd0*/  FFMA.FTZ R0, R6, c[0x0][0x2d0], -R2 ;  /* 0x0000b40006007a23 */ /* 0x000fc80000010802 */
[----:B------:R2:W-:Y:S01]  /*4de0*/  MUFU.EX2 R252, R0 ;  /* 0x0000000000fc7308 */ /* 0x0005e20000000800 */
[----:B-1----:R-:W-:Y:S01]  /*4df0*/  FMNMX.FTZ R113, R3, R4, !PT ;  /* 0x0000000403717209 */ /* 0x002fe20007810000 */
[----:B------:R-:W-:-:S03]  /*4e00*/  FFMA.FTZ R3, R8, c[0x0][0x2d0], -R2 ;  /* 0x0000b40008037a23 */ /* 0x000fc60000010802 */
[----:B------:R-:W-:-:S03]  /*4e10*/  FSETP.NEU.FTZ.AND P0, PT, R113, -INF , PT ;  /* 0xff8000007100780b */ /* 0x000fc60003f1d000 */
[----:B------:R1:W-:Y:S01]  /*4e20*/  MUFU.EX2 R250, R3 ;  /* 0x0000000300fa7308 */ /* 0x0003e20000000800 */
[----:B--2---:R-:W-:-:S07]  /*4e30*/  FFMA.FTZ R0, R7, c[0x0][0x2d0], -R2 ;  /* 0x0000b40007007a23 */ /* 0x004fce0000010802 */
[----:B------:R2:W3:Y:S01]  /*4e40*/  MUFU.EX2 R251, R0 ;  /* 0x0000000000fb7308 */ /* 0x0004e20000000800 */
[----:B-1----:R-:W-:-:S07]  /*4e50*/  FFMA.FTZ R3, R9, c[0x0][0x2d0], -R2 ;  /* 0x0000b40009037a23 */ /* 0x002fce0000010802 */
[----:B------:R1:W4:Y:S01]  /*4e60*/  MUFU.EX2 R150, R3 ;  /* 0x0000000300967308 */ /* 0x0003220000000800 */
[----:B--2---:R-:W-:Y:S01]  /*4e70*/  FMUL.FTZ R0, R113, c[0x0][0x2d0] ;  /* 0x0000b40071007a20 */ /* 0x004fe20000410000 */
[----:B---3--:R-:W-:-:S04]  /*4e80*/  F2FP.BF16.PACK_AB R4, R251, R252 ;  /* 0x000000fcfb04723e */ /* 0x008fc800000010ff */
[----:B------:R-:W-:-:S05]  /*4e90*/  FSEL R0, R0, RZ, P0 ;  /* 0x000000ff00007208 */ /* 0x000fca0000000000 */
[--C-:B-1----:R-:W-:Y:S01]  /*4ea0*/  FFMA.FTZ R3, R10, c[0x0][0x2d0], -R0.reuse ;  /* 0x0000b4000a037a23 */ /* 0x102fe20000010800 */
[----:B----4-:R-:W-:Y:S01]  /*4eb0*/  F2FP.BF16.PACK_AB R6, R150, R250 ;  /* 0x000000fa9606723e */ /* 0x010fe200000010ff */
[----:B------:R-:W1:Y:S02]  /*4ec0*/  LDSM.16.MT88.4 R8, [R191] ;  /* 0x00000000bf08783b */ /* 0x000e640000004200 */
[----:B------:R2:W-:Y:S02]  /*4ed0*/  MUFU.EX2 R246, R3 ;  /* 0x0000000300f67308 */ /* 0x0005e40000000800 */
[----:B--2---:R-:W-:-:S06]  /*4ee0*/  FFMA.FTZ R3, R16, c[0x0][0x2d0], -R0 ;  /* 0x0000b40010037a23 */ /* 0x004fcc0000010800 */
[----:B------:R2:W3:Y:S02]  /*4ef0*/  MUFU.EX2 R243, R3 ;  /* 0x0000000300f37308 */ /* 0x0004e40000000800 */
[----:B--2---:R-:W-:Y:S01]  /*4f00*/  FFMA.FTZ R3, R17, c[0x0][0x2d0], -R0 ;  /* 0x0000b40011037a23 */ /* 0x004fe20000010800 */
[----:B---3--:R-:W-:-:S05]  /*4f10*/  F2FP.BF16.PACK_AB R5, R243, R246 ;  /* 0x000000f6f305723e */ /* 0x008fca00000010ff */
[----:B------:R2:W-:Y:S02]  /*4f20*/  MUFU.EX2 R242, R3 ;  /* 0x0000000300f27308 */ /* 0x0005e40000000800 */
[----:B--2---:R-:W-:-:S06]  /*4f30*/  FFMA.FTZ R3, R18, c[0x0][0x2d0], -R0 ;  /* 0x0000b40012037a23 */ /* 0x004fcc0000010800 */
[----:B------:R-:W2:Y:S02]  /*4f40*/  MUFU.EX2 R249, R3 ;  /* 0x0000000300f97308 */ /* 0x000ea40000000800 */
[----:B--2---:R-:W-:Y:S01]  /*4f50*/  F2FP.BF16.PACK_AB R7, R249, R242 ;  /* 0x000000f2f907723e */ /* 0x004fe200000010ff */
[--C-:B------:R-:W-:Y:S02]  /*4f60*/  FFMA.FTZ R3, R19, c[0x0][0x2d0], -R2.reuse ;  /* 0x0000b40013037a23 */ /* 0x100fe40000010802 */
[----:B------:R-:W-:Y:S03]  /*4f70*/  LDSM.16.MT88.4 R16, [R193+0x3800] ;  /* 0x00380000c110783b */ /* 0x000fe60000004200 */
[----:B------:R2:W-:Y:S01]  /*4f80*/  MUFU.EX2 R245, R3 ;  /* 0x0000000300f57308 */ /* 0x0005e20000000800 */
[C---:B-1----:R-:W-:Y:S08]  /*4f90*/  HMMA.16816.F32.BF16 R56, R4.reuse, R8, RZ ;  /* 0x000000080438723c */ /* 0x042ff000000418ff */
[----:B------:R-:W-:Y:S01]  /*4fa0*/  HMMA.16816.F32.BF16 R68, R4, R10, RZ ;  /* 0x0000000a0444723c */ /* 0x000fe200000418ff */
[----:B------:R-:W1:Y:S01]  /*4fb0*/  LDSM.16.MT88.4 R8, [R194+0x3800] ;  /* 0x00380000c208783b */ /* 0x000e620000004200 */
[----:B--2---:R-:W-:-:S06]  /*4fc0*/  FFMA.FTZ R3, R32, c[0x0][0x2d0], -R2 ;  /* 0x0000b40020037a23 */ /* 0x004fcc0000010802 */
[C---:B------:R-:W-:Y:S01]  /*4fd0*/  HMMA.16816.F32.BF16 R72, R4.reuse, R12, RZ ;  /* 0x0000000c0448723c */ /* 0x040fe200000418ff */
[----:B------:R2:W3:Y:S07]  /*4fe0*/  MUFU.EX2 R247, R3 ;  /* 0x0000000300f77308 */ /* 0x0004ee0000000800 */
[C---:B------:R-:W-:Y:S01]  /*4ff0*/  HMMA.16816.F32.BF16 R64, R4.reuse, R14, RZ ;  /* 0x0000000e0440723c */ /* 0x040fe200000418ff */
[----:B------:R-:W4:Y:S07]  /*5000*/  LDSM.16.MT88.4 R12, [R192+0x3800] ;  /* 0x00380000c00c783b */ /* 0x000f2e0000004200 */
[----:B------:R-:W-:Y:S01]  /*5010*/  HMMA.16816.F32.BF16 R60, R4, R20, RZ ;  /* 0x00000014043c723c */ /* 0x000fe200000418ff */
[----:B--2---:R-:W-:-:S04]  /*5020*/  FFMA.FTZ R3, R33, c[0x0][0x2d0], -R2 ;  /* 0x0000b40021037a23 */ /* 0x004fc80000010802 */
[----:B------:R2:W-:Y:S03]  /*5030*/  MUFU.EX2 R244, R3 ;  /* 0x0000000300f47308 */ /* 0x0005e60000000800 */
[C---:B------:R-:W-:Y:S01]  /*5040*/  HMMA.16816.F32.BF16 R52, R4.reuse, R22, RZ ;  /* 0x000000160434723c */ /* 0x040fe200000418ff */
[----:B------:R-:W-:Y:S07]  /*5050*/  LDSM.16.MT88.4 R20, [R191+0x800] ;  /* 0x00080000bf14783b */ /* 0x000fee0000004200 */
[----:B------:R-:W-:Y:S01]  /*5060*/  HMMA.16816.F32.BF16 R40, R4, R24, RZ ;  /* 0x000000180428723c */ /* 0x000fe200000418ff */
[----:B--2---:R-:W-:-:S07]  /*5070*/  FFMA.FTZ R3, R34, c[0x0][0x2d0], -R2 ;  /* 0x0000b40022037a23 */ /* 0x004fce0000010802 */
[C---:B-1----:R-:W-:Y:S01]  /*5080*/  HMMA.16816.F32.BF16 R104, R4.reuse, R8, RZ ;  /* 0x000000080468723c */ /* 0x042fe200000418ff */
[----:B------:R1:W-:Y:S07]  /*5090*/  MUFU.EX2 R248, R3 ;  /* 0x0000000300f87308 */ /* 0x0003ee0000000800 */
[C---:B------:R-:W-:Y:S01]  /*50a0*/  HMMA.16816.F32.BF16 R92, R4.reuse, R10, RZ ;  /* 0x0000000a045c723c */ /* 0x040fe200000418ff */
[----:B------:R-:W2:Y:S07]  /*50b0*/  LDSM.16.MT88.4 R8, [R192+0x800] ;  /* 0x00080000c008783b */ /* 0x000eae0000004200 */
[----:B----4-:R-:W-:Y:S01]  /*50c0*/  HMMA.16816.F32.BF16 R76, R4, R14, RZ ;  /* 0x0000000e044c723c */ /* 0x010fe200000418ff */
[----:B-1----:R-:W-:-:S04]  /*50d0*/  FFMA.FTZ R3, R35, c[0x0][0x2d0], -R0 ;  /* 0x0000b40023037a23 */ /* 0x002fc80000010800 */
[----:B------:R1:W-:Y:S03]  /*50e0*/  MUFU.EX2 R239, R3 ;  /* 0x0000000300ef7308 */ /* 0x0003e60000000800 */
[C---:B------:R-:W-:Y:S08]  /*50f0*/  HMMA.16816.F32.BF16 R48, R4.reuse, R28, RZ ;  /* 0x0000001c0430723c */ /* 0x040ff000000418ff */
[----:B------:R-:W-:Y:S01]  /*5100*/  HMMA.16816.F32.BF16 R44, R4, R30, RZ ;  /* 0x0000001e042c723c */ /* 0x000fe200000418ff */
[----:B-1----:R-:W-:-:S07]  /*5110*/  FFMA.FTZ R3, R36, c[0x0][0x2d0], -R0 ;  /* 0x0000b40024037a23 */ /* 0x002fce0000010800 */
[C---:B------:R-:W-:Y:S01]  /*5120*/  HMMA.16816.F32.BF16 R32, R4.reuse, R16, RZ ;  /* 0x000000100420723c */ /* 0x040fe200000418ff */
[----:B------:R1:W4:Y:S07]  /*5130*/  MUFU.EX2 R240, R3 ;  /* 0x0000000300f07308 */ /* 0x00032e0000000800 */
[----:B------:R-:W-:Y:S01]  /*5140*/  HMMA.16816.F32.BF16 R28, R4, R18, RZ ;  /* 0x00000012041c723c */ /* 0x000fe200000418ff */
[----:B------:R-:W-:Y:S01]  /*5150*/  LDSM.16.MT88.4 R16, [R194+0x800] ;  /* 0x00080000c210783b */ /* 0x000fe20000004200 */
[----:B-1----:R-:W-:-:S04]  /*5160*/  FFMA.FTZ R3, R37, c[0x0][0x2d0], -R0 ;  /* 0x0000b40025037a23 */ /* 0x002fc80000010800 */
[----:B------:R1:W-:Y:S02]  /*5170*/  MUFU.EX2 R238, R3 ;  /* 0x0000000300ee7308 */ /* 0x0003e40000000800 */
[----:B-1----:R-:W-:Y:S02]  /*5180*/  FFMA.FTZ R3, R38, c[0x0][0x2d0], -R0 ;  /* 0x0000b40026037a23 */ /* 0x002fe40000010800 */
[C---:B------:R-:W-:Y:S04]  /*5190*/  HMMA.16816.F32.BF16 R36, R4.reuse, R26, RZ ;  /* 0x0000001a0424723c */ /* 0x040fe800000418ff */
[----:B------:R1:W5:Y:S04]  /*51a0*/  MUFU.EX2 R241, R3 ;  /* 0x0000000300f17308 */ /* 0x0003680000000800 */
[----:B------:R-:W-:Y:S01]  /*51b0*/  HMMA.16816.F32.BF16 R24, R4, R12, RZ ;  /* 0x0000000c0418723c */ /* 0x000fe200000418ff */
[----:B------:R-:W2:Y:S06]  /*51c0*/  LDSM.16.MT88.4 R12, [R193+0x800] ;  /* 0x00080000c10c783b */ /* 0x000eac0000004200 */
[----:B---3--:R-:W-:-:S02]  /*51d0*/  F2FP.BF16.PACK_AB R4, R247, R245 ;  /* 0x000000f5f704723e */ /* 0x008fc400000010ff */
[----:B----4-:R-:W-:Y:S01]  /*51e0*/  F2FP.BF16.PACK_AB R5, R240, R239 ;  /* 0x000000eff005723e */ /* 0x010fe200000010ff */
[--C-:B-1----:R-:W-:Y:S01]  /*51f0*/  FFMA.FTZ R3, R109, c[0x0][0x2d0], -R2.reuse ;  /* 0x0000b4006d037a23 */ /* 0x102fe20000010802 */
[----:B------:R-:W-:Y:S02]  /*5200*/  F2FP.BF16.PACK_AB R6, R248, R244 ;  /* 0x000000f4f806723e */ /* 0x000fe400000010ff */
[----:B-----5:R-:W-:Y:S01]  /*5210*/  F2FP.BF16.PACK_AB R7, R241, R238 ;  /* 0x000000eef107723e */ /* 0x020fe200000010ff */
[----:B------:R1:W-:Y:S06]  /*5220*/  MUFU.EX2 R227, R3 ;  /* 0x0000000300e37308 */ /* 0x0003ec0000000800 */
[C---:B--2---:R-:W-:Y:S08]  /*5230*/  HMMA.16816.F32.BF16 R124, R4.reuse, R8, R60 ;  /* 0x00000008047c723c */ /* 0x044ff0000004183c */
[----:B------:R-:W-:Y:S01]  /*5240*/  HMMA.16816.F32.BF16 R116, R4, R10, R52 ;  /* 0x0000000a0474723c */ /* 0x000fe20000041834 */
[----:B------:R-:W2:Y:S01]  /*5250*/  LDSM.16.MT88.4 R8, [R193+0x4000] ;  /* 0x00400000c108783b */ /* 0x000ea20000004200 */
[----:B-1----:R-:W-:-:S04]  /*5260*/  FFMA.FTZ R3, R108, c[0x0][0x2d0], -R2 ;  /* 0x0000b4006c037a23 */ /* 0x002fc80000010802 */
[----:B------:R1:W3:Y:S02]  /*5270*/  MUFU.EX2 R229, R3 ;  /* 0x0000000300e57308 */ /* 0x0002e40000000800 */
[C---:B------:R-:W-:Y:S08]  /*5280*/  HMMA.16816.F32.BF16 R100, R4.reuse, R20, R56 ;  /* 0x000000140464723c */ /* 0x040ff00000041838 */
[----:B------:R-:W-:Y:S01]  /*5290*/  HMMA.16816.F32.BF16 R88, R4, R22, R68 ;  /* 0x000000160458723c */ /* 0x000fe20000041844 */
[----:B------:R-:W4:Y:S01]  /*52a0*/  LDSM.16.MT88.4 R20, [R191+0x4000] ;  /* 0x00400000bf14783b */ /* 0x000f220000004200 */
[----:B-1----:R-:W-:-:S06]  /*52b0*/  FFMA.FTZ R3, R111, c[0x0][0x2d0], -R2 ;  /* 0x0000b4006f037a23 */ /* 0x002fcc0000010802 */
[C---:B------:R-:W-:Y:S01]  /*52c0*/  HMMA.16816.F32.BF16 R84, R4.reuse, R12, R72 ;  /* 0x0000000c0454723c */ /* 0x040fe20000041848 */
[----:B------:R1:W-:Y:S07]  /*52d0*/  MUFU.EX2 R226, R3 ;  /* 0x0000000300e27308 */ /* 0x0003ee0000000800 */
[C---:B------:R-:W-:Y:S01]  /*52e0*/  HMMA.16816.F32.BF16 R120, R4.reuse, R14, R64 ;  /* 0x0000000e0478723c */ /* 0x040fe20000041840 */
[----:B------:R-:W5:Y:S07]  /*52f0*/  LDSM.16.MT88.4 R12, [R192+0x4000] ;  /* 0x00400000c00c783b */ /* 0x000f6e0000004200 */
[----:B------:R-:W-:Y:S01]  /*5300*/  HMMA.16816.F32.BF16 R96, R4, R16, R48 ;  /* 0x000000100460723c */ /* 0x000fe20000041830 */
[----:B-1----:R-:W-:-:S04]  /*5310*/  FFMA.FTZ R3, R110, c[0x0][0x2d0], -R2 ;  /* 0x0000b4006e037a23 */ /* 0x002fc80000010802 */
[----:B------:R1:W-:Y:S03]  /*5320*/  MUFU.EX2 R228, R3 ;  /* 0x0000000300e47308 */ /* 0x0003e60000000800 */
[C---:B--2---:R-:W-:Y:S08]  /*5330*/  HMMA.16816.F32.BF16 R64, R4.reuse, R8, R32 ;  /* 0x000000080440723c */ /* 0x044ff00000041820 */
[----:B------:R-:W-:Y:S01]  /*5340*/  HMMA.16816.F32.BF16 R56, R4, R10, R28 ;  /* 0x0000000a0438723c */ /* 0x000fe2000004181c */
[----:B------:R-:W2:Y:S01]  /*5350*/  LDSM.16.MT88.4 R8, [R194+0x4000] ;  /* 0x00400000c208783b */ /* 0x000ea20000004200 */
[----:B-1----:R-:W-:-:S06]  /*5360*/  FFMA.FTZ R3, R112, c[0x0][0x2d0], -R0 ;  /* 0x0000b40070037a23 */ /* 0x002fcc0000010800 */
[C---:B----4-:R-:W-:Y:S01]  /*5370*/  HMMA.16816.F32.BF16 R72, R4.reuse, R20, R40 ;  /* 0x000000140448723c */ /* 0x050fe20000041828 */
[----:B------:R-:W-:Y:S01]  /*5380*/  IMAD.MOV.U32 R112, RZ, RZ, R150 ;  /* 0x000000ffff707224 */ /* 0x000fe200078e0096 */
[----:B------:R1:W-:Y:S06]  /*5390*/  MUFU.EX2 R225, R3 ;  /* 0x0000000300e17308 */ /* 0x0003ec0000000800 */
[C---:B------:R-:W-:Y:S01]  /*53a0*/  HMMA.16816.F32.BF16 R80, R4.reuse, R18, R44 ;  /* 0x000000120450723c */ /* 0x040fe2000004182c */
[----:B------:R-:W-:Y:S07]  /*53b0*/  LDSM.16.MT88.4 R16, [R191+0x4800] ;  /* 0x00480000bf10783b */ /* 0x000fee0000004200 */
[----:B-----5:R-:W-:Y:S01]  /*53c0*/  HMMA.16816.F32.BF16 R40, R4, R12, R24 ;  /* 0x0000000c0428723c */ /* 0x020fe20000041818 */
[----:B-1----:R-:W-:-:S02]  /*53d0*/  FFMA.FTZ R3, R136, c[0x0][0x2d0], -R0 ;  /* 0x0000b40088037a23 */ /* 0x002fc40000010800 */
[----:B------:R-:W-:Y:S02]  /*53e0*/  IMAD.MOV.U32 R136, RZ, RZ, R149 ;  /* 0x000000ffff887224 */ /* 0x000fe400078e0095 */
[----:B------:R1:W4:Y:S03]  /*53f0*/  MUFU.EX2 R223, R3 ;  /* 0x0000000300df7308 */ /* 0x0003260000000800 */
[C---:B------:R-:W-:Y:S01]  /*5400*/  HMMA.16816.F32.BF16 R32, R4.reuse, R14, R76 ;  /* 0x0000000e0420723c */ /* 0x040fe2000004184c */
[----:B------:R-:W5:Y:S07]  /*5410*/  LDSM.16.MT88.4 R12, [R191+0x1000] ;  /* 0x00100000bf0c783b */ /* 0x000f6e0000004200 */
[----:B------:R-:W-:Y:S01]  /*5420*/  HMMA.16816.F32.BF16 R68, R4, R22, R36 ;  /* 0x000000160444723c */ /* 0x000fe20000041824 */
[----:B------:R-:W5:Y:S01]  /*5430*/  LDSM.16.MT88.4 R20, [R193+0x1000] ;  /* 0x00100000c114783b */ /* 0x000f620000004200 */
[----:B-1----:R-:W-:-:S06]  /*5440*/  FFMA.FTZ R3, R115, c[0x0][0x2d0], -R0 ;  /* 0x0000b40073037a23 */ /* 0x002fcc0000010800 */
[C---:B--2---:R-:W-:Y:S01]  /*5450*/  HMMA.16816.F32.BF16 R28, R4.reuse, R8, R104 ;  /* 0x00000008041c723c */ /* 0x044fe20000041868 */
[----:B------:R1:W-:Y:S07]  /*5460*/  MUFU.EX2 R222, R3 ;  /* 0x0000000300de7308 */ /* 0x0003ee0000000800 */
[----:B------:R-:W-:Y:S01]  /*5470*/  HMMA.16816.F32.BF16 R24, R4, R10, R92 ;  /* 0x0000000a0418723c */ /* 0x000fe2000004185c */
[----:B------:R-:W2:Y:S06]  /*5480*/  LDSM.16.MT88.4 R8, [R194+0x1000] ;  /* 0x00100000c208783b */ /* 0x000eac0000004200 */
[----:B---3--:R-:W-:-:S02]  /*5490*/  F2FP.BF16.PACK_AB R4, R229, R227 ;  /* 0x000000e3e504723e */ /* 0x008fc400000010ff */
[----:B----4-:R-:W-:Y:S01]  /*54a0*/  F2FP.BF16.PACK_AB R5, R223, R225 ;  /* 0x000000e1df05723e */ /* 0x010fe200000010ff */
[----:B-1----:R-:W-:Y:S01]  /*54b0*/  FFMA.FTZ R3, R137, c[0x0][0x2d0], -R0 ;  /* 0x0000b40089037a23 */ /* 0x002fe20000010800 */
[----:B------:R-:W-:-:S03]  /*54c0*/  F2FP.BF16.PACK_AB R6, R228, R226 ;  /* 0x000000e2e406723e */ /* 0x000fc600000010ff */
[----:B------:R-:W1:Y:S02]  /*54d0*/  MUFU.EX2 R224, R3 ;  /* 0x0000000300e07308 */ /* 0x000e640000000800 */
[----:B-1----:R-:W-:Y:S01]  /*54e0*/  F2FP.BF16.PACK_AB R7, R224, R222 ;  /* 0x000000dee007723e */ /* 0x002fe200000010ff */
[----:B------:R-:W-:-:S06]  /*54f0*/  FFMA.FTZ R3, R139, c[0x0][0x2d0], -R2 ;  /* 0x0000b4008b037a23 */ /* 0x000fcc0000010802 */
[C---:B-----5:R-:W-:Y:S08]  /*5500*/  HMMA.16816.F32.BF16 R60, R4.reuse, R12, R100 ;  /* 0x0000000c043c723c */ /* 0x060ff00000041864 */
[C---:B------:R-:W-:Y:S01]  /*5510*/  HMMA.16816.F32.BF16 R52, R4.reuse, R14, R88 ;  /* 0x0000000e0434723c */ /* 0x040fe20000041858 */
[----:B------:R-:W1:Y:S07]  /*5520*/  LDSM.16.MT88.4 R12, [R192+0x1000] ;  /* 0x00100000c00c783b */ /* 0x000e6e0000004200 */
[C---:B------:R-:W-:Y:S08]  /*5530*/  HMMA.16816.F32.BF16 R48, R4.reuse, R20, R84 ;  /* 0x000000140430723c */ /* 0x040ff00000041854 */
[C---:B------:R-:W-:Y:S01]  /*5540*/  HMMA.16816.F32.BF16 R44, R4.reuse, R22, R120 ;  /* 0x00000016042c723c */ /* 0x040fe20000041878 */
[----:B------:R-:W3:Y:S04]  /*5550*/  LDSM.16.MT88.4 R20, [R193+0x4800] ;  /* 0x00480000c114783b */ /* 0x000ee80000004200 */
[----:B------:R-:W-:Y:S03]  /*5560*/  LDSM.16.MT88.4 R120, [R191+0x3000] ;  /* 0x00300000bf78783b */ /* 0x000fe60000004200 */
[C---:B--2---:R-:W-:Y:S08]  /*5570*/  HMMA.16816.F32.BF16 R100, R4.reuse, R10, R80 ;  /* 0x0000000a0464723c */ /* 0x044ff00000041850 */
[C---:B------:R-:W-:Y:S08]  /*5580*/  HMMA.16816.F32.BF16 R88, R4.reuse, R16, R72 ;  /* 0x000000100458723c */ /* 0x040ff00000041848 */
[C---:B------:R-:W-:Y:S01]  /*5590*/  HMMA.16816.F32.BF16 R80, R4.reuse, R18, R68 ;  /* 0x000000120450723c */ /* 0x040fe20000041844 */
[----:B------:R-:W-:Y:S07]  /*55a0*/  LDSM.16.MT88.4 R16, [R191+0x1800] ;  /* 0x00180000bf10783b */ /* 0x000fee0000004200 */
[C---:B-1----:R-:W-:Y:S08]  /*55b0*/  HMMA.16816.F32.BF16 R104, R4.reuse, R14, R116 ;  /* 0x0000000e0468723c */ /* 0x042ff00000041874 */
[C---:B------:R-:W-:Y:S01]  /*55c0*/  HMMA.16816.F32.BF16 R116, R4.reuse, R8, R96 ;  /* 0x000000080474723c */ /* 0x040fe20000041860 */
[----:B------:R-:W1:Y:S07]  /*55d0*/  LDSM.16.MT88.4 R8, [R192+0x4800] ;  /* 0x00480000c008783b */ /* 0x000e6e0000004200 */
[C---:B------:R-:W-:Y:S01]  /*55e0*/  HMMA.16816.F32.BF16 R36, R4.reuse, R12, R124 ;  /* 0x0000000c0424723c */ /* 0x040fe2000004187c */
[----:B------:R2:W-:Y:S01]  /*55f0*/  MUFU.EX2 R124, R3 ;  /* 0x00000003007c7308 */ /* 0x0005e20000000800 */
[----:B------:R-:W4:Y:S05]  /*5600*/  LDSM.16.MT88.4 R12, [R194+0x4800] ;  /* 0x00480000c20c783b */ /* 0x000f2a0000004200 */
[----:B------:R-:W-:Y:S01]  /*5610*/  IMAD.MOV.U32 R127, RZ, RZ, R154 ;  /* 0x000000ffff7f7224 */ /* 0x000fe200078e009a */
[----:B---3--:R-:W-:Y:S01]  /*5620*/  HMMA.16816.F32.BF16 R72, R4, R22, R56 ;  /* 0x000000160448723c */ /* 0x008fe20000041838 */
[----:B------:R-:W-:-:S02]  /*5630*/  IMAD.MOV.U32 R126, RZ, RZ, R153 ;  /* 0x000000ffff7e7224 */ /* 0x000fc400078e0099 */
[----:B------:R-:W-:-:S05]  /*5640*/  IMAD.MOV.U32 R125, RZ, RZ, R152 ;  /* 0x000000ffff7d7224 */ /* 0x000fca00078e0098 */
[C---:B------:R-:W-:Y:S01]  /*5650*/  HMMA.16816.F32.BF16 R76, R4.reuse, R20, R64 ;  /* 0x00000014044c723c */ /* 0x040fe20000041840 */
[--C-:B--2---:R-:W-:Y:S01]  /*5660*/  FFMA.FTZ R3, R141, c[0x0][0x2d0], -R2.reuse ;  /* 0x0000b4008d037a23 */ /* 0x104fe20000010802 */
[----:B------:R-:W-:Y:S03]  /*5670*/  LDSM.16.MT88.4 R20, [R192+0x1800] ;  /* 0x00180000c014783b */ /* 0x000fe60000004200 */
[----:B------:R2:W3:Y:S03]  /*5680*/  MUFU.EX2 R161, R3 ;  /* 0x0000000300a17308 */ /* 0x0004e60000000800 */
[----:B-1----:R-:W-:Y:S01]  /*5690*/  HMMA.16816.F32.BF16 R56, R4, R8, R40 ;  /* 0x000000080438723c */ /* 0x002fe20000041828 */
[----:B--2---:R-:W-:-:S04]  /*56a0*/  FFMA.FTZ R3, R138, c[0x0][0x2d0], -R2 ;  /* 0x0000b4008a037a23 */ /* 0x004fc80000010802 */
[----:B------:R1:W-:Y:S03]  /*56b0*/  MUFU.EX2 R160, R3 ;  /* 0x0000000300a07308 */ /* 0x0003e60000000800 */
[C---:B------:R-:W-:Y:S01]  /*56c0*/  HMMA.16816.F32.BF16 R68, R4.reuse, R10, R32 ;  /* 0x0000000a0444723c */ /* 0x040fe20000041820 */
[----:B------:R-:W2:Y:S07]  /*56d0*/  LDSM.16.MT88.4 R8, [R193+0x1800] ;  /* 0x00180000c108783b */ /* 0x000eae0000004200 */
[----:B----4-:R-:W-:Y:S01]  /*56e0*/  HMMA.16816.F32.BF16 R84, R4, R12, R28 ;  /* 0x0000000c0454723c */ /* 0x010fe2000004181c */
[----:B-1----:R-:W-:-:S07]  /*56f0*/  FFMA.FTZ R3, R140, c[0x0][0x2d0], -R2 ;  /* 0x0000b4008c037a23 */ /* 0x002fce0000010802 */
[----:B------:R-:W-:Y:S01]  /*5700*/  HMMA.16816.F32.BF16 R64, R4, R14, R24 ;  /* 0x0000000e0440723c */ /* 0x000fe20000041818 */
[----:B------:R-:W1:Y:S01]  /*5710*/  LDSM.16.MT88.4 R12, [R194+0x1800] ;  /* 0x00180000c20c783b */ /* 0x000e620000004200 */
[----:B------:R4:W5:Y:S05]  /*5720*/  MUFU.EX2 R159, R3 ;  /* 0x00000003009f7308 */ /* 0x00096a0000000800 */
[----:B---3--:R-:W-:Y:S01]  /*5730*/  F2FP.BF16.PACK_AB R4, R161, R124 ;  /* 0x0000007ca104723e */ /* 0x008fe200000010ff */
[----:B----4-:R-:W-:Y:S01]  /*5740*/  FFMA.FTZ R3, R143, c[0x0][0x2d0], -R0 ;  /* 0x0000b4008f037a23 */ /* 0x010fe20000010800 */
[----:B-----5:R-:W-:-:S03]  /*5750*/  F2FP.BF16.PACK_AB R6, R159, R160 ;  /* 0x000000a09f06723e */ /* 0x020fc600000010ff */
[----:B------:R3:W-:Y:S02]  /*5760*/  MUFU.EX2 R154, R3 ;  /* 0x00000003009a7308 */ /* 0x0007e40000000800 */
[----:B---3--:R-:W-:-:S06]  /*5770*/  FFMA.FTZ R3, R142, c[0x0][0x2d0], -R0 ;  /* 0x0000b4008e037a23 */ /* 0x008fcc0000010800 */
[----:B------:R3:W4:Y:S02]  /*5780*/  MUFU.EX2 R150, R3 ;  /* 0x0000000300967308 */ /* 0x0007240000000800 */
[----:B---3--:R-:W-:Y:S01]  /*5790*/  FFMA.FTZ R3, R145, c[0x0][0x2d0], -R0 ;  /* 0x0000b40091037a23 */ /* 0x008fe20000010800 */
[----:B----4-:R-:W-:-:S05]  /*57a0*/  F2FP.BF16.PACK_AB R5, R150, R154 ;  /* 0x0000009a9605723e */ /* 0x010fca00000010ff */
[----:B------:R3:W-:Y:S02]  /*57b0*/  MUFU.EX2 R153, R3 ;  /* 0x0000000300997308 */ /* 0x0007e40000000800 */
[----:B---3--:R-:W-:-:S06]  /*57c0*/  FFMA.FTZ R3, R144, c[0x0][0x2d0], -R0 ;  /* 0x0000b40090037a23 */ /* 0x008fcc0000010800 */
        /* <DEDUP_REMOVED lines=8> */
[C---:B------:R-:W-:Y:S01]  /*5850*/  HMMA.16816.F32.BF16 R44, R4.reuse, R20, R36 ;  /* 0x00000014042c723c */ /* 0x040fe20000041824 */
[----:B------:R3:W4:Y:S07]  /*5860*/  MUFU.EX2 R149, R3 ;  /* 0x0000000300957308 */ /* 0x00072e0000000800 */
[C---:B------:R-:W-:Y:S01]  /*5870*/  HMMA.16816.F32.BF16 R40, R4.reuse, R22, R104 ;  /* 0x000000160428723c */ /* 0x040fe20000041868 */
[----:B------:R-:W5:Y:S07]  /*5880*/  LDSM.16.MT88.4 R20, [R192+0x5000] ;  /* 0x00500000c014783b */ /* 0x000f6e0000004200 */
[----:B------:R-:W-:Y:S01]  /*5890*/  HMMA.16816.F32.BF16 R60, R4, R16, R60 ;  /* 0x00000010043c723c */ /* 0x000fe2000004183c */
[----:B---3--:R-:W-:-:S04]  /*58a0*/  FFMA.FTZ R3, R146, c[0x0][0x2d0], -R2 ;  /* 0x0000b40092037a23 */ /* 0x008fc80000010802 */
[----:B------:R3:W-:Y:S03]  /*58b0*/  MUFU.EX2 R146, R3 ;  /* 0x0000000300927308 */ /* 0x0007e60000000800 */
[C---:B------:R-:W-:Y:S01]  /*58c0*/  HMMA.16816.F32.BF16 R96, R4.reuse, R18, R52 ;  /* 0x000000120460723c */ /* 0x040fe20000041834 */
[----:B------:R-:W4:Y:S07]  /*58d0*/  LDSM.16.MT88.4 R16, [R193+0x5000] ;  /* 0x00500000c110783b */ /* 0x000f2e0000004200 */
[----:B-1----:R-:W-:Y:S01]  /*58e0*/  HMMA.16816.F32.BF16 R28, R4, R12, R116 ;  /* 0x0000000c041c723c */ /* 0x002fe20000041874 */
[----:B---3--:R-:W-:-:S07]  /*58f0*/  FFMA.FTZ R3, R151, c[0x0][0x2d0], -R2 ;  /* 0x0000b40097037a23 */ /* 0x008fce0000010802 */
[C---:B--2---:R-:W-:Y:S01]  /*5900*/  HMMA.16816.F32.BF16 R24, R4.reuse, R8, R88 ;  /* 0x000000080418723c */ /* 0x044fe20000041858 */
[----:B------:R-:W-:Y:S01]  /*5910*/  IMAD.MOV.U32 R151, RZ, RZ, R136 ;  /* 0x000000ffff977224 */ /* 0x000fe200078e0088 */
[----:B------:R1:W-:Y:S06]  /*5920*/  MUFU.EX2 R148, R3 ;  /* 0x0000000300947308 */ /* 0x0003ec0000000800 */
[C---:B------:R-:W-:Y:S01]  /*5930*/  HMMA.16816.F32.BF16 R32, R4.reuse, R10, R80 ;  /* 0x0000000a0420723c */ /* 0x040fe20000041850 */
[----:B------:R-:W2:Y:S07]  /*5940*/  LDSM.16.MT88.4 R8, [R194+0x5000] ;  /* 0x00500000c208783b */ /* 0x000eae0000004200 */
[----:B-----5:R-:W-:Y:S01]  /*5950*/  HMMA.16816.F32.BF16 R56, R4, R20, R56 ;  /* 0x000000140438723c */ /* 0x020fe20000041838 */
[----:B-1----:R-:W-:-:S02]  /*5960*/  FFMA.FTZ R3, R157, c[0x0][0x2d0], -R0 ;  /* 0x0000b4009d037a23 */ /* 0x002fc40000010800 */
[----:B------:R-:W-:Y:S02]  /*5970*/  IMAD.MOV.U32 R157, RZ, RZ, R112 ;  /* 0x000000ffff9d7224 */ /* 0x000fe400078e0070 */
[----:B------:R1:W-:Y:S03]  /*5980*/  MUFU.EX2 R142, R3 ;  /* 0x00000003008e7308 */ /* 0x0003e60000000800 */
[C---:B------:R-:W-:Y:S01]  /*5990*/  HMMA.16816.F32.BF16 R68, R4.reuse, R22, R68 ;  /* 0x000000160444723c */ /* 0x040fe20000041844 */
[----:B------:R-:W3:Y:S07]  /*59a0*/  LDSM.16.MT88.4 R20, [R191+0x2000] ;  /* 0x00200000bf14783b */ /* 0x000eee0000004200 */
[----:B------:R-:W-:Y:S01]  /*59b0*/  HMMA.16816.F32.BF16 R36, R4, R14, R100 ;  /* 0x0000000e0424723c */ /* 0x000fe20000041864 */
[----:B------:R-:W-:Y:S01]  /*59c0*/  LDSM.16.MT88.4 R12, [R193+0x2000] ;  /* 0x00200000c10c783b */ /* 0x000fe20000004200 */
[----:B-1----:R-:W-:-:S06]  /*59d0*/  FFMA.FTZ R3, R158, c[0x0][0x2d0], -R0 ;  /* 0x0000b4009e037a23 */ /* 0x002fcc0000010800 */
[C---:B----4-:R-:W-:Y:S01]  /*59e0*/  HMMA.16816.F32.BF16 R48, R4.reuse, R16, R76 ;  /* 0x000000100430723c */ /* 0x050fe2000004184c */
[----:B------:R-:W-:Y:S01]  /*59f0*/  IMAD.MOV.U32 R158, RZ, RZ, R125 ;  /* 0x000000ffff9e7224 */ /* 0x000fe200078e007d */
[----:B------:R1:W4:Y:S06]  /*5a00*/  MUFU.EX2 R143, R3 ;  /* 0x00000003008f7308 */ /* 0x00032c0000000800 */
[C---:B------:R-:W-:Y:S01]  /*5a10*/  HMMA.16816.F32.BF16 R52, R4.reuse, R18, R72 ;  /* 0x000000120434723c */ /* 0x040fe20000041848 */
[----:B------:R-:W-:Y:S07]  /*5a20*/  LDSM.16.MT88.4 R16, [R194+0x2000] ;  /* 0x00200000c210783b */ /* 0x000fee0000004200 */
[----:B--2---:R-:W-:Y:S01]  /*5a30*/  HMMA.16816.F32.BF16 R80, R4, R8, R84 ;  /* 0x000000080450723c */ /* 0x004fe20000041854 */
[----:B-1----:R-:W-:-:S02]  /*5a40*/  FFMA.FTZ R3, R156, c[0x0][0x2d0], -R0 ;  /* 0x0000b4009c037a23 */ /* 0x002fc40000010800 */
[----:B------:R-:W-:Y:S02]  /*5a50*/  IMAD.MOV.U32 R156, RZ, RZ, R126 ;  /* 0x000000ffff9c7224 */ /* 0x000fe400078e007e */
[----:B------:R1:W-:Y:S03]  /*5a60*/  MUFU.EX2 R144, R3 ;  /* 0x0000000300907308 */ /* 0x0003e60000000800 */
[----:B------:R-:W-:Y:S01]  /*5a70*/  HMMA.16816.F32.BF16 R64, R4, R10, R64 ;  /* 0x0000000a0440723c */ /* 0x000fe20000041840 */
[----:B------:R-:W2:Y:S06]  /*5a80*/  LDSM.16.MT88.4 R8, [R192+0x2000] ;  /* 0x00200000c008783b */ /* 0x000eac0000004200 */
[----:B------:R-:W-:-:S02]  /*5a90*/  F2FP.BF16.PACK_AB R4, R149, R147 ;  /* 0x000000939504723e */ /* 0x000fc400000010ff */
[----:B----4-:R-:W-:Y:S02]  /*5aa0*/  F2FP.BF16.PACK_AB R5, R143, R142 ;  /* 0x0000008e8f05723e */ /* 0x010fe400000010ff */
[----:B------:R-:W-:Y:S01]  /*5ab0*/  F2FP.BF16.PACK_AB R6, R148, R146 ;  /* 0x000000929406723e */ /* 0x000fe200000010ff */
[----:B-1----:R-:W-:Y:S02]  /*5ac0*/  FFMA.FTZ R3, R155, c[0x0][0x2d0], -R0 ;  /* 0x0000b4009b037a23 */ /* 0x002fe40000010800 */
[----:B------:R-:W-:Y:S02]  /*5ad0*/  IMAD.MOV.U32 R155, RZ, RZ, R127 ;  /* 0x000000ffff9b7224 */ /* 0x000fe400078e007f */
[----:B------:R-:W1:Y:S02]  /*5ae0*/  MUFU.EX2 R145, R3 ;  /* 0x0000000300917308 */ /* 0x000e640000000800 */
[----:B-1----:R-:W-:Y:S01]  /*5af0*/  F2FP.BF16.PACK_AB R7, R145, R144 ;  /* 0x000000909107723e */ /* 0x002fe200000010ff */
[----:B------:R-:W-:-:S05]  /*5b00*/  FFMA.FTZ R3, R214, c[0x0][0x2d0], -R2 ;  /* 0x0000b400d6037a23 */ /* 0x000fca0000010802 */
[----:B------:R1:W-:Y:S01]  /*5b10*/  MUFU.EX2 R138, R3 ;  /* 0x00000003008a7308 */ /* 0x0003e20000000800 */
[C---:B---3--:R-:W-:Y:S08]  /*5b20*/  HMMA.16816.F32.BF16 R116, R4.reuse, R20, R60 ;  /* 0x000000140474723c */ /* 0x048ff0000004183c */
[----:B------:R-:W-:Y:S01]  /*5b30*/  HMMA.16816.F32.BF16 R72, R4, R22, R96 ;  /* 0x000000160448723c */ /* 0x000fe20000041860 */
[----:B------:R-:W3:Y:S01]  /*5b40*/  LDSM.16.MT88.4 R20, [R191+0x5800] ;  /* 0x00580000bf14783b */ /* 0x000ee20000004200 */
[----:B-1----:R-:W-:-:S06]  /*5b50*/  FFMA.FTZ R3, R163, c[0x0][0x2d0], -R2 ;  /* 0x0000b400a3037a23 */ /* 0x002fcc0000010802 */
[C---:B--2---:R-:W-:Y:S01]  /*5b60*/  HMMA.16816.F32.BF16 R100, R4.reuse, R8, R44 ;  /* 0x000000080464723c */ /* 0x044fe2000004182c */
[----:B------:R1:W2:Y:S07]  /*5b70*/  MUFU.EX2 R140, R3 ;  /* 0x00000003008c7308 */ /* 0x0002ae0000000800 */
[C---:B------:R-:W-:Y:S01]  /*5b80*/  HMMA.16816.F32.BF16 R84, R4.reuse, R10, R40 ;  /* 0x0000000a0454723c */ /* 0x040fe20000041828 */
[----:B------:R-:W4:Y:S07]  /*5b90*/  LDSM.16.MT88.4 R8, [R193+0x5800] ;  /* 0x00580000c108783b */ /* 0x000f2e0000004200 */
[----:B------:R-:W-:Y:S01]  /*5ba0*/  HMMA.16816.F32.BF16 R88, R4, R18, R36 ;  /* 0x000000120458723c */ /* 0x000fe20000041824 */
[----:B-1----:R-:W-:-:S04]  /*5bb0*/  FFMA.FTZ R3, R218, c[0x0][0x2d0], -R2 ;  /* 0x0000b400da037a23 */ /* 0x002fc80000010802 */
[----:B------:R1:W-:Y:S03]  /*5bc0*/  MUFU.EX2 R139, R3 ;  /* 0x00000003008b7308 */ /* 0x0003e60000000800 */
[C---:B------:R-:W-:Y:S01]  /*5bd0*/  HMMA.16816.F32.BF16 R76, R4.reuse, R12, R108 ;  /* 0x0000000c044c723c */ /* 0x040fe2000004186c */
[----:B------:R-:W-:Y:S01]  /*5be0*/  IMAD.MOV.U32 R214, RZ, RZ, c[0x0][0x2c4] ;  /* 0x0000b100ffd67624 */ /* 0x000fe200078e00ff */
[----:B------:R-:W-:Y:S06]  /*5bf0*/  LDSM.16.MT88.4 R108, [R192+0x6800] ;  /* 0x00680000c06c783b */ /* 0x000fec0000004200 */
[----:B------:R-:W-:Y:S01]  /*5c00*/  HMMA.16816.F32.BF16 R96, R4, R14, R92 ;  /* 0x0000000e0460723c */ /* 0x000fe2000004185c */
[----:B------:R-:W5:Y:S01]  /*5c10*/  LDSM.16.MT88.4 R12, [R192+0x5800] ;  /* 0x00580000c00c783b */ /* 0x000f620000004200 */
[----:B-1----:R-:W-:-:S06]  /*5c20*/  FFMA.FTZ R3, R217, c[0x0][0x2d0], -R2 ;  /* 0x0000b400d9037a23 */ /* 0x002fcc0000010802 */
[C---:B---3--:R-:W-:Y:S01]  /*5c30*/  HMMA.16816.F32.BF16 R60, R4.reuse, R20, R24 ;  /* 0x00000014043c723c */ /* 0x048fe20000041818 */
[----:B------:R1:W-:Y:S07]  /*5c40*/  MUFU.EX2 R141, R3 ;  /* 0x00000003008d7308 */ /* 0x0003ee0000000800 */
[C---:B------:R-:W-:Y:S01]  /*5c50*/  HMMA.16816.F32.BF16 R40, R4.reuse, R22, R32 ;  /* 0x000000160428723c */ /* 0x040fe20000041820 */
[----:B------:R-:W-:Y:S07]  /*5c60*/  LDSM.16.MT88.4 R20, [R193+0x2800] ;  /* 0x00280000c114783b */ /* 0x000fee0000004200 */
[----:B----4-:R-:W-:Y:S01]  /*5c70*/  HMMA.16816.F32.BF16 R36, R4, R8, R48 ;  /* 0x000000080424723c */ /* 0x010fe20000041830 */
[----:B-1----:R-:W-:-:S04]  /*5c80*/  FFMA.FTZ R3, R215, c[0x0][0x2d0], -R0 ;  /* 0x0000b400d7037a23 */ /* 0x002fc80000010800 */
[----:B------:R1:W-:Y:S03]  /*5c90*/  MUFU.EX2 R137, R3 ;  /* 0x0000000300897308 */ /* 0x0003e60000000800 */
[C---:B------:R-:W-:Y:S01]  /*5ca0*/  HMMA.16816.F32.BF16 R24, R4.reuse, R10, R52 ;  /* 0x0000000a0418723c */ /* 0x040fe20000041834 */
[----:B------:R-:W3:Y:S07]  /*5cb0*/  LDSM.16.MT88.4 R8, [R194+0x5800] ;  /* 0x00580000c208783b */ /* 0x000eee0000004200 */
[----:B------:R-:W-:Y:S01]  /*5cc0*/  HMMA.16816.F32.BF16 R92, R4, R16, R28 ;  /* 0x00000010045c723c */ /* 0x000fe2000004181c */
[----:B------:R-:W4:Y:S01]  /*5cd0*/  LDSM.16.MT88.4 R16, [R192+0x2800] ;  /* 0x00280000c010783b */ /* 0x000f220000004200 */
[----:B-1----:R-:W-:-:S06]  /*5ce0*/  FFMA.FTZ R3, R219, c[0x0][0x2d0], -R0 ;  /* 0x0000b400db037a23 */ /* 0x002fcc0000010800 */
[C---:B-----5:R-:W-:Y:S01]  /*5cf0*/  HMMA.16816.F32.BF16 R44, R4.reuse, R12, R56 ;  /* 0x0000000c042c723c */ /* 0x060fe20000041838 */
[----:B------:R1:W5:Y:S07]  /*5d00*/  MUFU.EX2 R115, R3 ;  /* 0x0000000300737308 */ /* 0x00036e0000000800 */
[----:B------:R-:W-:Y:S01]  /*5d10*/  HMMA.16816.F32.BF16 R28, R4, R14, R68 ;  /* 0x0000000e041c723c */ /* 0x000fe20000041844 */
[----:B------:R-:W-:Y:S01]  /*5d20*/  LDSM.16.MT88.4 R12, [R191+0x2800] ;  /* 0x00280000bf0c783b */ /* 0x000fe20000004200 */
[----:B-1----:R-:W-:-:S04]  /*5d30*/  FFMA.FTZ R3, R162, c[0x0][0x2d0], -R0 ;  /* 0x0000b400a2037a23 */ /* 0x002fc80000010800 */
[----:B------:R1:W-:Y:S02]  /*5d40*/  MUFU.EX2 R112, R3 ;  /* 0x0000000300707308 */ /* 0x0003e40000000800 */
[C---:B---3--:R-:W-:Y:S01]  /*5d50*/  HMMA.16816.F32.BF16 R48, R4.reuse, R8, R80 ;  /* 0x000000080430723c */ /* 0x048fe20000041850 */
[----:B------:R-:W-:Y:S01]  /*5d60*/  ISETP.NE.AND P4, PT, R214, 0x1, PT ;  /* 0x00000001d600780c */ /* 0x000fe20003f85270 */
[----:B------:R-:W-:Y:S06]  /*5d70*/  LDSM.16.MT88.4 R80, [R192+0x3000] ;  /* 0x00300000c050783b */ /* 0x000fec0000004200 */
[----:B------:R-:W-:Y:S01]  /*5d80*/  HMMA.16816.F32.BF16 R32, R4, R10, R64 ;  /* 0x0000000a0420723c */ /* 0x000fe20000041840 */
[----:B------:R-:W3:Y:S01]  /*5d90*/  LDSM.16.MT88.4 R8, [R191+0x6000] ;  /* 0x00600000bf08783b */ /* 0x000ee20000004200 */
[----:B-1----:R-:W-:-:S05]  /*5da0*/  FFMA.FTZ R3, R221, c[0x0][0x2d0], -R0 ;  /* 0x0000b400dd037a23 */ /* 0x002fca0000010800 */
[----:B--2---:R-:W-:Y:S01]  /*5db0*/  F2FP.BF16.PACK_AB R4, R140, R138 ;  /* 0x0000008a8c04723e */ /* 0x004fe200000010ff */
[----:B------:R-:W1:Y:S01]  /*5dc0*/  MUFU.EX2 R136, R3 ;  /* 0x0000000300887308 */ /* 0x000e620000000800 */
[----:B-----5:R-:W-:Y:S02]  /*5dd0*/  F2FP.BF16.PACK_AB R5, R115, R137 ;  /* 0x000000897305723e */ /* 0x020fe400000010ff */
[----:B------:R-:W-:Y:S02]  /*5de0*/  F2FP.BF16.PACK_AB R6, R141, R139 ;  /* 0x0000008b8d06723e */ /* 0x000fe400000010ff */
[----:B-1----:R-:W-:Y:S01]  /*5df0*/  F2FP.BF16.PACK_AB R7, R136, R112 ;  /* 0x000000708807723e */ /* 0x002fe200000010ff */
[----:B------:R-:W-:-:S06]  /*5e00*/  FFMA.FTZ R3, R234, c[0x0][0x2d0], -R2 ;  /* 0x0000b400ea037a23 */ /* 0x000fcc0000010802 */
[C---:B------:R-:W-:Y:S08]  /*5e10*/  HMMA.16816.F32.BF16 R68, R4.reuse, R20, R76 ;  /* 0x000000140444723c */ /* 0x040ff0000004184c */
[C---:B----4-:R-:W-:Y:S01]  /*5e20*/  HMMA.16816.F32.BF16 R76, R4.reuse, R16, R100 ;  /* 0x00000010044c723c */ /* 0x050fe20000041864 */
[----:B------:R1:W-:Y:S01]  /*5e30*/  MUFU.EX2 R17, R3 ;  /* 0x0000000300117308 */ /* 0x0003e20000000800 */
[----:B------:R-:W-:Y:S06]  /*5e40*/  LDSM.16.MT88.4 R100, [R193+0x6800] ;  /* 0x00680000c164783b */ /* 0x000fec0000004200 */
[C---:B---3--:R-:W-:Y:S08]  /*5e50*/  HMMA.16816.F32.BF16 R60, R4.reuse, R8, R60 ;  /* 0x00000008043c723c */ /* 0x048ff0000004183c */
[----:B------:R-:W-:Y:S01]  /*5e60*/  HMMA.16816.F32.BF16 R40, R4, R10, R40 ;  /* 0x0000000a0428723c */ /* 0x000fe20000041828 */
[----:B------:R-:W2:Y:S01]  /*5e70*/  LDSM.16.MT88.4 R8, [R192+0x6000] ;  /* 0x00600000c008783b */ /* 0x000ea20000004200 */
[----:B-1----:R-:W-:-:S06]  /*5e80*/  FFMA.FTZ R3, R233, c[0x0][0x2d0], -R2 ;  /* 0x0000b400e9037a23 */ /* 0x002fcc0000010802 */
[C---:B------:R-:W-:Y:S01]  /*5e90*/  HMMA.16816.F32.BF16 R84, R4.reuse, R18, R84 ;  /* 0x000000120454723c */ /* 0x040fe20000041854 */
[----:B------:R1:W3:Y:S07]  /*5ea0*/  MUFU.EX2 R18, R3 ;  /* 0x0000000300127308 */ /* 0x0002ee0000000800 */
[C---:B------:R-:W-:Y:S01]  /*5eb0*/  HMMA.16816.F32.BF16 R56, R4.reuse, R22, R96 ;  /* 0x000000160438723c */ /* 0x040fe20000041860 */
[----:B------:R-:W4:Y:S04]  /*5ec0*/  LDSM.16.MT88.4 R20, [R193+0x6000] ;  /* 0x00600000c114783b */ /* 0x000f280000004200 */
[----:B------:R-:W-:Y:S03]  /*5ed0*/  LDSM.16.MT88.4 R96, [R191+0x6800] ;  /* 0x00680000bf60783b */ /* 0x000fe60000004200 */
[----:B------:R-:W-:Y:S01]  /*5ee0*/  HMMA.16816.F32.BF16 R116, R4, R12, R116 ;  /* 0x0000000c0474723c */ /* 0x000fe20000041874 */
[--C-:B-1----:R-:W-:Y:S01]  /*5ef0*/  FFMA.FTZ R3, R232, c[0x0][0x2d0], -R2.reuse ;  /* 0x0000b400e8037a23 */ /* 0x102fe20000010802 */
[----:B------:R-:W-:Y:S01]  /*5f00*/  IADD3 R217, R158, -0x2, RZ ;  /* 0xfffffffe9ed97810 */ /* 0x000fe20007ffe0ff */
[----:B------:R-:W-:Y:S01]  /*5f10*/  FFMA.FTZ R2, R231, c[0x0][0x2d0], -R2 ;  /* 0x0000b400e7027a23 */ /* 0x000fe20000010802 */
[----:B---3--:R-:W-:-:S03]  /*5f20*/  F2FP.BF16.PACK_AB R64, R18, R17 ;  /* 0x000000111240723e */ /* 0x008fc600000010ff */
[----:B------:R1:W-:Y:S01]  /*5f30*/  MUFU.EX2 R19, R2 ;  /* 0x0000000200137308 */ /* 0x0003e20000000800 */
[C---:B------:R-:W-:Y:S01]  /*5f40*/  HMMA.16816.F32.BF16 R52, R4.reuse, R14, R72 ;  /* 0x0000000e0434723c */ /* 0x040fe20000041848 */
[----:B------:R-:W3:Y:S04]  /*5f50*/  LDSM.16.MT88.4 R12, [R194+0x2800] ;  /* 0x00280000c20c783b */ /* 0x000ee80000004200 */
[----:B------:R-:W-:Y:S03]  /*5f60*/  LDSM.16.MT88.4 R72, [R193+0x3000] ;  /* 0x00300000c148783b */ /* 0x000fe60000004200 */
[----:B--2---:R-:W-:Y:S01]  /*5f70*/  HMMA.16816.F32.BF16 R44, R4, R8, R44 ;  /* 0x00000008042c723c */ /* 0x004fe2000004182c */
[----:B-1----:R-:W-:-:S07]  /*5f80*/  FFMA.FTZ R2, R230, c[0x0][0x2d0], -R0 ;  /* 0x0000b400e6027a23 */ /* 0x002fce0000010800 */
[C---:B------:R-:W-:Y:S01]  /*5f90*/  HMMA.16816.F32.BF16 R28, R4.reuse, R10, R28 ;  /* 0x0000000a041c723c */ /* 0x040fe2000004181c */
[----:B------:R1:W-:Y:S07]  /*5fa0*/  MUFU.EX2 R16, R2 ;  /* 0x0000000200107308 */ /* 0x0003ee0000000800 */
[C---:B----4-:R-:W-:Y:S01]  /*5fb0*/  HMMA.16816.F32.BF16 R36, R4.reuse, R20, R36 ;  /* 0x000000140424723c */ /* 0x050fe20000041824 */
[----:B------:R-:W2:Y:S07]  /*5fc0*/  MUFU.EX2 R20, R3 ;  /* 0x0000000300147308 */ /* 0x000eae0000000800 */
[----:B------:R-:W-:Y:S01]  /*5fd0*/  HMMA.16816.F32.BF16 R24, R4, R22, R24 ;  /* 0x000000160418723c */ /* 0x000fe20000041818 */
[----:B-1----:R-:W-:-:S04]  /*5fe0*/  FFMA.FTZ R2, R237, c[0x0][0x2d0], -R0 ;  /* 0x0000b400ed027a23 */ /* 0x002fc80000010800 */
[----:B------:R1:W4:Y:S03]  /*5ff0*/  MUFU.EX2 R9, R2 ;  /* 0x0000000200097308 */ /* 0x0003260000000800 */
[----:B---3--:R-:W-:Y:S01]  /*6000*/  HMMA.16816.F32.BF16 R92, R4, R12, R92 ;  /* 0x0000000c045c723c */ /* 0x008fe2000004185c */
[----:B--2---:R-:W-:-:S07]  /*6010*/  F2FP.BF16.PACK_AB R66, R19, R20 ;  /* 0x000000141342723e */ /* 0x004fce00000010ff */
[----:B------:R-:W-:Y:S01]  /*6020*/  HMMA.16816.F32.BF16 R104, R4, R14, R88 ;  /* 0x0000000e0468723c */ /* 0x000fe20000041858 */
[----:B------:R-:W2:Y:S04]  /*6030*/  LDSM.16.MT88.4 R12, [R194+0x6000] ;  /* 0x00600000c20c783b */ /* 0x000ea80000004200 */
[----:B------:R-:W3:Y:S01]  /*6040*/  LDSM.16.MT88.4 R88, [R194+0x3000] ;  /* 0x00300000c258783b */ /* 0x000ee20000004200 */
[--C-:B-1----:R-:W-:Y:S01]  /*6050*/  FFMA.FTZ R2, R236, c[0x0][0x2d0], -R0.reuse ;  /* 0x0000b400ec027a23 */ /* 0x102fe20000010800 */
[----:B----4-:R-:W-:Y:S01]  /*6060*/  F2FP.BF16.PACK_AB R65, R9, R16 ;  /* 0x000000100941723e */ /* 0x010fe200000010ff */
[----:B------:R-:W-:Y:S02]  /*6070*/  FFMA.FTZ R0, R235, c[0x0][0x2d0], -R0 ;  /* 0x0000b400eb007a23 */ /* 0x000fe40000010800 */
[----:B------:R1:W-:Y:S08]  /*6080*/  MUFU.EX2 R10, R2 ;  /* 0x00000002000a7308 */ /* 0x0003f00000000800 */
[----:B------:R-:W4:Y:S01]  /*6090*/  MUFU.EX2 R8, R0 ;  /* 0x0000000000087308 */ /* 0x000f220000000800 */
[----:B-1----:R-:W-:-:S04]  /*60a0*/  FADD.FTZ R2, R252, R251 ;  /* 0x000000fbfc027221 */ /* 0x002fc80000010000 */
[----:B------:R-:W-:-:S04]  /*60b0*/  FADD.FTZ R2, R250, R2 ;  /* 0x00000002fa027221 */ /* 0x000fc80000010000 */
[----:B------:R-:W-:Y:S01]  /*60c0*/  FADD.FTZ R2, R157, R2 ;  /* 0x000000029d027221 */ /* 0x000fe20000010000 */
[----:B----4-:R-:W-:Y:S01]  /*60d0*/  F2FP.BF16.PACK_AB R67, R8, R10 ;  /* 0x0000000a0843723e */ /* 0x010fe200000010ff */
[----:B------:R-:W4:Y:S01]  /*60e0*/  LDL R157, [R1+0x64] ;  /* 0x00006400019d7983 */ /* 0x000f220000100800 */
[----:B------:R-:W-:-:S04]  /*60f0*/  FADD.FTZ R0, R246, R243 ;  /* 0x000000f3f6007221 */ /* 0x000fc80000010000 */
[----:B------:R-:W-:Y:S01]  /*6100*/  FADD.FTZ R0, R242, R0 ;  /* 0x00000000f2007221 */ /* 0x000fe20000010000 */
[C---:B--2---:R-:W-:Y:S01]  /*6110*/  HMMA.16816.F32.BF16 R48, R4.reuse, R12, R48 ;  /* 0x0000000c0430723c */ /* 0x044fe20000041830 */
[----:B------:R-:W-:Y:S02]  /*6120*/  FADD.FTZ R2, R245, R2 ;  /* 0x00000002f5027221 */ /* 0x000fe40000010000 */
[----:B------:R-:W-:Y:S02]  /*6130*/  FADD.FTZ R0, R249, R0 ;  /* 0x00000000f9007221 */ /* 0x000fe40000010000 */
[----:B------:R-:W-:Y:S02]  /*6140*/  FADD.FTZ R2, R247, R2 ;  /* 0x00000002f7027221 */ /* 0x000fe40000010000 */
[----:B------:R-:W-:Y:S01]  /*6150*/  FADD.FTZ R0, R239, R0 ;  /* 0x00000000ef007221 */ /* 0x000fe20000010000 */
[----:B------:R-:W-:Y:S01]  /*6160*/  HMMA.16816.F32.BF16 R32, R4, R14, R32 ;  /* 0x0000000e0420723c */ /* 0x000fe20000041820 */
[----:B------:R-:W-:Y:S01]  /*6170*/  FADD.FTZ R3, R244, R2 ;  /* 0x00000002f4037221 */ /* 0x000fe20000010000 */
[----:B------:R-:W1:Y:S01]  /*6180*/  LDSM.16.MT88.4 R12, [R194+0x6800] ;  /* 0x00680000c20c783b */ /* 0x000e620000004200 */
[----:B------:R-:W-:-:S04]  /*6190*/  FADD.FTZ R0, R240, R0 ;  /* 0x00000000f0007221 */ /* 0x000fc80000010000 */
        /* <DEDUP_REMOVED lines=16> */
[C---:B---3--:R-:W-:Y:S01]  /*62a0*/  HMMA.16816.F32.BF16 R84, R64.reuse, R88, R92 ;  /* 0x000000584054723c */ /* 0x048fe2000004185c */
        /* <DEDUP_REMOVED lines=14> */
[----:B------:R-:W-:Y:S01]  /*6390*/  HMMA.16816.F32.BF16 R92, R64, R96, R60 ;  /* 0x00000060405c723c */ /* 0x000fe2000004183c */
[----:B------:R-:W-:-:S04]  /*63a0*/  FADD.FTZ R2, R148, R2 ;  /* 0x0000000294027221 */ /* 0x000fc80000010000 */
[----:B------:R-:W-:-:S03]  /*63b0*/  FADD.FTZ R2, R138, R2 ;  /* 0x000000028a027221 */ /* 0x000fc60000010000 */
        /* <DEDUP_REMOVED lines=8> */
[----:B------:R-:W-:Y:S01]  /*6440*/  HMMA.16816.F32.BF16 R64, R64, R14, R32 ;  /* 0x0000000e4040723c */ /* 0x000fe20000041820 */
[----:B----4-:R-:W-:-:S04]  /*6450*/  @P4 IMAD.HI.U32 R4, R157, c[0x0][0x2c8], RZ ;  /* 0x0000b2009d044a27 */ /* 0x010fc800078e00ff */
[----:B------:R-:W-:Y:S01]  /*6460*/  IMAD.MOV.U32 R0, RZ, RZ, R157 ;  /* 0x000000ffff007224 */ /* 0x000fe200078e009d */
[----:B------:R-:W-:Y:S01]  /*6470*/  @P4 SHF.R.U32.HI R0, RZ, c[0x0][0x2cc], R4 ;  /* 0x0000b300ff004a19 */ /* 0x000fe20000011604 */
[----:B------:R-:W-:-:S03]  /*6480*/  FADD.FTZ R4, R145, R3 ;  /* 0x0000000391047221 */ /* 0x000fc60000010000 */
[----:B------:R-:W-:Y:S01]  /*6490*/  IADD3 R3, R0, R156, -R155 ;  /* 0x0000009c00037210 */ /* 0x000fe20007ffe89b */
[----:B------:R-:W-:Y:S02]  /*64a0*/  FADD.FTZ R0, R140, R2 ;  /* 0x000000028c007221 */ /* 0x000fe40000010000 */
[----:B------:R-:W-:Y:S02]  /*64b0*/  IMAD.MOV.U32 R2, RZ, RZ, RZ ;  /* 0x000000ffff027224 */ /* 0x000fe400078e00ff */
[----:B------:R-:W-:Y:S02]  /*64c0*/  FADD.FTZ R4, R137, R4 ;  /* 0x0000000489047221 */ /* 0x000fe40000010000 */
[----:B------:R-:W-:-:S04]  /*64d0*/  IMAD.HI R2, R3, -0x6db6db6d, R2 ;  /* 0x9249249303027827 */ /* 0x000fc800078e0202 */
[----:B------:R-:W-:Y:S02]  /*64e0*/  FADD.FTZ R3, R115, R4 ;  /* 0x0000000473037221 */ /* 0x000fe40000010000 */
[----:B------:R-:W-:Y:S02]  /*64f0*/  FADD.FTZ R0, R139, R0 ;  /* 0x000000008b007221 */ /* 0x000fe40000010000 */
[----:B------:R-:W-:Y:S02]  /*6500*/  FADD.FTZ R3, R112, R3 ;  /* 0x0000000370037221 */ /* 0x000fe40000010000 */
[----:B------:R-:W-:Y:S01]  /*6510*/  FADD.FTZ R4, R141, R0 ;  /* 0x000000008d047221 */ /* 0x000fe20000010000 */
[----:B------:R-:W-:Y:S01]  /*6520*/  SHF.R.U32.HI R0, RZ, 0x1f, R2 ;  /* 0x0000001fff007819 */ /* 0x000fe20000011602 */
[----:B------:R-:W-:-:S03]  /*6530*/  FADD.FTZ R3, R136, R3 ;  /* 0x0000000388037221 */ /* 0x000fc60000010000 */
[----:B------:R-:W-:Y:S01]  /*6540*/  LEA.HI.SX32 R2, R2, R0, 0x1a ;  /* 0x0000000002027211 */ /* 0x000fe200078fd2ff */
[----:B------:R-:W-:Y:S02]  /*6550*/  FADD.FTZ R0, R17, R4 ;  /* 0x0000000411007221 */ /* 0x000fe40000010000 */
[----:B------:R-:W-:Y:S01]  /*6560*/  FADD.FTZ R3, R16, R3 ;  /* 0x0000000310037221 */ /* 0x000fe20000010000 */
[----:B------:R-:W-:Y:S01]  /*6570*/  IMNMX R4, R151, R2, !PT ;  /* 0x0000000297047217 */ /* 0x000fe20007800200 */
[----:B------:R-:W-:Y:S02]  /*6580*/  FADD.FTZ R0, R18, R0 ;  /* 0x0000000012007221 */ /* 0x000fe40000010000 */
[----:B------:R-:W-:Y:S02]  /*6590*/  FADD.FTZ R2, R9, R3 ;  /* 0x0000000309027221 */ /* 0x000fe40000010000 */
[----:B------:R-:W-:Y:S02]  /*65a0*/  FADD.FTZ R0, R20, R0 ;  /* 0x0000000014007221 */ /* 0x000fe40000010000 */
[----:B------:R-:W-:-:S02]  /*65b0*/  FADD.FTZ R2, R10, R2 ;  /* 0x000000020a027221 */ /* 0x000fc40000010000 */
[----:B------:R-:W-:Y:S02]  /*65c0*/  FADD.FTZ R3, R19, R0 ;  /* 0x0000000013037221 */ /* 0x000fe40000010000 */
[----:B------:R-:W-:Y:S01]  /*65d0*/  FADD.FTZ R0, R8, R2 ;  /* 0x0000000208007221 */ /* 0x000fe20000010000 */
[----:B------:R1:W-:Y:S04]  /*65e0*/  STL [R1+0x3c], R4 ;  /* 0x00003c0401007387 */ /* 0x0003e80000100800 */
[----:B------:R1:W-:Y:S04]  /*65f0*/  STL [R1+0x20], R0 ;  /* 0x0000200001007387 */ /* 0x0003e80000100800 */
[----:B------:R1:W-:Y:S01]  /*6600*/  STL [R1+0x24], R3 ;  /* 0x0000240301007387 */ /* 0x0003e20000100800 */
[----:B------:R-:W-:Y:S11]  /*6610*/  ISETP.GE.AND P0, PT, R217, R4, PT ;  /* 0x00000004d900720c */ /* 0x000ff60003f06270 */
[----:B------:R-:W-:Y:S02]  /*6620*/  @!UPT UIADD3 URZ, URZ, URZ, URZ ;  /* 0x0000003f3f3ff290 */ /* 0x000fe4000fffe03f */
[----:B------:R-:W-:Y:S05]  /*6630*/  @!P0 BRA `(.L_x_1019) ;  /* 0x00003c4000008947 */ /* 0x000fea0003800000 */
[----:B------:R-:W2:Y:S01]  /*6640*/  LDL R151, [R1+0x90] ;  /* 0x0000900001977983 */ /* 0x000ea20000100800 */
[----:B------:R-:W-:Y:S01]  /*6650*/  IMAD.MOV.U32 R115, RZ, RZ, R113 ;  /* 0x000000ffff737224 */ /* 0x000fe200078e0071 */
[----:B-1----:R-:W-:Y:S02]  /*6660*/  MOV R3, R114 ;  /* 0x0000007200037202 */ /* 0x002fe40000000f00 */
[----:B------:R-:W-:Y:S01]  /*6670*/  MOV R214, R217 ;  /* 0x000000d900d67202 */ /* 0x000fe20000000f00 */
[----:B--2---:R-:W-:-:S05]  /*6680*/  IMAD.IADD R0, R151, 0x1, R157 ;  /* 0x0000000197007824 */ /* 0x004fca00078e029d */
[----:B------:R1:W-:Y:S02]  /*6690*/  STL [R1+0x38], R0 ;  /* 0x0000380001007387 */ /* 0x0003e40000100800 */
[----:B-1----:R-:W-:-:S05]  /*66a0*/  @P4 IMAD.HI.U32 R0, R0, c[0x0][0x2c8], RZ ;  /* 0x0000b20000004a27 */ /* 0x002fca00078e00ff */
[----:B------:R-:W-:-:S05]  /*66b0*/  @P4 SHF.R.U32.HI R0, RZ, c[0x0][0x2cc], R0 ;  /* 0x0000b300ff004a19 */ /* 0x000fca0000011600 */
[----:B------:R1:W-:Y:S02]  /*66c0*/  @P4 STL [R1+0x40], R0 ;  /* 0x0000400001004387 */ /* 0x0003e40000100800 */
.L_x_1024:
[----:B------:R-:W2:Y:S01]  /*66d0*/  LDL R112, [R1+0x28] ;  /* 0x0000280001707983 */ /* 0x000ea20000100800 */
[----:B------:R-:W-:Y:S04]  /*66e0*/  DEPBAR.LE SB0, 0x0 ;  /* 0x000080000000791a */ /* 0x000fe80000000000 */
[----:B------:R-:W-:Y:S01]  /*66f0*/  WARPSYNC 0xffffffff ;  /* 0xffffffff00007948 */ /* 0x000fe20003800000 */
[----:B------:R-:W-:Y:S06]  /*6700*/  BAR.SYNC.DEFER_BLOCKING 0x0 ;  /* 0x0000000000007b1d */ /* 0x000fec0000010000 */
[----:B------:R3:W4:Y:S01]  /*6710*/  LDSM.16.M88.4 R8, [R188] ;  /* 0x00000000bc08783b */ /* 0x0007220000000200 */
[----:B------:R-:W-:Y:S03]  /*6720*/  BSSY B0, `(.L_x_1020) ;  /* 0x000004b000007945 */ /* 0x000fe60003800000 */
[----:B------:R3:W1:Y:S04]  /*6730*/  LDSM.16.M88.4 R16, [R188+0x800] ;  /* 0x00080000bc10783b */ /* 0x0006680000000200 */
[----:B------:R3:W1:Y:S04]  /*6740*/  LDSM.16.M88.4 R24, [R188+0x1000] ;  /* 0x00100000bc18783b */ /* 0x0006680000000200 */
[----:B------:R3:W1:Y:S04]  /*6750*/  LDSM.16.M88.4 R32, [R188+0x1800] ;  /* 0x00180000bc20783b */ /* 0x0006680000000200 */
[----:B------:R3:W1:Y:S04]  /*6760*/  LDSM.16.M88.4 R40, [R188+0x2000] ;  /* 0x00200000bc28783b */ /* 0x0006680000000200 */
[----:B------:R3:W1:Y:S04]  /*6770*/  LDSM.16.M88.4 R48, [R188+0x2800] ;  /* 0x00280000bc30783b */ /* 0x0006680000000200 */
[----:B------:R3:W1:Y:S04]  /*6780*/  LDSM.16.M88.4 R56, [R188+0x3000] ;  /* 0x00300000bc38783b */ /* 0x0006680000000200 */
[----:B------:R3:W1:Y:S04]  /*6790*/  LDSM.16.M88.4 R136, [R195] ;  /* 0x00000000c388783b */ /* 0x0006680000000200 */
[----:B------:R3:W1:Y:S04]  /*67a0*/  LDSM.16.M88.4 R140, [R204] ;  /* 0x00000000cc8c783b */ /* 0x0006680000000200 */
[----:B------:R3:W1:Y:S04]  /*67b0*/  LDSM.16.M88.4 R144, [R205] ;  /* 0x00000000cd90783b */ /* 0x0006680000000200 */
[----:B------:R3:W1:Y:S04]  /*67c0*/  LDSM.16.M88.4 R148, [R206] ;  /* 0x00000000ce94783b */ /* 0x0006680000000200 */
[----:B------:R3:W1:Y:S04]  /*67d0*/  LDSM.16.M88.4 R152, [R207] ;  /* 0x00000000cf98783b */ /* 0x0006680000000200 */
[----:B------:R3:W1:Y:S04]  /*67e0*/  LDSM.16.M88.4 R156, [R208] ;  /* 0x00000000d09c783b */ /* 0x0006680000000200 */
[----:B------:R3:W1:Y:S01]  /*67f0*/  LDSM.16.M88.4 R160, [R209] ;  /* 0x00000000d1a0783b */ /* 0x0006620000000200 */
[----:B--2---:R-:W-:Y:S11]  /*6800*/  ISETP.GT.AND P0, PT, R112, R214, PT ;  /* 0x000000d67000720c */ /* 0x004ff60003f04270 */
[----:B------:R-:W-:Y:S02]  /*6810*/  @!UPT UIADD3 URZ, URZ, URZ, URZ ;  /* 0x0000003f3f3ff290 */ /* 0x000fe4000fffe03f */
[----:B------:R-:W-:-:S05]  /*6820*/  @P0 BRA `(.L_x_1021) ;  /* 0x000003a000000947 */ /* 0x000fca0003800000 */
[----:B-1-34-:R-:W-:Y:S01]  /*6830*/  IMAD.WIDE.U32 R22, R214, c[0x0][0x208], RZ ;  /* 0x00008200d6167a25 */ /* 0x01afe200078e00ff */
[----:B------:R-:W2:Y:S01]  /*6840*/  LDL.64 R30, [R1+0x8] ;  /* 0x00000800011e7983 */ /* 0x000ea20000100a00 */
[----:B------:R-:W-:Y:S01]  /*6850*/  ULDC.64 UR4, c[0x0][0x208] ;  /* 0x0000820000047ab9 */ /* 0x000fe20000000a00 */
[----:B------:R-:W-:Y:S01]  /*6860*/  SHF.R.S32.HI R0, RZ, 0x1f, R214 ;  /* 0x0000001fff007819 */ /* 0x000fe200000114d6 */
[----:B------:R-:W-:Y:S01]  /*6870*/  USHF.L.U32 UR9, UR4, 0x5, URZ ;  /* 0x0000000504097899 */ /* 0x000fe2000800063f */
[----:B------:R-:W3:Y:S01]  /*6880*/  LDL.64 R28, [R1] ;  /* 0x00000000011c7983 */ /* 0x000ee20000100a00 */
[----:B------:R-:W-:Y:S02]  /*6890*/  UMOV UR8, 0x5 ;  /* 0x0000000500087882 */ /* 0x000fe40000000000 */
[----:B------:R-:W-:Y:S01]  /*68a0*/  IMAD R0, R0, c[0x0][0x208], RZ ;  /* 0x0000820000007a24 */ /* 0x000fe200078e02ff */
[----:B------:R-:W1:Y:S01]  /*68b0*/  S2R R12, SR_TID.X ;  /* 0x00000000000c7919 */ /* 0x000e620000002100 */
[----:B------:R-:W-:Y:S01]  /*68c0*/  USHF.L.U64.HI UR5, UR4, UR8, UR5 ;  /* 0x0000000804057299 */ /* 0x000fe20008010205 */
[----:B------:R-:W-:Y:S01]  /*68d0*/  IMAD.U32 R4, RZ, RZ, UR9 ;  /* 0x00000009ff047e24 */ /* 0x000fe2000f8e00ff */
[----:B------:R-:W-:Y:S01]  /*68e0*/  UIADD3 UR8, UP0, UR9, UR9, URZ ;  /* 0x0000000909087290 */ /* 0x000fe2000ff1e03f */
[----:B------:R-:W-:Y:S03]  /*68f0*/  IMAD R0, R214, c[0x0][0x20c], R0 ;  /* 0x00008300d6007a24 */ /* 0x000fe600078e0200 */
[----:B------:R-:W-:Y:S01]  /*6900*/  IMAD.U32 R5, RZ, RZ, UR5 ;  /* 0x00000005ff057e24 */ /* 0x000fe2000f8e00ff */
[----:B------:R-:W-:Y:S01]  /*6910*/  UIADD3.X UR4, UR5, UR5, URZ, UP0, !UPT ;  /* 0x0000000505047290 */ /* 0x000fe200087fe43f */
[----:B------:R-:W-:Y:S02]  /*6920*/  IMAD.IADD R0, R23, 0x1, R0 ;  /* 0x0000000117007824 */ /* 0x000fe400078e0200 */
[----:B------:R-:W-:Y:S04]  /*6930*/  IMAD.WIDE.U32 R6, R22, 0x70, R4 ;  /* 0x0000007016067825 */ /* 0x000fe800078e0004 */
[----:B------:R-:W-:Y:S01]  /*6940*/  IMAD R21, R0, 0x70, RZ ;  /* 0x0000007000157824 */ /* 0x000fe200078e02ff */
[----:B------:R-:W-:Y:S01]  /*6950*/  IADD3 R20, P1, R6, UR9, RZ ;  /* 0x0000000906147c10 */ /* 0x000fe2000ff3e0ff */
[----:B------:R-:W-:Y:S02]  /*6960*/  IMAD.U32 R14, RZ, RZ, UR8 ;  /* 0x00000008ff0e7e24 */ /* 0x000fe4000f8e00ff */
[----:B------:R-:W-:Y:S02]  /*6970*/  IMAD.IADD R0, R21, 0x1, R7 ;  /* 0x0000000115007824 */ /* 0x000fe400078e0207 */
[----:B------:R-:W-:Y:S01]  /*6980*/  IMAD.U32 R15, RZ, RZ, UR4 ;  /* 0x00000004ff0f7e24 */ /* 0x000fe2000f8e00ff */
[----:B-1----:R-:W-:Y:S03]  /*6990*/  ISETP.GT.AND P3, PT, R12, 0x7f, PT ;  /* 0x0000007f0c00780c */ /* 0x002fe60003f64270 */
[----:B------:R-:W-:Y:S01]  /*69a0*/  IMAD.WIDE.U32 R14, R22, 0x70, R14 ;  /* 0x00000070160e7825 */ /* 0x000fe200078e000e */
[----:B--2---:R-:W-:Y:S03]  /*69b0*/  IADD3 R2, P0, R30, R6, RZ ;  /* 0x000000061e027210 */ /* 0x004fe60007f1e0ff */
[----:B------:R-:W-:Y:S02]  /*69c0*/  IMAD.MOV.U32 R4, RZ, RZ, R30 ;  /* 0x000000ffff047224 */ /* 0x000fe400078e001e */
[--C-:B---3--:R-:W-:Y:S02]  /*69d0*/  IMAD.MOV.U32 R5, RZ, RZ, R29.reuse ;  /* 0x000000ffff057224 */ /* 0x108fe400078e001d */
[----:B------:R-:W-:Y:S01]  /*69e0*/  IMAD.X R7, R0, 0x1, R29, P0 ;  /* 0x0000000100077824 */ /* 0x000fe200000e061d */
[----:B------:R-:W-:Y:S01]  /*69f0*/  LEA R6, P0, R2, c[0x0][0x1f8], 0x1 ;  /* 0x00007e0002067a11 */ /* 0x000fe200078008ff */
[----:B------:R-:W-:Y:S01]  /*6a00*/  IMAD.WIDE.U32 R4, R22, 0x70, R4 ;  /* 0x0000007016047825 */ /* 0x000fe200078e0004 */
[----:B------:R-:W-:Y:S02]  /*6a10*/  IADD3.X R0, R0, UR5, RZ, P1, !PT ;  /* 0x0000000500007c10 */ /* 0x000fe40008ffe4ff */
[----:B------:R-:W-:Y:S01]  /*6a20*/  LEA.HI.X R7, R2, c[0x0][0x1fc], R7, 0x1, P0 ;  /* 0x00007f0002077a11 */ /* 0x000fe200000f0c07 */
[----:B------:R-:W-:Y:S01]  /*6a30*/  IMAD.IADD R5, R5, 0x1, R21 ;  /* 0x0000000105057824 */ /* 0x000fe200078e0215 */
[C---:B------:R-:W-:Y:S04]  /*6a40*/  LEA R12, P2, R4.reuse, c[0x0][0x1f8], 0x1 ;  /* 0x00007e00040c7a11 */ /* 0x040fe800078408ff */
[----:B------:R-:W-:Y:S02]  /*6a50*/  LEA.HI.X R13, R4, c[0x0][0x1fc], R5, 0x1, P2 ;  /* 0x00007f00040d7a11 */ /* 0x000fe400010f0c05 */
[----:B------:R-:W-:Y:S02]  /*6a60*/  IADD3 R2, P2, R20, R30, RZ ;  /* 0x0000001e14027210 */ /* 0x000fe40007f5e0ff */
[----:B------:R-:W-:Y:S01]  /*6a70*/  @!P3 IADD3 R5, P1, P0, R30, UR9, R20 ;  /* 0x000000091e05bc10 */ /* 0x000fe2000f83e014 */
[----:B------:R-:W-:Y:S01]  /*6a80*/  @!PT LDS RZ, [RZ] ;  /* 0x00000000fffff984 */ /* 0x000fe20000000800 */
[----:B------:R-:W-:Y:S01]  /*6a90*/  @!PT LDS RZ, [RZ] ;  /* 0x00000000fffff984 */ /* 0x000fe20000000800 */
[----:B------:R-:W-:Y:S01]  /*6aa0*/  @!PT LDS RZ, [RZ] ;  /* 0x00000000fffff984 */ /* 0x000fe20000000800 */
[----:B------:R1:W-:Y:S02]  /*6ab0*/  LDGSTS.E.BYPASS.LTC128B.128 [R216+0x100], [R12.64], !P6 ;  /* 0x001000000cd87fae */ /* 0x0003e4000f101d46 */
[----:B------:R-:W-:Y:S01]  /*6ac0*/  IMAD.X R23, R0, 0x1, R29, P2 ;  /* 0x0000000100177824 */ /* 0x000fe200010e061d */
[----:B------:R-:W-:Y:S01]  /*6ad0*/  LEA R20, P2, R2, c[0x0][0x1f8], 0x1 ;  /* 0x00007e0002147a11 */ /* 0x000fe200078408ff */
[----:B------:R1:W-:Y:S01]  /*6ae0*/  LDGSTS.E.BYPASS.LTC128B.128 [R216+0x3900], [R12.64+0x80], !P5 ;  /* 0x039000800cd87fae */ /* 0x0003e2000e901d46 */
[----:B------:R-:W-:Y:S02]  /*6af0*/  @!P3 IADD3.X R22, R29, UR5, R0, P1, P0 ;  /* 0x000000051d16bc10 */ /* 0x000fe40008fe0400 */
[C---:B------:R-:W-:Y:S01]  /*6b00*/  @!P3 LEA R4, P0, R5.reuse, c[0x0][0x1f8], 0x1 ;  /* 0x00007e000504ba11 */ /* 0x040fe200078008ff */
[----:B------:R1:W-:Y:S01]  /*6b10*/  LDGSTS.E.BYPASS.LTC128B.128 [R216+0x1100], [R6.64], !P6 ;  /* 0x0110000006d87fae */ /* 0x0003e2000f101d46 */
[----:B------:R-:W-:Y:S02]  /*6b20*/  IADD3 R0, P1, R30, R14, RZ ;  /* 0x0000000e1e007210 */ /* 0x000fe40007f3e0ff */
[----:B------:R-:W-:Y:S01]  /*6b30*/  @!P3 LEA.HI.X R5, R5, c[0x0][0x1fc], R22, 0x1, P0 ;  /* 0x00007f000505ba11 */ /* 0x000fe200000f0c16 */
[----:B------:R1:W-:Y:S01]  /*6b40*/  LDGSTS.E.BYPASS.LTC128B.128 [R216+0x4900], [R6.64+0x80], !P5 ;  /* 0x0490008006d87fae */ /* 0x0003e2000e901d46 */
[----:B------:R-:W-:Y:S02]  /*6b50*/  LEA R14, P0, R0, c[0x0][0x1f8], 0x1 ;  /* 0x00007e00000e7a11 */ /* 0x000fe400078008ff */
[----:B------:R-:W-:Y:S02]  /*6b60*/  IADD3.X R15, R29, R21, R15, P1, !PT ;  /* 0x000000151d0f7210 */ /* 0x000fe40000ffe40f */
[----:B------:R-:W-:Y:S02]  /*6b70*/  LEA.HI.X R21, R2, c[0x0][0x1fc], R23, 0x1, P2 ;  /* 0x00007f0002157a11 */ /* 0x000fe400010f0c17 */
[----:B------:R-:W-:Y:S03]  /*6b80*/  LEA.HI.X R15, R0, c[0x0][0x1fc], R15, 0x1, P0 ;  /* 0x00007f00000f7a11 */ /* 0x000fe600000f0c0f */
[----:B------:R1:W-:Y:S04]  /*6b90*/  LDGSTS.E.BYPASS.LTC128B.128 [R216+0x2100], [R20.64], !P6 ;  /* 0x0210000014d87fae */ /* 0x0003e8000f101d46 */
[----:B------:R1:W-:Y:S04]  /*6ba0*/  LDGSTS.E.BYPASS.LTC128B.128 [R216+0x5900], [R14.64+0x80], !P5 ;  /* 0x059000800ed87fae */ /* 0x0003e8000e901d46 */
[----:B------:R1:W-:Y:S04]  /*6bb0*/  @!P3 LDGSTS.E.BYPASS.LTC128B.128 [R216+0x3100], [R4.64], !P6 ;  /* 0x0310000004d8bfae */ /* 0x0003e8000f101d46 */
[----:B------:R1:W-:Y:S02]  /*6bc0*/  @!P3 LDGSTS.E.BYPASS.LTC128B.128 [R216+0x6900], [R4.64+0x80], !P5 ;  /* 0x0690008004d8bfae */ /* 0x0003e4000e901d46 */
.L_x_1021:
[----:B-1-34-:R-:W-:Y:S05]  /*6bd0*/  BSYNC B0 ;  /* 0x0000000000007941 */ /* 0x01afea0003800000 */
.L_x_1020:
[C---:B------:R-:W-:Y:S01]  /*6be0*/  HMMA.16816.F32.BF16 R4, R128.reuse, R8, RZ ;  /* 0x000000088004723c */ /* 0x040fe200000418ff */
[----:B------:R-:W0:Y:S01]  /*6bf0*/  LDGDEPBAR ;  /* 0x00000000000079af */ /* 0x000e220000000000 */
[----:B------:R-:W-:Y:S01]  /*6c00*/  BSSY B0, `(.L_x_1022) ;  /* 0x00000d5000007945 */ /* 0x000fe20003800000 */
[----:B------:R-:W-:Y:S05]  /*6c10*/  ISETP.GT.AND P0, PT, R214, R112, PT ;  /* 0x00000070d600720c */ /* 0x000fea0003f04270 */
[C---:B------:R-:W-:Y:S08]  /*6c20*/  HMMA.16816.F32.BF16 R8, R128.reuse, R10, RZ ;  /* 0x0000000a8008723c */ /* 0x040ff000000418ff */
        /* <DEDUP_REMOVED lines=11> */
[----:B------:R-:W-:Y:S08]  /*6ce0*/  HMMA.16816.F32.BF16 R56, R128, R58, RZ ;  /* 0x0000003a8038723c */ /* 0x000ff000000418ff */
[C---:B------:R-:W-:Y:S08]  /*6cf0*/  HMMA.16816.F32.BF16 R4, R132.reuse, R136, R4 ;  /* 0x000000888404723c */ /* 0x040ff00000041804 */
[C---:B------:R-:W-:Y:S01]  /*6d00*/  HMMA.16816.F32.BF16 R8, R132.reuse, R138, R8 ;  /* 0x0000008a8408723c */ /* 0x040fe20000041808 */
[----:B------:R-:W1:Y:S07]  /*6d10*/  LDSM.16.M88.4 R136, [R190] ;  /* 0x00000000be88783b */ /* 0x000e6e0000000200 */
        /* <DEDUP_REMOVED lines=16> */
[----:B------:R-:W-:Y:S08]  /*6e20*/  HMMA.16816.F32.BF16 R56, R132, R162, R56 ;  /* 0x000000a28438723c */ /* 0x000ff00000041838 */
[C---:B-1----:R-:W-:Y:S08]  /*6e30*/  HMMA.16816.F32.BF16 R4, R164.reuse, R136, R4 ;  /* 0x00000088a404723c */ /* 0x042ff00000041804 */
[C---:B------:R-:W-:Y:S01]  /*6e40*/  HMMA.16816.F32.BF16 R8, R164.reuse, R138, R8 ;  /* 0x0000008aa408723c */ /* 0x040fe20000041808 */
[----:B------:R-:W1:Y:S07]  /*6e50*/  LDSM.16.M88.4 R136, [R190+0x3000] ;  /* 0x00300000be88783b */ /* 0x000e6e0000000200 */
        /* <DEDUP_REMOVED lines=14> */
[----:B------:R-:W4:Y:S07]  /*6f40*/  LDSM.16.M88.4 R156, [R189+0x2000] ;  /* 0x00200000bd9c783b */ /* 0x000f2e0000000200 */
[C---:B-1----:R-:W-:Y:S08]  /*6f50*/  HMMA.16816.F32.BF16 R52, R164.reuse, R136, R52 ;  /* 0x00000088a434723c */ /* 0x042ff00000041834 */
[----:B------:R-:W-:Y:S01]  /*6f60*/  HMMA.16816.F32.BF16 R56, R164, R138, R56 ;  /* 0x0000008aa438723c */ /* 0x000fe20000041838 */
[----:B------:R-:W1:Y:S07]  /*6f70*/  LDSM.16.M88.4 R136, [R189+0x2800] ;  /* 0x00280000bd88783b */ /* 0x000e6e0000000200 */
[C---:B--2---:R-:W-:Y:S08]  /*6f80*/  HMMA.16816.F32.BF16 R4, R168.reuse, R140, R4 ;  /* 0x0000008ca804723c */ /* 0x044ff00000041804 */
[C---:B------:R-:W-:Y:S01]  /*6f90*/  HMMA.16816.F32.BF16 R8, R168.reuse, R142, R8 ;  /* 0x0000008ea808723c */ /* 0x040fe20000041808 */
[----:B------:R-:W2:Y:S07]  /*6fa0*/  LDSM.16.M88.4 R140, [R189+0x3000] ;  /* 0x00300000bd8c783b */ /* 0x000eae0000000200 */
        /* <DEDUP_REMOVED lines=27> */
[C---:B------:R-:W-:Y:S08]  /*7160*/  HMMA.16816.F32.BF16 R28, R172.reuse, R156, R28 ;  /* 0x0000009cac1c723c */ /* 0x040ff0000004181c */
[C---:B------:R-:W-:Y:S01]  /*7170*/  HMMA.16816.F32.BF16 R32, R172.reuse, R158, R32 ;  /* 0x0000009eac20723c */ /* 0x040fe20000041820 */
[----:B------:R-:W4:Y:S07]  /*7180*/  LDSM.16.M88.4 R156, [R198] ;  /* 0x00000000c69c783b */ /* 0x000f2e0000000200 */
[C---:B-1----:R-:W-:Y:S08]  /*7190*/  HMMA.16816.F32.BF16 R36, R172.reuse, R136, R36 ;  /* 0x00000088ac24723c */ /* 0x042ff00000041824 */
[C---:B------:R-:W-:Y:S01]  /*71a0*/  HMMA.16816.F32.BF16 R40, R172.reuse, R138, R40 ;  /* 0x0000008aac28723c */ /* 0x040fe20000041828 */
[----:B------:R-:W1:Y:S07]  /*71b0*/  LDSM.16.M88.4 R136, [R199] ;  /* 0x00000000c788783b */ /* 0x000e6e0000000200 */
[C---:B--2---:R-:W-:Y:S08]  /*71c0*/  HMMA.16816.F32.BF16 R44, R172.reuse, R140, R44 ;  /* 0x0000008cac2c723c */ /* 0x044ff0000004182c */
[C---:B------:R-:W-:Y:S01]  /*71d0*/  HMMA.16816.F32.BF16 R48, R172.reuse, R142, R48 ;  /* 0x0000008eac30723c */ /* 0x040fe20000041830 */
[----:B------:R-:W2:Y:S07]  /*71e0*/  LDSM.16.M88.4 R140, [R200] ;  /* 0x00000000c88c783b */ /* 0x000eae0000000200 */
[C---:B---3--:R-:W-:Y:S08]  /*71f0*/  HMMA.16816.F32.BF16 R52, R172.reuse, R144, R52 ;  /* 0x00000090ac34723c */ /* 0x048ff00000041834 */
[----:B------:R-:W-:Y:S01]  /*7200*/  HMMA.16816.F32.BF16 R56, R172, R146, R56 ;  /* 0x00000092ac38723c */ /* 0x000fe20000041838 */
[----:B------:R-:W3:Y:S07]  /*7210*/  LDSM.16.M88.4 R144, [R201] ;  /* 0x00000000c990783b */ /* 0x000eee0000000200 */
[C---:B----4-:R-:W-:Y:S08]  /*7220*/  HMMA.16816.F32.BF16 R4, R176.reuse, R148, R4 ;  /* 0x00000094b004723c */ /* 0x050ff00000041804 */
[C---:B------:R-:W-:Y:S01]  /*7230*/  HMMA.16816.F32.BF16 R8, R176.reuse, R150, R8 ;  /* 0x00000096b008723c */ /* 0x040fe20000041808 */
[----:B------:R-:W4:Y:S07]  /*7240*/  LDSM.16.M88.4 R148, [R202] ;  /* 0x00000000ca94783b */ /* 0x000f2e0000000200 */
        /* <DEDUP_REMOVED lines=37> */
[----:B------:R-:W-:Y:S01]  /*74a0*/  HMMA.16816.F32.BF16 R56, R180, R154, R56 ;  /* 0x0000009ab438723c */ /* 0x000fe20000041838 */
[----:B------:R-:W5:Y:S07]  /*74b0*/  LDSM.16.M88.4 R152, [R189+0x6000] ;  /* 0x00600000bd98783b */ /* 0x000f6e0000000200 */
[C---:B------:R-:W-:Y:S08]  /*74c0*/  HMMA.16816.F32.BF16 R4, R184.reuse, R156, R4 ;  /* 0x0000009cb804723c */ /* 0x040ff00000041804 */
[C---:B------:R-:W-:Y:S01]  /*74d0*/  HMMA.16816.F32.BF16 R8, R184.reuse, R158, R8 ;  /* 0x0000009eb808723c */ /* 0x040fe20000041808 */
[----:B------:R-:W4:Y:S01]  /*74e0*/  LDSM.16.M88.4 R156, [R189+0x6800] ;  /* 0x00680000bd9c783b */ /* 0x000f220000000200 */
[----:B------:R-:W-:Y:S06]  /*74f0*/  DEPBAR.LE SB0, 0x0 ;  /* 0x000080000000791a */ /* 0x000fec0000000000 */
[C---:B-1----:R-:W-:Y:S01]  /*7500*/  HMMA.16816.F32.BF16 R12, R184.reuse, R136, R12 ;  /* 0x00000088b80c723c */ /* 0x042fe2000004180c */
[----:B------:R-:W-:Y:S07]  /*7510*/  BAR.SYNC.DEFER_BLOCKING 0x0 ;  /* 0x0000000000007b1d */ /* 0x000fee0000010000 */
[C---:B------:R-:W-:Y:S08]  /*7520*/  HMMA.16816.F32.BF16 R16, R184.reuse, R138, R16 ;  /* 0x0000008ab810723c */ /* 0x040ff00000041810 */
[C---:B--2---:R-:W-:Y:S08]  /*7530*/  HMMA.16816.F32.BF16 R20, R184.reuse, R140, R20 ;  /* 0x0000008cb814723c */ /* 0x044ff00000041814 */
[C---:B------:R-:W-:Y:S08]  /*7540*/  HMMA.16816.F32.BF16 R24, R184.reuse, R142, R24 ;  /* 0x0000008eb818723c */ /* 0x040ff00000041818 */
[C---:B---3--:R-:W-:Y:S08]  /*7550*/  HMMA.16816.F32.BF16 R28, R184.reuse, R144, R28 ;  /* 0x00000090b81c723c */ /* 0x048ff0000004181c */
[C---:B------:R-:W-:Y:S08]  /*7560*/  HMMA.16816.F32.BF16 R32, R184.reuse, R146, R32 ;  /* 0x00000092b820723c */ /* 0x040ff00000041820 */
[C---:B----4-:R-:W-:Y:S08]  /*7570*/  HMMA.16816.F32.BF16 R36, R184.reuse, R148, R36 ;  /* 0x00000094b824723c */ /* 0x050ff00000041824 */
[C---:B------:R-:W-:Y:S08]  /*7580*/  HMMA.16816.F32.BF16 R40, R184.reuse, R150, R40 ;  /* 0x00000096b828723c */ /* 0x040ff00000041828 */
[C---:B-----5:R-:W-:Y:S08]  /*7590*/  HMMA.16816.F32.BF16 R44, R184.reuse, R152, R44 ;  /* 0x00000098b82c723c */ /* 0x060ff0000004182c */
[C---:B------:R-:W-:Y:S08]  /*75a0*/  HMMA.16816.F32.BF16 R48, R184.reuse, R154, R48 ;  /* 0x0000009ab830723c */ /* 0x040ff00000041830 */
[C---:B------:R-:W-:Y:S08]  /*75b0*/  HMMA.16816.F32.BF16 R52, R184.reuse, R156, R52 ;  /* 0x0000009cb834723c */ /* 0x040ff00000041834 */
[----:B------:R-:W-:Y:S01]  /*75c0*/  HMMA.16816.F32.BF16 R56, R184, R158, R56 ;  /* 0x0000009eb838723c */ /* 0x000fe20000041838 */
[----:B------:R-:W-:Y:S07]  /*75d0*/  @!UPT UIADD3 URZ, URZ, URZ, URZ ;  /* 0x0000003f3f3ff290 */ /* 0x000fee000fffe03f */
[----:B------:R-:W-:-:S11]  /*75e0*/  @!P0 BRA `(.L_x_1023) ;  /* 0x0000036000008947 */ /* 0x000fd60003800000 */
[----:B------:R-:W-:Y:S01]  /*75f0*/  IADD3 R0, R214, -0x1, RZ ;  /* 0xffffffffd6007810 */ /* 0x000fe20007ffe0ff */
[----:B------:R-:W2:Y:S01]  /*7600*/  LDL.64 R222, [R1+0x18] ;  /* 0x0000180001de7983 */ /* 0x000ea20000100a00 */
[----:B------:R-:W-:Y:S02]  /*7610*/  ISETP.GE.AND P2, PT, R220, 0x21, PT ;  /* 0x00000021dc00780c */ /* 0x000fe40003f46270 */
[----:B------:R-:W-:Y:S01]  /*7620*/  SHF.R.S32.HI R2, RZ, 0x1f, R0 ;  /* 0x0000001fff027819 */ /* 0x000fe20000011400 */
[----:B------:R-:W-:Y:S01]  /*7630*/  IMAD.WIDE.U32 R112, R0, c[0x0][0x1e0], RZ ;  /* 0x0000780000707a25 */ /* 0x000fe200078e00ff */
[C---:B------:R-:W-:Y:S01]  /*7640*/  ISETP.GE.AND P1, PT, R220.reuse, 0x41, PT ;  /* 0x00000041dc00780c */ /* 0x040fe20003f26270 */
[----:B------:R-:W3:Y:S01]  /*7650*/  LDL.64 R218, [R1+0x10] ;  /* 0x0000100001da7983 */ /* 0x000ee20000100a00 */
[----:B------:R-:W-:Y:S01]  /*7660*/  ISETP.GE.AND P3, PT, R220, 0x1, PT ;  /* 0x00000001dc00780c */ /* 0x000fe20003f66270 */
[----:B------:R-:W-:Y:S04]  /*7670*/  IMAD R2, R2, c[0x0][0x1e0], RZ ;  /* 0x0000780002027a24 */ /* 0x000fe800078e02ff */
[----:B------:R-:W-:Y:S02]  /*7680*/  IMAD R0, R0, c[0x0][0x1e4], R2 ;  /* 0x0000790000007a24 */ /* 0x000fe400078e0202 */
[----:B------:R-:W-:Y:S02]  /*7690*/  @P2 IMAD.MOV.U32 R2, RZ, RZ, c[0x0][0x1e0] ;  /* 0x00007800ff022624 */ /* 0x000fe400078e00ff */
[----:B------:R-:W-:Y:S02]  /*76a0*/  IMAD.IADD R0, R113, 0x1, R0 ;  /* 0x0000000171007824 */ /* 0x000fe400078e0200 */
[----:B------:R-:W-:Y:S04]  /*76b0*/  IMAD.WIDE.U32 R112, R112, 0x70, RZ ;  /* 0x0000007070707825 */ /* 0x000fe800078e00ff */
[----:B------:R-:W-:Y:S01]  /*76c0*/  IMAD R0, R0, 0x70, RZ ;  /* 0x0000007000007824 */ /* 0x000fe200078e02ff */
[CC--:B------:R-:W-:Y:S01]  /*76d0*/  @P2 LEA R136, P0, R2.reuse, R112.reuse, 0x5 ;  /* 0x0000007002882211 */ /* 0x0c0fe200078028ff */
[----:B------:R-:W-:Y:S02]  /*76e0*/  @P2 IMAD.MOV.U32 R114, RZ, RZ, c[0x0][0x1e4] ;  /* 0x00007900ff722624 */ /* 0x000fe400078e00ff */
[----:B------:R-:W-:Y:S02]  /*76f0*/  IMAD.IADD R113, R113, 0x1, R0 ;  /* 0x0000000171717824 */ /* 0x000fe400078e0200 */
[----:B------:R-:W-:Y:S03]  /*7700*/  @P1 IMAD.MOV.U32 R0, RZ, RZ, c[0x0][0x1e0] ;  /* 0x00007800ff001624 */ /* 0x000fe600078e00ff */
[-C--:B------:R-:W-:Y:S01]  /*7710*/  @P2 LEA.HI.X R114, R2, R113.reuse, R114, 0x5, P0 ;  /* 0x0000007102722211 */ /* 0x080fe200000f2c72 */
[----:B------:R-:W-:Y:S01]  /*7720*/  @P1 IMAD.MOV.U32 R2, RZ, RZ, c[0x0][0x1e4] ;  /* 0x00007900ff021624 */ /* 0x000fe200078e00ff */
[CC--:B------:R-:W-:Y:S04]  /*7730*/  @P1 LEA R137, P0, R0.reuse, R112.reuse, 0x6 ;  /* 0x0000007000891211 */ /* 0x0c0fe800078030ff */
[----:B------:R-:W-:Y:S02]  /*7740*/  @P1 LEA.HI.X R138, R0, R113, R2, 0x6, P0 ;  /* 0x00000071008a1211 */ /* 0x000fe400000f3402 */
[----:B--2---:R-:W-:Y:S05]  /*7750*/  @P3 IADD3 R0, P0, R222, R112, RZ ;  /* 0x00000070de003210 */ /* 0x004fea0007f1e0ff */
[--C-:B---3--:R-:W-:Y:S01]  /*7760*/  @P3 IMAD.X R2, R113, 0x1, R219.reuse, P0 ;  /* 0x0000000171023824 */ /* 0x108fe200000e06db */
        /* <DEDUP_REMOVED lines=25> */
[----:B------:R-:W-:Y:S02]  /*7900*/  @P0 IADD3.X R2, R219, R2, R113, P4, !PT ;  /* 0x00000002db020210 */ /* 0x000fe400027fe471 */
[C---:B------:R-:W-:Y:S04]  /*7910*/  @P0 LEA R112, P4, R0.reuse, c[0x0][0x1c8], 0x1 ;  /* 0x0000720000700a11 */ /* 0x040fe800078808ff */
[----:B------:R-:W-:Y:S05]  /*7920*/  @P0 LEA.HI.X R113, R0, c[0x0][0x1cc], R2, 0x1, P4 ;  /* 0x0000730000710a11 */ /* 0x000fea00020f0c02 */
[----:B------:R1:W-:Y:S04]  /*7930*/  @P0 LDGSTS.E.BYPASS.LTC128B.128 [R216+0xb100], [R112.64], !P6 ;  /* 0x0b10000070d80fae */ /* 0x0003e8000f101d46 */
[----:B------:R1:W-:Y:S02]  /*7940*/  @P0 LDGSTS.E.BYPASS.LTC128B.128 [R216+0xe900], [R112.64+0x80], !P5 ;  /* 0x0e90008070d80fae */ /* 0x0003e4000e901d46 */
.L_x_1023:
[----:B------:R-:W-:Y:S05]  /*7950*/  BSYNC B0 ;  /* 0x0000000000007941 */ /* 0x000fea0003800000 */
.L_x_1022:
[----:B------:R-:W-:Y:S01]  /*7960*/  IMAD.MOV.U32 R0, RZ, RZ, c[0x0][0x2c4] ;  /* 0x0000b100ff007624 */ /* 0x000fe200078e00ff */
[----:B------:R-:W2:Y:S04]  /*7970*/  LDL R2, [R1+0x40] ;  /* 0x0000400001027983 */ /* 0x000ea80000100800 */
[----:B------:R-:W-:Y:S01]  /*7980*/  ISETP.NE.AND P0, PT, R0, 0x1, PT ;  /* 0x000000010000780c */ /* 0x000fe20003f05270 */
[----:B-1----:R-:W3:Y:S04]  /*7990*/  LDL R137, [R1+0x58] ;  /* 0x0000580001897983 */ /* 0x002ee80000100800 */
[----:B------:R1:W2:Y:S04]  /*79a0*/  LDL R0, [R1+0x38] ;  /* 0x0000380001007983 */ /* 0x0002a80000100800 */
[----:B------:R-:W4:Y:S04]  /*79b0*/  LDL R136, [R1+0x4c] ;  /* 0x00004c0001887983 */ /* 0x000f280000100800 */
[----:B------:R-:W4:Y:S04]  /*79c0*/  LDL R114, [R1+0x44] ;  /* 0x0000440001727983 */ /* 0x000f280000100800 */
[----:B------:R-:W0:Y:S01]  /*79d0*/  LDGDEPBAR ;  /* 0x00000000000079af */ /* 0x000e220000000000 */
[----:B--2---:R-:W-:Y:S02]  /*79e0*/  @P0 IMAD.MOV.U32 R0, RZ, RZ, R2 ;  /* 0x000000ffff000224 */ /* 0x004fe400078e0002 */
[----:B------:R-:W-:Y:S05]  /*79f0*/  IMAD R2, R214, -0x70, RZ ;  /* 0xffffff90d6027824 */ /* 0x000fea00078e02ff */
[----:B------:R-:W2:Y:S01]  /*7a00*/  SHFL.IDX PT, R112, R0, 0x1, 0x1c1f ;  /* 0x003c1f0000707f89 */ /* 0x000ea200000e0000 */
[----:B---3--:R-:W-:Y:S04]  /*7a10*/  IADD3 R2, -R137, 0x1, R2 ;  /* 0x0000000189027810 */ /* 0x008fe80007ffe102 */
[----:B----4-:R-:W-:Y:S03]  /*7a20*/  IADD3 R2, -R114, R2, R136 ;  /* 0x0000000272027210 */ /* 0x010fe60007ffe188 */
[----:B------:R2:W3:Y:S02]  /*7a30*/  SHFL.IDX PT, R113, R0, RZ, 0x1c1f ;  /* 0x001c1fff00717589 */ /* 0x0004e400000e0000 */
[C---:B--2---:R-:W-:Y:S02]  /*7a40*/  IMAD.IADD R0, R2.reuse, 0x1, R112 ;  /* 0x0000000102007824 */ /* 0x044fe400078e0270 */
[----:B---3--:R-:W-:Y:S03]  /*7a50*/  IMAD.IADD R112, R2, 0x1, R113 ;  /* 0x0000000102707824 */ /* 0x008fe600078e0271 */
[C---:B------:R-:W-:Y:S02]  /*7a60*/  ISETP.GT.AND P1, PT, R0.reuse, RZ, PT ;  /* 0x000000ff0000720c */ /* 0x040fe40003f24270 */
[----:B------:R-:W-:Y:S02]  /*7a70*/  ISETP.GT.AND P0, PT, R0, 0x1, PT ;  /* 0x000000010000780c */ /* 0x000fe40003f04270 */
[----:B------:R-:W-:Y:S02]  /*7a80*/  FSEL R6, R6, -INF , P1 ;  /* 0xff80000006067808 */ /* 0x000fe40000800000 */
[----:B------:R-:W-:Y:S02]  /*7a90*/  ISETP.GT.AND P1, PT, R0, 0x8, PT ;  /* 0x000000080000780c */ /* 0x000fe40003f24270 */
[----:B------:R-:W-:Y:S02]  /*7aa0*/  FMNMX.FTZ R2, R6, R115, !PT ;  /* 0x0000007306027209 */ /* 0x000fe40007810000 */
[----:B------:R-:W-:Y:S02]  /*7ab0*/  FSEL R114, R7, -INF , P0 ;  /* 0xff80000007727808 */ /* 0x000fe40000000000 */
[----:B------:R-:W-:Y:S02]  /*7ac0*/  ISETP.GT.AND P0, PT, R0, 0x9, PT ;  /* 0x000000090000780c */ /* 0x000fe40003f04270 */
[----:B------:R-:W-:Y:S02]  /*7ad0*/  FSEL R7, R10, -INF , P1 ;  /* 0xff8000000a077808 */ /* 0x000fe40000800000 */
[----:B------:R-:W-:Y:S02]  /*7ae0*/  FMNMX.FTZ R2, R114, R2, !PT ;  /* 0x0000000272027209 */ /* 0x000fe40007810000 */
[----:B------:R-:W-:Y:S02]  /*7af0*/  ISETP.GT.AND P1, PT, R0, 0x10, PT ;  /* 0x000000100000780c */ /* 0x000fe40003f24270 */
[----:B------:R-:W-:Y:S02]  /*7b00*/  FSEL R11, R11, -INF , P0 ;  /* 0xff8000000b0b7808 */ /* 0x000fe40000000000 */
[----:B------:R-:W-:Y:S02]  /*7b10*/  FMNMX.FTZ R2, R7, R2, !PT ;  /* 0x0000000207027209 */ /* 0x000fe40007810000 */
[----:B------:R-:W-:Y:S02]  /*7b20*/  FSEL R144, R14, -INF , P1 ;  /* 0xff8000000e907808 */ /* 0x000fe40000800000 */
[----:B------:R-:W-:Y:S02]  /*7b30*/  ISETP.GT.AND P0, PT, R0, 0x11, PT ;  /* 0x000000110000780c */ /* 0x000fe40003f04270 */
[----:B------:R-:W-:Y:S02]  /*7b40*/  FMNMX.FTZ R2, R11, R2, !PT ;  /* 0x000000020b027209 */ /* 0x000fe40007810000 */
[----:B------:R-:W-:Y:S02]  /*7b50*/  ISETP.GT.AND P3, PT, R112, RZ, PT ;  /* 0x000000ff7000720c */ /* 0x000fe40003f64270 */
        /* <DEDUP_REMOVED lines=9> */
[----:B------:R-:W-:Y:S02]  /*7bf0*/  ISETP.GT.AND P3, PT, R112, 0x8, PT ;  /* 0x000000087000780c */ /* 0x000fe40003f64270 */
[----:B------:R-:W-:Y:S02]  /*7c00*/  FMNMX.FTZ R4, R136, R3, !PT ;  /* 0x0000000388047209 */ /* 0x000fe40007810000 */
[----:B------:R-:W-:Y:S02]  /*7c10*/  FSEL R149, R19, -INF , P0 ;  /* 0xff80000013957808 */ /* 0x000fe40000000000 */
[----:B------:R-:W-:Y:S02]  /*7c20*/  ISETP.GT.AND P1, PT, R0, 0x20, PT ;  /* 0x000000200000780c */ /* 0x000fe40003f24270 */
[----:B------:R-:W-:Y:S02]  /*7c30*/  FMNMX.FTZ R5, R148, R2, !PT ;  /* 0x0000000294057209 */ /* 0x000fe40007810000 */
[----:B------:R-:W-:Y:S02]  /*7c40*/  ISETP.GT.AND P2, PT, R112, 0x9, PT ;  /* 0x000000097000780c */ /* 0x000fe40003f44270 */
[----:B------:R-:W-:Y:S02]  /*7c50*/  FSEL R8, R8, -INF , P3 ;  /* 0xff80000008087808 */ /* 0x000fe40001800000 */
        /* <DEDUP_REMOVED lines=8> */
[----:B------:R-:W-:Y:S02]  /*7ce0*/  FMNMX.FTZ R2, R152, R5, !PT ;  /* 0x0000000598027209 */ /* 0x000fe40007810000 */
[----:B------:R-:W-:Y:S02]  /*7cf0*/  ISETP.GT.AND P1, PT, R0, 0x28, PT ;  /* 0x000000280000780c */ /* 0x000fe40003f24270 */
[----:B------:R-:W-:Y:S02]  /*7d00*/  FSEL R142, R12, -INF , P3 ;  /* 0xff8000000c8e7808 */ /* 0x000fe40001800000 */
[----:B------:R-:W-:Y:S02]  /*7d10*/  ISETP.GT.AND P2, PT, R112, 0x11, PT ;  /* 0x000000117000780c */ /* 0x000fe40003f44270 */
[----:B------:R-:W-:Y:S02]  /*7d20*/  FMNMX.FTZ R4, R9, R4, !PT ;  /* 0x0000000409047209 */ /* 0x000fe40007810000 */
[----:B------:R-:W-:Y:S02]  /*7d30*/  FSEL R156, R26, -INF , P1 ;  /* 0xff8000001a9c7808 */ /* 0x000fe40000800000 */
[----:B------:R-:W-:Y:S02]  /*7d40*/  FMNMX.FTZ R2, R153, R2, !PT ;  /* 0x0000000299027209 */ /* 0x000fe40007810000 */
[----:B------:R-:W-:Y:S02]  /*7d50*/  ISETP.GT.AND P0, PT, R0, 0x29, PT ;  /* 0x000000290000780c */ /* 0x000fe40003f04270 */
[----:B------:R-:W-:Y:S02]  /*7d60*/  FSEL R143, R13, -INF , P2 ;  /* 0xff8000000d8f7808 */ /* 0x000fe40001000000 */
[----:B------:R-:W-:Y:S01]  /*7d70*/  ISETP.GT.AND P3, PT, R112, 0x18, PT ;  /* 0x000000187000780c */ /* 0x000fe20003f64270 */
[----:B------:R-:W-:Y:S01]  /*7d80*/  LDSM.16.MT88.4 R12, [R191] ;  /* 0x00000000bf0c783b */ /* 0x000fe20000004200 */
        /* <DEDUP_REMOVED lines=19> */
[----:B------:R-:W-:Y:S02]  /*7ec0*/  FMNMX.FTZ R2, R163, R2, !PT ;  /* 0x00000002a3027209 */ /* 0x000fe40007810000 */
[----:B------:R-:W-:Y:S02]  /*7ed0*/  ISETP.GT.AND P0, PT, R0, 0x39, PT ;  /* 0x000000390000780c */ /* 0x000fe40003f04270 */
[----:B------:R-:W-:Y:S02]  /*7ee0*/  FSEL R215, R34, -INF , P1 ;  /* 0xff80000022d77808 */ /* 0x000fe40000800000 */
[----:B------:R-:W-:Y:S02]  /*7ef0*/  FSEL R150, R21, -INF , P2 ;  /* 0xff80000015967808 */ /* 0x000fe40001000000 */
[----:B------:R-:W-:Y:S01]  /*7f00*/  FMNMX.FTZ R4, R151, R4, !PT ;  /* 0x0000000497047209 */ /* 0x000fe20007810000 */
[----:B------:R-:W-:Y:S01]  /*7f10*/  LDSM.16.MT88.4 R20, [R193] ;  /* 0x00000000c114783b */ /* 0x000fe20000004200 */
[----:B------:R-:W-:Y:S02]  /*7f20*/  ISETP.GT.AND P3, PT, R112, 0x28, PT ;  /* 0x000000287000780c */ /* 0x000fe40003f64270 */
[----:B------:R-:W-:Y:S02]  /*7f30*/  FSEL R217, R35, -INF , P0 ;  /* 0xff80000023d97808 */ /* 0x000fe40000000000 */
[----:B------:R-:W-:Y:S02]  /*7f40*/  ISETP.GT.AND P1, PT, R0, 0x40, PT ;  /* 0x000000400000780c */ /* 0x000fe40003f24270 */
[----:B------:R-:W-:Y:S02]  /*7f50*/  ISETP.GT.AND P2, PT, R112, 0x29, PT ;  /* 0x000000297000780c */ /* 0x000fe40003f44270 */
[----:B------:R-:W-:Y:S02]  /*7f60*/  FMNMX.FTZ R5, R215, R2, !PT ;  /* 0x00000002d7057209 */ /* 0x000fe40007810000 */
[----:B------:R-:W-:Y:S02]  /*7f70*/  FSEL R154, R24, -INF , P3 ;  /* 0xff800000189a7808 */ /* 0x000fe40001800000 */
[----:B------:R-:W-:Y:S02]  /*7f80*/  FMNMX.FTZ R2, R150, R4, !PT ;  /* 0x0000000496027209 */ /* 0x000fe40007810000 */
[----:B------:R-:W-:Y:S02]  /*7f90*/  FSEL R224, R38, -INF , P1 ;  /* 0xff80000026e07808 */ /* 0x000fe40000800000 */
[----:B------:R-:W-:Y:S02]  /*7fa0*/  FSEL R155, R25, -INF , P2 ;  /* 0xff800000199b7808 */ /* 0x000fe40001000000 */
[----:B------:R-:W-:Y:S02]  /*7fb0*/  ISETP.GT.AND P2, PT, R112, 0x31, PT ;  /* 0x000000317000780c */ /* 0x000fe40003f44270 */
[----:B------:R-:W-:Y:S02]  /*7fc0*/  ISETP.GT.AND P0, PT, R0, 0x41, PT ;  /* 0x000000410000780c */ /* 0x000fe40003f04270 */
[----:B------:R-:W-:Y:S02]  /*7fd0*/  FMNMX.FTZ R5, R217, R5, !PT ;  /* 0x00000005d9057209 */ /* 0x000fe40007810000 */
[----:B------:R-:W-:Y:S02]  /*7fe0*/  ISETP.GT.AND P3, PT, R112, 0x30, PT ;  /* 0x000000307000780c */ /* 0x000fe40003f64270 */
[----:B------:R-:W-:Y:S02]  /*7ff0*/  FMNMX.FTZ R4, R154, R2, !PT ;  /* 0x000000029a047209 */ /* 0x000fe40007810000 */
[----:B------:R-:W-:Y:S02]  /*8000*/  FSEL R159, R29, -INF , P2 ;  /* 0xff8000001d9f7808 */ /* 0x000fe40001000000 */
[----:B------:R-:W-:Y:S02]  /*8010*/  FSEL R225, R39, -INF , P0 ;  /* 0xff80000027e17808 */ /* 0x000fe40000000000 */
[----:B------:R-:W-:Y:S02]  /*8020*/  ISETP.GT.AND P2, PT, R112, 0x39, PT ;  /* 0x000000397000780c */ /* 0x000fe40003f44270 */
[----:B------:R-:W-:Y:S02]  /*8030*/  ISETP.GT.AND P1, PT, R0, 0x48, PT ;  /* 0x000000480000780c */ /* 0x000fe40003f24270 */
[----:B------:R-:W-:Y:S02]  /*8040*/  FMNMX.FTZ R2, R224, R5, !PT ;  /* 0x00000005e0027209 */ /* 0x000fe40007810000 */
[----:B------:R-:W-:Y:S02]  /*8050*/  FSEL R158, R28, -INF , P3 ;  /* 0xff8000001c9e7808 */ /* 0x000fe40001800000 */
[----:B------:R-:W-:Y:S01]  /*8060*/  FMNMX.FTZ R4, R155, R4, !PT ;  /* 0x000000049b047209 */ /* 0x000fe20007810000 */
[----:B------:R-:W-:Y:S01]  /*8070*/  LDSM.16.MT88.4 R28, [R192] ;  /* 0x00000000c01c783b */ /* 0x000fe20000004200 */
[C---:B------:R-:W-:Y:S02]  /*8080*/  ISETP.GT.AND P3, PT, R112.reuse, 0x38, PT ;  /* 0x000000387000780c */ /* 0x040fe40003f64270 */
[----:B------:R-:W-:Y:S02]  /*8090*/  FSEL R162, R33, -INF , P2 ;  /* 0xff80000021a27808 */ /* 0x000fe40001000000 */
[----:B------:R-:W-:Y:S02]  /*80a0*/  ISETP.GT.AND P2, PT, R112, 0x41, PT ;  /* 0x000000417000780c */ /* 0x000fe40003f44270 */
[----:B------:R-:W-:Y:S02]  /*80b0*/  ISETP.GT.AND P0, PT, R0, 0x49, PT ;  /* 0x000000490000780c */ /* 0x000fe40003f04270 */
[----:B------:R-:W-:Y:S02]  /*80c0*/  FSEL R235, R42, -INF , P1 ;  /* 0xff8000002aeb7808 */ /* 0x000fe40000800000 */
[----:B------:R-:W-:Y:S02]  /*80d0*/  FMNMX.FTZ R2, R225, R2, !PT ;  /* 0x00000002e1027209 */ /* 0x000fe40007810000 */
[----:B------:R-:W-:Y:S02]  /*80e0*/  FMNMX.FTZ R5, R158, R4, !PT ;  /* 0x000000049e057209 */ /* 0x000fe40007810000 */
[----:B------:R-:W-:Y:S02]  /*80f0*/  FSEL R221, R37, -INF , P2 ;  /* 0xff80000025dd7808 */ /* 0x000fe40001000000 */
[----:B------:R-:W-:Y:S02]  /*8100*/  FSEL R161, R32, -INF , P3 ;  /* 0xff80000020a17808 */ /* 0x000fe40001800000 */
[C---:B------:R-:W-:Y:S02]  /*8110*/  ISETP.GT.AND P3, PT, R112.reuse, 0x40, PT ;  /* 0x000000407000780c */ /* 0x040fe40003f64270 */
[----:B------:R-:W-:Y:S02]  /*8120*/  ISETP.GT.AND P2, PT, R112, 0x49, PT ;  /* 0x000000497000780c */ /* 0x000fe40003f44270 */
[----:B------:R-:W-:Y:S02]  /*8130*/  FSEL R240, R43, -INF , P0 ;  /* 0xff8000002bf07808 */ /* 0x000fe40000000000 */
[----:B------:R-:W-:Y:S02]  /*8140*/  ISETP.GT.AND P0, PT, R0, 0x50, PT ;  /* 0x000000500000780c */ /* 0x000fe40003f04270 */
[----:B------:R-:W-:Y:S02]  /*8150*/  FMNMX.FTZ R2, R235, R2, !PT ;  /* 0x00000002eb027209 */ /* 0x000fe40007810000 */
[----:B------:R-:W-:Y:S02]  /*8160*/  FMNMX.FTZ R5, R159, R5, !PT ;  /* 0x000000059f057209 */ /* 0x000fe40007810000 */
[----:B------:R-:W-:Y:S02]  /*8170*/  FSEL R219, R36, -INF , P3 ;  /* 0xff80000024db7808 */ /* 0x000fe40001800000 */
[----:B------:R-:W-:Y:S01]  /*8180*/  FSEL R243, R46, -INF , P0 ;  /* 0xff8000002ef37808 */ /* 0x000fe20000000000 */
[----:B------:R-:W-:Y:S01]  /*8190*/  LDSM.16.MT88.4 R36, [R196] ;  /* 0x00000000c424783b */ /* 0x000fe20000004200 */
[----:B------:R-:W-:Y:S02]  /*81a0*/  FSEL R227, R41, -INF , P2 ;  /* 0xff80000029e37808 */ /* 0x000fe40001000000 */
[----:B------:R-:W-:Y:S02]  /*81b0*/  ISETP.GT.AND P2, PT, R0, 0x51, PT ;  /* 0x000000510000780c */ /* 0x000fe40003f44270 */
        /* <DEDUP_REMOVED lines=12> */
[C---:B------:R-:W-:Y:S02]  /*8280*/  ISETP.GT.AND P1, PT, R0.reuse, 0x60, PT ;  /* 0x000000600000780c */ /* 0x040fe40003f24270 */
[C---:B------:R-:W-:Y:S02]  /*8290*/  ISETP.GT.AND P0, PT, R0.reuse, 0x61, PT ;  /* 0x000000610000780c */ /* 0x040fe40003f04270 */
[C---:B------:R-:W-:Y:S02]  /*82a0*/  ISETP.GT.AND P2, PT, R0.reuse, 0x68, PT ;  /* 0x000000680000780c */ /* 0x040fe40003f44270 */
        /* <DEDUP_REMOVED lines=10> */
[----:B------:R-:W-:Y:S02]  /*8350*/  FSEL R239, R44, -INF , P1 ;  /* 0xff8000002cef7808 */ /* 0x000fe40000800000 */
[----:B------:R-:W-:Y:S02]  /*8360*/  ISETP.GT.AND P0, PT, R112, 0x51, PT ;  /* 0x000000517000780c */ /* 0x000fe40003f04270 */
[----:B------:R-:W-:Y:S02]  /*8370*/  FMNMX.FTZ R2, R227, R2, !PT ;  /* 0x00000002e3027209 */ /* 0x000fe40007810000 */
[----:B------:R-:W-:Y:S02]  /*8380*/  FSEL R223, R58, -INF , P2 ;  /* 0xff8000003adf7808 */ /* 0x000fe40001000000 */
[----:B------:R-:W-:Y:S02]  /*8390*/  FMNMX.FTZ R0, R222, R0, !PT ;  /* 0x00000000de007209 */ /* 0x000fe40007810000 */
[----:B------:R-:W-:Y:S02]  /*83a0*/  FSEL R238, R45, -INF , P0 ;  /* 0xff8000002dee7808 */ /* 0x000fe40000000000 */
[----:B------:R-:W-:Y:S01]  /*83b0*/  ISETP.GT.AND P1, PT, R112, 0x58, PT ;  /* 0x000000587000780c */ /* 0x000fe20003f24270 */
[----:B------:R-:W-:Y:S01]  /*83c0*/  LDSM.16.MT88.4 R44, [R191+0x3800] ;  /* 0x00380000bf2c783b */ /* 0x000fe20000004200 */
[----:B------:R-:W-:Y:S02]  /*83d0*/  FMNMX.FTZ R2, R239, R2, !PT ;  /* 0x00000002ef027209 */ /* 0x000fe40007810000 */
[----:B------:R-:W-:Y:S02]  /*83e0*/  FSEL R113, R59, -INF , P3 ;  /* 0xff8000003b717808 */ /* 0x000fe40001800000 */
[----:B------:R-:W-:Y:S02]  /*83f0*/  FMNMX.FTZ R0, R223, R0, !PT ;  /* 0x00000000df007209 */ /* 0x000fe40007810000 */
[----:B------:R-:W-:Y:S02]  /*8400*/  FSEL R234, R48, -INF , P1 ;  /* 0xff80000030ea7808 */ /* 0x000fe40000800000 */
[----:B------:R-:W-:Y:S02]  /*8410*/  FMNMX.FTZ R2, R238, R2, !PT ;  /* 0x00000002ee027209 */ /* 0x000fe40007810000 */
[----:B------:R-:W-:Y:S02]  /*8420*/  FMNMX.FTZ R0, R113, R0, !PT ;  /* 0x0000000071007209 */ /* 0x000fe40007810000 */
[----:B------:R-:W-:Y:S02]  /*8430*/  FMNMX.FTZ R4, R234, R2, !PT ;  /* 0x00000002ea047209 */ /* 0x000fe40007810000 */
[C---:B------:R-:W-:Y:S01]  /*8440*/  ISETP.GT.AND P0, PT, R112.reuse, 0x59, PT ;  /* 0x000000597000780c */ /* 0x040fe20003f04270 */
[----:B------:R-:W2:Y:S01]  /*8450*/  SHFL.BFLY PT, R2, R0, 0x2, 0x1f ;  /* 0x0c401f0000027f89 */ /* 0x000ea200000e0000 */
[C---:B------:R-:W-:Y:S02]  /*8460*/  ISETP.GT.AND P1, PT, R112.reuse, 0x60, PT ;  /* 0x000000607000780c */ /* 0x040fe40003f24270 */
[----:B------:R-:W-:Y:S02]  /*8470*/  FSEL R232, R49, -INF , P0 ;  /* 0xff80000031e87808 */ /* 0x000fe40000000000 */
[----:B------:R-:W-:Y:S02]  /*8480*/  ISETP.GT.AND P0, PT, R112, 0x61, PT ;  /* 0x000000617000780c */ /* 0x000fe40003f04270 */
[----:B------:R-:W-:Y:S02]  /*8490*/  FSEL R231, R52, -INF , P1 ;  /* 0xff80000034e77808 */ /* 0x000fe40000800000 */
[----:B------:R-:W-:Y:S02]  /*84a0*/  FSEL R230, R53, -INF , P0 ;  /* 0xff80000035e67808 */ /* 0x000fe40000000000 */
[C---:B------:R-:W-:Y:S01]  /*84b0*/  ISETP.GT.AND P1, PT, R112.reuse, 0x68, PT ;  /* 0x000000687000780c */ /* 0x040fe20003f24270 */
[----:B------:R-:W-:Y:S01]  /*84c0*/  LDSM.16.MT88.4 R52, [R193+0x3800] ;  /* 0x00380000c134783b */ /* 0x000fe20000004200 */
[----:B------:R-:W-:Y:S02]  /*84d0*/  ISETP.GT.AND P0, PT, R112, 0x69, PT ;  /* 0x000000697000780c */ /* 0x000fe40003f04270 */
[----:B------:R-:W-:Y:S02]  /*84e0*/  FMNMX.FTZ R4, R232, R4, !PT ;  /* 0x00000004e8047209 */ /* 0x000fe40007810000 */
[----:B------:R-:W-:Y:S02]  /*84f0*/  FSEL R228, R57, -INF , P0 ;  /* 0xff80000039e47808 */ /* 0x000fe40000000000 */
[----:B------:R-:W-:Y:S02]  /*8500*/  FMNMX.FTZ R4, R231, R4, !PT ;  /* 0x00000004e7047209 */ /* 0x000fe40007810000 */
[----:B------:R-:W-:Y:S02]  /*8510*/  FSEL R229, R56, -INF , P1 ;  /* 0xff80000038e57808 */ /* 0x000fe40000800000 */
[----:B------:R-:W-:Y:S02]  /*8520*/  FMNMX.FTZ R4, R230, R4, !PT ;  /* 0x00000004e6047209 */ /* 0x000fe40007810000 */
[----:B--2---:R-:W-:Y:S02]  /*8530*/  FMNMX.FTZ R0, R0, R2, !PT ;  /* 0x0000000200007209 */ /* 0x004fe40007810000 */
[----:B------:R-:W-:Y:S03]  /*8540*/  FMNMX.FTZ R4, R229, R4, !PT ;  /* 0x00000004e5047209 */ /* 0x000fe60007810000 */
[----:B------:R-:W2:Y:S01]  /*8550*/  SHFL.BFLY PT, R2, R0, 0x1, 0x1f ;  /* 0x0c201f0000027f89 */ /* 0x000ea200000e0000 */
[----:B------:R-:W-:Y:S07]  /*8560*/  FMNMX.FTZ R4, R228, R4, !PT ;  /* 0x00000004e4047209 */ /* 0x000fee0007810000 */
[----:B------:R-:W3:Y:S01]  /*8570*/  SHFL.BFLY PT, R5, R4, 0x2, 0x1f ;  /* 0x0c401f0004057f89 */ /* 0x000ee200000e0000 */
[----:B--2---:R-:W-:Y:S04]  /*8580*/  FMNMX.FTZ R112, R0, R2, !PT ;  /* 0x0000000200707209 */ /* 0x004fe80007810000 */
[C---:B------:R-:W-:Y:S01]  /*8590*/  FSETP.NEU.FTZ.AND P0, PT, R112.reuse, -INF , PT ;  /* 0xff8000007000780b */ /* 0x040fe20003f1d000 */
[----:B------:R-:W-:Y:S01]  /*85a0*/  FMUL.FTZ R0, R112, c[0x0][0x2d0] ;  /* 0x0000b40070007a20 */ /* 0x000fe20000410000 */
[----:B---3--:R-:W-:Y:S04]  /*85b0*/  FMNMX.FTZ R4, R4, R5, !PT ;  /* 0x0000000504047209 */ /* 0x008fe80007810000 */
[----:B------:R-:W-:Y:S01]  /*85c0*/  FSEL R141, R0, RZ, P0 ;  /* 0x000000ff008d7208 */ /* 0x000fe20000000000 */
[----:B------:R-:W2:Y:S04]  /*85d0*/  SHFL.BFLY PT, R2, R4, 0x1, 0x1f ;  /* 0x0c201f0004027f89 */ /* 0x000ea800000e0000 */
[--C-:B------:R-:W-:Y:S04]  /*85e0*/  FFMA.FTZ R0, R6, c[0x0][0x2d0], -R141.reuse ;  /* 0x0000b40006007a23 */ /* 0x100fe8000001088d */
[----:B------:R3:W-:Y:S02]  /*85f0*/  MUFU.EX2 R244, R0 ;  /* 0x0000000000f47308 */ /* 0x0007e40000000800 */
[--C-:B---3--:R-:W-:Y:S01]  /*8600*/  FFMA.FTZ R0, R114, c[0x0][0x2d0], -R141.reuse ;  /* 0x0000b40072007a23 */ /* 0x108fe2000001088d */
[----:B--2---:R-:W-:Y:S07]  /*8610*/  FMNMX.FTZ R114, R4, R2, !PT ;  /* 0x0000000204727209 */ /* 0x004fee0007810000 */
[----:B------:R2:W3:Y:S01]  /*8620*/  MUFU.EX2 R247, R0 ;  /* 0x0000000000f77308 */ /* 0x0004e20000000800 */
[C---:B------:R-:W-:Y:S01]  /*8630*/  FSETP.NEU.FTZ.AND P1, PT, R114.reuse, -INF , PT ;  /* 0xff8000007200780b */ /* 0x040fe20003f3d000 */
[----:B------:R-:W-:Y:S05]  /*8640*/  FMUL.FTZ R2, R114, c[0x0][0x2d0] ;  /* 0x0000b40072027a20 */ /* 0x000fea0000410000 */
[----:B------:R-:W-:Y:S05]  /*8650*/  FSEL R140, R2, RZ, P1 ;  /* 0x000000ff028c7208 */ /* 0x000fea0000800000 */
[--C-:B------:R-:W-:Y:S02]  /*8660*/  FFMA.FTZ R2, R9, c[0x0][0x2d0], -R140.reuse ;  /* 0x0000b40009027a23 */ /* 0x100fe4000001088c */
[--C-:B------:R-:W-:Y:S02]  /*8670*/  FFMA.FTZ R4, R137, c[0x0][0x2d0], -R140.reuse ;  /* 0x0000b40089047a23 */ /* 0x100fe4000001088c */
[----:B------:R4:W-:Y:S01]  /*8680*/  MUFU.EX2 R233, R2 ;  /* 0x0000000200e97308 */ /* 0x0009e20000000800 */
[--C-:B------:R-:W-:Y:S02]  /*8690*/  FFMA.FTZ R5, R136, c[0x0][0x2d0], -R140.reuse ;  /* 0x0000b40088057a23 */ /* 0x100fe4000001088c */
[--C-:B--2---:R-:W-:Y:S01]  /*86a0*/  FFMA.FTZ R0, R7, c[0x0][0x2d0], -R141.reuse ;  /* 0x0000b40007007a23 */ /* 0x104fe2000001088d */
[----:B---3--:R-:W-:Y:S06]  /*86b0*/  F2FP.BF16.PACK_AB R137, R247, R244 ;  /* 0x000000f4f789723e */ /* 0x008fec00000010ff */
[----:B------:R-:W-:Y:S10]  /*86c0*/  MUFU.EX2 R138, R4 ;  /* 0x00000004008a7308 */ /* 0x000ff40000000800 */
[----:B------:R2:W-:Y:S01]  /*86d0*/  MUFU.EX2 R241, R0 ;  /* 0x0000000000f17308 */ /* 0x0005e20000000800 */
[----:B----4-:R-:W-:Y:S09]  /*86e0*/  FSEL R2, R112, RZ, P0 ;  /* 0x000000ff70027208 */ /* 0x010ff20000000000 */
[----:B------:R-:W-:Y:S01]  /*86f0*/  MUFU.EX2 R245, R5 ;  /* 0x0000000500f57308 */ /* 0x000fe20000000800 */
[----:B--2---:R-:W-:Y:S09]  /*8700*/  FFMA.FTZ R0, R11, c[0x0][0x2d0], -R141 ;  /* 0x0000b4000b007a23 */ /* 0x004ff2000001088d */
[----:B------:R2:W3:Y:S02]  /*8710*/  MUFU.EX2 R236, R0 ;  /* 0x0000000000ec7308 */ /* 0x0004e40000000800 */
[--C-:B--2---:R-:W-:Y:S01]  /*8720*/  FFMA.FTZ R0, R8, c[0x0][0x2d0], -R140.reuse ;  /* 0x0000b40008007a23 */ /* 0x104fe2000001088c */
[----:B---3--:R-:W-:Y:S07]  /*8730*/  F2FP.BF16.PACK_AB R139, R236, R241 ;  /* 0x000000f1ec8b723e */ /* 0x008fee00000010ff */
[----:B------:R2:W-:Y:S02]  /*8740*/  MUFU.EX2 R237, R0 ;  /* 0x0000000000ed7308 */ /* 0x0005e40000000800 */
[----:B--2---:R-:W-:Y:S05]  /*8750*/  FSEL R0, R114, RZ, P1 ;  /* 0x000000ff72007208 */ /* 0x004fea0000800000 */
[----:B------:R-:W-:Y:S04]  /*8760*/  FADD.FTZ R0, -R0, R3 ;  /* 0x0000000300007221 */ /* 0x000fe80000010100 */
[----:B------:R-:W-:Y:S04]  /*8770*/  FMUL.FTZ R0, R0, c[0x0][0x2d0] ;  /* 0x0000b40000007a20 */ /* 0x000fe80000410000 */
[----:B------:R2:W3:Y:S02]  /*8780*/  MUFU.EX2 R3, R0 ;  /* 0x0000000000037308 */ /* 0x0004e40000000800 */
[----:B--2---:R-:W-:Y:S02]  /*8790*/  FADD.FTZ R0, -R2, R115 ;  /* 0x0000007302007221 */ /* 0x004fe40000010100 */
[----:B------:R-:W-:Y:S02]  /*87a0*/  FFMA.FTZ R2, R142, c[0x0][0x2d0], -R140 ;  /* 0x0000b4008e027a23 */ /* 0x000fe4000001088c */
[C---:B---3--:R-:W-:Y:S04]  /*87b0*/  FMUL.FTZ R9, R3.reuse, R121 ;  /* 0x0000007903097220 */ /* 0x048fe80000410000 */
[----:B------:R2:W-:Y:S01]  /*87c0*/  MUFU.EX2 R121, R2 ;  /* 0x0000000200797308 */ /* 0x0005e20000000800 */
[C---:B------:R-:W-:Y:S02]  /*87d0*/  FMUL.FTZ R4, R3.reuse, R116 ;  /* 0x0000007403047220 */ /* 0x040fe40000410000 */
[----:B------:R-:W-:Y:S02]  /*87e0*/  FMUL.FTZ R0, R0, c[0x0][0x2d0] ;  /* 0x0000b40000007a20 */ /* 0x000fe40000410000 */
[C---:B------:R-:W-:Y:S02]  /*87f0*/  FMUL.FTZ R57, R3.reuse, R109 ;  /* 0x0000006d03397220 */ /* 0x040fe40000410000 */
[C---:B------:R-:W-:Y:S02]  /*8800*/  FMUL.FTZ R8, R3.reuse, R120 ;  /* 0x0000007803087220 */ /* 0x040fe40000410000 */
[----:B------:R-:W-:Y:S01]  /*8810*/  IMAD.MOV.U32 R120, RZ, RZ, R241 ;  /* 0x000000ffff787224 */ /* 0x000fe200078e00f1 */
[----:B------:R-:W3:Y:S01]  /*8820*/  MUFU.EX2 R0, R0 ;  /* 0x0000000000007308 */ /* 0x000ee20000000800 */
[----:B------:R-:W-:Y:S02]  /*8830*/  FMUL.FTZ R56, R3, R108 ;  /* 0x0000006c03387220 */ /* 0x000fe40000410000 */
[----:B------:R-:W-:Y:S01]  /*8840*/  IMAD.MOV.U32 R115, RZ, RZ, R138 ;  /* 0x000000ffff737224 */ /* 0x000fe200078e008a */
[----:B------:R-:W-:Y:S01]  /*8850*/  F2FP.BF16.PACK_AB R138, R233, R237 ;  /* 0x000000ede98a723e */ /* 0x000fe200000010ff */
[C---:B------:R-:W-:Y:S02]  /*8860*/  FMUL.FTZ R5, R3.reuse, R117 ;  /* 0x0000007503057220 */ /* 0x040fe40000410000 */
[----:B------:R-:W-:Y:S01]  /*8870*/  FMUL.FTZ R16, R3, R72 ;  /* 0x0000004803107220 */ /* 0x000fe20000410000 */
[----:B------:R-:W-:Y:S01]  /*8880*/  F2FP.BF16.PACK_AB R136, R115, R245 ;  /* 0x000000f57388723e */ /* 0x000fe200000010ff */
[C---:B------:R-:W-:Y:S02]  /*8890*/  FMUL.FTZ R17, R3.reuse, R73 ;  /* 0x0000004903117220 */ /* 0x040fe40000410000 */
[C---:B------:R-:W-:Y:S02]  /*88a0*/  FMUL.FTZ R24, R3.reuse, R80 ;  /* 0x0000005003187220 */ /* 0x040fe40000410000 */
[----:B------:R-:W-:Y:S02]  /*88b0*/  FMUL.FTZ R25, R3, R81 ;  /* 0x0000005103197220 */ /* 0x000fe40000410000 */
[----:B--2---:R-:W-:Y:S02]  /*88c0*/  FFMA.FTZ R2, R143, c[0x0][0x2d0], -R140 ;  /* 0x0000b4008f027a23 */ /* 0x004fe4000001088c */
[----:B------:R-:W-:Y:S02]  /*88d0*/  IMAD.MOV.U32 R117, RZ, RZ, R233 ;  /* 0x000000ffff757224 */ /* 0x000fe400078e00e9 */
[----:B------:R2:W4:Y:S01]  /*88e0*/  MUFU.EX2 R242, R2 ;  /* 0x0000000200f27308 */ /* 0x0005220000000800 */
[C---:B------:R-:W-:Y:S02]  /*88f0*/  FMUL.FTZ R33, R3.reuse, R89 ;  /* 0x0000005903217220 */ /* 0x040fe40000410000 */
[C---:B------:R-:W-:Y:S02]  /*8900*/  FMUL.FTZ R32, R3.reuse, R88 ;  /* 0x0000005803207220 */ /* 0x040fe40000410000 */
[C---:B---3--:R-:W-:Y:S02]  /*8910*/  FMUL.FTZ R58, R0.reuse, R110 ;  /* 0x0000006e003a7220 */ /* 0x048fe40000410000 */
[C---:B------:R-:W-:Y:S02]  /*8920*/  FMUL.FTZ R59, R0.reuse, R111 ;  /* 0x0000006f003b7220 */ /* 0x040fe40000410000 */
[C---:B------:R-:W-:Y:S02]  /*8930*/  FMUL.FTZ R6, R0.reuse, R118 ;  /* 0x0000007600067220 */ /* 0x040fe40000410000 */
[C---:B------:R-:W-:Y:S02]  /*8940*/  FMUL.FTZ R7, R0.reuse, R119 ;  /* 0x0000007700077220 */ /* 0x040fe40000410000 */
[----:B------:R-:W-:Y:S02]  /*8950*/  IMAD.MOV.U32 R119, RZ, RZ, R237 ;  /* 0x000000ffff777224 */ /* 0x000fe400078e00ed */
[C---:B------:R-:W-:Y:S02]  /*8960*/  FMUL.FTZ R18, R0.reuse, R74 ;  /* 0x0000004a00127220 */ /* 0x040fe40000410000 */
[C---:B------:R-:W-:Y:S01]  /*8970*/  FMUL.FTZ R19, R0.reuse, R75 ;  /* 0x0000004b00137220 */ /* 0x040fe20000410000 */
[C---:B------:R-:W-:Y:S01]  /*8980*/  HMMA.16816.F32.BF16 R4, R136.reuse, R12, R4 ;  /* 0x0000000c8804723c */ /* 0x040fe20000041804 */
[----:B------:R-:W-:Y:S04]  /*8990*/  LDSM.16.MT88.4 R72, [R194+0x3800] ;  /* 0x00380000c248783b */ /* 0x000fe80000004200 */
[----:B------:R-:W-:Y:S02]  /*89a0*/  FMUL.FTZ R10, R0, R122 ;  /* 0x0000007a000a7220 */ /* 0x000fe40000410000 */
[----:B--2---:R-:W-:Y:S02]  /*89b0*/  FFMA.FTZ R2, R144, c[0x0][0x2d0], -R141 ;  /* 0x0000b40090027a23 */ /* 0x004fe4000001088d */
[----:B----4-:R-:W-:Y:S02]  /*89c0*/  IMAD.MOV.U32 R111, RZ, RZ, R242 ;  /* 0x000000ffff6f7224 */ /* 0x010fe400078e00f2 */
[----:B------:R2:W-:Y:S01]  /*89d0*/  MUFU.EX2 R116, R2 ;  /* 0x0000000200747308 */ /* 0x0005e20000000800 */
[C---:B------:R-:W-:Y:S02]  /*89e0*/  FMUL.FTZ R11, R0.reuse, R123 ;  /* 0x0000007b000b7220 */ /* 0x040fe40000410000 */
[C---:B------:R-:W-:Y:S02]  /*89f0*/  FMUL.FTZ R12, R3.reuse, R68 ;  /* 0x00000044030c7220 */ /* 0x040fe40000410000 */
[----:B------:R-:W-:Y:S02]  /*8a00*/  FMUL.FTZ R13, R3, R69 ;  /* 0x00000045030d7220 */ /* 0x000fe40000410000 */
[C---:B------:R-:W-:Y:S01]  /*8a10*/  FMUL.FTZ R26, R0.reuse, R82 ;  /* 0x00000052001a7220 */ /* 0x040fe20000410000 */
[C---:B------:R-:W-:Y:S03]  /*8a20*/  HMMA.16816.F32.BF16 R8, R136.reuse, R14, R8 ;  /* 0x0000000e8808723c */ /* 0x040fe60000041808 */
[----:B------:R-:W-:Y:S02]  /*8a30*/  IMAD.MOV.U32 R118, RZ, RZ, R236 ;  /* 0x000000ffff767224 */ /* 0x000fe400078e00ec */
[C---:B------:R-:W-:Y:S02]  /*8a40*/  FMUL.FTZ R27, R0.reuse, R83 ;  /* 0x00000053001b7220 */ /* 0x040fe40000410000 */
[C---:B------:R-:W-:Y:S01]  /*8a50*/  FMUL.FTZ R14, R0.reuse, R70 ;  /* 0x00000046000e7220 */ /* 0x040fe20000410000 */
[----:B------:R-:W-:Y:S01]  /*8a60*/  LDSM.16.MT88.4 R80, [R193+0x800] ;  /* 0x00080000c150783b */ /* 0x000fe20000004200 */
[C---:B------:R-:W-:Y:S03]  /*8a70*/  FMUL.FTZ R15, R0.reuse, R71 ;  /* 0x00000047000f7220 */ /* 0x040fe60000410000 */
[C---:B------:R-:W-:Y:S02]  /*8a80*/  FMUL.FTZ R35, R0.reuse, R91 ;  /* 0x0000005b00237220 */ /* 0x040fe40000410000 */
[----:B------:R-:W-:Y:S02]  /*8a90*/  IMAD.MOV.U32 R122, RZ, RZ, R223 ;  /* 0x000000ffff7a7224 */ /* 0x000fe400078e00df */
[C---:B------:R-:W-:Y:S01]  /*8aa0*/  HMMA.16816.F32.BF16 R12, R136.reuse, R20, R12 ;  /* 0x00000014880c723c */ /* 0x040fe2000004180c */
[----:B------:R-:W3:Y:S02]  /*8ab0*/  LDSM.16.MT88.4 R68, [R192+0x3800] ;  /* 0x00380000c044783b */ /* 0x000ee40000004200 */
[--C-:B--2---:R-:W-:Y:S02]  /*8ac0*/  FFMA.FTZ R2, R145, c[0x0][0x2d0], -R141.reuse ;  /* 0x0000b40091027a23 */ /* 0x104fe4000001088d */
[----:B------:R-:W-:Y:S02]  /*8ad0*/  IMAD.MOV.U32 R123, RZ, RZ, R222 ;  /* 0x000000ffff7b7224 */ /* 0x000fe400078e00de */
[----:B------:R2:W4:Y:S01]  /*8ae0*/  MUFU.EX2 R252, R2 ;  /* 0x0000000200fc7308 */ /* 0x0005220000000800 */
[C---:B------:R-:W-:Y:S04]  /*8af0*/  HMMA.16816.F32.BF16 R16, R136.reuse, R22, R16 ;  /* 0x000000168810723c */ /* 0x040fe80000041810 */
[C---:B------:R-:W-:Y:S02]  /*8b00*/  FMUL.FTZ R20, R3.reuse, R76 ;  /* 0x0000004c03147220 */ /* 0x040fe40000410000 */
[C---:B------:R-:W-:Y:S02]  /*8b10*/  FMUL.FTZ R21, R3.reuse, R77 ;  /* 0x0000004d03157220 */ /* 0x040fe40000410000 */
[C---:B------:R-:W-:Y:S04]  /*8b20*/  FMUL.FTZ R22, R0.reuse, R78 ;  /* 0x0000004e00167220 */ /* 0x040fe80000410000 */
[----:B------:R-:W-:Y:S02]  /*8b30*/  FMUL.FTZ R23, R0, R79 ;  /* 0x0000004f00177220 */ /* 0x000fe40000410000 */
[----:B------:R-:W2:Y:S01]  /*8b40*/  LDSM.16.MT88.4 R76, [R191+0x800] ;  /* 0x00080000bf4c783b */ /* 0x000ea20000004200 */
[--C-:B------:R-:W-:Y:S02]  /*8b50*/  FFMA.FTZ R89, R234, c[0x0][0x2d0], -R140.reuse ;  /* 0x0000b400ea597a23 */ /* 0x100fe4000001088c */
[----:B------:R-:W-:Y:S02]  /*8b60*/  FMUL.FTZ R34, R0, R90 ;  /* 0x0000005a00227220 */ /* 0x000fe40000410000 */
[C---:B------:R-:W-:Y:S03]  /*8b70*/  HMMA.16816.F32.BF16 R20, R136.reuse, R28, R20 ;  /* 0x0000001c8814723c */ /* 0x040fe60000041814 */
[--C-:B------:R-:W-:Y:S02]  /*8b80*/  FFMA.FTZ R90, R232, c[0x0][0x2d0], -R140.reuse ;  /* 0x0000b400e85a7a23 */ /* 0x100fe4000001088c */
[--C-:B--2---:R-:W-:Y:S02]  /*8b90*/  FFMA.FTZ R2, R146, c[0x0][0x2d0], -R140.reuse ;  /* 0x0000b40092027a23 */ /* 0x104fe4000001088c */
[C---:B------:R-:W-:Y:S01]  /*8ba0*/  FMUL.FTZ R28, R3.reuse, R84 ;  /* 0x00000054031c7220 */ /* 0x040fe20000410000 */
[C---:B------:R-:W-:Y:S01]  /*8bb0*/  HMMA.16816.F32.BF16 R24, R136.reuse, R30, R24 ;  /* 0x0000001e8818723c */ /* 0x040fe20000041818 */
[----:B------:R2:W-:Y:S03]  /*8bc0*/  MUFU.EX2 R251, R2 ;  /* 0x0000000200fb7308 */ /* 0x0005e60000000800 */
[C---:B------:R-:W-:Y:S02]  /*8bd0*/  FMUL.FTZ R29, R3.reuse, R85 ;  /* 0x00000055031d7220 */ /* 0x040fe40000410000 */
[----:B------:R-:W-:Y:S02]  /*8be0*/  FMUL.FTZ R40, R3, R96 ;  /* 0x0000006003287220 */ /* 0x000fe40000410000 */
[C---:B------:R-:W-:Y:S04]  /*8bf0*/  FMUL.FTZ R30, R0.reuse, R86 ;  /* 0x00000056001e7220 */ /* 0x040fe80000410000 */
[----:B------:R-:W-:Y:S02]  /*8c00*/  FMUL.FTZ R31, R0, R87 ;  /* 0x00000057001f7220 */ /* 0x000fe40000410000 */
[----:B------:R-:W1:Y:S01]  /*8c10*/  LDSM.16.MT88.4 R84, [R192+0x800] ;  /* 0x00080000c054783b */ /* 0x000e620000004200 */
[--C-:B------:R-:W-:Y:S02]  /*8c20*/  FFMA.FTZ R96, R123, c[0x0][0x2d0], -R141.reuse ;  /* 0x0000b4007b607a23 */ /* 0x100fe4000001088d */
[----:B------:R-:W-:Y:S02]  /*8c30*/  FMUL.FTZ R41, R3, R97 ;  /* 0x0000006103297220 */ /* 0x000fe40000410000 */
[C---:B------:R-:W-:Y:S01]  /*8c40*/  HMMA.16816.F32.BF16 R28, R136.reuse, R36, R28 ;  /* 0x00000024881c723c */ /* 0x040fe2000004181c */
[----:B------:R-:W-:Y:S02]  /*8c50*/  MUFU.EX2 R143, R96 ;  /* 0x00000060008f7308 */ /* 0x000fe40000000800 */
[--C-:B------:R-:W-:Y:S02]  /*8c60*/  FFMA.FTZ R97, R122, c[0x0][0x2d0], -R141.reuse ;  /* 0x0000b4007a617a23 */ /* 0x100fe4000001088d */
[C---:B------:R-:W-:Y:S02]  /*8c70*/  FMUL.FTZ R42, R0.reuse, R98 ;  /* 0x00000062002a7220 */ /* 0x040fe40000410000 */
[--C-:B--2---:R-:W-:Y:S01]  /*8c80*/  FFMA.FTZ R2, R147, c[0x0][0x2d0], -R140.reuse ;  /* 0x0000b40093027a23 */ /* 0x104fe2000001088c */
[C---:B------:R-:W-:Y:S03]  /*8c90*/  HMMA.16816.F32.BF16 R32, R136.reuse, R38, R32 ;  /* 0x000000268820723c */ /* 0x040fe60000041820 */
[----:B------:R2:W-:Y:S01]  /*8ca0*/  MUFU.EX2 R248, R2 ;  /* 0x0000000200f87308 */ /* 0x0005e20000000800 */
[C---:B------:R-:W-:Y:S02]  /*8cb0*/  FMUL.FTZ R36, R3.reuse, R92 ;  /* 0x0000005c03247220 */ /* 0x040fe40000410000 */
[----:B------:R-:W-:Y:S01]  /*8cc0*/  FMUL.FTZ R37, R3, R93 ;  /* 0x0000005d03257220 */ /* 0x000fe20000410000 */
[----:B------:R-:W5:Y:S01]  /*8cd0*/  LDL.LU R92, [R1+0x20] ;  /* 0x00002000015c7983 */ /* 0x000f620000300800 */
[C---:B------:R-:W-:Y:S03]  /*8ce0*/  FMUL.FTZ R38, R0.reuse, R94 ;  /* 0x0000005e00267220 */ /* 0x040fe60000410000 */
[----:B------:R-:W5:Y:S01]  /*8cf0*/  LDL.LU R91, [R1+0x24] ;  /* 0x00002400015b7983 */ /* 0x000f620000300800 */
[C---:B------:R-:W-:Y:S02]  /*8d00*/  FMUL.FTZ R39, R0.reuse, R95 ;  /* 0x0000005f00277220 */ /* 0x040fe40000410000 */
[----:B------:R-:W-:Y:S02]  /*8d10*/  FMUL.FTZ R43, R0, R99 ;  /* 0x00000063002b7220 */ /* 0x000fe40000410000 */
[--C-:B------:R-:W-:Y:S02]  /*8d20*/  FFMA.FTZ R99, R231, c[0x0][0x2d0], -R140.reuse ;  /* 0x0000b400e7637a23 */ /* 0x100fe4000001088c */
[C---:B------:R-:W-:Y:S01]  /*8d30*/  FMUL.FTZ R48, R3.reuse, R100 ;  /* 0x0000006403307220 */ /* 0x040fe20000410000 */
[C---:B------:R-:W-:Y:S01]  /*8d40*/  HMMA.16816.F32.BF16 R36, R136.reuse, R44, R36 ;  /* 0x0000002c8824723c */ /* 0x040fe20000041824 */
[----:B------:R-:W-:Y:S02]  /*8d50*/  MUFU.EX2 R145, R99 ;  /* 0x0000006300917308 */ /* 0x000fe40000000800 */
[--C-:B------:R-:W-:Y:S02]  /*8d60*/  FFMA.FTZ R100, R230, c[0x0][0x2d0], -R140.reuse ;  /* 0x0000b400e6647a23 */ /* 0x100fe4000001088c */
[----:B------:R-:W-:Y:S02]  /*8d70*/  FMUL.FTZ R49, R3, R101 ;  /* 0x0000006503317220 */ /* 0x000fe40000410000 */
[----:B------:R-:W-:Y:S01]  /*8d80*/  FFMA.FTZ R101, R229, c[0x0][0x2d0], -R140 ;  /* 0x0000b400e5657a23 */ /* 0x000fe2000001088c */
[C---:B------:R-:W-:Y:S03]  /*8d90*/  HMMA.16816.F32.BF16 R40, R136.reuse, R46, R40 ;  /* 0x0000002e8828723c */ /* 0x040fe60000041828 */
[----:B------:R-:W-:Y:S01]  /*8da0*/  MUFU.EX2 R146, R100 ;  /* 0x0000006400927308 */ /* 0x000fe20000000800 */
[----:B--2---:R-:W-:Y:S02]  /*8db0*/  FFMA.FTZ R2, R148, c[0x0][0x2d0], -R141 ;  /* 0x0000b40094027a23 */ /* 0x004fe4000001088d */
[C---:B------:R-:W-:Y:S02]  /*8dc0*/  FMUL.FTZ R44, R3.reuse, R124 ;  /* 0x0000007c032c7220 */ /* 0x040fe40000410000 */
[C---:B------:R-:W-:Y:S04]  /*8dd0*/  FMUL.FTZ R46, R0.reuse, R126 ;  /* 0x0000007e002e7220 */ /* 0x040fe80000410000 */
[C---:B------:R-:W-:Y:S01]  /*8de0*/  FMUL.FTZ R47, R0.reuse, R127 ;  /* 0x0000007f002f7220 */ /* 0x040fe20000410000 */
[----:B------:R2:W-:Y:S01]  /*8df0*/  MUFU.EX2 R110, R2 ;  /* 0x00000002006e7308 */ /* 0x0005e20000000800 */
[C---:B------:R-:W-:Y:S02]  /*8e00*/  FMUL.FTZ R45, R3.reuse, R125 ;  /* 0x0000007d032d7220 */ /* 0x040fe40000410000 */
[C---:B------:R-:W-:Y:S02]  /*8e10*/  FMUL.FTZ R50, R0.reuse, R102 ;  /* 0x0000006600327220 */ /* 0x040fe40000410000 */
[----:B------:R-:W-:Y:S02]  /*8e20*/  IMAD.MOV.U32 R102, RZ, RZ, R120 ;  /* 0x000000ffff667224 */ /* 0x000fe400078e0078 */
[C---:B------:R-:W-:Y:S01]  /*8e30*/  FMUL.FTZ R51, R0.reuse, R103 ;  /* 0x0000006700337220 */ /* 0x040fe20000410000 */
[C---:B------:R-:W-:Y:S03]  /*8e40*/  HMMA.16816.F32.BF16 R44, R136.reuse, R52, R44 ;  /* 0x00000034882c723c */ /* 0x040fe6000004182c */
[----:B------:R-:W-:Y:S02]  /*8e50*/  IMAD.MOV.U32 R103, RZ, RZ, R115 ;  /* 0x000000ffff677224 */ /* 0x000fe400078e0073 */
[----:B------:R-:W-:Y:S02]  /*8e60*/  IMAD.MOV.U32 R142, RZ, RZ, R218 ;  /* 0x000000ffff8e7224 */ /* 0x000fe400078e00da */
[C---:B------:R-:W-:Y:S01]  /*8e70*/  FMUL.FTZ R60, R3.reuse, R60 ;  /* 0x0000003c033c7220 */ /* 0x040fe20000410000 */
[C---:B------:R-:W-:Y:S04]  /*8e80*/  HMMA.16816.F32.BF16 R48, R136.reuse, R54, R48 ;  /* 0x000000368830723c */ /* 0x040fe80000041830 */
[C---:B------:R-:W-:Y:S02]  /*8e90*/  FMUL.FTZ R52, R3.reuse, R104 ;  /* 0x0000006803347220 */ /* 0x040fe40000410000 */
[----:B------:R-:W-:Y:S02]  /*8ea0*/  FMUL.FTZ R53, R3, R105 ;  /* 0x0000006903357220 */ /* 0x000fe40000410000 */
[--C-:B--2---:R-:W-:Y:S04]  /*8eb0*/  FFMA.FTZ R2, R149, c[0x0][0x2d0], -R141.reuse ;  /* 0x0000b40095027a23 */ /* 0x104fe8000001088d */
[----:B------:R2:W1:Y:S01]  /*8ec0*/  MUFU.EX2 R109, R2 ;  /* 0x00000002006d7308 */ /* 0x0004620000000800 */
[C---:B------:R-:W-:Y:S02]  /*8ed0*/  FMUL.FTZ R54, R0.reuse, R106 ;  /* 0x0000006a00367220 */ /* 0x040fe40000410000 */
[C---:B------:R-:W-:Y:S02]  /*8ee0*/  FMUL.FTZ R55, R0.reuse, R107 ;  /* 0x0000006b00377220 */ /* 0x040fe40000410000 */
[C---:B------:R-:W-:Y:S02]  /*8ef0*/  FMUL.FTZ R61, R3.reuse, R61 ;  /* 0x0000003d033d7220 */ /* 0x040fe40000410000 */
[C---:B------:R-:W-:Y:S02]  /*8f00*/  FMUL.FTZ R62, R0.reuse, R62 ;  /* 0x0000003e003e7220 */ /* 0x040fe40000410000 */
[C---:B------:R-:W-:Y:S01]  /*8f10*/  FMUL.FTZ R63, R0.reuse, R63 ;  /* 0x0000003f003f7220 */ /* 0x040fe20000410000 */
[C---:B---3--:R-:W-:Y:S03]  /*8f20*/  HMMA.16816.F32.BF16 R52, R136.reuse, R68, R52 ;  /* 0x000000448834723c */ /* 0x048fe60000041834 */
[C---:B------:R-:W-:Y:S02]  /*8f30*/  FMUL.FTZ R64, R3.reuse, R64 ;  /* 0x0000004003407220 */ /* 0x040fe40000410000 */
[----:B------:R-:W-:Y:S02]  /*8f40*/  FMUL.FTZ R65, R3, R65 ;  /* 0x0000004103417220 */ /* 0x000fe40000410000 */
[----:B------:R-:W-:Y:S01]  /*8f50*/  F2FP.BF16.PACK_AB R68, R111, R121 ;  /* 0x000000796f44723e */ /* 0x000fe200000010ff */
[C---:B------:R-:W-:Y:S04]  /*8f60*/  HMMA.16816.F32.BF16 R56, R136.reuse, R70, R56 ;  /* 0x000000468838723c */ /* 0x040fe80000041838 */
[----:B------:R-:W-:Y:S01]  /*8f70*/  FMUL.FTZ R66, R0, R66 ;  /* 0x0000004200427220 */ /* 0x000fe20000410000 */
[----:B----4-:R-:W-:Y:S01]  /*8f80*/  F2FP.BF16.PACK_AB R69, R252, R116 ;  /* 0x00000074fc45723e */ /* 0x010fe200000010ff */
[--C-:B--2---:R-:W-:Y:S01]  /*8f90*/  FFMA.FTZ R2, R151, c[0x0][0x2d0], -R140.reuse ;  /* 0x0000b40097027a23 */ /* 0x104fe2000001088c */
[----:B-1----:R-:W-:Y:S01]  /*8fa0*/  F2FP.BF16.PACK_AB R71, R109, R110 ;  /* 0x0000006e6d47723e */ /* 0x002fe200000010ff */
[C---:B------:R-:W-:Y:S01]  /*8fb0*/  HMMA.16816.F32.BF16 R60, R136.reuse, R72, R60 ;  /* 0x00000048883c723c */ /* 0x040fe2000004183c */
[----:B------:R-:W-:Y:S03]  /*8fc0*/  MUFU.EX2 R151, R90 ;  /* 0x0000005a00977308 */ /* 0x000fe60000000800 */
[----:B------:R-:W-:Y:S01]  /*8fd0*/  FMUL.FTZ R67, R0, R67 ;  /* 0x0000004300437220 */ /* 0x000fe20000410000 */
[----:B------:R-:W-:Y:S01]  /*8fe0*/  F2FP.BF16.PACK_AB R70, R248, R251 ;  /* 0x000000fbf846723e */ /* 0x000fe200000010ff */
[--C-:B------:R-:W-:Y:S05]  /*8ff0*/  FFMA.FTZ R88, R225, c[0x0][0x2d0], -R141.reuse ;  /* 0x0000b400e1587a23 */ /* 0x100fea000001088d */
[----:B------:R-:W-:Y:S01]  /*9000*/  HMMA.16816.F32.BF16 R64, R136, R74, R64 ;  /* 0x0000004a8840723c */ /* 0x000fe20000041840 */
[----:B------:R1:W-:Y:S01]  /*9010*/  MUFU.EX2 R242, R2 ;  /* 0x0000000200f27308 */ /* 0x0003e20000000800 */
[----:B------:R-:W2:Y:S05]  /*9020*/  LDSM.16.MT88.4 R72, [R194+0x800] ;  /* 0x00080000c248783b */ /* 0x000eaa0000004200 */
[----:B------:R-:W-:Y:S01]  /*9030*/  F2FP.BF16.PACK_AB R136, R146, R145 ;  /* 0x000000919288723e */ /* 0x000fe200000010ff */
[C---:B------:R-:W-:Y:S03]  /*9040*/  HMMA.16816.F32.BF16 R4, R68.reuse, R76, R4 ;  /* 0x0000004c4404723c */ /* 0x040fe60000041804 */
[----:B------:R3:W-:Y:S05]  /*9050*/  MUFU.EX2 R105, R88 ;  /* 0x0000005800697308 */ /* 0x0007ea0000000800 */
[C---:B------:R-:W-:Y:S01]  /*9060*/  HMMA.16816.F32.BF16 R8, R68.reuse, R78, R8 ;  /* 0x0000004e4408723c */ /* 0x040fe20000041808 */
[----:B------:R-:W4:Y:S07]  /*9070*/  LDSM.16.MT88.4 R76, [R191+0x4000] ;  /* 0x00400000bf4c783b */ /* 0x000f2e0000004200 */
[C---:B------:R-:W-:Y:S04]  /*9080*/  HMMA.16816.F32.BF16 R12, R68.reuse, R80, R12 ;  /* 0x00000050440c723c */ /* 0x040fe8000004180c */
[--C-:B-1----:R-:W-:Y:S04]  /*9090*/  FFMA.FTZ R2, R150, c[0x0][0x2d0], -R140.reuse ;  /* 0x0000b40096027a23 */ /* 0x102fe8000001088c */
[C---:B------:R-:W-:Y:S01]  /*90a0*/  HMMA.16816.F32.BF16 R16, R68.reuse, R82, R16 ;  /* 0x000000524410723c */ /* 0x040fe20000041810 */
[----:B------:R1:W1:Y:S01]  /*90b0*/  MUFU.EX2 R241, R2 ;  /* 0x0000000200f17308 */ /* 0x0002620000000800 */
[----:B------:R-:W4:Y:S02]  /*90c0*/  LDSM.16.MT88.4 R80, [R193+0x4000] ;  /* 0x00400000c150783b */ /* 0x000f240000004200 */
[--C-:B---3--:R-:W-:Y:S04]  /*90d0*/  FFMA.FTZ R88, R238, c[0x0][0x2d0], -R140.reuse ;  /* 0x0000b400ee587a23 */ /* 0x108fe8000001088c */
[C---:B------:R-:W-:Y:S08]  /*90e0*/  HMMA.16816.F32.BF16 R20, R68.reuse, R84, R20 ;  /* 0x000000544414723c */ /* 0x040ff00000041814 */
[C---:B------:R-:W-:Y:S01]  /*90f0*/  HMMA.16816.F32.BF16 R24, R68.reuse, R86, R24 ;  /* 0x000000564418723c */ /* 0x040fe20000041818 */
[----:B------:R-:W3:Y:S07]  /*9100*/  LDSM.16.MT88.4 R84, [R192+0x4000] ;  /* 0x00400000c054783b */ /* 0x000eee0000004200 */
[C---:B--2---:R-:W-:Y:S04]  /*9110*/  HMMA.16816.F32.BF16 R28, R68.reuse, R72, R28 ;  /* 0x00000048441c723c */ /* 0x044fe8000004181c */
[--C-:B-1----:R-:W-:Y:S02]  /*9120*/  FFMA.FTZ R2, R152, c[0x0][0x2d0], -R141.reuse ;  /* 0x0000b40098027a23 */ /* 0x102fe4000001088d */
[----:B------:R-:W-:Y:S02]  /*9130*/  MUFU.EX2 R152, R89 ;  /* 0x0000005900987308 */ /* 0x000fe40000000800 */
[C---:B------:R-:W-:Y:S01]  /*9140*/  HMMA.16816.F32.BF16 R32, R68.reuse, R74, R32 ;  /* 0x0000004a4420723c */ /* 0x040fe20000041820 */
[----:B------:R-:W1:Y:S07]  /*9150*/  LDSM.16.MT88.4 R72, [R194+0x4000] ;  /* 0x00400000c248783b */ /* 0x000e6e0000004200 */
[C---:B----4-:R-:W-:Y:S01]  /*9160*/  HMMA.16816.F32.BF16 R36, R68.reuse, R76, R36 ;  /* 0x0000004c4424723c */ /* 0x050fe20000041824 */
[----:B------:R2:W-:Y:S07]  /*9170*/  MUFU.EX2 R108, R2 ;  /* 0x00000002006c7308 */ /* 0x0005ee0000000800 */
[C---:B------:R-:W-:Y:S01]  /*9180*/  HMMA.16816.F32.BF16 R40, R68.reuse, R78, R40 ;  /* 0x0000004e4428723c */ /* 0x040fe20000041828 */
[----:B------:R-:W4:Y:S07]  /*9190*/  LDSM.16.MT88.4 R76, [R191+0x1000] ;  /* 0x00100000bf4c783b */ /* 0x000f2e0000004200 */
[C---:B------:R-:W-:Y:S08]  /*91a0*/  HMMA.16816.F32.BF16 R44, R68.reuse, R80, R44 ;  /* 0x00000050442c723c */ /* 0x040ff0000004182c */
[C---:B------:R-:W-:Y:S01]  /*91b0*/  HMMA.16816.F32.BF16 R48, R68.reuse, R82, R48 ;  /* 0x000000524430723c */ /* 0x040fe20000041830 */
[----:B------:R-:W4:Y:S03]  /*91c0*/  LDSM.16.MT88.4 R80, [R193+0x1000] ;  /* 0x00100000c150783b */ /* 0x000f260000004200 */
[--C-:B--2---:R-:W-:Y:S02]  /*91d0*/  FFMA.FTZ R2, R153, c[0x0][0x2d0], -R141.reuse ;  /* 0x0000b40099027a23 */ /* 0x104fe4000001088d */
[----:B------:R-:W-:Y:S02]  /*91e0*/  MUFU.EX2 R153, R88 ;  /* 0x0000005800997308 */ /* 0x000fe40000000800 */
[C---:B---3--:R-:W-:Y:S08]  /*91f0*/  HMMA.16816.F32.BF16 R52, R68.reuse, R84, R52 ;  /* 0x000000544434723c */ /* 0x048ff00000041834 */
[C---:B------:R-:W-:Y:S01]  /*9200*/  HMMA.16816.F32.BF16 R56, R68.reuse, R86, R56 ;  /* 0x000000564438723c */ /* 0x040fe20000041838 */
[----:B------:R2:W3:Y:S01]  /*9210*/  MUFU.EX2 R237, R2 ;  /* 0x0000000200ed7308 */ /* 0x0004e20000000800 */
[----:B------:R-:W4:Y:S06]  /*9220*/  LDSM.16.MT88.4 R84, [R192+0x1000] ;  /* 0x00100000c054783b */ /* 0x000f2c0000004200 */
[C---:B-1----:R-:W-:Y:S08]  /*9230*/  HMMA.16816.F32.BF16 R60, R68.reuse, R72, R60 ;  /* 0x00000048443c723c */ /* 0x042ff0000004183c */
[----:B------:R-:W-:Y:S01]  /*9240*/  HMMA.16816.F32.BF16 R64, R68, R74, R64 ;  /* 0x0000004a4440723c */ /* 0x000fe20000041840 */
[----:B------:R-:W1:Y:S06]  /*9250*/  LDSM.16.MT88.4 R72, [R194+0x1000] ;  /* 0x00100000c248783b */ /* 0x000e6c0000004200 */
[----:B------:R-:W-:Y:S01]  /*9260*/  F2FP.BF16.PACK_AB R68, R241, R242 ;  /* 0x000000f2f144723e */ /* 0x000fe200000010ff */
[--C-:B--2---:R-:W-:Y:S01]  /*9270*/  FFMA.FTZ R2, R154, c[0x0][0x2d0], -R140.reuse ;  /* 0x0000b4009a027a23 */ /* 0x104fe2000001088c */
[----:B---3--:R-:W-:Y:S03]  /*9280*/  F2FP.BF16.PACK_AB R69, R237, R108 ;  /* 0x0000006ced45723e */ /* 0x008fe600000010ff */
[----:B------:R2:W-:Y:S02]  /*9290*/  MUFU.EX2 R236, R2 ;  /* 0x0000000200ec7308 */ /* 0x0005e40000000800 */
[----:B--2---:R-:W-:Y:S08]  /*92a0*/  FFMA.FTZ R2, R155, c[0x0][0x2d0], -R140 ;  /* 0x0000b4009b027a23 */ /* 0x004ff0000001088c */
[----:B------:R2:W3:Y:S02]  /*92b0*/  MUFU.EX2 R233, R2 ;  /* 0x0000000200e97308 */ /* 0x0004e40000000800 */
[----:B--2---:R-:W-:Y:S01]  /*92c0*/  FFMA.FTZ R2, R156, c[0x0][0x2d0], -R141 ;  /* 0x0000b4009c027a23 */ /* 0x004fe2000001088d */
[----:B---3--:R-:W-:Y:S07]  /*92d0*/  F2FP.BF16.PACK_AB R70, R233, R236 ;  /* 0x000000ece946723e */ /* 0x008fee00000010ff */
[----:B------:R2:W3:Y:S01]  /*92e0*/  MUFU.EX2 R223, R2 ;  /* 0x0000000200df7308 */ /* 0x0004e20000000800 */
[----:B-----5:R-:W-:Y:S02]  /*92f0*/  FFMA.FTZ R0, R0, R92, R244 ;  /* 0x0000005c00007223 */ /* 0x020fe400000100f4 */
[----:B------:R-:W-:Y:S01]  /*9300*/  LDSM.16.MT88.4 R92, [R193+0x6000] ;  /* 0x00600000c15c783b */ /* 0x000fe20000004200 */
[----:B------:R-:W-:Y:S02]  /*9310*/  FFMA.FTZ R98, R3, R91, R245 ;  /* 0x0000005b03627223 */ /* 0x000fe400000100f5 */
[----:B------:R-:W-:Y:S05]  /*9320*/  FADD.FTZ R0, R247, R0 ;  /* 0x00000000f7007221 */ /* 0x000fea0000010000 */
[----:B------:R-:W-:Y:S01]  /*9330*/  LDSM.16.MT88.4 R88, [R191+0x6000] ;  /* 0x00600000bf58783b */ /* 0x000fe20000004200 */
[----:B------:R-:W-:Y:S04]  /*9340*/  FADD.FTZ R0, R102, R0 ;  /* 0x0000000066007221 */ /* 0x000fe80000010000 */
[----:B------:R-:W-:Y:S02]  /*9350*/  FADD.FTZ R0, R118, R0 ;  /* 0x0000000076007221 */ /* 0x000fe40000010000 */
[--C-:B--2---:R-:W-:Y:S02]  /*9360*/  FFMA.FTZ R2, R157, c[0x0][0x2d0], -R141.reuse ;  /* 0x0000b4009d027a23 */ /* 0x104fe4000001088d */
[----:B------:R-:W-:Y:S02]  /*9370*/  FADD.FTZ R0, R116, R0 ;  /* 0x0000000074007221 */ /* 0x000fe40000010000 */
[----:B------:R2:W5:Y:S02]  /*9380*/  MUFU.EX2 R222, R2 ;  /* 0x0000000200de7308 */ /* 0x0005640000000800 */
[----:B------:R-:W-:Y:S04]  /*9390*/  FADD.FTZ R0, R252, R0 ;  /* 0x00000000fc007221 */ /* 0x000fe80000010000 */
[----:B------:R-:W-:Y:S04]  /*93a0*/  FADD.FTZ R0, R110, R0 ;  /* 0x000000006e007221 */ /* 0x000fe80000010000 */
[----:B------:R-:W-:Y:S04]  /*93b0*/  FADD.FTZ R0, R109, R0 ;  /* 0x000000006d007221 */ /* 0x000fe80000010000 */
[----:B------:R-:W-:Y:S04]  /*93c0*/  FADD.FTZ R0, R108, R0 ;  /* 0x000000006c007221 */ /* 0x000fe80000010000 */
[----:B------:R-:W-:Y:S04]  /*93d0*/  FADD.FTZ R0, R237, R0 ;  /* 0x00000000ed007221 */ /* 0x000fe80000010000 */
[----:B---3--:R-:W-:Y:S02]  /*93e0*/  FADD.FTZ R0, R223, R0 ;  /* 0x00000000df007221 */ /* 0x008fe40000010000 */
[----:B--2---:R-:W-:Y:S01]  /*93f0*/  FFMA.FTZ R2, R158, c[0x0][0x2d0], -R140 ;  /* 0x0000b4009e027a23 */ /* 0x004fe2000001088c */
[C---:B-----5:R-:W-:Y:S01]  /*9400*/  F2FP.BF16.PACK_AB R71, R222.reuse, R223 ;  /* 0x000000dfde47723e */ /* 0x060fe200000010ff */
[----:B------:R-:W-:Y:S02]  /*9410*/  FADD.FTZ R0, R222, R0 ;  /* 0x00000000de007221 */ /* 0x000fe40000010000 */
[----:B------:R2:W-:Y:S04]  /*9420*/  MUFU.EX2 R218, R2 ;  /* 0x0000000200da7308 */ /* 0x0005e80000000800 */
[C---:B----4-:R-:W-:Y:S08]  /*9430*/  HMMA.16816.F32.BF16 R4, R68.reuse, R76, R4 ;  /* 0x0000004c4404723c */ /* 0x050ff00000041804 */
[C---:B------:R-:W-:Y:S01]  /*9440*/  HMMA.16816.F32.BF16 R8, R68.reuse, R78, R8 ;  /* 0x0000004e4408723c */ /* 0x040fe20000041808 */
[----:B------:R-:W3:Y:S07]  /*9450*/  LDSM.16.MT88.4 R76, [R191+0x4800] ;  /* 0x00480000bf4c783b */ /* 0x000eee0000004200 */
[C---:B------:R-:W-:Y:S04]  /*9460*/  HMMA.16816.F32.BF16 R12, R68.reuse, R80, R12 ;  /* 0x00000050440c723c */ /* 0x040fe8000004180c */
[----:B--2---:R-:W-:Y:S04]  /*9470*/  FFMA.FTZ R2, R159, c[0x0][0x2d0], -R140 ;  /* 0x0000b4009f027a23 */ /* 0x004fe8000001088c */
[C---:B------:R-:W-:Y:S01]  /*9480*/  HMMA.16816.F32.BF16 R16, R68.reuse, R82, R16 ;  /* 0x000000524410723c */ /* 0x040fe20000041810 */
[----:B------:R2:W-:Y:S01]  /*9490*/  MUFU.EX2 R127, R2 ;  /* 0x00000002007f7308 */ /* 0x0005e20000000800 */
[----:B------:R-:W4:Y:S06]  /*94a0*/  LDSM.16.MT88.4 R80, [R193+0x4800] ;  /* 0x00480000c150783b */ /* 0x000f2c0000004200 */
[C---:B------:R-:W-:Y:S08]  /*94b0*/  HMMA.16816.F32.BF16 R20, R68.reuse, R84, R20 ;  /* 0x000000544414723c */ /* 0x040ff00000041814 */
[C---:B------:R-:W-:Y:S01]  /*94c0*/  HMMA.16816.F32.BF16 R24, R68.reuse, R86, R24 ;  /* 0x000000564418723c */ /* 0x040fe20000041818 */
[----:B------:R-:W5:Y:S07]  /*94d0*/  LDSM.16.MT88.4 R84, [R192+0x4800] ;  /* 0x00480000c054783b */ /* 0x000f6e0000004200 */
[C---:B-1----:R-:W-:Y:S04]  /*94e0*/  HMMA.16816.F32.BF16 R28, R68.reuse, R72, R28 ;  /* 0x00000048441c723c */ /* 0x042fe8000004181c */
[--C-:B--2---:R-:W-:Y:S04]  /*94f0*/  FFMA.FTZ R2, R160, c[0x0][0x2d0], -R141.reuse ;  /* 0x0000b400a0027a23 */ /* 0x104fe8000001088d */
[C---:B------:R-:W-:Y:S01]  /*9500*/  HMMA.16816.F32.BF16 R32, R68.reuse, R74, R32 ;  /* 0x0000004a4420723c */ /* 0x040fe20000041820 */
[----:B------:R1:W2:Y:S01]  /*9510*/  MUFU.EX2 R125, R2 ;  /* 0x00000002007d7308 */ /* 0x0002a20000000800 */
[----:B------:R-:W5:Y:S06]  /*9520*/  LDSM.16.MT88.4 R72, [R194+0x4800] ;  /* 0x00480000c248783b */ /* 0x000f6c0000004200 */
[C---:B---3--:R-:W-:Y:S08]  /*9530*/  HMMA.16816.F32.BF16 R36, R68.reuse, R76, R36 ;  /* 0x0000004c4424723c */ /* 0x048ff00000041824 */
[C---:B------:R-:W-:Y:S01]  /*9540*/  HMMA.16816.F32.BF16 R40, R68.reuse, R78, R40 ;  /* 0x0000004e4428723c */ /* 0x040fe20000041828 */
[----:B------:R-:W3:Y:S07]  /*9550*/  LDSM.16.MT88.4 R76, [R191+0x1800] ;  /* 0x00180000bf4c783b */ /* 0x000eee0000004200 */
[C---:B----4-:R-:W-:Y:S04]  /*9560*/  HMMA.16816.F32.BF16 R44, R68.reuse, R80, R44 ;  /* 0x00000050442c723c */ /* 0x050fe8000004182c */
[----:B-1----:R-:W-:Y:S02]  /*9570*/  FFMA.FTZ R2, R163, c[0x0][0x2d0], -R141 ;  /* 0x0000b400a3027a23 */ /* 0x002fe4000001088d */
[----:B------:R-:W-:Y:S02]  /*9580*/  IMAD.MOV.U32 R163, RZ, RZ, R121 ;  /* 0x000000ffffa37224 */ /* 0x000fe400078e0079 */
[C---:B------:R-:W-:Y:S01]  /*9590*/  HMMA.16816.F32.BF16 R48, R68.reuse, R82, R48 ;  /* 0x000000524430723c */ /* 0x040fe20000041830 */
[----:B------:R1:W4:Y:S01]  /*95a0*/  MUFU.EX2 R126, R2 ;  /* 0x00000002007e7308 */ /* 0x0003220000000800 */
[----:B------:R-:W3:Y:S02]  /*95b0*/  LDSM.16.MT88.4 R80, [R193+0x1800] ;  /* 0x00180000c150783b */ /* 0x000ee40000004200 */
[----:B--2---:R-:W-:Y:S04]  /*95c0*/  FADD.FTZ R0, R125, R0 ;  /* 0x000000007d007221 */ /* 0x004fe80000010000 */
[C---:B-----5:R-:W-:Y:S02]  /*95d0*/  HMMA.16816.F32.BF16 R52, R68.reuse, R84, R52 ;  /* 0x000000544434723c */ /* 0x060fe40000041834 */
[----:B------:R-:W-:Y:S06]  /*95e0*/  LDSM.16.MT88.4 R120, [R191+0x3000] ;  /* 0x00300000bf78783b */ /* 0x000fec0000004200 */
[C---:B------:R-:W-:Y:S02]  /*95f0*/  HMMA.16816.F32.BF16 R56, R68.reuse, R86, R56 ;  /* 0x000000564438723c */ /* 0x040fe40000041838 */
[----:B------:R-:W2:Y:S06]  /*9600*/  LDSM.16.MT88.4 R84, [R192+0x1800] ;  /* 0x00180000c054783b */ /* 0x000eac0000004200 */
[C---:B------:R-:W-:Y:S04]  /*9610*/  HMMA.16816.F32.BF16 R60, R68.reuse, R72, R60 ;  /* 0x00000048443c723c */ /* 0x040fe8000004183c */
[----:B-1----:R-:W-:Y:S02]  /*9620*/  FFMA.FTZ R2, R161, c[0x0][0x2d0], -R140 ;  /* 0x0000b400a1027a23 */ /* 0x002fe4000001088c */
[C---:B----4-:R-:W-:Y:S02]  /*9630*/  FADD.FTZ R0, R126.reuse, R0 ;  /* 0x000000007e007221 */ /* 0x050fe40000010000 */
[----:B------:R-:W-:Y:S01]  /*9640*/  HMMA.16816.F32.BF16 R64, R68, R74, R64 ;  /* 0x0000004a4440723c */ /* 0x000fe20000041840 */
[----:B------:R1:W-:Y:S01]  /*9650*/  MUFU.EX2 R161, R2 ;  /* 0x0000000200a17308 */ /* 0x0003e20000000800 */
[----:B------:R-:W4:Y:S05]  /*9660*/  LDSM.16.MT88.4 R72, [R194+0x1800] ;  /* 0x00180000c248783b */ /* 0x000f2a0000004200 */
[----:B------:R-:W-:Y:S02]  /*9670*/  F2FP.BF16.PACK_AB R68, R127, R218 ;  /* 0x000000da7f44723e */ /* 0x000fe400000010ff */
[----:B------:R-:W-:Y:S03]  /*9680*/  F2FP.BF16.PACK_AB R69, R126, R125 ;  /* 0x0000007d7e45723e */ /* 0x000fe600000010ff */
[----:B-1----:R-:W-:Y:S04]  /*9690*/  FFMA.FTZ R2, R162, c[0x0][0x2d0], -R140 ;  /* 0x0000b400a2027a23 */ /* 0x002fe8000001088c */
[----:B------:R1:W5:Y:S02]  /*96a0*/  MUFU.EX2 R160, R2 ;  /* 0x0000000200a07308 */ /* 0x0003640000000800 */
[--C-:B-1----:R-:W-:Y:S01]  /*96b0*/  FFMA.FTZ R2, R215, c[0x0][0x2d0], -R141.reuse ;  /* 0x0000b400d7027a23 */ /* 0x102fe2000001088d */
[----:B-----5:R-:W-:Y:S07]  /*96c0*/  F2FP.BF16.PACK_AB R70, R160, R161 ;  /* 0x000000a1a046723e */ /* 0x020fee00000010ff */
[----:B------:R1:W5:Y:S02]  /*96d0*/  MUFU.EX2 R124, R2 ;  /* 0x00000002007c7308 */ /* 0x0003640000000800 */
[--C-:B-1----:R-:W-:Y:S01]  /*96e0*/  FFMA.FTZ R2, R217, c[0x0][0x2d0], -R141.reuse ;  /* 0x0000b400d9027a23 */ /* 0x102fe2000001088d */
[----:B------:R-:W-:Y:S01]  /*96f0*/  IADD3 R217, R214, -0x1, RZ ;  /* 0xffffffffd6d97810 */ /* 0x000fe20007ffe0ff */
[----:B-----5:R-:W-:Y:S06]  /*9700*/  FADD.FTZ R0, R124, R0 ;  /* 0x000000007c007221 */ /* 0x020fec0000010000 */
[----:B------:R1:W5:Y:S02]  /*9710*/  MUFU.EX2 R159, R2 ;  /* 0x00000002009f7308 */ /* 0x0003640000000800 */
[----:B-1----:R-:W-:Y:S01]  /*9720*/  FFMA.FTZ R2, R219, c[0x0][0x2d0], -R140 ;  /* 0x0000b400db027a23 */ /* 0x002fe2000001088c */
[C---:B-----5:R-:W-:Y:S01]  /*9730*/  F2FP.BF16.PACK_AB R71, R159.reuse, R124 ;  /* 0x0000007c9f47723e */ /* 0x060fe200000010ff */
[----:B------:R-:W-:Y:S06]  /*9740*/  FADD.FTZ R0, R159, R0 ;  /* 0x000000009f007221 */ /* 0x000fec0000010000 */
[----:B------:R1:W-:Y:S01]  /*9750*/  MUFU.EX2 R158, R2 ;  /* 0x00000002009e7308 */ /* 0x0003e20000000800 */
[C---:B---3--:R-:W-:Y:S08]  /*9760*/  HMMA.16816.F32.BF16 R4, R68.reuse, R76, R4 ;  /* 0x0000004c4404723c */ /* 0x048ff00000041804 */
[C---:B------:R-:W-:Y:S01]  /*9770*/  HMMA.16816.F32.BF16 R8, R68.reuse, R78, R8 ;  /* 0x0000004e4408723c */ /* 0x040fe20000041808 */
[----:B------:R-:W3:Y:S07]  /*9780*/  LDSM.16.MT88.4 R76, [R191+0x5000] ;  /* 0x00500000bf4c783b */ /* 0x000eee0000004200 */
[C---:B------:R-:W-:Y:S04]  /*9790*/  HMMA.16816.F32.BF16 R12, R68.reuse, R80, R12 ;  /* 0x00000050440c723c */ /* 0x040fe8000004180c */
[--C-:B-1----:R-:W-:Y:S04]  /*97a0*/  FFMA.FTZ R2, R221, c[0x0][0x2d0], -R140.reuse ;  /* 0x0000b400dd027a23 */ /* 0x102fe8000001088c */
[C---:B------:R-:W-:Y:S01]  /*97b0*/  HMMA.16816.F32.BF16 R16, R68.reuse, R82, R16 ;  /* 0x000000524410723c */ /* 0x040fe20000041810 */
[----:B------:R1:W-:Y:S01]  /*97c0*/  MUFU.EX2 R107, R2 ;  /* 0x00000002006b7308 */ /* 0x0003e20000000800 */
[----:B------:R-:W5:Y:S06]  /*97d0*/  LDSM.16.MT88.4 R80, [R193+0x5000] ;  /* 0x00500000c150783b */ /* 0x000f6c0000004200 */
[C---:B--2---:R-:W-:Y:S08]  /*97e0*/  HMMA.16816.F32.BF16 R20, R68.reuse, R84, R20 ;  /* 0x000000544414723c */ /* 0x044ff00000041814 */
[C---:B------:R-:W-:Y:S01]  /*97f0*/  HMMA.16816.F32.BF16 R24, R68.reuse, R86, R24 ;  /* 0x000000564418723c */ /* 0x040fe20000041818 */
[----:B------:R-:W2:Y:S07]  /*9800*/  LDSM.16.MT88.4 R84, [R192+0x5000] ;  /* 0x00500000c054783b */ /* 0x000eae0000004200 */
[C---:B----4-:R-:W-:Y:S04]  /*9810*/  HMMA.16816.F32.BF16 R28, R68.reuse, R72, R28 ;  /* 0x00000048441c723c */ /* 0x050fe8000004181c */
[--C-:B-1----:R-:W-:Y:S04]  /*9820*/  FFMA.FTZ R2, R224, c[0x0][0x2d0], -R141.reuse ;  /* 0x0000b400e0027a23 */ /* 0x102fe8000001088d */
[C---:B------:R-:W-:Y:S01]  /*9830*/  HMMA.16816.F32.BF16 R32, R68.reuse, R74, R32 ;  /* 0x0000004a4420723c */ /* 0x040fe20000041820 */
[----:B------:R1:W4:Y:S01]  /*9840*/  MUFU.EX2 R106, R2 ;  /* 0x00000002006a7308 */ /* 0x0003220000000800 */
[----:B------:R-:W2:Y:S06]  /*9850*/  LDSM.16.MT88.4 R72, [R194+0x5000] ;  /* 0x00500000c248783b */ /* 0x000eac0000004200 */
[C---:B---3--:R-:W-:Y:S08]  /*9860*/  HMMA.16816.F32.BF16 R36, R68.reuse, R76, R36 ;  /* 0x0000004c4424723c */ /* 0x048ff00000041824 */
[C---:B------:R-:W-:Y:S01]  /*9870*/  HMMA.16816.F32.BF16 R40, R68.reuse, R78, R40 ;  /* 0x0000004e4428723c */ /* 0x040fe20000041828 */
[----:B------:R-:W3:Y:S07]  /*9880*/  LDSM.16.MT88.4 R76, [R191+0x2000] ;  /* 0x00200000bf4c783b */ /* 0x000eee0000004200 */
[C---:B-----5:R-:W-:Y:S04]  /*9890*/  HMMA.16816.F32.BF16 R44, R68.reuse, R80, R44 ;  /* 0x00000050442c723c */ /* 0x060fe8000004182c */
[----:B-1----:R-:W-:Y:S02]  /*98a0*/  FFMA.FTZ R2, R226, c[0x0][0x2d0], -R140 ;  /* 0x0000b400e2027a23 */ /* 0x002fe4000001088c */
[----:B----4-:R-:W-:Y:S02]  /*98b0*/  FADD.FTZ R0, R106, R0 ;  /* 0x000000006a007221 */ /* 0x010fe40000010000 */
[C---:B------:R-:W-:Y:S01]  /*98c0*/  HMMA.16816.F32.BF16 R48, R68.reuse, R82, R48 ;  /* 0x000000524430723c */ /* 0x040fe20000041830 */
[----:B------:R1:W-:Y:S01]  /*98d0*/  MUFU.EX2 R157, R2 ;  /* 0x00000002009d7308 */ /* 0x0003e20000000800 */
[----:B------:R-:W4:Y:S02]  /*98e0*/  LDSM.16.MT88.4 R80, [R193+0x2000] ;  /* 0x00200000c150783b */ /* 0x000f240000004200 */
[----:B------:R-:W-:Y:S04]  /*98f0*/  FADD.FTZ R0, R105, R0 ;  /* 0x0000000069007221 */ /* 0x000fe80000010000 */
[C---:B--2---:R-:W-:Y:S08]  /*9900*/  HMMA.16816.F32.BF16 R52, R68.reuse, R84, R52 ;  /* 0x000000544434723c */ /* 0x044ff00000041834 */
[C---:B------:R-:W-:Y:S01]  /*9910*/  HMMA.16816.F32.BF16 R56, R68.reuse, R86, R56 ;  /* 0x000000564438723c */ /* 0x040fe20000041838 */
[----:B------:R-:W-:Y:S07]  /*9920*/  LDSM.16.MT88.4 R84, [R194+0x2000] ;  /* 0x00200000c254783b */ /* 0x000fee0000004200 */
[C---:B------:R-:W-:Y:S04]  /*9930*/  HMMA.16816.F32.BF16 R60, R68.reuse, R72, R60 ;  /* 0x00000048443c723c */ /* 0x040fe8000004183c */
[----:B-1----:R-:W-:Y:S04]  /*9940*/  FFMA.FTZ R2, R227, c[0x0][0x2d0], -R140 ;  /* 0x0000b400e3027a23 */ /* 0x002fe8000001088c */
[----:B------:R-:W-:Y:S01]  /*9950*/  HMMA.16816.F32.BF16 R64, R68, R74, R64 ;  /* 0x0000004a4440723c */ /* 0x000fe20000041840 */
[----:B------:R1:W2:Y:S01]  /*9960*/  MUFU.EX2 R156, R2 ;  /* 0x00000002009c7308 */ /* 0x0002a20000000800 */
[----:B------:R-:W5:Y:S05]  /*9970*/  LDSM.16.MT88.4 R72, [R192+0x2000] ;  /* 0x00200000c048783b */ /* 0x000f6a0000004200 */
[----:B------:R-:W-:Y:S02]  /*9980*/  F2FP.BF16.PACK_AB R68, R107, R158 ;  /* 0x0000009e6b44723e */ /* 0x000fe400000010ff */
[----:B------:R-:W-:Y:S03]  /*9990*/  F2FP.BF16.PACK_AB R69, R105, R106 ;  /* 0x0000006a6945723e */ /* 0x000fe600000010ff */
[--C-:B-1----:R-:W-:Y:S01]  /*99a0*/  FFMA.FTZ R2, R235, c[0x0][0x2d0], -R141.reuse ;  /* 0x0000b400eb027a23 */ /* 0x102fe2000001088d */
[----:B--2---:R-:W-:Y:S03]  /*99b0*/  F2FP.BF16.PACK_AB R70, R156, R157 ;  /* 0x0000009d9c46723e */ /* 0x004fe600000010ff */
[----:B------:R1:W2:Y:S02]  /*99c0*/  MUFU.EX2 R104, R2 ;  /* 0x0000000200687308 */ /* 0x0002a40000000800 */
[--C-:B-1----:R-:W-:Y:S02]  /*99d0*/  FFMA.FTZ R2, R240, c[0x0][0x2d0], -R141.reuse ;  /* 0x0000b400f0027a23 */ /* 0x102fe4000001088d */
[----:B--2---:R-:W-:Y:S06]  /*99e0*/  FADD.FTZ R0, R104, R0 ;  /* 0x0000000068007221 */ /* 0x004fec0000010000 */
[----:B------:R1:W2:Y:S02]  /*99f0*/  MUFU.EX2 R155, R2 ;  /* 0x00000002009b7308 */ /* 0x0002a40000000800 */
[--C-:B-1----:R-:W-:Y:S01]  /*9a00*/  FFMA.FTZ R2, R239, c[0x0][0x2d0], -R140.reuse ;  /* 0x0000b400ef027a23 */ /* 0x102fe2000001088c */
[C---:B--2---:R-:W-:Y:S01]  /*9a10*/  F2FP.BF16.PACK_AB R71, R155.reuse, R104 ;  /* 0x000000689b47723e */ /* 0x044fe200000010ff */
[----:B------:R-:W-:Y:S06]  /*9a20*/  FFMA.FTZ R140, R228, c[0x0][0x2d0], -R140 ;  /* 0x0000b400e48c7a23 */ /* 0x000fec000001088c */
[----:B------:R1:W-:Y:S01]  /*9a30*/  MUFU.EX2 R154, R2 ;  /* 0x00000002009a7308 */ /* 0x0003e20000000800 */
[----:B------:R-:W-:Y:S01]  /*9a40*/  FADD.FTZ R0, R155, R0 ;  /* 0x000000009b007221 */ /* 0x000fe20000010000 */
[C---:B---3--:R-:W-:Y:S08]  /*9a50*/  HMMA.16816.F32.BF16 R4, R68.reuse, R76, R4 ;  /* 0x0000004c4404723c */ /* 0x048ff00000041804 */
[----:B------:R-:W-:Y:S01]  /*9a60*/  MUFU.EX2 R115, R140 ;  /* 0x0000008c00737308 */ /* 0x000fe20000000800 */
[C---:B------:R-:W-:Y:S01]  /*9a70*/  HMMA.16816.F32.BF16 R8, R68.reuse, R78, R8 ;  /* 0x0000004e4408723c */ /* 0x040fe20000041808 */
[----:B------:R-:W2:Y:S07]  /*9a80*/  LDSM.16.MT88.4 R76, [R191+0x5800] ;  /* 0x00580000bf4c783b */ /* 0x000eae0000004200 */
[C---:B----4-:R-:W-:Y:S04]  /*9a90*/  HMMA.16816.F32.BF16 R12, R68.reuse, R80, R12 ;  /* 0x00000050440c723c */ /* 0x050fe8000004180c */
        /* <DEDUP_REMOVED lines=8> */
[--C-:B-1----:R-:W-:Y:S02]  /*9b20*/  FFMA.FTZ R2, R246, c[0x0][0x2d0], -R141.reuse ;  /* 0x0000b400f6027a23 */ /* 0x102fe4000001088d */
[----:B---3--:R-:W-:Y:S02]  /*9b30*/  FADD.FTZ R0, R149, R0 ;  /* 0x0000000095007221 */ /* 0x008fe40000010000 */
[C---:B------:R-:W-:Y:S01]  /*9b40*/  HMMA.16816.F32.BF16 R32, R68.reuse, R86, R32 ;  /* 0x000000564420723c */ /* 0x040fe20000041820 */
[----:B------:R1:W3:Y:S01]  /*9b50*/  MUFU.EX2 R150, R2 ;  /* 0x0000000200967308 */ /* 0x0002e20000000800 */
[----:B------:R-:W5:Y:S06]  /*9b60*/  LDSM.16.MT88.4 R84, [R194+0x5800] ;  /* 0x00580000c254783b */ /* 0x000f6c0000004200 */
[C---:B--2---:R-:W-:Y:S08]  /*9b70*/  HMMA.16816.F32.BF16 R36, R68.reuse, R76, R36 ;  /* 0x0000004c4424723c */ /* 0x044ff00000041824 */
[C---:B------:R-:W-:Y:S01]  /*9b80*/  HMMA.16816.F32.BF16 R40, R68.reuse, R78, R40 ;  /* 0x0000004e4428723c */ /* 0x040fe20000041828 */
[----:B------:R-:W2:Y:S07]  /*9b90*/  LDSM.16.MT88.4 R76, [R191+0x2800] ;  /* 0x00280000bf4c783b */ /* 0x000eae0000004200 */
[C---:B----4-:R-:W-:Y:S04]  /*9ba0*/  HMMA.16816.F32.BF16 R44, R68.reuse, R80, R44 ;  /* 0x00000050442c723c */ /* 0x050fe8000004182c */
[--C-:B-1----:R-:W-:Y:S02]  /*9bb0*/  FFMA.FTZ R2, R249, c[0x0][0x2d0], -R141.reuse ;  /* 0x0000b400f9027a23 */ /* 0x102fe4000001088d */
[----:B---3--:R-:W-:Y:S02]  /*9bc0*/  FADD.FTZ R0, R150, R0 ;  /* 0x0000000096007221 */ /* 0x008fe40000010000 */
        /* <DEDUP_REMOVED lines=9> */
[----:B------:R-:W-:Y:S01]  /*9c60*/  HMMA.16816.F32.BF16 R64, R68, R86, R64 ;  /* 0x000000564440723c */ /* 0x000fe20000041840 */
[----:B------:R-:W1:Y:S01]  /*9c70*/  MUFU.EX2 R147, R2 ;  /* 0x0000000200937308 */ /* 0x000e620000000800 */
[----:B------:R-:W3:Y:S05]  /*9c80*/  LDSM.16.MT88.4 R84, [R194+0x2800] ;  /* 0x00280000c254783b */ /* 0x000eea0000004200 */
[----:B------:R-:W-:Y:S02]  /*9c90*/  F2FP.BF16.PACK_AB R68, R153, R154 ;  /* 0x0000009a9944723e */ /* 0x000fe400000010ff */
[----:B------:R-:W-:Y:S03]  /*9ca0*/  F2FP.BF16.PACK_AB R69, R150, R149 ;  /* 0x000000959645723e */ /* 0x000fe600000010ff */
[----:B------:R-:W-:Y:S02]  /*9cb0*/  F2FP.BF16.PACK_AB R70, R151, R152 ;  /* 0x000000989746723e */ /* 0x000fe400000010ff */
[----:B-1----:R-:W-:Y:S01]  /*9cc0*/  F2FP.BF16.PACK_AB R71, R147, R148 ;  /* 0x000000949347723e */ /* 0x002fe200000010ff */
[--C-:B------:R-:W-:Y:S02]  /*9cd0*/  FFMA.FTZ R2, R142, c[0x0][0x2d0], -R141.reuse ;  /* 0x0000b4008e027a23 */ /* 0x100fe4000001088d */
[----:B------:R-:W1:Y:S01]  /*9ce0*/  MUFU.EX2 R142, R101 ;  /* 0x00000065008e7308 */ /* 0x000e620000000800 */
[----:B------:R-:W-:Y:S02]  /*9cf0*/  FFMA.FTZ R141, R113, c[0x0][0x2d0], -R141 ;  /* 0x0000b400718d7a23 */ /* 0x000fe4000001088d */
[----:B------:R-:W-:Y:S01]  /*9d00*/  FADD.FTZ R0, R147, R0 ;  /* 0x0000000093007221 */ /* 0x000fe20000010000 */
[C---:B--2---:R-:W-:Y:S06]  /*9d10*/  HMMA.16816.F32.BF16 R4, R68.reuse, R76, R4 ;  /* 0x0000004c4404723c */ /* 0x044fec0000041804 */
[----:B------:R-:W-:Y:S02]  /*9d20*/  MUFU.EX2 R113, R97 ;  /* 0x0000006100717308 */ /* 0x000fe40000000800 */
[C---:B------:R-:W-:Y:S01]  /*9d30*/  HMMA.16816.F32.BF16 R8, R68.reuse, R78, R8 ;  /* 0x0000004e4408723c */ /* 0x040fe20000041808 */
[----:B------:R-:W2:Y:S07]  /*9d40*/  LDSM.16.MT88.4 R76, [R192+0x6000] ;  /* 0x00600000c04c783b */ /* 0x000eae0000004200 */
[C---:B----4-:R-:W-:Y:S01]  /*9d50*/  HMMA.16816.F32.BF16 R12, R68.reuse, R80, R12 ;  /* 0x00000050440c723c */ /* 0x050fe2000004180c */
[----:B------:R4:W3:Y:S03]  /*9d60*/  MUFU.EX2 R144, R2 ;  /* 0x0000000200907308 */ /* 0x0008e60000000800 */
[----:B-1----:R-:W-:Y:S04]  /*9d70*/  F2FP.BF16.PACK_AB R138, R115, R142 ;  /* 0x0000008e738a723e */ /* 0x002fe800000010ff */
[C---:B------:R-:W-:Y:S01]  /*9d80*/  HMMA.16816.F32.BF16 R16, R68.reuse, R82, R16 ;  /* 0x000000524410723c */ /* 0x040fe20000041810 */
[----:B------:R-:W1:Y:S02]  /*9d90*/  LDSM.16.MT88.4 R80, [R194+0x6000] ;  /* 0x00600000c250783b */ /* 0x000e640000004200 */
[----:B------:R-:W2:Y:S05]  /*9da0*/  MUFU.EX2 R3, R141 ;  /* 0x0000008d00037308 */ /* 0x000eaa0000000800 */
[C---:B-----5:R-:W-:Y:S08]  /*9db0*/  HMMA.16816.F32.BF16 R20, R68.reuse, R72, R20 ;  /* 0x000000484414723c */ /* 0x060ff00000041814 */
[C---:B------:R-:W-:Y:S01]  /*9dc0*/  HMMA.16816.F32.BF16 R24, R68.reuse, R74, R24 ;  /* 0x0000004a4418723c */ /* 0x040fe20000041818 */
[----:B------:R-:W5:Y:S03]  /*9dd0*/  LDSM.16.MT88.4 R72, [R193+0x3000] ;  /* 0x00300000c148783b */ /* 0x000f660000004200 */
[----:B----4-:R-:W-:Y:S01]  /*9de0*/  FADD.FTZ R2, R103, R98 ;  /* 0x0000006267027221 */ /* 0x010fe20000010000 */
[----:B---3--:R-:W-:Y:S01]  /*9df0*/  F2FP.BF16.PACK_AB R137, R143, R144 ;  /* 0x000000908f89723e */ /* 0x008fe200000010ff */
[----:B------:R-:W-:Y:S02]  /*9e00*/  FADD.FTZ R0, R144, R0 ;  /* 0x0000000090007221 */ /* 0x000fe40000010000 */
[C---:B------:R-:W-:Y:S01]  /*9e10*/  HMMA.16816.F32.BF16 R28, R68.reuse, R84, R28 ;  /* 0x00000054441c723c */ /* 0x040fe2000004181c */
[----:B------:R-:W-:Y:S03]  /*9e20*/  LDSM.16.MT88.4 R96, [R191+0x6800] ;  /* 0x00680000bf60783b */ /* 0x000fe60000004200 */
[----:B------:R-:W-:Y:S01]  /*9e30*/  FADD.FTZ R2, R119, R2 ;  /* 0x0000000277027221 */ /* 0x000fe20000010000 */
[----:B--2---:R-:W-:Y:S01]  /*9e40*/  F2FP.BF16.PACK_AB R139, R3, R113 ;  /* 0x00000071038b723e */ /* 0x004fe200000010ff */
[----:B------:R-:W-:Y:S02]  /*9e50*/  FADD.FTZ R0, R143, R0 ;  /* 0x000000008f007221 */ /* 0x000fe40000010000 */
[C---:B------:R-:W-:Y:S01]  /*9e60*/  HMMA.16816.F32.BF16 R32, R68.reuse, R86, R32 ;  /* 0x000000564420723c */ /* 0x040fe20000041820 */
[----:B------:R-:W2:Y:S03]  /*9e70*/  LDSM.16.MT88.4 R84, [R192+0x3000] ;  /* 0x00300000c054783b */ /* 0x000ea60000004200 */
[----:B------:R-:W-:Y:S02]  /*9e80*/  FADD.FTZ R2, R117, R2 ;  /* 0x0000000275027221 */ /* 0x000fe40000010000 */
[----:B------:R-:W-:Y:S02]  /*9e90*/  FADD.FTZ R0, R113, R0 ;  /* 0x0000000071007221 */ /* 0x000fe40000010000 */
[C---:B------:R-:W-:Y:S01]  /*9ea0*/  HMMA.16816.F32.BF16 R36, R68.reuse, R88, R36 ;  /* 0x000000584424723c */ /* 0x040fe20000041824 */
[----:B------:R-:W-:Y:S03]  /*9eb0*/  LDSM.16.MT88.4 R100, [R193+0x6800] ;  /* 0x00680000c164783b */ /* 0x000fe60000004200 */
[----:B------:R-:W-:Y:S02]  /*9ec0*/  FADD.FTZ R3, R3, R0 ;  /* 0x0000000003037221 */ /* 0x000fe40000010000 */
[----:B------:R-:W-:Y:S02]  /*9ed0*/  FADD.FTZ R2, R163, R2 ;  /* 0x00000002a3027221 */ /* 0x000fe40000010000 */
[C---:B------:R-:W-:Y:S01]  /*9ee0*/  HMMA.16816.F32.BF16 R40, R68.reuse, R90, R40 ;  /* 0x0000005a4428723c */ /* 0x040fe20000041828 */
[----:B------:R-:W3:Y:S03]  /*9ef0*/  LDSM.16.MT88.4 R88, [R194+0x3000] ;  /* 0x00300000c258783b */ /* 0x000ee60000004200 */
[----:B------:R-:W-:Y:S02]  /*9f00*/  FADD.FTZ R2, R111, R2 ;  /* 0x000000026f027221 */ /* 0x000fe40000010000 */
[----:B------:R-:W-:Y:S02]  /*9f10*/  IMAD.MOV.U32 R113, RZ, RZ, R112 ;  /* 0x000000ffff717224 */ /* 0x000fe400078e0070 */
[C---:B------:R-:W-:Y:S01]  /*9f20*/  HMMA.16816.F32.BF16 R44, R68.reuse, R92, R44 ;  /* 0x0000005c442c723c */ /* 0x040fe2000004182c */
[----:B------:R-:W2:Y:S03]  /*9f30*/  LDSM.16.MT88.4 R108, [R192+0x6800] ;  /* 0x00680000c06c783b */ /* 0x000ea60000004200 */
        /* <DEDUP_REMOVED lines=9> */
[----:B------:R-:W-:Y:S04]  /*9fd0*/  HMMA.16816.F32.BF16 R64, R68, R82, R64 ;  /* 0x000000524440723c */ /* 0x000fe80000041840 */
[----:B------:R-:W-:Y:S04]  /*9fe0*/  FADD.FTZ R2, R233, R2 ;  /* 0x00000002e9027221 */ /* 0x000fe80000010000 */
[C---:B------:R-:W-:Y:S01]  /*9ff0*/  HMMA.16816.F32.BF16 R116, R136.reuse, R120, R4 ;  /* 0x000000788874723c */ /* 0x040fe20000041804 */
[----:B------:R-:W1:Y:S04]  /*a000*/  LDSM.16.MT88.4 R4, [R194+0x6800] ;  /* 0x00680000c204783b */ /* 0x000e680000004200 */
[----:B------:R-:W-:Y:S03]  /*a010*/  FADD.FTZ R2, R218, R2 ;  /* 0x00000002da027221 */ /* 0x000fe60000010000 */
[C---:B------:R-:W-:Y:S01]  /*a020*/  HMMA.16816.F32.BF16 R120, R136.reuse, R122, R8 ;  /* 0x0000007a8878723c */ /* 0x040fe20000041808 */
[----:B------:R-:W4:Y:S03]  /*a030*/  LDL R8, [R1+0x3c] ;  /* 0x00003c0001087983 */ /* 0x000f260000100800 */
[----:B------:R-:W-:Y:S01]  /*a040*/  FADD.FTZ R2, R127, R2 ;  /* 0x000000027f027221 */ /* 0x000fe20000010000 */
[----:B------:R3:W-:Y:S03]  /*a050*/  STL [R1+0x20], R3 ;  /* 0x0000200301007387 */ /* 0x0007e60000100800 */
[C---:B-----5:R-:W-:Y:S04]  /*a060*/  HMMA.16816.F32.BF16 R68, R136.reuse, R72, R12 ;  /* 0x000000488844723c */ /* 0x060fe8000004180c */
[----:B------:R-:W-:Y:S04]  /*a070*/  FADD.FTZ R2, R161, R2 ;  /* 0x00000002a1027221 */ /* 0x000fe80000010000 */
[C---:B------:R-:W-:Y:S04]  /*a080*/  HMMA.16816.F32.BF16 R72, R136.reuse, R74, R16 ;  /* 0x0000004a8848723c */ /* 0x040fe80000041810 */
[----:B------:R-:W-:Y:S04]  /*a090*/  FADD.FTZ R2, R160, R2 ;  /* 0x00000002a0027221 */ /* 0x000fe80000010000 */
[C---:B--2---:R-:W-:Y:S04]  /*a0a0*/  HMMA.16816.F32.BF16 R76, R136.reuse, R84, R20 ;  /* 0x00000054884c723c */ /* 0x044fe80000041814 */
[----:B------:R-:W-:Y:S02]  /*a0b0*/  FADD.FTZ R2, R158, R2 ;  /* 0x000000029e027221 */ /* 0x000fe40000010000 */
[----:B---3--:R-:W-:Y:S02]  /*a0c0*/  IMAD.MOV.U32 R3, RZ, RZ, R114 ;  /* 0x000000ffff037224 */ /* 0x008fe400078e0072 */
        /* <DEDUP_REMOVED lines=21> */
[----:B------:R-:W-:Y:S02]  /*a220*/  FADD.FTZ R0, R115, R2 ;  /* 0x0000000273007221 */ /* 0x000fe40000010000 */
[----:B------:R-:W-:Y:S03]  /*a230*/  IMAD.MOV.U32 R115, RZ, RZ, R112 ;  /* 0x000000ffff737224 */ /* 0x000fe600078e0070 */
[----:B------:R1:W-:Y:S01]  /*a240*/  STL [R1+0x24], R0 ;  /* 0x0000240001007387 */ /* 0x0003e20000100800 */
[----:B----4-:R-:W-:Y:S02]  /*a250*/  ISETP.GT.AND P0, PT, R214, R8, PT ;  /* 0x00000008d600720c */ /* 0x010fe40003f04270 */
[----:B------:R-:W-:Y:S11]  /*a260*/  IMAD.MOV.U32 R214, RZ, RZ, R217 ;  /* 0x000000ffffd67224 */ /* 0x000ff600078e00d9 */
[----:B-1----:R-:W-:-:S05]  /*a270*/  @P0 BRA `(.L_x_1024) ;  /* 0xffffc45000000947 */ /* 0x002fca000383ffff */
.L_x_1019:
[----:B-1----:R-:W2:Y:S02]  /*a280*/  LDL R0, [R1+0x28] ;  /* 0x0000280001007983 */ /* 0x002ea40000100800 */
[----:B--2---:R-:W-:-:S13]  /*a290*/  ISETP.GE.AND P0, PT, R217, R0, PT ;  /* 0x00000000d900720c */ /* 0x004fda0003f06270 */
[----:B------:R-:W-:Y:S05]  /*a2a0*/  @!P0 BRA `(.L_x_1025) ;  /* 0x0000327000008947 */ /* 0x000fea0003800000 */
.L_x_1028:
[----:B------:R-:W2:Y:S01]  /*a2b0*/  LDL.64 R218, [R1+0x8] ;  /* 0x0000080001da7983 */ /* 0x000ea20000100a00 */
[----:B------:R-:W-:Y:S04]  /*a2c0*/  DEPBAR.LE SB0, 0x0 ;  /* 0x000080000000791a */ /* 0x000fe80000000000 */
[----:B------:R-:W3:Y:S01]  /*a2d0*/  LDL.64 R214, [R1] ;  /* 0x0000000001d67983 */ /* 0x000ee20000100a00 */
[----:B------:R-:W-:Y:S01]  /*a2e0*/  WARPSYNC 0xffffffff ;  /* 0xffffffff00007948 */ /* 0x000fe20003800000 */
[----:B-1----:R-:W-:Y:S01]  /*a2f0*/  SHF.R.S32.HI R0, RZ, 0x1f, R217 ;  /* 0x0000001fff007819 */ /* 0x002fe200000114d9 */
[C---:B------:R-:W-:Y:S01]  /*a300*/  IMAD.WIDE.U32 R28, R217.reuse, c[0x0][0x208], RZ ;  /* 0x00008200d91c7a25 */ /* 0x040fe200078e00ff */
[----:B------:R-:W-:Y:S01]  /*a310*/  ULDC.64 UR4, c[0x0][0x208] ;  /* 0x0000820000047ab9 */ /* 0x000fe20000000a00 */
[----:B------:R-:W4:Y:S01]  /*a320*/  LDL.64 R44, [R1+0x30] ;  /* 0x00003000012c7983 */ /* 0x000f220000100a00 */
[----:B------:R-:W-:Y:S01]  /*a330*/  UMOV UR9, 0x5 ;  /* 0x0000000500097882 */ /* 0x000fe20000000000 */
[----:B------:R-:W-:Y:S01]  /*a340*/  IMAD R0, R0, c[0x0][0x208], RZ ;  /* 0x0000820000007a24 */ /* 0x000fe200078e02ff */
[----:B------:R-:W-:Y:S01]  /*a350*/  USHF.L.U32 UR8, UR4, 0x5, URZ ;  /* 0x0000000504087899 */ /* 0x000fe2000800063f */
[----:B------:R-:W-:Y:S01]  /*a360*/  BSSY B0, `(.L_x_1026) ;  /* 0x000011e000007945 */ /* 0x000fe20003800000 */
[----:B------:R-:W5:Y:S01]  /*a370*/  LDL R31, [R1+0x2c] ;  /* 0x00002c00011f7983 */ /* 0x000f620000100800 */
[----:B------:R-:W-:Y:S01]  /*a380*/  IMAD R0, R217, c[0x0][0x20c], R0 ;  /* 0x00008300d9007a24 */ /* 0x000fe200078e0200 */
[----:B------:R-:W-:Y:S02]  /*a390*/  USHF.L.U64.HI UR9, UR4, UR9, UR5 ;  /* 0x0000000904097299 */ /* 0x000fe40008010205 */
[----:B------:R-:W-:Y:S01]  /*a3a0*/  UIADD3 UR5, UP0, UR8, UR8, URZ ;  /* 0x0000000808057290 */ /* 0x000fe2000ff1e03f */
[----:B------:R-:W-:Y:S01]  /*a3b0*/  BAR.SYNC.DEFER_BLOCKING 0x0 ;  /* 0x0000000000007b1d */ /* 0x000fe20000010000 */
[----:B------:R-:W-:Y:S02]  /*a3c0*/  IMAD.IADD R0, R29, 0x1, R0 ;  /* 0x000000011d007824 */ /* 0x000fe400078e0200 */
[----:B------:R-:W-:Y:S01]  /*a3d0*/  IMAD.U32 R20, RZ, RZ, UR8 ;  /* 0x00000008ff147e24 */ /* 0x000fe2000f8e00ff */
[----:B------:R-:W-:Y:S01]  /*a3e0*/  UIADD3.X UR4, UR9, UR9, URZ, UP0, !UPT ;  /* 0x0000000909047290 */ /* 0x000fe200087fe43f */
[----:B------:R-:W-:Y:S02]  /*a3f0*/  IMAD R47, R0, 0x70, RZ ;  /* 0x00000070002f7824 */ /* 0x000fe400078e02ff */
[----:B------:R-:W-:Y:S04]  /*a400*/  IMAD.U32 R21, RZ, RZ, UR9 ;  /* 0x00000009ff157e24 */ /* 0x000fe8000f8e00ff */
[----:B------:R-:W-:Y:S01]  /*a410*/  IMAD.WIDE.U32 R20, R28, 0x70, R20 ;  /* 0x000000701c147825 */ /* 0x000fe200078e0014 */
[----:B------:R-:W1:Y:S05]  /*a420*/  LDSM.16.M88.4 R8, [R188] ;  /* 0x00000000bc08783b */ /* 0x000e6a0000000200 */
[----:B------:R-:W1:Y:S05]  /*a430*/  LDSM.16.M88.4 R16, [R188+0x800] ;  /* 0x00080000bc10783b */ /* 0x000e6a0000000200 */
[----:B------:R-:W2:Y:S05]  /*a440*/  LDSM.16.M88.4 R24, [R188+0x1000] ;  /* 0x00100000bc18783b */ /* 0x000eaa0000000200 */
[----:B------:R-:W5:Y:S05]  /*a450*/  LDL R112, [R1+0x28] ;  /* 0x0000280001707983 */ /* 0x000f6a0000100800 */
[----:B------:R-:W2:Y:S05]  /*a460*/  LDSM.16.M88.4 R32, [R188+0x1800] ;  /* 0x00180000bc20783b */ /* 0x000eaa0000000200 */
[----:B------:R-:W2:Y:S05]  /*a470*/  LDSM.16.M88.4 R40, [R188+0x2000] ;  /* 0x00200000bc28783b */ /* 0x000eaa0000000200 */
[----:B------:R-:W2:Y:S05]  /*a480*/  LDSM.16.M88.4 R48, [R188+0x2800] ;  /* 0x00280000bc30783b */ /* 0x000eaa0000000200 */
[----:B------:R-:W2:Y:S01]  /*a490*/  LDSM.16.M88.4 R56, [R188+0x3000] ;  /* 0x00300000bc38783b */ /* 0x000ea20000000200 */
[C---:B-1----:R-:W-:Y:S04]  /*a4a0*/  HMMA.16816.F32.BF16 R4, R128.reuse, R8, RZ ;  /* 0x000000088004723c */ /* 0x042fe800000418ff */
[----:B------:R-:W1:Y:S05]  /*a4b0*/  LDSM.16.M88.4 R136, [R195] ;  /* 0x00000000c388783b */ /* 0x000e6a0000000200 */
[----:B------:R-:W1:Y:S01]  /*a4c0*/  LDSM.16.M88.4 R140, [R204] ;  /* 0x00000000cc8c783b */ /* 0x000e620000000200 */
[C---:B------:R-:W-:Y:S04]  /*a4d0*/  HMMA.16816.F32.BF16 R8, R128.reuse, R10, RZ ;  /* 0x0000000a8008723c */ /* 0x040fe800000418ff */
[----:B------:R-:W1:Y:S04]  /*a4e0*/  LDSM.16.M88.4 R144, [R205] ;  /* 0x00000000cd90783b */ /* 0x000e680000000200 */
[C---:B------:R-:W-:Y:S01]  /*a4f0*/  HMMA.16816.F32.BF16 R12, R128.reuse, R16, RZ ;  /* 0x00000010800c723c */ /* 0x040fe200000418ff */
[----:B------:R-:W1:Y:S05]  /*a500*/  LDSM.16.M88.4 R148, [R206] ;  /* 0x00000000ce94783b */ /* 0x000e6a0000000200 */
[----:B------:R-:W1:Y:S02]  /*a510*/  LDSM.16.M88.4 R152, [R207] ;  /* 0x00000000cf98783b */ /* 0x000e640000000200 */
[C---:B------:R-:W-:Y:S03]  /*a520*/  HMMA.16816.F32.BF16 R16, R128.reuse, R18, RZ ;  /* 0x000000128010723c */ /* 0x040fe600000418ff */
[----:B------:R-:W1:Y:S05]  /*a530*/  LDSM.16.M88.4 R156, [R208] ;  /* 0x00000000d09c783b */ /* 0x000e6a0000000200 */
[----:B------:R-:W1:Y:S05]  /*a540*/  LDSM.16.M88.4 R160, [R209] ;  /* 0x00000000d1a0783b */ /* 0x000e6a0000000200 */
[----:B------:R-:W1:Y:S02]  /*a550*/  S2R R30, SR_TID.X ;  /* 0x00000000001e7919 */ /* 0x000e640000002100 */
[----:B-1----:R-:W-:Y:S01]  /*a560*/  ISETP.GT.AND P4, PT, R30, 0x7f, PT ;  /* 0x0000007f1e00780c */ /* 0x002fe20003f84270 */
[----:B--2---:R-:W-:Y:S01]  /*a570*/  IMAD.MOV.U32 R2, RZ, RZ, R218 ;  /* 0x000000ffff027224 */ /* 0x004fe200078e00da */
[----:B------:R-:W-:Y:S01]  /*a580*/  IADD3 R38, P1, R218, R20, RZ ;  /* 0x00000014da267210 */ /* 0x000fe20007f3e0ff */
[----:B---3--:R-:W-:Y:S04]  /*a590*/  IMAD.MOV.U32 R3, RZ, RZ, R215 ;  /* 0x000000ffff037224 */ /* 0x008fe800078e00d7 */
[----:B------:R-:W-:Y:S01]  /*a5a0*/  IMAD.WIDE.U32 R2, R28, 0x70, R2 ;  /* 0x000000701c027825 */ /* 0x000fe200078e0002 */
[----:B----4-:R-:W-:Y:S03]  /*a5b0*/  ISETP.GE.AND P5, PT, R44, c[0x0][0x1d4], PT ;  /* 0x000075002c007a0c */ /* 0x010fe60003fa6270 */
[----:B------:R-:W-:Y:S01]  /*a5c0*/  IMAD.IADD R0, R3, 0x1, R47 ;  /* 0x0000000103007824 */ /* 0x000fe200078e022f */
[C---:B------:R-:W-:Y:S01]  /*a5d0*/  LEA R36, P0, R2.reuse, c[0x0][0x1f8], 0x1 ;  /* 0x00007e0002247a11 */ /* 0x040fe200078008ff */
[----:B------:R-:W-:Y:S01]  /*a5e0*/  IMAD.U32 R3, RZ, RZ, UR4 ;  /* 0x00000004ff037e24 */ /* 0x000fe2000f8e00ff */
[----:B-----5:R-:W-:Y:S02]  /*a5f0*/  ISETP.GE.AND P6, PT, R31, c[0x0][0x1d4], PT ;  /* 0x000075001f007a0c */ /* 0x020fe40003fc6270 */
[----:B------:R-:W-:Y:S01]  /*a600*/  LEA.HI.X R37, R2, c[0x0][0x1fc], R0, 0x1, P0 ;  /* 0x00007f0002257a11 */ /* 0x000fe200000f0c00 */
[----:B------:R-:W-:Y:S01]  /*a610*/  IMAD.IADD R0, R47, 0x1, R21 ;  /* 0x000000012f007824 */ /* 0x000fe200078e0215 */
[----:B------:R-:W-:Y:S01]  /*a620*/  IADD3 R39, P0, R20, UR8, RZ ;  /* 0x0000000814277c10 */ /* 0x000fe2000ff1e0ff */
[----:B------:R-:W-:Y:S01]  /*a630*/  IMAD.U32 R2, RZ, RZ, UR5 ;  /* 0x00000005ff027e24 */ /* 0x000fe2000f8e00ff */
[C---:B------:R-:W-:Y:S01]  /*a640*/  HMMA.16816.F32.BF16 R20, R128.reuse, R24, RZ ;  /* 0x000000188014723c */ /* 0x040fe200000418ff */
[----:B------:R-:W-:Y:S01]  /*a650*/  @!PT LDS RZ, [RZ] ;  /* 0x00000000fffff984 */ /* 0x000fe20000000800 */
[----:B------:R-:W-:Y:S01]  /*a660*/  @!PT LDS RZ, [RZ] ;  /* 0x00000000fffff984 */ /* 0x000fe20000000800 */
[----:B------:R-:W-:Y:S01]  /*a670*/  @!PT LDS RZ, [RZ] ;  /* 0x00000000fffff984 */ /* 0x000fe20000000800 */
[----:B------:R1:W-:Y:S01]  /*a680*/  LDGSTS.E.BYPASS.LTC128B.128 [R216+0x100], [R36.64], !P5 ;  /* 0x0010000024d87fae */ /* 0x0003e2000e901d46 */
[----:B------:R-:W-:Y:S01]  /*a690*/  IADD3.X R44, R0, UR9, RZ, P0, !PT ;  /* 0x00000009002c7c10 */ /* 0x000fe200087fe4ff */
[----:B------:R-:W-:Y:S04]  /*a6a0*/  IMAD.WIDE.U32 R52, R28, 0x70, R2 ;  /* 0x000000701c347825 */ /* 0x000fe800078e0002 */
[----:B------:R1:W-:Y:S01]  /*a6b0*/  LDGSTS.E.BYPASS.LTC128B.128 [R216+0x3900], [R36.64+0x80], !P6 ;  /* 0x0390008024d87fae */ /* 0x0003e2000f101d46 */
[C---:B------:R-:W-:Y:S01]  /*a6c0*/  HMMA.16816.F32.BF16 R24, R128.reuse, R26, RZ ;  /* 0x0000001a8018723c */ /* 0x040fe200000418ff */
[----:B------:R-:W-:Y:S03]  /*a6d0*/  IMAD.X R3, R0, 0x1, R215, P1 ;  /* 0x0000000100037824 */ /* 0x000fe600008e06d7 */
[C---:B------:R-:W-:Y:S02]  /*a6e0*/  LEA R2, P1, R38.reuse, c[0x0][0x1f8], 0x1 ;  /* 0x00007e0026027a11 */ /* 0x040fe400078208ff */
[----:B------:R-:W-:Y:S02]  /*a6f0*/  IADD3 R0, P0, R39, R218, RZ ;  /* 0x000000da27007210 */ /* 0x000fe40007f1e0ff */
[C---:B------:R-:W-:Y:S01]  /*a700*/  HMMA.16816.F32.BF16 R28, R128.reuse, R32, RZ ;  /* 0x00000020801c723c */ /* 0x040fe200000418ff */
[----:B------:R-:W-:Y:S03]  /*a710*/  LEA.HI.X R3, R38, c[0x0][0x1fc], R3, 0x1, P1 ;  /* 0x00007f0026037a11 */ /* 0x000fe600008f0c03 */
[----:B------:R-:W-:Y:S02]  /*a720*/  LEA R54, P2, R0, c[0x0][0x1f8], 0x1 ;  /* 0x00007e0000367a11 */ /* 0x000fe400078408ff */
[----:B------:R2:W-:Y:S01]  /*a730*/  LDGSTS.E.BYPASS.LTC128B.128 [R216+0x1100], [R2.64], !P5 ;  /* 0x0110000002d87fae */ /* 0x0005e2000e901d46 */
[----:B------:R-:W-:Y:S01]  /*a740*/  IADD3 R45, P3, R218, R52, RZ ;  /* 0x00000034da2d7210 */ /* 0x000fe20007f7e0ff */
[C---:B------:R-:W-:Y:S03]  /*a750*/  HMMA.16816.F32.BF16 R32, R128.reuse, R34, RZ ;  /* 0x000000228020723c */ /* 0x040fe600000418ff */
[----:B------:R2:W-:Y:S01]  /*a760*/  LDGSTS.E.BYPASS.LTC128B.128 [R216+0x4900], [R2.64+0x80], !P6 ;  /* 0x0490008002d87fae */ /* 0x0005e2000f101d46 */
[----:B------:R-:W-:Y:S01]  /*a770*/  IADD3.X R47, R215, R47, R53, P3, !PT ;  /* 0x0000002fd72f7210 */ /* 0x000fe20001ffe435 */
[----:B-1----:R-:W-:Y:S01]  /*a780*/  IMAD.X R36, R44, 0x1, R215, P0 ;  /* 0x000000012c247824 */ /* 0x002fe200000e06d7 */
[----:B------:R-:W-:Y:S02]  /*a790*/  @!P4 IADD3 R46, P1, P0, R218, UR8, R39 ;  /* 0x00000008da2ecc10 */ /* 0x000fe4000f83e027 */
[----:B------:R-:W-:Y:S01]  /*a7a0*/  ISETP.GT.AND P3, PT, R217, R112, PT ;  /* 0x00000070d900720c */ /* 0x000fe20003f64270 */
[----:B------:R-:W-:Y:S03]  /*a7b0*/  IMAD.MOV.U32 R112, RZ, RZ, R114 ;  /* 0x000000ffff707224 */ /* 0x000fe600078e0072 */
[----:B------:R-:W-:Y:S02]  /*a7c0*/  LEA.HI.X R55, R0, c[0x0][0x1fc], R36, 0x1, P2 ;  /* 0x00007f0000377a11 */ /* 0x000fe400010f0c24 */
[C---:B------:R-:W-:Y:S01]  /*a7d0*/  HMMA.16816.F32.BF16 R36, R128.reuse, R40, RZ ;  /* 0x000000288024723c */ /* 0x040fe200000418ff */
[----:B------:R-:W-:Y:S02]  /*a7e0*/  @!P4 IADD3.X R0, R215, UR9, R44, P1, P0 ;  /* 0x00000009d700cc10 */ /* 0x000fe40008fe042c */
[C---:B------:R-:W-:Y:S01]  /*a7f0*/  LEA R52, P1, R45.reuse, c[0x0][0x1f8], 0x1 ;  /* 0x00007e002d347a11 */ /* 0x040fe200078208ff */
[----:B------:R1:W-:Y:S01]  /*a800*/  LDGSTS.E.BYPASS.LTC128B.128 [R216+0x2100], [R54.64], !P5 ;  /* 0x0210000036d87fae */ /* 0x0003e2000e901d46 */
[C---:B------:R-:W-:Y:S02]  /*a810*/  @!P4 LEA R214, P0, R46.reuse, c[0x0][0x1f8], 0x1 ;  /* 0x00007e002ed6ca11 */ /* 0x040fe400078008ff */
[----:B------:R-:W-:Y:S01]  /*a820*/  LEA.HI.X R53, R45, c[0x0][0x1fc], R47, 0x1, P1 ;  /* 0x00007f002d357a11 */ /* 0x000fe200008f0c2f */
[C---:B------:R-:W-:Y:S01]  /*a830*/  HMMA.16816.F32.BF16 R40, R128.reuse, R42, RZ ;  /* 0x0000002a8028723c */ /* 0x040fe200000418ff */
[----:B------:R-:W-:Y:S03]  /*a840*/  @!P4 LEA.HI.X R215, R46, c[0x0][0x1fc], R0, 0x1, P0 ;  /* 0x00007f002ed7ca11 */ /* 0x000fe600000f0c00 */
[----:B------:R1:W-:Y:S04]  /*a850*/  LDGSTS.E.BYPASS.LTC128B.128 [R216+0x5900], [R52.64+0x80], !P6 ;  /* 0x0590008034d87fae */ /* 0x0003e8000f101d46 */
[C---:B------:R-:W-:Y:S01]  /*a860*/  HMMA.16816.F32.BF16 R44, R128.reuse, R48, RZ ;  /* 0x00000030802c723c */ /* 0x040fe200000418ff */
[----:B------:R2:W-:Y:S05]  /*a870*/  @!P4 LDGSTS.E.BYPASS.LTC128B.128 [R216+0x3100], [R214.64], !P5 ;  /* 0x03100000d6d8cfae */ /* 0x0005ea000e901d46 */
[----:B------:R2:W-:Y:S02]  /*a880*/  @!P4 LDGSTS.E.BYPASS.LTC128B.128 [R216+0x6900], [R214.64+0x80], !P6 ;  /* 0x06900080d6d8cfae */ /* 0x0005e4000f101d46 */
[C---:B------:R-:W-:Y:S03]  /*a890*/  HMMA.16816.F32.BF16 R48, R128.reuse, R50, RZ ;  /* 0x000000328030723c */ /* 0x040fe600000418ff */
[----:B------:R-:W0:Y:S05]  /*a8a0*/  LDGDEPBAR ;  /* 0x00000000000079af */ /* 0x000e2a0000000000 */
[C---:B-1----:R-:W-:Y:S08]  /*a8b0*/  HMMA.16816.F32.BF16 R52, R128.reuse, R56, RZ ;  /* 0x000000388034723c */ /* 0x042ff000000418ff */
[----:B------:R-:W-:Y:S08]  /*a8c0*/  HMMA.16816.F32.BF16 R56, R128, R58, RZ ;  /* 0x0000003a8038723c */ /* 0x000ff000000418ff */
[C---:B------:R-:W-:Y:S08]  /*a8d0*/  HMMA.16816.F32.BF16 R4, R132.reuse, R136, R4 ;  /* 0x000000888404723c */ /* 0x040ff00000041804 */
[C---:B------:R-:W-:Y:S01]  /*a8e0*/  HMMA.16816.F32.BF16 R8, R132.reuse, R138, R8 ;  /* 0x0000008a8408723c */ /* 0x040fe20000041808 */
[----:B------:R-:W1:Y:S07]  /*a8f0*/  LDSM.16.M88.4 R136, [R190] ;  /* 0x00000000be88783b */ /* 0x000e6e0000000200 */
        /* <DEDUP_REMOVED lines=11> */
[----:B------:R-:W2:Y:S07]  /*a9b0*/  LDSM.16.M88.4 R152, [R190+0x2000] ;  /* 0x00200000be98783b */ /* 0x000eae0000000200 */
[C---:B------:R-:W-:Y:S08]  /*a9c0*/  HMMA.16816.F32.BF16 R44, R132.reuse, R156, R44 ;  /* 0x0000009c842c723c */ /* 0x040ff0000004182c */
[C---:B------:R-:W-:Y:S01]  /*a9d0*/  HMMA.16816.F32.BF16 R48, R132.reuse, R158, R48 ;  /* 0x0000009e8430723c */ /* 0x040fe20000041830 */
[----:B------:R-:W2:Y:S07]  /*a9e0*/  LDSM.16.M88.4 R156, [R190+0x2800] ;  /* 0x00280000be9c783b */ /* 0x000eae0000000200 */
[C---:B------:R-:W-:Y:S08]  /*a9f0*/  HMMA.16816.F32.BF16 R52, R132.reuse, R160, R52 ;  /* 0x000000a08434723c */ /* 0x040ff00000041834 */
[----:B------:R-:W-:Y:S01]  /*aa00*/  HMMA.16816.F32.BF16 R56, R132, R162, R56 ;  /* 0x000000a28438723c */ /* 0x000fe20000041838 */
[----:B------:R-:W2:Y:S07]  /*aa10*/  LDSM.16.M88.4 R160, [R190+0x3000] ;  /* 0x00300000bea0783b */ /* 0x000eae0000000200 */
[C---:B-1----:R-:W-:Y:S08]  /*aa20*/  HMMA.16816.F32.BF16 R4, R164.reuse, R136, R4 ;  /* 0x00000088a404723c */ /* 0x042ff00000041804 */
[C---:B------:R-:W-:Y:S01]  /*aa30*/  HMMA.16816.F32.BF16 R8, R164.reuse, R138, R8 ;  /* 0x0000008aa408723c */ /* 0x040fe20000041808 */
[----:B------:R-:W1:Y:S07]  /*aa40*/  LDSM.16.M88.4 R136, [R189] ;  /* 0x00000000bd88783b */ /* 0x000e6e0000000200 */
        /* <DEDUP_REMOVED lines=54> */
[C---:B------:R-:W-:Y:S08]  /*adb0*/  HMMA.16816.F32.BF16 R44, R172.reuse, R156, R44 ;  /* 0x0000009cac2c723c */ /* 0x040ff0000004182c */
[C---:B------:R-:W-:Y:S01]  /*adc0*/  HMMA.16816.F32.BF16 R48, R172.reuse, R158, R48 ;  /* 0x0000009eac30723c */ /* 0x040fe20000041830 */
[----:B------:R-:W2:Y:S07]  /*add0*/  LDSM.16.M88.4 R156, [R201] ;  /* 0x00000000c99c783b */ /* 0x000eae0000000200 */
[C---:B------:R-:W-:Y:S08]  /*ade0*/  HMMA.16816.F32.BF16 R52, R172.reuse, R160, R52 ;  /* 0x000000a0ac34723c */ /* 0x040ff00000041834 */
[----:B------:R-:W-:Y:S01]  /*adf0*/  HMMA.16816.F32.BF16 R56, R172, R162, R56 ;  /* 0x000000a2ac38723c */ /* 0x000fe20000041838 */
[----:B------:R-:W2:Y:S07]  /*ae00*/  LDSM.16.M88.4 R160, [R202] ;  /* 0x00000000caa0783b */ /* 0x000eae0000000200 */
        /* <DEDUP_REMOVED lines=41> */
[----:B------:R-:W2:Y:S01]  /*b0a0*/  LDSM.16.M88.4 R160, [R189+0x6800] ;  /* 0x00680000bda0783b */ /* 0x000ea20000000200 */
[----:B------:R-:W-:Y:S04]  /*b0b0*/  DEPBAR.LE SB0, 0x0 ;  /* 0x000080000000791a */ /* 0x000fe80000000000 */
[----:B------:R-:W-:Y:S02]  /*b0c0*/  BAR.SYNC.DEFER_BLOCKING 0x0 ;  /* 0x0000000000007b1d */ /* 0x000fe40000010000 */
[C---:B-1----:R-:W-:Y:S08]  /*b0d0*/  HMMA.16816.F32.BF16 R4, R184.reuse, R136, R4 ;  /* 0x00000088b804723c */ /* 0x042ff00000041804 */
[C---:B------:R-:W-:Y:S08]  /*b0e0*/  HMMA.16816.F32.BF16 R8, R184.reuse, R138, R8 ;  /* 0x0000008ab808723c */ /* 0x040ff00000041808 */
[C---:B---3--:R-:W-:Y:S08]  /*b0f0*/  HMMA.16816.F32.BF16 R12, R184.reuse, R140, R12 ;  /* 0x0000008cb80c723c */ /* 0x048ff0000004180c */
[C---:B------:R-:W-:Y:S07]  /*b100*/  HMMA.16816.F32.BF16 R16, R184.reuse, R142, R16 ;  /* 0x0000008eb810723c */ /* 0x040fee0000041810 */
[----:B------:R-:W-:Y:S01]  /*b110*/  P2R R142, PR, RZ, 0x8 ;  /* 0x00000008ff8e7803 */ /* 0x000fe20000000000 */
[C---:B----4-:R-:W-:Y:S08]  /*b120*/  HMMA.16816.F32.BF16 R20, R184.reuse, R144, R20 ;  /* 0x00000090b814723c */ /* 0x050ff00000041814 */
[C---:B------:R-:W-:Y:S08]  /*b130*/  HMMA.16816.F32.BF16 R24, R184.reuse, R146, R24 ;  /* 0x00000092b818723c */ /* 0x040ff00000041818 */
[C---:B-----5:R-:W-:Y:S08]  /*b140*/  HMMA.16816.F32.BF16 R28, R184.reuse, R148, R28 ;  /* 0x00000094b81c723c */ /* 0x060ff0000004181c */
[C---:B------:R-:W-:Y:S08]  /*b150*/  HMMA.16816.F32.BF16 R32, R184.reuse, R150, R32 ;  /* 0x00000096b820723c */ /* 0x040ff00000041820 */
[C---:B--2---:R-:W-:Y:S08]  /*b160*/  HMMA.16816.F32.BF16 R36, R184.reuse, R152, R36 ;  /* 0x00000098b824723c */ /* 0x044ff00000041824 */
[C---:B------:R-:W-:Y:S08]  /*b170*/  HMMA.16816.F32.BF16 R40, R184.reuse, R154, R40 ;  /* 0x0000009ab828723c */ /* 0x040ff00000041828 */
[C---:B------:R-:W-:Y:S08]  /*b180*/  HMMA.16816.F32.BF16 R44, R184.reuse, R156, R44 ;  /* 0x0000009cb82c723c */ /* 0x040ff0000004182c */
[C---:B------:R-:W-:Y:S08]  /*b190*/  HMMA.16816.F32.BF16 R48, R184.reuse, R158, R48 ;  /* 0x0000009eb830723c */ /* 0x040ff00000041830 */
[C---:B------:R-:W-:Y:S08]  /*b1a0*/  HMMA.16816.F32.BF16 R52, R184.reuse, R160, R52 ;  /* 0x000000a0b834723c */ /* 0x040ff00000041834 */
[----:B------:R-:W-:Y:S01]  /*b1b0*/  HMMA.16816.F32.BF16 R56, R184, R162, R56 ;  /* 0x000000a2b838723c */ /* 0x000fe20000041838 */
[----:B------:R-:W-:Y:S07]  /*b1c0*/  @!UPT UIADD3 URZ, URZ, URZ, URZ ;  /* 0x0000003f3f3ff290 */ /* 0x000fee000fffe03f */
[----:B------:R-:W-:-:S11]  /*b1d0*/  @!P3 BRA `(.L_x_1027) ;  /* 0x000003600000b947 */ /* 0x000fd60003800000 */
[----:B------:R-:W-:Y:S01]  /*b1e0*/  IADD3 R0, R217, -0x1, RZ ;  /* 0xffffffffd9007810 */ /* 0x000fe20007ffe0ff */
[----:B------:R-:W2:Y:S01]  /*b1f0*/  LDL.64 R222, [R1+0x18] ;  /* 0x0000180001de7983 */ /* 0x000ea20000100a00 */
[C---:B------:R-:W-:Y:S02]  /*b200*/  ISETP.GE.AND P2, PT, R220.reuse, 0x21, PT ;  /* 0x00000021dc00780c */ /* 0x040fe40003f46270 */
[----:B------:R-:W-:Y:S01]  /*b210*/  SHF.R.S32.HI R2, RZ, 0x1f, R0 ;  /* 0x0000001fff027819 */ /* 0x000fe20000011400 */
[----:B------:R-:W3:Y:S01]  /*b220*/  LDL.64 R218, [R1+0x10] ;  /* 0x0000100001da7983 */ /* 0x000ee20000100a00 */
[C---:B------:R-:W-:Y:S02]  /*b230*/  ISETP.GE.AND P1, PT, R220.reuse, 0x41, PT ;  /* 0x00000041dc00780c */ /* 0x040fe40003f26270 */
[----:B------:R-:W-:Y:S01]  /*b240*/  ISETP.GE.AND P3, PT, R220, 0x1, PT ;  /* 0x00000001dc00780c */ /* 0x000fe20003f66270 */
[----:B------:R-:W-:Y:S02]  /*b250*/  IMAD R115, R2, c[0x0][0x1e0], RZ ;  /* 0x0000780002737a24 */ /* 0x000fe400078e02ff */
[C---:B------:R-:W-:Y:S04]  /*b260*/  IMAD.WIDE.U32 R2, R0.reuse, c[0x0][0x1e0], RZ ;  /* 0x0000780000027a25 */ /* 0x040fe800078e00ff */
[----:B------:R-:W-:Y:S02]  /*b270*/  IMAD R0, R0, c[0x0][0x1e4], R115 ;  /* 0x0000790000007a24 */ /* 0x000fe400078e0273 */
[----:B------:R-:W-:Y:S02]  /*b280*/  @P2 IMAD.MOV.U32 R115, RZ, RZ, c[0x0][0x1e0] ;  /* 0x00007800ff732624 */ /* 0x000fe400078e00ff */
[----:B------:R-:W-:Y:S02]  /*b290*/  IMAD.IADD R0, R3, 0x1, R0 ;  /* 0x0000000103007824 */ /* 0x000fe400078e0200 */
[----:B------:R-:W-:Y:S04]  /*b2a0*/  IMAD.WIDE.U32 R2, R2, 0x70, RZ ;  /* 0x0000007002027825 */ /* 0x000fe800078e00ff */
[----:B------:R-:W-:Y:S01]  /*b2b0*/  IMAD R0, R0, 0x70, RZ ;  /* 0x0000007000007824 */ /* 0x000fe200078e02ff */
[-C--:B------:R-:W-:Y:S01]  /*b2c0*/  @P2 LEA R137, P0, R115, R2.reuse, 0x5 ;  /* 0x0000000273892211 */ /* 0x080fe200078028ff */
        /* <DEDUP_REMOVED lines=8> */
[----:B---3--:R-:W-:Y:S01]  /*b350*/  @P3 IMAD.X R115, R3, 0x1, R219, P0 ;  /* 0x0000000103733824 */ /* 0x008fe200000e06db */
        /* <DEDUP_REMOVED lines=30> */
.L_x_1027:
[----:B------:R-:W-:Y:S05]  /*b540*/  BSYNC B0 ;  /* 0x0000000000007941 */ /* 0x000fea0003800000 */
.L_x_1026:
        /* <DEDUP_REMOVED lines=11> */
[----:B------:R-:W2:Y:S01]  /*b600*/  LDL.LU R229, [R1+0x24] ;  /* 0x0000240001e57983 */ /* 0x000ea20000300800 */
[----:B------:R-:W-:Y:S02]  /*b610*/  FMNMX.FTZ R2, R14, R2, !PT ;  /* 0x000000020e027209 */ /* 0x000fe40007810000 */
[----:B------:R-:W-:Y:S01]  /*b620*/  FMNMX.FTZ R0, R13, R0, !PT ;  /* 0x000000000d007209 */ /* 0x000fe20007810000 */
[----:B------:R-:W3:Y:S01]  /*b630*/  LDL.LU R228, [R1+0x20] ;  /* 0x0000200001e47983 */ /* 0x000ee20000300800 */
        /* <DEDUP_REMOVED lines=41> */
[----:B------:R-:W-:Y:S02]  /*b8d0*/  ISETP.NE.AND P0, PT, R142, RZ, PT ;  /* 0x000000ff8e00720c */ /* 0x000fe40003f05270 */
[----:B------:R-:W-:Y:S01]  /*b8e0*/  FMNMX.FTZ R3, R56, R0, !PT ;  /* 0x0000000038037209 */ /* 0x000fe20007810000 */
[----:B------:R-:W-:Y:S01]  /*b8f0*/  LDSM.16.MT88.4 R140, [R193] ;  /* 0x00000000c18c783b */ /* 0x000fe20000004200 */
[----:B------:R-:W-:Y:S02]  /*b900*/  FMNMX.FTZ R0, R55, R2, !PT ;  /* 0x0000000237007209 */ /* 0x000fe40007810000 */
[----:B------:R-:W-:Y:S02]  /*b910*/  FMNMX.FTZ R3, R57, R3, !PT ;  /* 0x0000000339037209 */ /* 0x000fe40007810000 */
[----:B------:R-:W-:Y:S02]  /*b920*/  FMNMX.FTZ R0, R58, R0, !PT ;  /* 0x000000003a007209 */ /* 0x000fe40007810000 */
[----:B------:R-:W-:Y:S01]  /*b930*/  IADD3 R217, R217, -0x1, RZ ;  /* 0xffffffffd9d97810 */ /* 0x000fe20007ffe0ff */
[----:B------:R-:W1:Y:S01]  /*b940*/  SHFL.BFLY PT, R114, R3, 0x2, 0x1f ;  /* 0x0c401f0003727f89 */ /* 0x000e6200000e0000 */
[----:B------:R-:W-:Y:S07]  /*b950*/  FMNMX.FTZ R0, R59, R0, !PT ;  /* 0x000000003b007209 */ /* 0x000fee0007810000 */
[----:B------:R-:W4:Y:S01]  /*b960*/  SHFL.BFLY PT, R2, R0, 0x2, 0x1f ;  /* 0x0c401f0000027f89 */ /* 0x000f2200000e0000 */
[----:B-1----:R-:W-:Y:S07]  /*b970*/  FMNMX.FTZ R114, R3, R114, !PT ;  /* 0x0000007203727209 */ /* 0x002fee0007810000 */
[----:B------:R-:W1:Y:S01]  /*b980*/  SHFL.BFLY PT, R115, R114, 0x1, 0x1f ;  /* 0x0c201f0072737f89 */ /* 0x000e6200000e0000 */
[----:B----4-:R-:W-:Y:S07]  /*b990*/  FMNMX.FTZ R0, R0, R2, !PT ;  /* 0x0000000200007209 */ /* 0x010fee0007810000 */
[----:B------:R-:W4:Y:S01]  /*b9a0*/  SHFL.BFLY PT, R3, R0, 0x1, 0x1f ;  /* 0x0c201f0000037f89 */ /* 0x000f2200000e0000 */
[----:B-1----:R-:W-:Y:S05]  /*b9b0*/  FMNMX.FTZ R114, R114, R115, !PT ;  /* 0x0000007372727209 */ /* 0x002fea0007810000 */
[----:B------:R-:W-:Y:S01]  /*b9c0*/  FADD.FTZ R2, -R114, R112 ;  /* 0x0000007072027221 */ /* 0x000fe20000010100 */
[----:B----4-:R-:W-:Y:S03]  /*b9d0*/  FMNMX.FTZ R3, R0, R3, !PT ;  /* 0x0000000300037209 */ /* 0x010fe60007810000 */
[----:B------:R-:W-:Y:S04]  /*b9e0*/  FMUL.FTZ R0, R2, c[0x0][0x2d0] ;  /* 0x0000b40002007a20 */ /* 0x000fe80000410000 */
[----:B------:R1:W4:Y:S01]  /*b9f0*/  MUFU.EX2 R2, R0 ;  /* 0x0000000000027308 */ /* 0x0003220000000800 */
[----:B------:R-:W-:Y:S04]  /*ba00*/  FMUL.FTZ R112, R3, c[0x0][0x2d0] ;  /* 0x0000b40003707a20 */ /* 0x000fe80000410000 */
        /* <DEDUP_REMOVED lines=12> */
[----:B-1----:R-:W-:Y:S02]  /*bad0*/  FADD.FTZ R0, -R3, R113 ;  /* 0x0000007103007221 */ /* 0x002fe40000010100 */
[----:B------:R-:W-:Y:S02]  /*bae0*/  FMUL.FTZ R113, R114, c[0x0][0x2d0] ;  /* 0x0000b40072717a20 */ /* 0x000fe40000410000 */
[----:B------:R-:W-:Y:S01]  /*baf0*/  FMUL.FTZ R0, R0, c[0x0][0x2d0] ;  /* 0x0000b40000007a20 */ /* 0x000fe20000410000 */
[----:B------:R-:W-:Y:S01]  /*bb00*/  MUFU.EX2 R214, R14 ;  /* 0x0000000e00d67308 */ /* 0x000fe20000000800 */
[--C-:B------:R-:W-:Y:S02]  /*bb10*/  FFMA.FTZ R4, R4, c[0x0][0x2d0], -R113.reuse ;  /* 0x0000b40004047a23 */ /* 0x100fe40000010871 */
[--C-:B------:R-:W-:Y:S02]  /*bb20*/  FFMA.FTZ R5, R5, c[0x0][0x2d0], -R113.reuse ;  /* 0x0000b40005057a23 */ /* 0x100fe40000010871 */
[C---:B----4-:R-:W-:Y:S02]  /*bb30*/  FMUL.FTZ R68, R2.reuse, R68 ;  /* 0x0000004402447220 */ /* 0x050fe40000410000 */
        /* <DEDUP_REMOVED lines=8> */
[----:B------:R-:W4:Y:S01]  /*bbc0*/  MUFU.EX2 R0, R0 ;  /* 0x0000000000007308 */ /* 0x000f220000000800 */
        /* <DEDUP_REMOVED lines=8> */
[--C-:B-1----:R-:W-:Y:S02]  /*bc50*/  FFMA.FTZ R4, R8, c[0x0][0x2d0], -R113.reuse ;  /* 0x0000b40008047a23 */ /* 0x102fe40000010871 */
[C---:B------:R-:W-:Y:S02]  /*bc60*/  FMUL.FTZ R8, R2.reuse, R120 ;  /* 0x0000007802087220 */ /* 0x040fe40000410000 */
[C---:B------:R-:W-:Y:S01]  /*bc70*/  FMUL.FTZ R93, R2.reuse, R93 ;  /* 0x0000005d025d7220 */ /* 0x040fe20000410000 */
[----:B------:R1:W-:Y:S01]  /*bc80*/  MUFU.EX2 R227, R4 ;  /* 0x0000000400e37308 */ /* 0x0003e20000000800 */
[C---:B------:R-:W-:Y:S02]  /*bc90*/  FMUL.FTZ R96, R2.reuse, R96 ;  /* 0x0000006002607220 */ /* 0x040fe40000410000 */
[----:B------:R-:W-:Y:S02]  /*bca0*/  FMUL.FTZ R97, R2, R97 ;  /* 0x0000006102617220 */ /* 0x000fe40000410000 */
[C---:B----4-:R-:W-:Y:S02]  /*bcb0*/  FMUL.FTZ R6, R0.reuse, R118 ;  /* 0x0000007600067220 */ /* 0x050fe40000410000 */
[C---:B------:R-:W-:Y:S02]  /*bcc0*/  FMUL.FTZ R7, R0.reuse, R119 ;  /* 0x0000007700077220 */ /* 0x040fe40000410000 */
[C---:B------:R-:W-:Y:S01]  /*bcd0*/  FMUL.FTZ R70, R0.reuse, R70 ;  /* 0x0000004600467220 */ /* 0x040fe20000410000 */
[----:B------:R4:W-:Y:S01]  /*bce0*/  MUFU.EX2 R218, R12 ;  /* 0x0000000c00da7308 */ /* 0x0009e20000000800 */
[C---:B------:R-:W-:Y:S02]  /*bcf0*/  FMUL.FTZ R71, R0.reuse, R71 ;  /* 0x0000004700477220 */ /* 0x040fe40000410000 */
[----:B------:R-:W-:Y:S02]  /*bd00*/  FMUL.FTZ R74, R0, R74 ;  /* 0x0000004a004a7220 */ /* 0x000fe40000410000 */
[----:B-----5:R-:W-:Y:S01]  /*bd10*/  FMUL.FTZ R5, R2, R117 ;  /* 0x0000007502057220 */ /* 0x020fe20000410000 */
[----:B------:R-:W-:Y:S01]  /*bd20*/  F2FP.BF16.PACK_AB R117, R219, R221 ;  /* 0x000000dddb75723e */ /* 0x000fe200000010ff */
[C---:B------:R-:W-:Y:S02]  /*bd30*/  FMUL.FTZ R75, R0.reuse, R75 ;  /* 0x0000004b004b7220 */ /* 0x040fe40000410000 */
[C---:B------:R-:W-:Y:S01]  /*bd40*/  FMUL.FTZ R78, R0.reuse, R78 ;  /* 0x0000004e004e7220 */ /* 0x040fe20000410000 */
[----:B------:R5:W-:Y:S01]  /*bd50*/  MUFU.EX2 R215, R13 ;  /* 0x0000000d00d77308 */ /* 0x000be20000000800 */
[C---:B------:R-:W-:Y:S02]  /*bd60*/  FMUL.FTZ R79, R0.reuse, R79 ;  /* 0x0000004f004f7220 */ /* 0x040fe40000410000 */
[----:B------:R-:W-:Y:S02]  /*bd70*/  FMUL.FTZ R82, R0, R82 ;  /* 0x0000005200527220 */ /* 0x000fe40000410000 */
[--C-:B-1----:R-:W-:Y:S02]  /*bd80*/  FFMA.FTZ R4, R9, c[0x0][0x2d0], -R113.reuse ;  /* 0x0000b40009047a23 */ /* 0x102fe40000010871 */
[----:B------:R-:W-:Y:S02]  /*bd90*/  FMUL.FTZ R9, R2, R121 ;  /* 0x0000007902097220 */ /* 0x000fe40000410000 */
[C---:B------:R-:W-:Y:S01]  /*bda0*/  FMUL.FTZ R83, R0.reuse, R83 ;  /* 0x0000005300537220 */ /* 0x040fe20000410000 */
[----:B------:R-:W1:Y:S01]  /*bdb0*/  MUFU.EX2 R226, R4 ;  /* 0x0000000400e27308 */ /* 0x000e620000000800 */
        /* <DEDUP_REMOVED lines=9> */
[C---:B----4-:R-:W-:Y:S02]  /*be50*/  FMUL.FTZ R12, R2.reuse, R124 ;  /* 0x0000007c020c7220 */ /* 0x050fe40000410000 */
[----:B-----5:R-:W-:Y:S01]  /*be60*/  FMUL.FTZ R13, R2, R125 ;  /* 0x0000007d020d7220 */ /* 0x020fe20000410000 */
[----:B------:R-:W-:Y:S01]  /*be70*/  MUFU.EX2 R160, R18 ;  /* 0x0000001200a07308 */ /* 0x000fe20000000800 */
[----:B------:R-:W-:Y:S02]  /*be80*/  FMUL.FTZ R14, R0, R126 ;  /* 0x0000007e000e7220 */ /* 0x000fe40000410000 */
[----:B------:R-:W-:Y:S01]  /*be90*/  FMUL.FTZ R100, R2, R100 ;  /* 0x0000006402647220 */ /* 0x000fe20000410000 */
[----:B-1----:R-:W-:Y:S01]  /*bea0*/  F2FP.BF16.PACK_AB R118, R226, R227 ;  /* 0x000000e3e276723e */ /* 0x002fe200000010ff */
[--C-:B------:R-:W-:Y:S02]  /*beb0*/  FFMA.FTZ R4, R10, c[0x0][0x2d0], -R112.reuse ;  /* 0x0000b4000a047a23 */ /* 0x100fe40000010870 */
[----:B------:R-:W-:Y:S02]  /*bec0*/  FMUL.FTZ R10, R0, R122 ;  /* 0x0000007a000a7220 */ /* 0x000fe40000410000 */
[----:B------:R-:W-:Y:S01]  /*bed0*/  FMUL.FTZ R101, R2, R101 ;  /* 0x0000006502657220 */ /* 0x000fe20000410000 */
[----:B------:R1:W-:Y:S01]  /*bee0*/  MUFU.EX2 R225, R4 ;  /* 0x0000000400e17308 */ /* 0x0003e20000000800 */
[C---:B------:R-:W-:Y:S02]  /*bef0*/  FMUL.FTZ R102, R0.reuse, R102 ;  /* 0x0000006600667220 */ /* 0x040fe40000410000 */
[C---:B------:R-:W-:Y:S02]  /*bf00*/  FMUL.FTZ R103, R0.reuse, R103 ;  /* 0x0000006700677220 */ /* 0x040fe40000410000 */
[----:B--2---:R-:W-:Y:S02]  /*bf10*/  FMUL.FTZ R15, R0, R127 ;  /* 0x0000007f000f7220 */ /* 0x004fe40000410000 */
[----:B------:R-:W-:Y:S01]  /*bf20*/  LDSM.16.MT88.4 R124, [R194+0x3800] ;  /* 0x00380000c27c783b */ /* 0x000fe20000004200 */
[C---:B------:R-:W-:Y:S02]  /*bf30*/  FMUL.FTZ R104, R2.reuse, R104 ;  /* 0x0000006802687220 */ /* 0x040fe40000410000 */
[----:B------:R-:W-:Y:S01]  /*bf40*/  FMUL.FTZ R105, R2, R105 ;  /* 0x0000006902697220 */ /* 0x000fe20000410000 */
[----:B------:R-:W2:Y:S01]  /*bf50*/  MUFU.EX2 R159, R19 ;  /* 0x00000013009f7308 */ /* 0x000ea20000000800 */
[C---:B------:R-:W-:Y:S02]  /*bf60*/  FMUL.FTZ R106, R0.reuse, R106 ;  /* 0x0000006a006a7220 */ /* 0x040fe40000410000 */
[----:B------:R-:W-:Y:S02]  /*bf70*/  FMUL.FTZ R107, R0, R107 ;  /* 0x0000006b006b7220 */ /* 0x000fe40000410000 */
[--C-:B------:R-:W-:Y:S02]  /*bf80*/  FFMA.FTZ R16, R16, c[0x0][0x2d0], -R113.reuse ;  /* 0x0000b40010107a23 */ /* 0x100fe40000010871 */
[--C-:B------:R-:W-:Y:S02]  /*bf90*/  FFMA.FTZ R17, R17, c[0x0][0x2d0], -R113.reuse ;  /* 0x0000b40011117a23 */ /* 0x100fe40000010871 */
[C---:B------:R-:W-:Y:S01]  /*bfa0*/  FMUL.FTZ R108, R2.reuse, R108 ;  /* 0x0000006c026c7220 */ /* 0x040fe20000410000 */
[----:B------:R4:W-:Y:S01]  /*bfb0*/  MUFU.EX2 R162, R16 ;  /* 0x0000001000a27308 */ /* 0x0009e20000000800 */
[----:B------:R-:W-:Y:S02]  /*bfc0*/  FMUL.FTZ R109, R2, R109 ;  /* 0x0000006d026d7220 */ /* 0x000fe40000410000 */
[--C-:B-1----:R-:W-:Y:S02]  /*bfd0*/  FFMA.FTZ R4, R11, c[0x0][0x2d0], -R112.reuse ;  /* 0x0000b4000b047a23 */ /* 0x102fe40000010870 */
[C---:B------:R-:W-:Y:S02]  /*bfe0*/  FMUL.FTZ R11, R0.reuse, R123 ;  /* 0x0000007b000b7220 */ /* 0x040fe40000410000 */
[----:B------:R-:W1:Y:S01]  /*bff0*/  LDSM.16.MT88.4 R120, [R196] ;  /* 0x00000000c478783b */ /* 0x000e620000004200 */
[C---:B------:R-:W-:Y:S02]  /*c000*/  FMUL.FTZ R110, R0.reuse, R110 ;  /* 0x0000006e006e7220 */ /* 0x040fe40000410000 */
[----:B------:R-:W5:Y:S01]  /*c010*/  MUFU.EX2 R224, R4 ;  /* 0x0000000400e07308 */ /* 0x000f620000000800 */
[----:B------:R-:W-:Y:S02]  /*c020*/  FMUL.FTZ R111, R0, R111 ;  /* 0x0000006f006f7220 */ /* 0x000fe40000410000 */
[C---:B------:R-:W-:Y:S01]  /*c030*/  FMUL.FTZ R60, R2.reuse, R60 ;  /* 0x0000003c023c7220 */ /* 0x040fe20000410000 */
[----:B--2---:R-:W-:Y:S01]  /*c040*/  F2FP.BF16.PACK_AB R19, R159, R160 ;  /* 0x000000a09f13723e */ /* 0x004fe200000010ff */
[----:B------:R-:W-:Y:S02]  /*c050*/  FMUL.FTZ R61, R2, R61 ;  /* 0x0000003d023d7220 */ /* 0x000fe40000410000 */
[C---:B------:R-:W-:Y:S02]  /*c060*/  FMUL.FTZ R62, R0.reuse, R62 ;  /* 0x0000003e003e7220 */ /* 0x040fe40000410000 */
[----:B------:R-:W-:Y:S01]  /*c070*/  FMUL.FTZ R63, R0, R63 ;  /* 0x0000003f003f7220 */ /* 0x000fe20000410000 */
[----:B------:R2:W1:Y:S01]  /*c080*/  MUFU.EX2 R161, R17 ;  /* 0x0000001100a17308 */ /* 0x0004620000000800 */
[C---:B------:R-:W-:Y:S02]  /*c090*/  FMUL.FTZ R64, R2.reuse, R64 ;  /* 0x0000004002407220 */ /* 0x040fe40000410000 */
[----:B------:R-:W-:Y:S01]  /*c0a0*/  FMUL.FTZ R65, R2, R65 ;  /* 0x0000004102417220 */ /* 0x000fe20000410000 */
[----:B----4-:R-:W-:Y:S01]  /*c0b0*/  F2FP.BF16.PACK_AB R16, R215, R218 ;  /* 0x000000dad710723e */ /* 0x010fe200000010ff */
[C---:B------:R-:W-:Y:S02]  /*c0c0*/  FMUL.FTZ R66, R0.reuse, R66 ;  /* 0x0000004200427220 */ /* 0x040fe40000410000 */
        /* <DEDUP_REMOVED lines=10> */
[----:B------:R-:W-:Y:S01]  /*c170*/  MUFU.EX2 R157, R21 ;  /* 0x00000015009d7308 */ /* 0x000fe20000000800 */
[----:B------:R-:W-:Y:S02]  /*c180*/  FFMA.FTZ R39, R39, c[0x0][0x2d0], -R112 ;  /* 0x0000b40027277a23 */ /* 0x000fe40000010870 */
[C---:B------:R-:W-:Y:S05]  /*c190*/  HMMA.16816.F32.BF16 R4, R116.reuse, R136, R4 ;  /* 0x000000887404723c */ /* 0x040fea0000041804 */
[----:B--2---:R-:W-:Y:S01]  /*c1a0*/  F2FP.BF16.PACK_AB R17, R163, R214 ;  /* 0x000000d6a311723e */ /* 0x004fe200000010ff */
[----:B------:R-:W-:Y:S01]  /*c1b0*/  FFMA.FTZ R28, R28, c[0x0][0x2d0], -R113 ;  /* 0x0000b4001c1c7a23 */ /* 0x000fe20000010871 */
[----:B------:R-:W-:Y:S01]  /*c1c0*/  MUFU.EX2 R155, R23 ;  /* 0x00000017009b7308 */ /* 0x000fe20000000800 */
[C---:B------:R-:W-:Y:S01]  /*c1d0*/  HMMA.16816.F32.BF16 R8, R116.reuse, R138, R8 ;  /* 0x0000008a7408723c */ /* 0x040fe20000041808 */
[----:B------:R-:W2:Y:S03]  /*c1e0*/  LDSM.16.MT88.4 R136, [R191+0x3800] ;  /* 0x00380000bf88783b */ /* 0x000ea60000004200 */
[----:B-1----:R-:W-:Y:S01]  /*c1f0*/  F2FP.BF16.PACK_AB R18, R161, R162 ;  /* 0x000000a2a112723e */ /* 0x002fe200000010ff */
[----:B------:R-:W-:Y:S02]  /*c200*/  FFMA.FTZ R2, R2, R229, R223 ;  /* 0x000000e502027223 */ /* 0x000fe400000100df */
[----:B---3--:R-:W-:Y:S01]  /*c210*/  FFMA.FTZ R0, R0, R228, R221 ;  /* 0x000000e400007223 */ /* 0x008fe200000100dd */
[C---:B------:R-:W-:Y:S01]  /*c220*/  HMMA.16816.F32.BF16 R68, R116.reuse, R140, R68 ;  /* 0x0000008c7444723c */ /* 0x040fe20000041844 */
[----:B------:R-:W-:Y:S03]  /*c230*/  MUFU.EX2 R153, R25 ;  /* 0x0000001900997308 */ /* 0x000fe60000000800 */
[----:B------:R-:W-:Y:S02]  /*c240*/  FADD.FTZ R2, R222, R2 ;  /* 0x00000002de027221 */ /* 0x000fe40000010000 */
[----:B------:R-:W-:Y:S02]  /*c250*/  FADD.FTZ R0, R219, R0 ;  /* 0x00000000db007221 */ /* 0x000fe40000010000 */
[C---:B------:R-:W-:Y:S01]  /*c260*/  HMMA.16816.F32.BF16 R72, R116.reuse, R142, R72 ;  /* 0x0000008e7448723c */ /* 0x040fe20000041848 */
[----:B------:R-:W1:Y:S02]  /*c270*/  LDSM.16.MT88.4 R140, [R193+0x3800] ;  /* 0x00380000c18c783b */ /* 0x000e640000004200 */
[----:B------:R-:W-:Y:S01]  /*c280*/  MUFU.EX2 R152, R26 ;  /* 0x0000001a00987308 */ /* 0x000fe20000000800 */
[----:B------:R-:W-:Y:S02]  /*c290*/  FADD.FTZ R2, R227, R2 ;  /* 0x00000002e3027221 */ /* 0x000fe40000010000 */
[----:B------:R-:W-:Y:S02]  /*c2a0*/  FADD.FTZ R0, R225, R0 ;  /* 0x00000000e1007221 */ /* 0x000fe40000010000 */
[C---:B------:R-:W-:Y:S04]  /*c2b0*/  HMMA.16816.F32.BF16 R76, R116.reuse, R144, R76 ;  /* 0x00000090744c723c */ /* 0x040fe8000004184c */
[----:B------:R-:W-:Y:S01]  /*c2c0*/  FADD.FTZ R2, R226, R2 ;  /* 0x00000002e2027221 */ /* 0x000fe20000010000 */
[----:B------:R-:W-:Y:S01]  /*c2d0*/  MUFU.EX2 R151, R27 ;  /* 0x0000001b00977308 */ /* 0x000fe20000000800 */
[----:B------:R-:W-:Y:S02]  /*c2e0*/  FADD.FTZ R0, R224, R0 ;  /* 0x00000000e0007221 */ /* 0x000fe40000010000 */
[C---:B------:R-:W-:Y:S01]  /*c2f0*/  HMMA.16816.F32.BF16 R80, R116.reuse, R146, R80 ;  /* 0x000000927450723c */ /* 0x040fe20000041850 */
[----:B------:R-:W-:Y:S03]  /*c300*/  LDSM.16.MT88.4 R144, [R194+0x800] ;  /* 0x00080000c290783b */ /* 0x000fe60000004200 */
[----:B------:R-:W-:Y:S02]  /*c310*/  FADD.FTZ R2, R218, R2 ;  /* 0x00000002da027221 */ /* 0x000fe40000010000 */
[----:B------:R-:W-:Y:S01]  /*c320*/  FADD.FTZ R0, R214, R0 ;  /* 0x00000000d6007221 */ /* 0x000fe20000010000 */
[----:B------:R3:W4:Y:S01]  /*c330*/  MUFU.EX2 R158, R20 ;  /* 0x00000014009e7308 */ /* 0x0007220000000800 */
[C---:B------:R-:W-:Y:S04]  /*c340*/  HMMA.16816.F32.BF16 R84, R116.reuse, R120, R84 ;  /* 0x000000787454723c */ /* 0x040fe80000041854 */
[----:B------:R-:W-:Y:S02]  /*c350*/  FADD.FTZ R2, R215, R2 ;  /* 0x00000002d7027221 */ /* 0x000fe40000010000 */
[----:B------:R-:W-:Y:S02]  /*c360*/  FADD.FTZ R0, R163, R0 ;  /* 0x00000000a3007221 */ /* 0x000fe40000010000 */
[C---:B------:R-:W-:Y:S01]  /*c370*/  HMMA.16816.F32.BF16 R88, R116.reuse, R122, R88 ;  /* 0x0000007a7458723c */ /* 0x040fe20000041858 */
[----:B------:R-:W5:Y:S03]  /*c380*/  LDSM.16.MT88.4 R120, [R192+0x3800] ;  /* 0x00380000c078783b */ /* 0x000f660000004200 */
[----:B------:R-:W-:Y:S02]  /*c390*/  FADD.FTZ R2, R162, R2 ;  /* 0x00000002a2027221 */ /* 0x000fe40000010000 */
[----:B------:R-:W-:Y:S02]  /*c3a0*/  FADD.FTZ R0, R160, R0 ;  /* 0x00000000a0007221 */ /* 0x000fe40000010000 */
[C---:B--2---:R-:W-:Y:S04]  /*c3b0*/  HMMA.16816.F32.BF16 R92, R116.reuse, R136, R92 ;  /* 0x00000088745c723c */ /* 0x044fe8000004185c */
[----:B------:R-:W-:Y:S02]  /*c3c0*/  FADD.FTZ R2, R161, R2 ;  /* 0x00000002a1027221 */ /* 0x000fe40000010000 */
[----:B------:R-:W-:Y:S02]  /*c3d0*/  FADD.FTZ R0, R159, R0 ;  /* 0x000000009f007221 */ /* 0x000fe40000010000 */
[C---:B------:R-:W-:Y:S01]  /*c3e0*/  HMMA.16816.F32.BF16 R96, R116.reuse, R138, R96 ;  /* 0x0000008a7460723c */ /* 0x040fe20000041860 */
[----:B------:R-:W2:Y:S03]  /*c3f0*/  LDSM.16.MT88.4 R136, [R191+0x800] ;  /* 0x00080000bf88783b */ /* 0x000ea60000004200 */
[--C-:B---3--:R-:W-:Y:S02]  /*c400*/  FFMA.FTZ R20, R24, c[0x0][0x2d0], -R113.reuse ;  /* 0x0000b40018147a23 */ /* 0x108fe40000010871 */
[----:B----4-:R-:W-:Y:S02]  /*c410*/  FADD.FTZ R2, R158, R2 ;  /* 0x000000029e027221 */ /* 0x010fe40000010000 */
[C---:B-1----:R-:W-:Y:S01]  /*c420*/  HMMA.16816.F32.BF16 R12, R116.reuse, R140, R12 ;  /* 0x0000008c740c723c */ /* 0x042fe2000004180c */
[----:B------:R-:W-:Y:S01]  /*c430*/  LDSM.16.MT88.4 R24, [R192+0x1000] ;  /* 0x00100000c018783b */ /* 0x000fe20000004200 */
[----:B------:R-:W1:Y:S02]  /*c440*/  MUFU.EX2 R154, R20 ;  /* 0x00000014009a7308 */ /* 0x000e640000000800 */
[----:B------:R-:W-:Y:S02]  /*c450*/  FADD.FTZ R2, R157, R2 ;  /* 0x000000029d027221 */ /* 0x000fe40000010000 */
[----:B------:R-:W-:Y:S02]  /*c460*/  FADD.FTZ R0, R156, R0 ;  /* 0x000000009c007221 */ /* 0x000fe40000010000 */
[C---:B------:R-:W-:Y:S01]  /*c470*/  HMMA.16816.F32.BF16 R100, R116.reuse, R142, R100 ;  /* 0x0000008e7464723c */ /* 0x040fe20000041864 */
[----:B------:R-:W3:Y:S03]  /*c480*/  LDSM.16.MT88.4 R140, [R193+0x800] ;  /* 0x00080000c18c783b */ /* 0x000ee60000004200 */
[----:B------:R-:W-:Y:S04]  /*c490*/  FADD.FTZ R0, R155, R0 ;  /* 0x000000009b007221 */ /* 0x000fe80000010000 */
[----:B------:R-:W-:Y:S01]  /*c4a0*/  FADD.FTZ R0, R152, R0 ;  /* 0x0000000098007221 */ /* 0x000fe20000010000 */
[C---:B-----5:R-:W-:Y:S03]  /*c4b0*/  HMMA.16816.F32.BF16 R104, R116.reuse, R120, R104 ;  /* 0x000000787468723c */ /* 0x060fe60000041868 */
[----:B------:R-:W-:Y:S05]  /*c4c0*/  FADD.FTZ R0, R151, R0 ;  /* 0x0000000097007221 */ /* 0x000fea0000010000 */
[C---:B------:R-:W-:Y:S01]  /*c4d0*/  HMMA.16816.F32.BF16 R108, R116.reuse, R122, R108 ;  /* 0x0000007a746c723c */ /* 0x040fe2000004186c */
[----:B------:R-:W4:Y:S03]  /*c4e0*/  LDSM.16.MT88.4 R120, [R192+0x800] ;  /* 0x00080000c078783b */ /* 0x000f260000004200 */
[----:B-1----:R-:W-:Y:S04]  /*c4f0*/  FADD.FTZ R2, R154, R2 ;  /* 0x000000029a027221 */ /* 0x002fe80000010000 */
[C---:B------:R-:W-:Y:S01]  /*c500*/  HMMA.16816.F32.BF16 R60, R116.reuse, R124, R60 ;  /* 0x0000007c743c723c */ /* 0x040fe2000004183c */
[----:B------:R-:W-:Y:S03]  /*c510*/  LDSM.16.MT88.4 R20, [R192+0x4000] ;  /* 0x00400000c014783b */ /* 0x000fe60000004200 */
[----:B------:R-:W-:Y:S04]  /*c520*/  FADD.FTZ R2, R153, R2 ;  /* 0x0000000299027221 */ /* 0x000fe80000010000 */
[----:B------:R-:W-:Y:S01]  /*c530*/  HMMA.16816.F32.BF16 R64, R116, R126, R64 ;  /* 0x0000007e7440723c */ /* 0x000fe20000041840 */
[----:B------:R-:W1:Y:S07]  /*c540*/  LDSM.16.MT88.4 R116, [R191+0x4000] ;  /* 0x00400000bf74783b */ /* 0x000e6e0000004200 */
[C---:B--2---:R-:W-:Y:S01]  /*c550*/  HMMA.16816.F32.BF16 R4, R16.reuse, R136, R4 ;  /* 0x000000881004723c */ /* 0x044fe20000041804 */
[----:B------:R-:W2:Y:S07]  /*c560*/  LDSM.16.MT88.4 R124, [R193+0x4000] ;  /* 0x00400000c17c783b */ /* 0x000eae0000004200 */
[C---:B------:R-:W-:Y:S01]  /*c570*/  HMMA.16816.F32.BF16 R8, R16.reuse, R138, R8 ;  /* 0x0000008a1008723c */ /* 0x040fe20000041808 */
[----:B------:R-:W-:Y:S07]  /*c580*/  LDSM.16.MT88.4 R136, [R193+0x1000] ;  /* 0x00100000c188783b */ /* 0x000fee0000004200 */
[C---:B---3--:R-:W-:Y:S08]  /*c590*/  HMMA.16816.F32.BF16 R68, R16.reuse, R140, R68 ;  /* 0x0000008c1044723c */ /* 0x048ff00000041844 */
[C---:B------:R-:W-:Y:S01]  /*c5a0*/  HMMA.16816.F32.BF16 R72, R16.reuse, R142, R72 ;  /* 0x0000008e1048723c */ /* 0x040fe20000041848 */
[----:B------:R-:W-:Y:S07]  /*c5b0*/  MUFU.EX2 R143, R39 ;  /* 0x00000027008f7308 */ /* 0x000fee0000000800 */
[C---:B----4-:R-:W-:Y:S08]  /*c5c0*/  HMMA.16816.F32.BF16 R76, R16.reuse, R120, R76 ;  /* 0x00000078104c723c */ /* 0x050ff0000004184c */
[C---:B------:R-:W-:Y:S01]  /*c5d0*/  HMMA.16816.F32.BF16 R80, R16.reuse, R122, R80 ;  /* 0x0000007a1050723c */ /* 0x040fe20000041850 */
[----:B------:R-:W3:Y:S07]  /*c5e0*/  LDSM.16.MT88.4 R120, [R194+0x4000] ;  /* 0x00400000c278783b */ /* 0x000eee0000004200 */
[C---:B------:R-:W-:Y:S08]  /*c5f0*/  HMMA.16816.F32.BF16 R84, R16.reuse, R144, R84 ;  /* 0x000000901054723c */ /* 0x040ff00000041854 */
[C---:B------:R-:W-:Y:S01]  /*c600*/  HMMA.16816.F32.BF16 R88, R16.reuse, R146, R88 ;  /* 0x000000921058723c */ /* 0x040fe20000041858 */
[----:B------:R-:W-:Y:S07]  /*c610*/  MUFU.EX2 R147, R35 ;  /* 0x0000002300937308 */ /* 0x000fee0000000800 */
[C---:B-1----:R-:W-:Y:S08]  /*c620*/  HMMA.16816.F32.BF16 R92, R16.reuse, R116, R92 ;  /* 0x00000074105c723c */ /* 0x042ff0000004185c */
[C---:B------:R-:W-:Y:S01]  /*c630*/  HMMA.16816.F32.BF16 R96, R16.reuse, R118, R96 ;  /* 0x000000761060723c */ /* 0x040fe20000041860 */
[----:B------:R-:W1:Y:S07]  /*c640*/  LDSM.16.MT88.4 R116, [R191+0x1000] ;  /* 0x00100000bf74783b */ /* 0x000e6e0000004200 */
[C---:B--2---:R-:W-:Y:S08]  /*c650*/  HMMA.16816.F32.BF16 R12, R16.reuse, R124, R12 ;  /* 0x0000007c100c723c */ /* 0x044ff0000004180c */
[C---:B------:R-:W-:Y:S01]  /*c660*/  HMMA.16816.F32.BF16 R100, R16.reuse, R126, R100 ;  /* 0x0000007e1064723c */ /* 0x040fe20000041864 */
[----:B------:R-:W-:Y:S07]  /*c670*/  MUFU.EX2 R126, R29 ;  /* 0x0000001d007e7308 */ /* 0x000fee0000000800 */
[C---:B------:R-:W-:Y:S03]  /*c680*/  HMMA.16816.F32.BF16 R104, R16.reuse, R20, R104 ;  /* 0x000000141068723c */ /* 0x040fe60000041868 */
[----:B------:R2:W4:Y:S05]  /*c690*/  MUFU.EX2 R127, R28 ;  /* 0x0000001c007f7308 */ /* 0x00052a0000000800 */
[C---:B------:R-:W-:Y:S01]  /*c6a0*/  HMMA.16816.F32.BF16 R108, R16.reuse, R22, R108 ;  /* 0x00000016106c723c */ /* 0x040fe2000004186c */
[----:B------:R-:W5:Y:S07]  /*c6b0*/  LDSM.16.MT88.4 R20, [R194+0x1000] ;  /* 0x00100000c214783b */ /* 0x000f6e0000004200 */
[C---:B---3--:R-:W-:Y:S08]  /*c6c0*/  HMMA.16816.F32.BF16 R60, R16.reuse, R120, R60 ;  /* 0x00000078103c723c */ /* 0x048ff0000004183c */
[----:B------:R-:W-:Y:S01]  /*c6d0*/  HMMA.16816.F32.BF16 R64, R16, R122, R64 ;  /* 0x0000007a1040723c */ /* 0x000fe20000041840 */
[----:B------:R-:W-:Y:S03]  /*c6e0*/  LDSM.16.MT88.4 R120, [R193+0x4800] ;  /* 0x00480000c178783b */ /* 0x000fe60000004200 */
[--C-:B--2---:R-:W-:Y:S02]  /*c6f0*/  FFMA.FTZ R28, R33, c[0x0][0x2d0], -R113.reuse ;  /* 0x0000b400211c7a23 */ /* 0x104fe40000010871 */
[----:B----4-:R-:W-:Y:S01]  /*c700*/  FADD.FTZ R2, R127, R2 ;  /* 0x000000027f027221 */ /* 0x010fe20000010000 */
[----:B------:R-:W-:Y:S01]  /*c710*/  F2FP.BF16.PACK_AB R16, R157, R158 ;  /* 0x0000009e9d10723e */ /* 0x000fe200000010ff */
[----:B------:R2:W-:Y:S01]  /*c720*/  MUFU.EX2 R149, R28 ;  /* 0x0000001c00957308 */ /* 0x0005e20000000800 */
[----:B------:R-:W-:Y:S03]  /*c730*/  F2FP.BF16.PACK_AB R17, R155, R156 ;  /* 0x0000009c9b11723e */ /* 0x000fe600000010ff */
[----:B------:R-:W-:Y:S01]  /*c740*/  F2FP.BF16.PACK_AB R18, R153, R154 ;  /* 0x0000009a9912723e */ /* 0x000fe200000010ff */
[----:B------:R-:W-:Y:S01]  /*c750*/  FADD.FTZ R2, R126, R2 ;  /* 0x000000027e027221 */ /* 0x000fe20000010000 */
[----:B------:R-:W-:Y:S07]  /*c760*/  F2FP.BF16.PACK_AB R19, R151, R152 ;  /* 0x000000989713723e */ /* 0x000fee00000010ff */
[C---:B-1----:R-:W-:Y:S08]  /*c770*/  HMMA.16816.F32.BF16 R4, R16.reuse, R116, R4 ;  /* 0x000000741004723c */ /* 0x042ff00000041804 */
[C---:B------:R-:W-:Y:S01]  /*c780*/  HMMA.16816.F32.BF16 R8, R16.reuse, R118, R8 ;  /* 0x000000761008723c */ /* 0x040fe20000041808 */
[----:B------:R-:W1:Y:S03]  /*c790*/  LDSM.16.MT88.4 R116, [R191+0x4800] ;  /* 0x00480000bf74783b */ /* 0x000e660000004200 */
[--C-:B--2---:R-:W-:Y:S04]  /*c7a0*/  FFMA.FTZ R28, R34, c[0x0][0x2d0], -R112.reuse ;  /* 0x0000b400221c7a23 */ /* 0x104fe80000010870 */
[C---:B------:R-:W-:Y:S01]  /*c7b0*/  HMMA.16816.F32.BF16 R68, R16.reuse, R136, R68 ;  /* 0x000000881044723c */ /* 0x040fe20000041844 */
[----:B------:R-:W-:Y:S07]  /*c7c0*/  MUFU.EX2 R148, R28 ;  /* 0x0000001c00947308 */ /* 0x000fee0000000800 */
[C---:B------:R-:W-:Y:S08]  /*c7d0*/  HMMA.16816.F32.BF16 R72, R16.reuse, R138, R72 ;  /* 0x0000008a1048723c */ /* 0x040ff00000041848 */
[C---:B------:R-:W-:Y:S07]  /*c7e0*/  HMMA.16816.F32.BF16 R76, R16.reuse, R24, R76 ;  /* 0x00000018104c723c */ /* 0x040fee000004184c */
[--C-:B------:R-:W-:Y:S01]  /*c7f0*/  FFMA.FTZ R24, R30, c[0x0][0x2d0], -R112.reuse ;  /* 0x0000b4001e187a23 */ /* 0x100fe20000010870 */
[C---:B------:R-:W-:Y:S03]  /*c800*/  HMMA.16816.F32.BF16 R80, R16.reuse, R26, R80 ;  /* 0x0000001a1050723c */ /* 0x040fe60000041850 */
[----:B------:R2:W3:Y:S05]  /*c810*/  MUFU.EX2 R125, R24 ;  /* 0x00000018007d7308 */ /* 0x0004ea0000000800 */
[C---:B-----5:R-:W-:Y:S07]  /*c820*/  HMMA.16816.F32.BF16 R84, R16.reuse, R20, R84 ;  /* 0x000000141054723c */ /* 0x060fee0000041854 */
[--C-:B------:R-:W-:Y:S01]  /*c830*/  FFMA.FTZ R20, R32, c[0x0][0x2d0], -R113.reuse ;  /* 0x0000b40020147a23 */ /* 0x100fe20000010871 */
[C---:B------:R-:W-:Y:S01]  /*c840*/  HMMA.16816.F32.BF16 R88, R16.reuse, R22, R88 ;  /* 0x000000161058723c */ /* 0x040fe20000041858 */
[----:B------:R-:W-:Y:S02]  /*c850*/  LDSM.16.MT88.4 R32, [R192+0x1800] ;  /* 0x00180000c020783b */ /* 0x000fe40000004200 */
[----:B------:R-:W4:Y:S05]  /*c860*/  MUFU.EX2 R150, R20 ;  /* 0x0000001400967308 */ /* 0x000f2a0000000800 */
[C---:B-1----:R-:W-:Y:S04]  /*c870*/  HMMA.16816.F32.BF16 R92, R16.reuse, R116, R92 ;  /* 0x00000074105c723c */ /* 0x042fe8000004185c */
[----:B--2---:R-:W-:Y:S02]  /*c880*/  FFMA.FTZ R24, R31, c[0x0][0x2d0], -R112 ;  /* 0x0000b4001f187a23 */ /* 0x004fe40000010870 */
[----:B------:R-:W-:Y:S01]  /*c890*/  LDSM.16.MT88.4 R28, [R191+0x1800] ;  /* 0x00180000bf1c783b */ /* 0x000fe20000004200 */
[----:B---3--:R-:W-:Y:S01]  /*c8a0*/  FADD.FTZ R0, R125, R0 ;  /* 0x000000007d007221 */ /* 0x008fe20000010000 */
[C---:B------:R-:W-:Y:S01]  /*c8b0*/  HMMA.16816.F32.BF16 R96, R16.reuse, R118, R96 ;  /* 0x000000761060723c */ /* 0x040fe20000041860 */
[----:B------:R-:W1:Y:S05]  /*c8c0*/  MUFU.EX2 R124, R24 ;  /* 0x00000018007c7308 */ /* 0x000e6a0000000800 */
[----:B------:R-:W-:Y:S02]  /*c8d0*/  LDSM.16.MT88.4 R116, [R193+0x1800] ;  /* 0x00180000c174783b */ /* 0x000fe40000004200 */
[C---:B------:R-:W-:Y:S04]  /*c8e0*/  HMMA.16816.F32.BF16 R12, R16.reuse, R120, R12 ;  /* 0x00000078100c723c */ /* 0x040fe8000004180c */
[----:B----4-:R-:W-:Y:S02]  /*c8f0*/  FADD.FTZ R2, R150, R2 ;  /* 0x0000000296027221 */ /* 0x010fe40000010000 */
[----:B------:R-:W-:Y:S02]  /*c900*/  LDSM.16.MT88.4 R20, [R194+0x4800] ;  /* 0x00480000c214783b */ /* 0x000fe40000004200 */
[C---:B------:R-:W-:Y:S04]  /*c910*/  HMMA.16816.F32.BF16 R100, R16.reuse, R122, R100 ;  /* 0x0000007a1064723c */ /* 0x040fe80000041864 */
[----:B------:R-:W-:Y:S02]  /*c920*/  FADD.FTZ R2, R149, R2 ;  /* 0x0000000295027221 */ /* 0x000fe40000010000 */
[----:B------:R-:W-:Y:S01]  /*c930*/  LDSM.16.MT88.4 R120, [R191+0x3000] ;  /* 0x00300000bf78783b */ /* 0x000fe20000004200 */
[----:B-1----:R-:W-:Y:S05]  /*c940*/  FADD.FTZ R0, R124, R0 ;  /* 0x000000007c007221 */ /* 0x002fea0000010000 */
[----:B------:R-:W-:Y:S02]  /*c950*/  FADD.FTZ R0, R148, R0 ;  /* 0x0000000094007221 */ /* 0x000fe40000010000 */
[----:B------:R-:W1:Y:S02]  /*c960*/  LDSM.16.MT88.4 R24, [R192+0x4800] ;  /* 0x00480000c018783b */ /* 0x000e640000004200 */
[----:B------:R-:W-:Y:S01]  /*c970*/  FADD.FTZ R0, R147, R0 ;  /* 0x0000000093007221 */ /* 0x000fe20000010000 */
[C---:B-1----:R-:W-:Y:S08]  /*c980*/  HMMA.16816.F32.BF16 R104, R16.reuse, R24, R104 ;  /* 0x000000181068723c */ /* 0x042ff00000041868 */
[C---:B------:R-:W-:Y:S01]  /*c990*/  HMMA.16816.F32.BF16 R108, R16.reuse, R26, R108 ;  /* 0x0000001a106c723c */ /* 0x040fe2000004186c */
[----:B------:R-:W-:Y:S07]  /*c9a0*/  LDSM.16.MT88.4 R24, [R191+0x5000] ;  /* 0x00500000bf18783b */ /* 0x000fee0000004200 */
[C---:B------:R-:W-:Y:S08]  /*c9b0*/  HMMA.16816.F32.BF16 R60, R16.reuse, R20, R60 ;  /* 0x00000014103c723c */ /* 0x040ff0000004183c */
[----:B------:R-:W-:Y:S01]  /*c9c0*/  HMMA.16816.F32.BF16 R64, R16, R22, R64 ;  /* 0x000000161040723c */ /* 0x000fe20000041840 */
[----:B------:R-:W1:Y:S06]  /*c9d0*/  LDSM.16.MT88.4 R20, [R194+0x1800] ;  /* 0x00180000c214783b */ /* 0x000e6c0000004200 */
[----:B------:R-:W-:Y:S02]  /*c9e0*/  F2FP.BF16.PACK_AB R16, R126, R127 ;  /* 0x0000007f7e10723e */ /* 0x000fe400000010ff */
[----:B------:R-:W-:Y:S03]  /*c9f0*/  F2FP.BF16.PACK_AB R17, R124, R125 ;  /* 0x0000007d7c11723e */ /* 0x000fe600000010ff */
[----:B------:R-:W-:Y:S02]  /*ca00*/  F2FP.BF16.PACK_AB R18, R149, R150 ;  /* 0x000000969512723e */ /* 0x000fe400000010ff */
[----:B------:R-:W-:Y:S07]  /*ca10*/  F2FP.BF16.PACK_AB R19, R147, R148 ;  /* 0x000000949313723e */ /* 0x000fee00000010ff */
[C---:B------:R-:W-:Y:S07]  /*ca20*/  HMMA.16816.F32.BF16 R4, R16.reuse, R28, R4 ;  /* 0x0000001c1004723c */ /* 0x040fee0000041804 */
[--C-:B------:R-:W-:Y:S01]  /*ca30*/  FFMA.FTZ R28, R36, c[0x0][0x2d0], -R113.reuse ;  /* 0x0000b400241c7a23 */ /* 0x100fe20000010871 */
[C---:B------:R-:W-:Y:S03]  /*ca40*/  HMMA.16816.F32.BF16 R8, R16.reuse, R30, R8 ;  /* 0x0000001e1008723c */ /* 0x040fe60000041808 */
[----:B------:R2:W3:Y:S05]  /*ca50*/  MUFU.EX2 R146, R28 ;  /* 0x0000001c00927308 */ /* 0x0004ea0000000800 */
[C---:B------:R-:W-:Y:S08]  /*ca60*/  HMMA.16816.F32.BF16 R68, R16.reuse, R116, R68 ;  /* 0x000000741044723c */ /* 0x040ff00000041844 */
[C---:B------:R-:W-:Y:S08]  /*ca70*/  HMMA.16816.F32.BF16 R72, R16.reuse, R118, R72 ;  /* 0x000000761048723c */ /* 0x040ff00000041848 */
[C---:B------:R-:W-:Y:S01]  /*ca80*/  HMMA.16816.F32.BF16 R76, R16.reuse, R32, R76 ;  /* 0x00000020104c723c */ /* 0x040fe2000004184c */
[----:B--2---:R-:W2:Y:S03]  /*ca90*/  LDSM.16.MT88.4 R28, [R193+0x5000] ;  /* 0x00500000c11c783b */ /* 0x004ea60000004200 */
[----:B---3--:R-:W-:Y:S03]  /*caa0*/  FADD.FTZ R2, R146, R2 ;  /* 0x0000000292027221 */ /* 0x008fe60000010000 */
[--C-:B------:R-:W-:Y:S01]  /*cab0*/  FFMA.FTZ R32, R37, c[0x0][0x2d0], -R113.reuse ;  /* 0x0000b40025207a23 */ /* 0x100fe20000010871 */
[C---:B------:R-:W-:Y:S03]  /*cac0*/  HMMA.16816.F32.BF16 R80, R16.reuse, R34, R80 ;  /* 0x000000221050723c */ /* 0x040fe60000041850 */
[----:B------:R3:W4:Y:S05]  /*cad0*/  MUFU.EX2 R145, R32 ;  /* 0x0000002000917308 */ /* 0x00072a0000000800 */
[C---:B-1----:R-:W-:Y:S07]  /*cae0*/  HMMA.16816.F32.BF16 R84, R16.reuse, R20, R84 ;  /* 0x000000141054723c */ /* 0x042fee0000041854 */
[--C-:B------:R-:W-:Y:S01]  /*caf0*/  FFMA.FTZ R20, R40, c[0x0][0x2d0], -R113.reuse ;  /* 0x0000b40028147a23 */ /* 0x100fe20000010871 */
[C---:B------:R-:W-:Y:S03]  /*cb00*/  HMMA.16816.F32.BF16 R88, R16.reuse, R22, R88 ;  /* 0x000000161058723c */ /* 0x040fe60000041858 */
[----:B------:R1:W5:Y:S05]  /*cb10*/  MUFU.EX2 R142, R20 ;  /* 0x00000014008e7308 */ /* 0x00036a0000000800 */
[C---:B------:R-:W-:Y:S04]  /*cb20*/  HMMA.16816.F32.BF16 R92, R16.reuse, R24, R92 ;  /* 0x00000018105c723c */ /* 0x040fe8000004185c */
[----:B---3--:R-:W-:Y:S02]  /*cb30*/  FFMA.FTZ R32, R38, c[0x0][0x2d0], -R112 ;  /* 0x0000b40026207a23 */ /* 0x008fe40000010870 */
[----:B------:R-:W-:Y:S01]  /*cb40*/  LDSM.16.MT88.4 R36, [R194+0x5000] ;  /* 0x00500000c224783b */ /* 0x000fe20000004200 */
[----:B----4-:R-:W-:Y:S01]  /*cb50*/  FADD.FTZ R2, R145, R2 ;  /* 0x0000000291027221 */ /* 0x010fe20000010000 */
[C---:B------:R-:W-:Y:S01]  /*cb60*/  HMMA.16816.F32.BF16 R96, R16.reuse, R26, R96 ;  /* 0x0000001a1060723c */ /* 0x040fe20000041860 */
[----:B------:R3:W4:Y:S05]  /*cb70*/  MUFU.EX2 R144, R32 ;  /* 0x0000002000907308 */ /* 0x00072a0000000800 */
[----:B------:R-:W-:Y:S02]  /*cb80*/  LDSM.16.MT88.4 R24, [R193+0x2000] ;  /* 0x00200000c118783b */ /* 0x000fe40000004200 */
[C---:B--2---:R-:W-:Y:S04]  /*cb90*/  HMMA.16816.F32.BF16 R12, R16.reuse, R28, R12 ;  /* 0x0000001c100c723c */ /* 0x044fe8000004180c */
[--C-:B-1----:R-:W-:Y:S02]  /*cba0*/  FFMA.FTZ R20, R41, c[0x0][0x2d0], -R113.reuse ;  /* 0x0000b40029147a23 */ /* 0x102fe40000010871 */
[----:B-----5:R-:W-:Y:S02]  /*cbb0*/  FADD.FTZ R2, R142, R2 ;  /* 0x000000028e027221 */ /* 0x020fe40000010000 */
[C---:B------:R-:W-:Y:S01]  /*cbc0*/  HMMA.16816.F32.BF16 R100, R16.reuse, R30, R100 ;  /* 0x0000001e1064723c */ /* 0x040fe20000041864 */
[----:B------:R1:W2:Y:S03]  /*cbd0*/  MUFU.EX2 R141, R20 ;  /* 0x00000014008d7308 */ /* 0x0002a60000000800 */
[----:B------:R-:W-:Y:S01]  /*cbe0*/  FFMA.FTZ R28, R43, c[0x0][0x2d0], -R112 ;  /* 0x0000b4002b1c7a23 */ /* 0x000fe20000010870 */
[----:B---3--:R-:W3:Y:S06]  /*cbf0*/  LDSM.16.MT88.4 R32, [R192+0x5000] ;  /* 0x00500000c020783b */ /* 0x008eec0000004200 */
[----:B------:R5:W-:Y:S01]  /*cc00*/  MUFU.EX2 R139, R28 ;  /* 0x0000001c008b7308 */ /* 0x000be20000000800 */
[----:B----4-:R-:W-:Y:S04]  /*cc10*/  FADD.FTZ R0, R144, R0 ;  /* 0x0000000090007221 */ /* 0x010fe80000010000 */
[----:B------:R-:W-:Y:S02]  /*cc20*/  FADD.FTZ R0, R143, R0 ;  /* 0x000000008f007221 */ /* 0x000fe40000010000 */
[----:B-1----:R-:W-:Y:S02]  /*cc30*/  FFMA.FTZ R20, R42, c[0x0][0x2d0], -R112 ;  /* 0x0000b4002a147a23 */ /* 0x002fe40000010870 */
[----:B--2---:R-:W-:Y:S02]  /*cc40*/  FADD.FTZ R2, R141, R2 ;  /* 0x000000028d027221 */ /* 0x004fe40000010000 */
[----:B------:R1:W2:Y:S01]  /*cc50*/  MUFU.EX2 R140, R20 ;  /* 0x00000014008c7308 */ /* 0x0002a20000000800 */
[----:B-----5:R-:W-:Y:S01]  /*cc60*/  LDSM.16.MT88.4 R28, [R192+0x2000] ;  /* 0x00200000c01c783b */ /* 0x020fe20000004200 */
[C---:B---3--:R-:W-:Y:S07]  /*cc70*/  HMMA.16816.F32.BF16 R104, R16.reuse, R32, R104 ;  /* 0x000000201068723c */ /* 0x048fee0000041868 */
[----:B-1----:R-:W1:Y:S01]  /*cc80*/  LDSM.16.MT88.4 R20, [R191+0x2000] ;  /* 0x00200000bf14783b */ /* 0x002e620000004200 */
[----:B--2---:R-:W-:Y:S01]  /*cc90*/  FADD.FTZ R0, R140, R0 ;  /* 0x000000008c007221 */ /* 0x004fe20000010000 */
[C---:B------:R-:W-:Y:S06]  /*cca0*/  HMMA.16816.F32.BF16 R108, R16.reuse, R34, R108 ;  /* 0x00000022106c723c */ /* 0x040fec000004186c */
[----:B------:R-:W2:Y:S01]  /*ccb0*/  LDSM.16.MT88.4 R32, [R194+0x2000] ;  /* 0x00200000c220783b */ /* 0x000ea20000004200 */
[----:B------:R-:W-:Y:S01]  /*ccc0*/  FADD.FTZ R0, R139, R0 ;  /* 0x000000008b007221 */ /* 0x000fe20000010000 */
[C---:B------:R-:W-:Y:S07]  /*ccd0*/  HMMA.16816.F32.BF16 R60, R16.reuse, R36, R60 ;  /* 0x00000024103c723c */ /* 0x040fee000004183c */
[--C-:B------:R-:W-:Y:S01]  /*cce0*/  FFMA.FTZ R36, R49, c[0x0][0x2d0], -R113.reuse ;  /* 0x0000b40031247a23 */ /* 0x100fe20000010871 */
[----:B------:R-:W-:Y:S07]  /*ccf0*/  HMMA.16816.F32.BF16 R64, R16, R38, R64 ;  /* 0x000000261040723c */ /* 0x000fee0000041840 */
[----:B------:R-:W-:Y:S02]  /*cd00*/  F2FP.BF16.PACK_AB R16, R145, R146 ;  /* 0x000000929110723e */ /* 0x000fe400000010ff */
[----:B------:R-:W-:Y:S03]  /*cd10*/  F2FP.BF16.PACK_AB R17, R143, R144 ;  /* 0x000000908f11723e */ /* 0x000fe600000010ff */
[----:B------:R-:W-:Y:S02]  /*cd20*/  F2FP.BF16.PACK_AB R18, R141, R142 ;  /* 0x0000008e8d12723e */ /* 0x000fe400000010ff */
[----:B------:R-:W-:Y:S07]  /*cd30*/  F2FP.BF16.PACK_AB R19, R139, R140 ;  /* 0x0000008c8b13723e */ /* 0x000fee00000010ff */
[C---:B-1----:R-:W-:Y:S07]  /*cd40*/  HMMA.16816.F32.BF16 R4, R16.reuse, R20, R4 ;  /* 0x000000141004723c */ /* 0x042fee0000041804 */
[--C-:B------:R-:W-:Y:S01]  /*cd50*/  FFMA.FTZ R20, R44, c[0x0][0x2d0], -R113.reuse ;  /* 0x0000b4002c147a23 */ /* 0x100fe20000010871 */
[C---:B------:R-:W-:Y:S03]  /*cd60*/  HMMA.16816.F32.BF16 R8, R16.reuse, R22, R8 ;  /* 0x000000161008723c */ /* 0x040fe60000041808 */
[----:B------:R1:W3:Y:S05]  /*cd70*/  MUFU.EX2 R138, R20 ;  /* 0x00000014008a7308 */ /* 0x0002ea0000000800 */
[C---:B------:R-:W-:Y:S07]  /*cd80*/  HMMA.16816.F32.BF16 R68, R16.reuse, R24, R68 ;  /* 0x000000181044723c */ /* 0x040fee0000041844 */
[--C-:B------:R-:W-:Y:S01]  /*cd90*/  FFMA.FTZ R24, R45, c[0x0][0x2d0], -R113.reuse ;  /* 0x0000b4002d187a23 */ /* 0x100fe20000010871 */
[C---:B------:R-:W-:Y:S03]  /*cda0*/  HMMA.16816.F32.BF16 R72, R16.reuse, R26, R72 ;  /* 0x0000001a1048723c */ /* 0x040fe60000041848 */
[----:B------:R4:W5:Y:S05]  /*cdb0*/  MUFU.EX2 R137, R24 ;  /* 0x0000001800897308 */ /* 0x00096a0000000800 */
[C---:B------:R-:W-:Y:S01]  /*cdc0*/  HMMA.16816.F32.BF16 R76, R16.reuse, R28, R76 ;  /* 0x0000001c104c723c */ /* 0x040fe2000004184c */
[----:B-1----:R-:W1:Y:S03]  /*cdd0*/  LDSM.16.MT88.4 R20, [R191+0x5800] ;  /* 0x00580000bf14783b */ /* 0x002e660000004200 */
[----:B---3--:R-:W-:Y:S03]  /*cde0*/  FADD.FTZ R2, R138, R2 ;  /* 0x000000028a027221 */ /* 0x008fe60000010000 */
[----:B------:R-:W-:Y:S01]  /*cdf0*/  FFMA.FTZ R28, R46, c[0x0][0x2d0], -R112 ;  /* 0x0000b4002e1c7a23 */ /* 0x000fe20000010870 */
[C---:B------:R-:W-:Y:S01]  /*ce00*/  HMMA.16816.F32.BF16 R80, R16.reuse, R30, R80 ;  /* 0x0000001e1050723c */ /* 0x040fe20000041850 */
[----:B------:R3:W-:Y:S07]  /*ce10*/  MUFU.EX2 R46, R36 ;  /* 0x00000024002e7308 */ /* 0x0007ee0000000800 */
[C---:B--2---:R-:W-:Y:S03]  /*ce20*/  HMMA.16816.F32.BF16 R84, R16.reuse, R32, R84 ;  /* 0x000000201054723c */ /* 0x044fe60000041854 */
[----:B------:R2:W1:Y:S01]  /*ce30*/  MUFU.EX2 R136, R28 ;  /* 0x0000001c00887308 */ /* 0x0004620000000800 */
[----:B----4-:R-:W4:Y:S01]  /*ce40*/  LDSM.16.MT88.4 R24, [R193+0x5800] ;  /* 0x00580000c118783b */ /* 0x010f220000004200 */
[----:B-----5:R-:W-:Y:S03]  /*ce50*/  FADD.FTZ R2, R137, R2 ;  /* 0x0000000289027221 */ /* 0x020fe60000010000 */
[C---:B------:R-:W-:Y:S04]  /*ce60*/  HMMA.16816.F32.BF16 R88, R16.reuse, R34, R88 ;  /* 0x000000221058723c */ /* 0x040fe80000041858 */
[----:B------:R-:W-:Y:S08]  /*ce70*/  LDSM.16.MT88.4 R32, [R194+0x5800] ;  /* 0x00580000c220783b */ /* 0x000ff00000004200 */
[----:B---3--:R-:W-:Y:S01]  /*ce80*/  LDSM.16.MT88.4 R36, [R193+0x2800] ;  /* 0x00280000c124783b */ /* 0x008fe20000004200 */
[C---:B-1----:R-:W-:Y:S03]  /*ce90*/  HMMA.16816.F32.BF16 R92, R16.reuse, R20, R92 ;  /* 0x00000014105c723c */ /* 0x042fe6000004185c */
[----:B--2---:R-:W-:Y:S02]  /*cea0*/  FFMA.FTZ R28, R47, c[0x0][0x2d0], -R112 ;  /* 0x0000b4002f1c7a23 */ /* 0x004fe40000010870 */
[----:B------:R-:W-:Y:S02]  /*ceb0*/  FADD.FTZ R0, R136, R0 ;  /* 0x0000000088007221 */ /* 0x000fe40000010000 */
[----:B------:R1:W2:Y:S01]  /*cec0*/  MUFU.EX2 R115, R28 ;  /* 0x0000001c00737308 */ /* 0x0002a20000000800 */
[C---:B------:R-:W-:Y:S04]  /*ced0*/  HMMA.16816.F32.BF16 R96, R16.reuse, R22, R96 ;  /* 0x000000161060723c */ /* 0x040fe80000041860 */
[--C-:B------:R-:W-:Y:S04]  /*cee0*/  FFMA.FTZ R20, R50, c[0x0][0x2d0], -R112.reuse ;  /* 0x0000b40032147a23 */ /* 0x100fe80000010870 */
[C---:B----4-:R-:W-:Y:S01]  /*cef0*/  HMMA.16816.F32.BF16 R12, R16.reuse, R24, R12 ;  /* 0x00000018100c723c */ /* 0x050fe2000004180c */
[----:B------:R3:W4:Y:S06]  /*cf00*/  MUFU.EX2 R45, R20 ;  /* 0x00000014002d7308 */ /* 0x00072c0000000800 */
[----:B------:R-:W-:Y:S01]  /*cf10*/  FFMA.FTZ R24, R51, c[0x0][0x2d0], -R112 ;  /* 0x0000b40033187a23 */ /* 0x000fe20000010870 */
[C---:B------:R-:W-:Y:S03]  /*cf20*/  HMMA.16816.F32.BF16 R100, R16.reuse, R26, R100 ;  /* 0x0000001a1064723c */ /* 0x040fe60000041864 */
[----:B------:R5:W-:Y:S01]  /*cf30*/  MUFU.EX2 R44, R24 ;  /* 0x00000018002c7308 */ /* 0x000be20000000800 */
[--C-:B-1----:R-:W-:Y:S02]  /*cf40*/  FFMA.FTZ R28, R48, c[0x0][0x2d0], -R113.reuse ;  /* 0x0000b400301c7a23 */ /* 0x102fe40000010871 */
[----:B--2---:R-:W-:Y:S07]  /*cf50*/  FADD.FTZ R0, R115, R0 ;  /* 0x0000000073007221 */ /* 0x004fee0000010000 */
[----:B------:R1:W2:Y:S01]  /*cf60*/  MUFU.EX2 R47, R28 ;  /* 0x0000001c002f7308 */ /* 0x0002a20000000800 */
[----:B---3--:R-:W-:Y:S01]  /*cf70*/  LDSM.16.MT88.4 R20, [R191+0x2800] ;  /* 0x00280000bf14783b */ /* 0x008fe20000004200 */
[----:B----4-:R-:W-:Y:S07]  /*cf80*/  FADD.FTZ R0, R45, R0 ;  /* 0x000000002d007221 */ /* 0x010fee0000010000 */
[----:B-----5:R-:W-:Y:S08]  /*cf90*/  LDSM.16.MT88.4 R24, [R192+0x2800] ;  /* 0x00280000c018783b */ /* 0x020ff00000004200 */
[----:B-1----:R-:W1:Y:S01]  /*cfa0*/  LDSM.16.MT88.4 R28, [R192+0x5800] ;  /* 0x00580000c01c783b */ /* 0x002e620000004200 */
[----:B--2---:R-:W-:Y:S01]  /*cfb0*/  FADD.FTZ R2, R47, R2 ;  /* 0x000000022f027221 */ /* 0x004fe20000010000 */
[C---:B-1----:R-:W-:Y:S08]  /*cfc0*/  HMMA.16816.F32.BF16 R104, R16.reuse, R28, R104 ;  /* 0x0000001c1068723c */ /* 0x042ff00000041868 */
[C---:B------:R-:W-:Y:S01]  /*cfd0*/  HMMA.16816.F32.BF16 R108, R16.reuse, R30, R108 ;  /* 0x0000001e106c723c */ /* 0x040fe2000004186c */
[----:B------:R-:W1:Y:S07]  /*cfe0*/  LDSM.16.MT88.4 R28, [R194+0x2800] ;  /* 0x00280000c21c783b */ /* 0x000e6e0000004200 */
[C---:B------:R-:W-:Y:S07]  /*cff0*/  HMMA.16816.F32.BF16 R60, R16.reuse, R32, R60 ;  /* 0x00000020103c723c */ /* 0x040fee000004183c */
[--C-:B------:R-:W-:Y:S01]  /*d000*/  FFMA.FTZ R32, R52, c[0x0][0x2d0], -R113.reuse ;  /* 0x0000b40034207a23 */ /* 0x100fe20000010871 */
[----:B------:R-:W-:Y:S03]  /*d010*/  HMMA.16816.F32.BF16 R64, R16, R34, R64 ;  /* 0x000000221040723c */ /* 0x000fe60000041840 */
[----:B------:R2:W-:Y:S04]  /*d020*/  MUFU.EX2 R43, R32 ;  /* 0x00000020002b7308 */ /* 0x0005e80000000800 */
[----:B------:R-:W-:Y:S02]  /*d030*/  F2FP.BF16.PACK_AB R16, R137, R138 ;  /* 0x0000008a8910723e */ /* 0x000fe400000010ff */
[----:B------:R-:W-:Y:S03]  /*d040*/  F2FP.BF16.PACK_AB R17, R115, R136 ;  /* 0x000000887311723e */ /* 0x000fe600000010ff */
[----:B------:R-:W-:Y:S02]  /*d050*/  F2FP.BF16.PACK_AB R18, R46, R47 ;  /* 0x0000002f2e12723e */ /* 0x000fe400000010ff */
[----:B------:R-:W-:Y:S07]  /*d060*/  F2FP.BF16.PACK_AB R19, R44, R45 ;  /* 0x0000002d2c13723e */ /* 0x000fee00000010ff */
[C---:B------:R-:W-:Y:S01]  /*d070*/  HMMA.16816.F32.BF16 R4, R16.reuse, R20, R4 ;  /* 0x000000141004723c */ /* 0x040fe20000041804 */
[----:B--2---:R-:W-:Y:S07]  /*d080*/  LDSM.16.MT88.4 R32, [R193+0x6000] ;  /* 0x00600000c120783b */ /* 0x004fee0000004200 */
[C---:B------:R-:W-:Y:S01]  /*d090*/  HMMA.16816.F32.BF16 R8, R16.reuse, R22, R8 ;  /* 0x000000161008723c */ /* 0x040fe20000041808 */
[----:B------:R-:W2:Y:S07]  /*d0a0*/  LDSM.16.MT88.4 R20, [R191+0x6000] ;  /* 0x00600000bf14783b */ /* 0x000eae0000004200 */
[C---:B------:R-:W-:Y:S07]  /*d0b0*/  HMMA.16816.F32.BF16 R68, R16.reuse, R36, R68 ;  /* 0x000000241044723c */ /* 0x040fee0000041844 */
[--C-:B------:R-:W-:Y:S01]  /*d0c0*/  FFMA.FTZ R36, R56, c[0x0][0x2d0], -R113.reuse ;  /* 0x0000b40038247a23 */ /* 0x100fe20000010871 */
[C---:B------:R-:W-:Y:S03]  /*d0d0*/  HMMA.16816.F32.BF16 R72, R16.reuse, R38, R72 ;  /* 0x000000261048723c */ /* 0x040fe60000041848 */
[----:B------:R-:W-:Y:S05]  /*d0e0*/  MUFU.EX2 R39, R36 ;  /* 0x0000002400277308 */ /* 0x000fea0000000800 */
[C---:B------:R-:W-:Y:S07]  /*d0f0*/  HMMA.16816.F32.BF16 R76, R16.reuse, R24, R76 ;  /* 0x00000018104c723c */ /* 0x040fee000004184c */
[--C-:B------:R-:W-:Y:S01]  /*d100*/  FFMA.FTZ R24, R53, c[0x0][0x2d0], -R113.reuse ;  /* 0x0000b40035187a23 */ /* 0x100fe20000010871 */
[C---:B------:R-:W-:Y:S03]  /*d110*/  HMMA.16816.F32.BF16 R80, R16.reuse, R26, R80 ;  /* 0x0000001a1050723c */ /* 0x040fe60000041850 */
[----:B------:R3:W4:Y:S05]  /*d120*/  MUFU.EX2 R42, R24 ;  /* 0x00000018002a7308 */ /* 0x00072a0000000800 */
[C---:B-1----:R-:W-:Y:S07]  /*d130*/  HMMA.16816.F32.BF16 R84, R16.reuse, R28, R84 ;  /* 0x0000001c1054723c */ /* 0x042fee0000041854 */
[--C-:B------:R-:W-:Y:S01]  /*d140*/  FFMA.FTZ R28, R55, c[0x0][0x2d0], -R112.reuse ;  /* 0x0000b400371c7a23 */ /* 0x100fe20000010870 */
[C---:B------:R-:W-:Y:S03]  /*d150*/  HMMA.16816.F32.BF16 R88, R16.reuse, R30, R88 ;  /* 0x0000001e1058723c */ /* 0x040fe60000041858 */
[----:B------:R1:W-:Y:S05]  /*d160*/  MUFU.EX2 R40, R28 ;  /* 0x0000001c00287308 */ /* 0x0003ea0000000800 */
[C---:B--2---:R-:W-:Y:S04]  /*d170*/  HMMA.16816.F32.BF16 R92, R16.reuse, R20, R92 ;  /* 0x00000014105c723c */ /* 0x044fe8000004185c */
[--C-:B---3--:R-:W-:Y:S03]  /*d180*/  FFMA.FTZ R24, R54, c[0x0][0x2d0], -R112.reuse ;  /* 0x0000b40036187a23 */ /* 0x108fe60000010870 */
[----:B------:R-:W-:Y:S01]  /*d190*/  FFMA.FTZ R20, R57, c[0x0][0x2d0], -R113 ;  /* 0x0000b40039147a23 */ /* 0x000fe20000010871 */
[C---:B------:R-:W-:Y:S01]  /*d1a0*/  HMMA.16816.F32.BF16 R96, R16.reuse, R22, R96 ;  /* 0x000000161060723c */ /* 0x040fe20000041860 */
[----:B------:R2:W3:Y:S03]  /*d1b0*/  MUFU.EX2 R41, R24 ;  /* 0x0000001800297308 */ /* 0x0004e60000000800 */
[----:B------:R-:W-:Y:S04]  /*d1c0*/  MOV R113, R3 ;  /* 0x0000000300717202 */ /* 0x000fe80000000f00 */
[C---:B------:R-:W-:Y:S03]  /*d1d0*/  HMMA.16816.F32.BF16 R12, R16.reuse, R32, R12 ;  /* 0x00000020100c723c */ /* 0x040fe6000004180c */
[----:B------:R5:W3:Y:S01]  /*d1e0*/  MUFU.EX2 R38, R20 ;  /* 0x0000001400267308 */ /* 0x000ae20000000800 */
[----:B-1----:R-:W-:Y:S04]  /*d1f0*/  LDSM.16.MT88.4 R28, [R194+0x6000] ;  /* 0x00600000c21c783b */ /* 0x002fe80000004200 */
[C---:B------:R-:W-:Y:S04]  /*d200*/  HMMA.16816.F32.BF16 R100, R16.reuse, R34, R100 ;  /* 0x000000221064723c */ /* 0x040fe80000041864 */
[----:B------:R-:W-:Y:S08]  /*d210*/  LDSM.16.MT88.4 R32, [R192+0x3000] ;  /* 0x00300000c020783b */ /* 0x000ff00000004200 */
[----:B--2---:R-:W1:Y:S01]  /*d220*/  LDSM.16.MT88.4 R24, [R192+0x6000] ;  /* 0x00600000c018783b */ /* 0x004e620000004200 */
[--C-:B-----5:R-:W-:Y:S02]  /*d230*/  FFMA.FTZ R20, R58, c[0x0][0x2d0], -R112.reuse ;  /* 0x0000b4003a147a23 */ /* 0x120fe40000010870 */
[----:B------:R-:W-:Y:S02]  /*d240*/  FFMA.FTZ R112, R59, c[0x0][0x2d0], -R112 ;  /* 0x0000b4003b707a23 */ /* 0x000fe40000010870 */
[----:B------:R2:W-:Y:S10]  /*d250*/  MUFU.EX2 R37, R20 ;  /* 0x0000001400257308 */ /* 0x0005f40000000800 */
[----:B------:R-:W5:Y:S01]  /*d260*/  MUFU.EX2 R36, R112 ;  /* 0x0000007000247308 */ /* 0x000f620000000800 */
[----:B--2---:R-:W2:Y:S01]  /*d270*/  LDSM.16.MT88.4 R20, [R193+0x3000] ;  /* 0x00300000c114783b */ /* 0x004ea20000004200 */
[C---:B-1----:R-:W-:Y:S08]  /*d280*/  HMMA.16816.F32.BF16 R104, R16.reuse, R24, R104 ;  /* 0x000000181068723c */ /* 0x042ff00000041868 */
[C---:B------:R-:W-:Y:S01]  /*d290*/  HMMA.16816.F32.BF16 R108, R16.reuse, R26, R108 ;  /* 0x0000001a106c723c */ /* 0x040fe2000004186c */
[----:B------:R-:W1:Y:S07]  /*d2a0*/  LDSM.16.MT88.4 R24, [R194+0x3000] ;  /* 0x00300000c218783b */ /* 0x000e6e0000004200 */
        /* <DEDUP_REMOVED lines=15> */
[C---:B-1----:R-:W-:Y:S08]  /*d3a0*/  HMMA.16816.F32.BF16 R84, R16.reuse, R24, R84 ;  /* 0x000000181054723c */ /* 0x042ff00000041854 */
[C---:B------:R-:W-:Y:S08]  /*d3b0*/  HMMA.16816.F32.BF16 R88, R16.reuse, R26, R88 ;  /* 0x0000001a1058723c */ /* 0x040ff00000041858 */
[C---:B---3--:R-:W-:Y:S08]  /*d3c0*/  HMMA.16816.F32.BF16 R92, R16.reuse, R4, R92 ;  /* 0x00000004105c723c */ /* 0x048ff0000004185c */
[C---:B------:R-:W-:Y:S01]  /*d3d0*/  HMMA.16816.F32.BF16 R96, R16.reuse, R6, R96 ;  /* 0x000000061060723c */ /* 0x040fe20000041860 */
[----:B------:R-:W1:Y:S07]  /*d3e0*/  LDSM.16.MT88.4 R4, [R194+0x6800] ;  /* 0x00680000c204783b */ /* 0x000e6e0000004200 */
[C---:B----4-:R-:W-:Y:S08]  /*d3f0*/  HMMA.16816.F32.BF16 R124, R16.reuse, R8, R12 ;  /* 0x00000008107c723c */ /* 0x050ff0000004180c */
[C---:B------:R-:W-:Y:S08]  /*d400*/  HMMA.16816.F32.BF16 R100, R16.reuse, R10, R100 ;  /* 0x0000000a1064723c */ /* 0x040ff00000041864 */
[C---:B--2---:R-:W-:Y:S08]  /*d410*/  HMMA.16816.F32.BF16 R104, R16.reuse, R20, R104 ;  /* 0x000000141068723c */ /* 0x044ff00000041868 */
[C---:B------:R-:W-:Y:S08]  /*d420*/  HMMA.16816.F32.BF16 R108, R16.reuse, R22, R108 ;  /* 0x00000016106c723c */ /* 0x040ff0000004186c */
[C---:B-1----:R-:W-:Y:S07]  /*d430*/  HMMA.16816.F32.BF16 R60, R16.reuse, R4, R60 ;  /* 0x00000004103c723c */ /* 0x042fee000004183c */
        /* <DEDUP_REMOVED lines=10> */
[----:B------:R-:W-:Y:S03]  /*d4e0*/  FADD.FTZ R0, R36, R0 ;  /* 0x0000000024007221 */ /* 0x000fe60000010000 */
[----:B------:R1:W-:Y:S04]  /*d4f0*/  STL [R1+0x24], R2 ;  /* 0x0000240201007387 */ /* 0x0003e80000100800 */
[----:B------:R1:W-:Y:S01]  /*d500*/  STL [R1+0x20], R0 ;  /* 0x0000200001007387 */ /* 0x0003e20000100800 */
[----:B------:R-:W-:-:S05]  /*d510*/  @P0 BRA `(.L_x_1028) ;  /* 0xffffcd9000000947 */ /* 0x000fca000383ffff */
.L_x_1025:
[----:B------:R-:W-:Y:S02]  /*d520*/  MOV R7, 0x1f ;  /* 0x0000001f00077802 */ /* 0x000fe40000000f00 */
[----:B------:R-:W-:Y:S01]  /*d530*/  MOV R6, 0xffffffff ;  /* 0xffffffff00067802 */ /* 0x000fe20000000f00 */
[----:B------:R-:W-:Y:S05]  /*d540*/  BRA.DIV ~URZ, `(.L_x_1029) ;  /* 0x000048227f007947 */ /* 0x000fea000b800000 */
[----:B-1----:R-:W2:Y:S04]  /*d550*/  LDL R2, [R1+0x24] ;  /* 0x0000240001027983 */ /* 0x002ea80000100800 */
[----:B--2---:R1:W2:Y:S02]  /*d560*/  SHFL.BFLY PT, R0, R2, 0x2, 0x1f ;  /* 0x0c401f0002007f89 */ /* 0x0042a400000e0000 */
.L_x_1096:
        /* <DEDUP_REMOVED lines=9> */
.L_x_1097:
        /* <DEDUP_REMOVED lines=85> */
.L_x_1016:
[----:B-1----:R1:W5:Y:S04]  /*db50*/  LDL R6, [R1+0x48] ;  /* 0x0000480001067983 */ /* 0x0023680000100800 */
[----:B------:R-:W2:Y:S01]  /*db60*/  S2R R2, SR_TID.X ;  /* 0x0000000000027919 */ /* 0x000ea20000002100 */
[----:B------:R-:W-:Y:S01]  /*db70*/  BSSY B0, `(.L_x_1031) ;  /* 0x0000011000007945 */ /* 0x000fe20003800000 */
[----:B--2---:R-:W-:-:S13]  /*db80*/  LOP3.LUT P0, RZ, R2, 0xff, RZ, 0xc0, !PT ;  /* 0x000000ff02ff7812 */ /* 0x004fda000780c0ff */
[----:B------:R-:W-:Y:S05]  /*db90*/  @P0 BRA `(.L_x_1032) ;  /* 0x000000e000000947 */ /* 0x000fea0003800000 */
[----:B-1----:R-:W1:Y:S01]  /*dba0*/  S2R R4, SR_LANEID ;  /* 0x0000000000047919 */ /* 0x002e620000000000 */
[----:B------:R-:W-:Y:S01]  /*dbb0*/  VOTEU.ANY UR4, UPT, PT ;  /* 0x0000000000047886 */ /* 0x000fe200038e0100 */
[----:B------:R-:W-:Y:S01]  /*dbc0*/  IMAD.MOV.U32 R5, RZ, RZ, c[0x0][0x564] ;  /* 0x00015900ff057624 */ /* 0x000fe200078e00ff */
[----:B------:R-:W1:Y:S08]  /*dbd0*/  FLO.U32 R3, UR4 ;  /* 0x0000000400037d00 */ /* 0x000e7000080e0000 */
[----:B------:R-:W2:Y:S01]  /*dbe0*/  POPC R2, UR4 ;  /* 0x0000000400027d09 */ /* 0x000ea20008000000 */
[----:B-1----:R-:W-:Y:S01]  /*dbf0*/  ISETP.EQ.U32.AND P0, PT, R3, R4, PT ;  /* 0x000000040300720c */ /* 0x002fe20003f02070 */
[----:B------:R-:W-:-:S12]  /*dc00*/  IMAD.MOV.U32 R4, RZ, RZ, c[0x0][0x560] ;  /* 0x00015800ff047624 */ /* 0x000fd800078e00ff */
[----:B--2---:R1:W2:Y:S04]  /*dc10*/  @P0 ATOMG.E.ADD.STRONG.GPU PT, R2, [R4.64], R2 ;  /* 0x00000002040209a8 */ /* 0x0042a800081ee1c6 */
[----:B-1----:R-:W1:Y:S04]  /*dc20*/  S2R R4, SR_LTMASK ;  /* 0x0000000000047919 */ /* 0x002e680000003900 */
[----:B--2---:R1:W2:Y:S02]  /*dc30*/  SHFL.IDX PT, R3, R2, R3, 0x1f ;  /* 0x00001f0302037589 */ /* 0x0042a400000e0000 */
[----:B-1----:R-:W-:-:S06]  /*dc40*/  LOP3.LUT R2, R4, UR4, RZ, 0xc0, !PT ;  /* 0x0000000404027c12 */ /* 0x002fcc000f8ec0ff */
[----:B------:R-:W2:Y:S02]  /*dc50*/  POPC R2, R2 ;  /* 0x0000000200027309 */ /* 0x000ea40000000000 */
[----:B--2--5:R-:W-:-:S05]  /*dc60*/  IADD3 R6, R3, c[0x0][0xc], R2 ;  /* 0x0000030003067a10 */ /* 0x024fca0007ffe002 */
[----:B------:R1:W-:Y:S02]  /*dc70*/  STL [R1+0x48], R6 ;  /* 0x0000480601007387 */ /* 0x0003e40000100800 */
.L_x_1032:
[----:B-1----:R-:W-:Y:S05]  /*dc80*/  BSYNC B0 ;  /* 0x0000000000007941 */ /* 0x002fea0003800000 */
.L_x_1031:
[----:B------:R-:W2:Y:S04]  /*dc90*/  LDL.64 R4, [R1+0x30] ;  /* 0x0000300001047983 */ /* 0x000ea80000100a00 */
[----:B------:R-:W3:Y:S04]  /*dca0*/  LDL R2, [R1+0x2c] ;  /* 0x00002c0001027983 */ /* 0x000ee80000100800 */
[----:B------:R-:W4:Y:S01]  /*dcb0*/  LDL R8, [R1+0x5c] ;  /* 0x00005c0001087983 */ /* 0x000f220000100800 */
[----:B------:R-:W-:Y:S01]  /*dcc0*/  PRMT R0, R0, 0x9910, RZ ;  /* 0x0000991000007816 */ /* 0x000fe200000000ff */
[----:B------:R-:W-:Y:S01]  /*dcd0*/  BSSY B1, `(.L_x_1033) ;  /* 0x00002bc000017945 */ /* 0x000fe20003800000 */
[----:B-----5:R-:W-:-:S02]  /*dce0*/  IMAD.MOV.U32 R67, RZ, RZ, R6 ;  /* 0x000000ffff437224 */ /* 0x020fc400078e0006 */
[----:B------:R-:W-:Y:S02]  /*dcf0*/  ISETP.NE.AND P0, PT, R0, RZ, PT ;  /* 0x000000ff0000720c */ /* 0x000fe40003f05270 */
[----:B--2---:R-:W-:Y:S02]  /*dd00*/  SHF.R.S32.HI R40, RZ, 0x1f, R4 ;  /* 0x0000001fff287819 */ /* 0x004fe40000011404 */
[----:B---3--:R-:W-:Y:S02]  /*dd10*/  SHF.R.S32.HI R41, RZ, 0x1f, R2 ;  /* 0x0000001fff297819 */ /* 0x008fe40000011402 */
[----:B----4-:R-:W-:-:S07]  /*dd20*/  SHF.R.S32.HI R7, RZ, 0x1f, R8 ;  /* 0x0000001fff077819 */ /* 0x010fce0000011408 */
[----:B------:R-:W-:Y:S05]  /*dd30*/  @!P0 BRA `(.L_x_1034) ;  /* 0x00001f1000008947 */ /* 0x000fea0003800000 */
[----:B------:R-:W2:Y:S04]  /*dd40*/  LDL R14, [R1+0x6c] ;  /* 0x00006c00010e7983 */ /* 0x000ea80000100800 */
[----:B------:R-:W3:Y:S04]  /*dd50*/  LDL R13, [R1+0x70] ;  /* 0x00007000010d7983 */ /* 0x000ee80000100800 */
        /* <DEDUP_REMOVED lines=60> */
[----:B------:R-:W2:Y:S01]  /*e120*/  LDL.LU R9, [R1+0x50] ;  /* 0x0000500001097983 */ /* 0x000ea20000300800 */
        /* <DEDUP_REMOVED lines=32> */
.L_x_1035:
[----:B----4-:R-:W2:Y:S04]  /*e330*/  LDL R6, [R1+0x90] ;  /* 0x0000900001067983 */ /* 0x010ea80000100800 */
[----:B------:R-:W2:Y:S04]  /*e340*/  LDL R43, [R1+0x64] ;  /* 0x00006400012b7983 */ /* 0x000ea80000100800 */
[----:B------:R-:W3:Y:S04]  /*e350*/  LDL R21, [R1+0x60] ;  /* 0x0000600001157983 */ /* 0x000ee80000100800 */
[----:B------:R-:W4:Y:S04]  /*e360*/  LDL R22, [R1+0x68] ;  /* 0x0000680001167983 */ /* 0x000f280000100800 */
[----:B------:R-:W4:Y:S01]  /*e370*/  LDL R23, [R1+0x98] ;  /* 0x0000980001177983 */ /* 0x000f220000100800 */
[----:B------:R-:W-:Y:S01]  /*e380*/  IMAD.MOV.U32 R2, RZ, RZ, 0x368 ;  /* 0x00000368ff027424 */ /* 0x000fe200078e00ff */
[----:B------:R-:W-:-:S04]  /*e390*/  ISETP.GT.AND P2, PT, R3, 0x1, PT ;  /* 0x000000010300780c */ /* 0x000fc80003f44270 */
[----:B------:R-:W-:-:S04]  /*e3a0*/  SEL R2, R2, 0x328, P2 ;  /* 0x0000032802027807 */ /* 0x000fc80001000000 */
[----:B------:R1:W1:Y:S08]  /*e3b0*/  LDC.64 R4, c[0x0][R2+0x170] ;  /* 0x00005c0002047b82 */ /* 0x0002700000000a00 */
[----:B------:R1:W3:Y:S08]  /*e3c0*/  LDC.64 R12, c[0x0][R2+0x168] ;  /* 0x00005a00020c7b82 */ /* 0x0002f00000000a00 */
[----:B------:R1:W2:Y:S08]  /*e3d0*/  LDC.64 R16, c[0x0][R2+0x178] ;  /* 0x00005e0002107b82 */ /* 0x0002b00000000a00 */
[----:B------:R1:W2:Y:S01]  /*e3e0*/  LDC.64 R18, c[0x0][R2+0x160] ;  /* 0x0000580002127b82 */ /* 0x0002a20000000a00 */
[----:B------:R-:W-:-:S04]  /*e3f0*/  ISETP.NE.U32.AND P0, PT, RZ, c[0x0][0x500], PT ;  /* 0x00014000ff007a0c */ /* 0x000fc80003f05070 */
[----:B------:R-:W-:-:S04]  /*e400*/  ISETP.NE.AND.EX P0, PT, RZ, c[0x0][0x504], PT, P0 ;  /* 0x00014100ff007a0c */ /* 0x000fc80003f05300 */
[----:B------:R-:W-:Y:S02]  /*e410*/  SEL R8, R8, RZ, !P0 ;  /* 0x000000ff08087207 */ /* 0x000fe40004000000 */
[----:B------:R-:W-:Y:S01]  /*e420*/  SEL R3, R7, RZ, !P0 ;  /* 0x000000ff07037207 */ /* 0x000fe20004000000 */
[----:B-1----:R-:W-:-:S05]  /*e430*/  IMAD.MOV.U32 R2, RZ, RZ, c[0x0][0x4e8] ;  /* 0x00013a00ff027624 */ /* 0x002fca00078e00ff */
[----:B------:R-:W-:Y:S01]  /*e440*/  ISETP.NE.AND P3, PT, R2, 0x1, PT ;  /* 0x000000010200780c */ /* 0x000fe20003f65270 */
[----:B------:R-:W-:-:S04]  /*e450*/  IMAD R2, R5, R8, RZ ;  /* 0x0000000805027224 */ /* 0x000fc800078e02ff */
[C---:B------:R-:W-:Y:S02]  /*e460*/  IMAD R11, R4.reuse, R3, R2 ;  /* 0x00000003040b7224 */ /* 0x040fe400078e0202 */
[----:B------:R-:W-:Y:S01]  /*e470*/  IMAD.WIDE.U32 R4, R4, R8, RZ ;  /* 0x0000000804047225 */ /* 0x000fe200078e00ff */
[----:B------:R-:W1:Y:S03]  /*e480*/  S2R R24, SR_TID.X ;  /* 0x0000000000187919 */ /* 0x000e660000002100 */
[----:B--2---:R-:W-:-:S04]  /*e490*/  IMAD.IADD R9, R6, 0x1, R43 ;  /* 0x0000000106097824 */ /* 0x004fc800078e022b */
[----:B------:R-:W-:-:S04]  /*e4a0*/  @P3 IMAD.HI.U32 R3, R9, c[0x0][0x4ec], RZ ;  /* 0x00013b0009033a27 */ /* 0x000fc800078e00ff */
[----:B---3--:R-:W-:-:S04]  /*e4b0*/  IMAD.WIDE.U32 R6, R12, R21, RZ ;  /* 0x000000150c067225 */ /* 0x008fc800078e00ff */
[----:B------:R-:W-:Y:S01]  /*e4c0*/  IMAD.MOV.U32 R2, RZ, RZ, R9 ;  /* 0x000000ffff027224 */ /* 0x000fe200078e0009 */
[----:B------:R-:W-:Y:S01]  /*e4d0*/  @P3 SHF.R.U32.HI R2, RZ, c[0x0][0x4f0], R3 ;  /* 0x00013c00ff023a19 */ /* 0x000fe20000011603 */
[----:B------:R-:W-:Y:S01]  /*e4e0*/  IMAD R10, R13, R21, RZ ;  /* 0x000000150d0a7224 */ /* 0x000fe200078e02ff */
[----:B----4-:R-:W-:Y:S02]  /*e4f0*/  SEL R3, R22, RZ, P2 ;  /* 0x000000ff16037207 */ /* 0x010fe40001000000 */
        /* <DEDUP_REMOVED lines=20> */
[----:B-1----:R-:W-:Y:S01]  /*e640*/  SHF.R.S32.HI R22, RZ, 0x1f, R24 ;  /* 0x0000001fff167819 */ /* 0x002fe20000011418 */
[----:B------:R-:W-:Y:S01]  /*e650*/  IMAD.IADD R3, R3, 0x1, R6 ;  /* 0x0000000103037824 */ /* 0x000fe200078e0206 */
[----:B------:R-:W-:Y:S02]  /*e660*/  LEA R4, P0, R2, R4, 0x2 ;  /* 0x0000000402047211 */ /* 0x000fe400078010ff */
[----:B------:R-:W-:Y:S02]  /*e670*/  SEL R5, R5, c[0x0][0x454], P2 ;  /* 0x0001150005057a07 */ /* 0x000fe40001000000 */
[----:B------:R-:W-:Y:S02]  /*e680*/  LEA.HI R22, R22, R24, RZ, 0x5 ;  /* 0x0000001816167211 */ /* 0x000fe400078f28ff */
[----:B------:R-:W-:Y:S02]  /*e690*/  LEA.HI.X R2, R2, R5, R3, 0x2, P0 ;  /* 0x0000000502027211 */ /* 0x000fe400000f1403 */
[----:B------:R-:W-:Y:S01]  /*e6a0*/  LOP3.LUT R22, R22, 0xffffffe0, RZ, 0xc0, !PT ;  /* 0xffffffe016167812 */ /* 0x000fe200078ec0ff */
[----:B------:R-:W-:Y:S04]  /*e6b0*/  SHFL.IDX PT, R6, R4, RZ, 0x1c1f ;  /* 0x001c1fff04067589 */ /* 0x000fe800000e0000 */
[----:B------:R-:W1:Y:S01]  /*e6c0*/  SHFL.IDX PT, R7, R2, RZ, 0x1c1f ;  /* 0x001c1fff02077589 */ /* 0x000e6200000e0000 */
[----:B------:R-:W-:-:S03]  /*e6d0*/  IMAD.IADD R22, R24, 0x1, -R22 ;  /* 0x0000000118167824 */ /* 0x000fc600078e0a16 */
[----:B------:R-:W-:Y:S01]  /*e6e0*/  SHFL.IDX PT, R4, R4, 0x1, 0x1c1f ;  /* 0x003c1f0004047f89 */ /* 0x000fe200000e0000 */
[----:B------:R-:W-:-:S03]  /*e6f0*/  IMAD R11, R14, c[0x0][0x4e8], RZ ;  /* 0x00013a000e0b7a24 */ /* 0x000fc600078e02ff */
[----:B------:R2:W3:Y:S01]  /*e700*/  SHFL.IDX PT, R5, R2, 0x1, 0x1c1f ;  /* 0x003c1f0002057f89 */ /* 0x0004e200000e0000 */
[----:B------:R-:W-:Y:S01]  /*e710*/  LOP3.LUT P0, RZ, R22, 0x3, RZ, 0xc0, !PT ;  /* 0x0000000316ff7812 */ /* 0x000fe2000780c0ff */
[----:B--2---:R-:W-:-:S05]  /*e720*/  IMAD.IADD R2, R23, 0x1, R43 ;  /* 0x0000000117027824 */ /* 0x004fca00078e022b */
[C---:B------:R-:W-:Y:S02]  /*e730*/  IADD3 R3, R2.reuse, 0x8, RZ ;  /* 0x0000000802037810 */ /* 0x040fe40007ffe0ff */
[-C--:B------:R-:W-:Y:S02]  /*e740*/  ISETP.GE.OR P1, PT, R2, R11.reuse, P0 ;  /* 0x0000000b0200720c */ /* 0x080fe40000726670 */
[----:B------:R-:W-:-:S11]  /*e750*/  ISETP.GE.OR P0, PT, R3, R11, P0 ;  /* 0x0000000b0300720c */ /* 0x000fd60000706670 */
[----:B-1----:R1:W-:Y:S01]  /*e760*/  @!P1 ST.E [R6.64], R20 ;  /* 0x0000001406009985 */ /* 0x0023e2000c101906 */
[----:B------:R-:W-:-:S03]  /*e770*/  ISETP.GE.AND P1, PT, R3, R11, PT ;  /* 0x0000000b0300720c */ /* 0x000fc60003f26270 */
[----:B---3--:R1:W-:Y:S01]  /*e780*/  @!P0 ST.E [R4.64], R15 ;  /* 0x0000000f04008985 */ /* 0x0083e2000c101906 */
[----:B------:R-:W-:Y:S02]  /*e790*/  ISETP.GE.AND P0, PT, R2, R11, PT ;  /* 0x0000000b0200720c */ /* 0x000fe40003f06270 */
[----:B------:R-:W-:Y:S01]  /*e7a0*/  P2R R66, PR, RZ, 0x2 ;  /* 0x00000002ff427803 */ /* 0x000fe20000000000 */
[----:B------:R-:W-:Y:S05]  /*e7b0*/  @P2 BRA `(.L_x_1036) ;  /* 0x0000078000002947 */ /* 0x000fea0003800000 */
[----:B------:R-:W2:Y:S01]  /*e7c0*/  S2R R23, SR_TID.X ;  /* 0x0000000000177919 */ /* 0x000ea20000002100 */
[----:B------:R-:W-:Y:S01]  /*e7d0*/  IMAD R10, R10, c[0x0][0x3a0], RZ ;  /* 0x0000e8000a0a7a24 */ /* 0x000fe200078e02ff */
[----:B-1----:R-:W-:Y:S01]  /*e7e0*/  SHF.R.S32.HI R5, RZ, 0x1f, R8 ;  /* 0x0000001fff057819 */ /* 0x002fe20000011408 */
[C---:B------:R-:W-:Y:S01]  /*e7f0*/  IMAD.WIDE.U32 R2, R0.reuse, c[0x0][0x3a0], RZ ;  /* 0x0000e80000027a25 */ /* 0x040fe200078e00ff */
[----:B------:R1:W3:Y:S03]  /*e800*/  LDS.128 R16, [R216+0x80] ;  /* 0x00008000d8107984 */ /* 0x0002e60000000c00 */
[----:B------:R-:W-:Y:S01]  /*e810*/  IMAD R0, R0, c[0x0][0x3a4], R10 ;  /* 0x0000e90000007a24 */ /* 0x000fe200078e020a */
[----:B------:R1:W4:Y:S01]  /*e820*/  LDS.128 R24, [R216+0x1080] ;  /* 0x00108000d8187984 */ /* 0x0003220000000c00 */
[----:B------:R-:W-:-:S02]  /*e830*/  IMAD R5, R5, c[0x0][0x3f0], RZ ;  /* 0x0000fc0005057a24 */ /* 0x000fc400078e02ff */
[----:B------:R-:W-:Y:S01]  /*e840*/  IMAD.IADD R3, R3, 0x1, R0 ;  /* 0x0000000103037824 */ /* 0x000fe200078e0200 */
[----:B------:R1:W1:Y:S01]  /*e850*/  LDS.128 R32, [R216+0x2080] ;  /* 0x00208000d8207984 */ /* 0x0002620000000c00 */
[C---:B------:R-:W-:Y:S02]  /*e860*/  IMAD R7, R8.reuse, c[0x0][0x3f4], R5 ;  /* 0x0000fd0008077a24 */ /* 0x040fe400078e0205 */
[C---:B------:R-:W-:Y:S01]  /*e870*/  IMAD.WIDE.U32 R2, R21.reuse, c[0x0][0x3e8], R2 ;  /* 0x0000fa0015027a25 */ /* 0x040fe200078e0002 */
[----:B------:R1:W1:Y:S03]  /*e880*/  LDS.128 R36, [R216+0x3080] ;  /* 0x00308000d8247984 */ /* 0x0002660000000c00 */
[----:B------:R-:W-:Y:S01]  /*e890*/  IMAD R3, R21, c[0x0][0x3ec], R3 ;  /* 0x0000fb0015037a24 */ /* 0x000fe200078e0203 */
[----:B------:R1:W1:Y:S03]  /*e8a0*/  LDS.128 R12, [R216+0x4080] ;  /* 0x00408000d80c7984 */ /* 0x0002660000000c00 */
[----:B------:R-:W-:Y:S01]  /*e8b0*/  IMAD.WIDE.U32 R2, R8, c[0x0][0x3f0], R2 ;  /* 0x0000fc0008027a25 */ /* 0x000fe200078e0002 */
[--C-:B--2---:R-:W-:Y:S01]  /*e8c0*/  SHF.R.S32.HI R22, RZ, 0x1f, R23.reuse ;  /* 0x0000001fff167819 */ /* 0x104fe20000011417 */
[----:B------:R2:W1:Y:S01]  /*e8d0*/  LDS.128 R28, [R216+0x6080] ;  /* 0x00608000d81c7984 */ /* 0x0004620000000c00 */
[----:B------:R-:W-:-:S02]  /*e8e0*/  SHF.R.S32.HI R42, RZ, 0x1f, R23 ;  /* 0x0000001fff2a7819 */ /* 0x000fc40000011417 */
[-C--:B------:R-:W-:Y:S01]  /*e8f0*/  LEA.HI R22, R22, R23.reuse, RZ, 0x3 ;  /* 0x0000001716167211 */ /* 0x080fe200078f18ff */
[----:B------:R2:W1:Y:S01]  /*e900*/  LDS.128 R44, [R216+0x7080] ;  /* 0x00708000d82c7984 */ /* 0x0004620000000c00 */
[-C--:B------:R-:W-:Y:S02]  /*e910*/  LEA.HI R42, R42, R23.reuse, RZ, 0x3 ;  /* 0x000000172a2a7211 */ /* 0x080fe400078f18ff */
[----:B------:R-:W-:Y:S02]  /*e920*/  LOP3.LUT R22, R22, 0xfffffff8, RZ, 0xc0, !PT ;  /* 0xfffffff816167812 */ /* 0x000fe400078ec0ff */
[----:B------:R-:W-:Y:S02]  /*e930*/  SHF.R.S32.HI R42, RZ, 0x3, R42 ;  /* 0x00000003ff2a7819 */ /* 0x000fe4000001142a */
[----:B------:R-:W-:Y:S02]  /*e940*/  IADD3 R22, -R22, R23, RZ ;  /* 0x0000001716167210 */ /* 0x000fe40007ffe1ff */
[----:B------:R-:W-:-:S02]  /*e950*/  IADD3 R3, R3, R7, RZ ;  /* 0x0000000703037210 */ /* 0x000fc40007ffe0ff */
[----:B------:R-:W-:Y:S02]  /*e960*/  LEA R4, R22, R42, 0x5 ;  /* 0x0000002a16047211 */ /* 0x000fe400078e28ff */
[----:B------:R2:W1:Y:S02]  /*e970*/  LDS.128 R20, [R216+0x5080] ;  /* 0x00508000d8147984 */ /* 0x0004640000000c00 */
[----:B------:R-:W-:-:S05]  /*e980*/  IADD3 R4, R43, R4, RZ ;  /* 0x000000042b047210 */ /* 0x000fca0007ffe0ff */
[----:B------:R-:W-:-:S04]  /*e990*/  @P3 IMAD.HI.U32 R6, R4, c[0x0][0x4ec], RZ ;  /* 0x00013b0004063a27 */ /* 0x000fc800078e00ff */
[----:B------:R-:W-:Y:S01]  /*e9a0*/  IMAD.MOV.U32 R0, RZ, RZ, R4 ;  /* 0x000000ffff007224 */ /* 0x000fe200078e0004 */
[----:B------:R-:W-:-:S04]  /*e9b0*/  @P3 SHF.R.U32.HI R0, RZ, c[0x0][0x4f0], R6 ;  /* 0x00013c00ff003a19 */ /* 0x000fc80000011606 */
[----:B------:R-:W-:Y:S01]  /*e9c0*/  SHF.R.S32.HI R6, RZ, 0x1f, R0 ;  /* 0x0000001fff067819 */ /* 0x000fe20000011400 */
[C---:B------:R-:W-:Y:S01]  /*e9d0*/  IMAD.WIDE.U32 R2, R0.reuse, c[0x0][0x3e0], R2 ;  /* 0x0000f80000027a25 */ /* 0x040fe200078e0002 */
[----:B------:R-:W-:-:S03]  /*e9e0*/  IADD3 R5, -R0, RZ, RZ ;  /* 0x000000ff00057210 */ /* 0x000fc60007ffe1ff */
[----:B------:R-:W-:Y:S02]  /*e9f0*/  IMAD R6, R6, c[0x0][0x3e0], RZ ;  /* 0x0000f80006067a24 */ /* 0x000fe400078e02ff */
[----:B------:R-:W-:Y:S02]  /*ea00*/  IMAD R4, R5, c[0x0][0x4e8], R4 ;  /* 0x00013a0005047a24 */ /* 0x000fe400078e0204 */
[----:B------:R-:W-:Y:S01]  /*ea10*/  IMAD R5, R0, c[0x0][0x3e4], R6 ;  /* 0x0000f90000057a24 */ /* 0x000fe200078e0206 */
[----:B------:R-:W-:Y:S02]  /*ea20*/  IADD3 R6, R42, R43, RZ ;  /* 0x0000002b2a067210 */ /* 0x000fe40007ffe0ff */
[----:B------:R-:W-:Y:S01]  /*ea30*/  SHF.R.S32.HI R0, RZ, 0x1f, R4 ;  /* 0x0000001fff007819 */ /* 0x000fe20000011404 */
[----:B------:R-:W-:-:S04]  /*ea40*/  IMAD.IADD R3, R3, 0x1, R5 ;  /* 0x0000000103037824 */ /* 0x000fc800078e0205 */
[----:B------:R-:W-:Y:S02]  /*ea50*/  IMAD R0, R0, c[0x0][0x3d8], RZ ;  /* 0x0000f60000007a24 */ /* 0x000fe400078e02ff */
[----:B------:R-:W-:-:S04]  /*ea60*/  IMAD.WIDE.U32 R2, R4, c[0x0][0x3d8], R2 ;  /* 0x0000f60004027a25 */ /* 0x000fc800078e0002 */
[----:B------:R-:W-:Y:S01]  /*ea70*/  IMAD R0, R4, c[0x0][0x3dc], R0 ;  /* 0x0000f70004007a24 */ /* 0x000fe200078e0200 */
[----:B------:R-:W-:-:S04]  /*ea80*/  LEA R8, P0, R2, c[0x0][0x380], 0x1 ;  /* 0x0000e00002087a11 */ /* 0x000fc800078008ff */
[----:B------:R-:W-:-:S04]  /*ea90*/  IADD3 R0, R3, R0, RZ ;  /* 0x0000000003007210 */ /* 0x000fc80007ffe0ff */
[----:B------:R-:W-:Y:S01]  /*eaa0*/  LEA.HI.X R7, R2, c[0x0][0x384], R0, 0x1, P0 ;  /* 0x0000e10002077a11 */ /* 0x000fe200000f0c00 */
[----:B------:R-:W-:Y:S05]  /*eab0*/  BRA.DIV ~URZ, `(.L_x_1037) ;  /* 0x000034227f007947 */ /* 0x000fea000b800000 */
[----:B-1234-:R1:W2:Y:S02]  /*eac0*/  SHFL.IDX PT, R9, R7, RZ, 0x181f ;  /* 0x00181fff07097589 */ /* 0x01e2a400000e0000 */
.L_x_1098:
[----:B------:R-:W-:Y:S05]  /*ead0*/  BRA.DIV ~URZ, `(.L_x_1038) ;  /* 0x000034727f007947 */ /* 0x000fea000b800000 */
[----:B------:R3:W4:Y:S02]  /*eae0*/  SHFL.IDX PT, R0, R8, RZ, 0x181f ;  /* 0x00181fff08007589 */ /* 0x00072400000e0000 */
.L_x_1099:
[----:B------:R-:W-:Y:S01]  /*eaf0*/  ISETP.GE.AND P0, PT, R6, R11, PT ;  /* 0x0000000b0600720c */ /* 0x000fe20003f06270 */
[----:B------:R-:W-:-:S12]  /*eb00*/  BSSY B0, `(.L_x_1039) ;  /* 0x000000c000007945 */ /* 0x000fd80003800000 */
[----:B------:R-:W-:Y:S05]  /*eb10*/  @P0 BRA `(.L_x_1040) ;  /* 0x000000a000000947 */ /* 0x000fea0003800000 */
[----:B------:R-:W5:Y:S04]  /*eb20*/  LDL.64 R42, [R1+0x30] ;  /* 0x00003000012a7983 */ /* 0x000f680000100a00 */
[----:B---3--:R-:W3:Y:S01]  /*eb30*/  LDL R10, [R1+0x2c] ;  /* 0x00002c00010a7983 */ /* 0x008ee20000100800 */
[----:B-----5:R-:W-:Y:S02]  /*eb40*/  ISETP.GE.AND P1, PT, R42, c[0x0][0x3c8], PT ;  /* 0x0000f2002a007a0c */ /* 0x020fe40003f26270 */
[----:B---3--:R-:W-:-:S11]  /*eb50*/  ISETP.GE.AND P0, PT, R10, c[0x0][0x3c8], PT ;  /* 0x0000f2000a007a0c */ /* 0x008fd60003f06270 */
[-C--:B----4-:R-:W-:Y:S02]  /*eb60*/  @!P1 LEA R4, P3, R42, R0.reuse, 0x1 ;  /* 0x000000002a049211 */ /* 0x090fe400078608ff */
[----:B------:R-:W-:Y:S02]  /*eb70*/  @!P0 LEA R2, P2, R10, R0, 0x1 ;  /* 0x000000000a028211 */ /* 0x000fe400078408ff */
[-C--:B--2---:R-:W-:Y:S02]  /*eb80*/  @!P1 LEA.HI.X R5, R42, R9.reuse, R40, 0x1, P3 ;  /* 0x000000092a059211 */ /* 0x084fe400018f0c28 */
[----:B------:R-:W-:-:S03]  /*eb90*/  @!P0 LEA.HI.X R3, R10, R9, R41, 0x1, P2 ;  /* 0x000000090a038211 */ /* 0x000fc600010f0c29 */
[----:B------:R2:W-:Y:S04]  /*eba0*/  @!P1 ST.E.128 [R4.64], R16 ;  /* 0x0000001004009985 */ /* 0x0005e8000c101d06 */
[----:B------:R2:W-:Y:S02]  /*ebb0*/  @!P0 ST.E.128 [R2.64], R12 ;  /* 0x0000000c02008985 */ /* 0x0005e4000c101d06 */
.L_x_1040:
[----:B------:R-:W-:Y:S05]  /*ebc0*/  BSYNC B0 ;  /* 0x0000000000007941 */ /* 0x000fea0003800000 */
.L_x_1039:
[----:B------:R-:W-:Y:S05]  /*ebd0*/  BRA.DIV ~URZ, `(.L_x_1041) ;  /* 0x000033d27f007947 */ /* 0x000fea000b800000 */
[----:B--2---:R2:W1:Y:S04]  /*ebe0*/  SHFL.IDX PT, R9, R7, 0x1, 0x181f ;  /* 0x00381f0007097f89 */ /* 0x00446800000e0000 */
[----:B----4-:R2:W4:Y:S02]  /*ebf0*/  SHFL.IDX PT, R0, R8, 0x1, 0x181f ;  /* 0x00381f0008007f89 */ /* 0x01052400000e0000 */
.L_x_1100:
[----:B------:R-:W-:Y:S01]  /*ec00*/  IADD3 R2, R6, 0x20, RZ ;  /* 0x0000002006027810 */ /* 0x000fe20007ffe0ff */
[----:B------:R-:W-:Y:S03]  /*ec10*/  BSSY B0, `(.L_x_1042) ;  /* 0x000000d000007945 */ /* 0x000fe60003800000 */
[----:B------:R-:W-:-:S13]  /*ec20*/  ISETP.GE.AND P0, PT, R2, R11, PT ;  /* 0x0000000b0200720c */ /* 0x000fda0003f06270 */
[----:B------:R-:W-:Y:S05]  /*ec30*/  @P0 BRA `(.L_x_1043) ;  /* 0x000000a000000947 */ /* 0x000fea0003800000 */
[----:B------:R-:W5:Y:S04]  /*ec40*/  LDL.64 R12, [R1+0x30] ;  /* 0x00003000010c7983 */ /* 0x000f680000100a00 */
[----:B--2---:R-:W2:Y:S01]  /*ec50*/  LDL R10, [R1+0x2c] ;  /* 0x00002c00010a7983 */ /* 0x004ea20000100800 */
[----:B-----5:R-:W-:Y:S02]  /*ec60*/  ISETP.GE.AND P1, PT, R12, c[0x0][0x3c8], PT ;  /* 0x0000f2000c007a0c */ /* 0x020fe40003f26270 */
[----:B--2---:R-:W-:-:S11]  /*ec70*/  ISETP.GE.AND P0, PT, R10, c[0x0][0x3c8], PT ;  /* 0x0000f2000a007a0c */ /* 0x004fd60003f06270 */
[-C--:B----4-:R-:W-:Y:S02]  /*ec80*/  @!P1 LEA R4, P3, R12, R0.reuse, 0x1 ;  /* 0x000000000c049211 */ /* 0x090fe400078608ff */
[----:B------:R-:W-:Y:S02]  /*ec90*/  @!P0 LEA R2, P2, R10, R0, 0x1 ;  /* 0x000000000a028211 */ /* 0x000fe400078408ff */
[-C--:B-1----:R-:W-:Y:S02]  /*eca0*/  @!P1 LEA.HI.X R5, R12, R9.reuse, R40, 0x1, P3 ;  /* 0x000000090c059211 */ /* 0x082fe400018f0c28 */
[----:B------:R-:W-:-:S03]  /*ecb0*/  @!P0 LEA.HI.X R3, R10, R9, R41, 0x1, P2 ;  /* 0x000000090a038211 */ /* 0x000fc600010f0c29 */
[----:B------:R1:W-:Y:S04]  /*ecc0*/  @!P1 ST.E.128 [R4.64], R24 ;  /* 0x0000001804009985 */ /* 0x0003e8000c101d06 */
[----:B------:R1:W-:Y:S02]  /*ecd0*/  @!P0 ST.E.128 [R2.64], R20 ;  /* 0x0000001402008985 */ /* 0x0003e4000c101d06 */
.L_x_1043:
[----:B------:R-:W-:Y:S05]  /*ece0*/  BSYNC B0 ;  /* 0x0000000000007941 */ /* 0x000fea0003800000 */
.L_x_1042:
[----:B------:R-:W-:Y:S05]  /*ecf0*/  BRA.DIV ~URZ, `(.L_x_1044) ;  /* 0x000033727f007947 */ /* 0x000fea000b800000 */
[----:B-1----:R1:W2:Y:S02]  /*ed00*/  SHFL.IDX PT, R9, R7, 0x2, 0x181f ;  /* 0x00581f0007097f89 */ /* 0x0022a400000e0000 */
.L_x_1101:
[----:B------:R-:W-:Y:S05]  /*ed10*/  BRA.DIV ~URZ, `(.L_x_1045) ;  /* 0x000033c27f007947 */ /* 0x000fea000b800000 */
[----:B----4-:R4:W1:Y:S02]  /*ed20*/  SHFL.IDX PT, R0, R8, 0x2, 0x181f ;  /* 0x00581f0008007f89 */ /* 0x01086400000e0000 */
.L_x_1102:
[----:B------:R-:W-:Y:S01]  /*ed30*/  IADD3 R2, R6, 0x40, RZ ;  /* 0x0000004006027810 */ /* 0x000fe20007ffe0ff */
[----:B------:R-:W-:Y:S03]  /*ed40*/  BSSY B0, `(.L_x_1046) ;  /* 0x000000d000007945 */ /* 0x000fe60003800000 */
[----:B------:R-:W-:-:S13]  /*ed50*/  ISETP.GE.AND P0, PT, R2, R11, PT ;  /* 0x0000000b0200720c */ /* 0x000fda0003f06270 */
[----:B------:R-:W-:Y:S05]  /*ed60*/  @P0 BRA `(.L_x_1047) ;  /* 0x000000a000000947 */ /* 0x000fea0003800000 */
[----:B------:R-:W5:Y:S04]  /*ed70*/  LDL.64 R12, [R1+0x30] ;  /* 0x00003000010c7983 */ /* 0x000f680000100a00 */
[----:B---3--:R-:W3:Y:S01]  /*ed80*/  LDL R10, [R1+0x2c] ;  /* 0x00002c00010a7983 */ /* 0x008ee20000100800 */
[----:B-----5:R-:W-:Y:S02]  /*ed90*/  ISETP.GE.AND P1, PT, R12, c[0x0][0x3c8], PT ;  /* 0x0000f2000c007a0c */ /* 0x020fe40003f26270 */
[----:B---3--:R-:W-:-:S11]  /*eda0*/  ISETP.GE.AND P0, PT, R10, c[0x0][0x3c8], PT ;  /* 0x0000f2000a007a0c */ /* 0x008fd60003f06270 */
[-C--:B-1----:R-:W-:Y:S02]  /*edb0*/  @!P1 LEA R4, P3, R12, R0.reuse, 0x1 ;  /* 0x000000000c049211 */ /* 0x082fe400078608ff */
[----:B------:R-:W-:Y:S02]  /*edc0*/  @!P0 LEA R2, P2, R10, R0, 0x1 ;  /* 0x000000000a028211 */ /* 0x000fe400078408ff */
[-C--:B--2---:R-:W-:Y:S02]  /*edd0*/  @!P1 LEA.HI.X R5, R12, R9.reuse, R40, 0x1, P3 ;  /* 0x000000090c059211 */ /* 0x084fe400018f0c28 */
[----:B------:R-:W-:-:S03]  /*ede0*/  @!P0 LEA.HI.X R3, R10, R9, R41, 0x1, P2 ;  /* 0x000000090a038211 */ /* 0x000fc600010f0c29 */
[----:B------:R1:W-:Y:S04]  /*edf0*/  @!P1 ST.E.128 [R4.64], R32 ;  /* 0x0000002004009985 */ /* 0x0003e8000c101d06 */
[----:B------:R1:W-:Y:S02]  /*ee00*/  @!P0 ST.E.128 [R2.64], R28 ;  /* 0x0000001c02008985 */ /* 0x0003e4000c101d06 */
.L_x_1047:
[----:B------:R-:W-:Y:S05]  /*ee10*/  BSYNC B0 ;  /* 0x0000000000007941 */ /* 0x000fea0003800000 */
.L_x_1046:
[----:B------:R-:W-:Y:S05]  /*ee20*/  BRA.DIV ~URZ, `(.L_x_1048) ;  /* 0x000033127f007947 */ /* 0x000fea000b800000 */
[----:B-12---:R-:W1:Y:S04]  /*ee30*/  SHFL.IDX PT, R7, R7, 0x3, 0x181f ;  /* 0x00781f0007077f89 */ /* 0x006e6800000e0000 */
[----:B------:R2:W3:Y:S02]  /*ee40*/  SHFL.IDX PT, R0, R8, 0x3, 0x181f ;  /* 0x00781f0008007f89 */ /* 0x0004e400000e0000 */
.L_x_1103:
[----:B------:R-:W-:-:S04]  /*ee50*/  IADD3 R2, R6, 0x60, RZ ;  /* 0x0000006006027810 */ /* 0x000fc80007ffe0ff */
[----:B------:R-:W-:-:S13]  /*ee60*/  ISETP.GE.AND P0, PT, R2, R11, PT ;  /* 0x0000000b0200720c */ /* 0x000fda0003f06270 */
[----:B------:R-:W-:Y:S05]  /*ee70*/  @P0 BRA `(.L_x_1049) ;  /* 0x00001a1000000947 */ /* 0x000fea0003800000 */
[----:B--234-:R-:W2:Y:S04]  /*ee80*/  LDL.64 R8, [R1+0x30] ;  /* 0x0000300001087983 */ /* 0x01cea80000100a00 */
[----:B------:R-:W3:Y:S01]  /*ee90*/  LDL R4, [R1+0x2c] ;  /* 0x00002c0001047983 */ /* 0x000ee20000100800 */
[----:B--2---:R-:W-:-:S13]  /*eea0*/  ISETP.GE.AND P0, PT, R8, c[0x0][0x3c8], PT ;  /* 0x0000f20008007a0c */ /* 0x004fda0003f06270 */
[----:B------:R-:W-:-:S04]  /*eeb0*/  @!P0 LEA R2, P1, R8, R0, 0x1 ;  /* 0x0000000008028211 */ /* 0x000fc800078208ff */
[----:B-1----:R-:W-:-:S05]  /*eec0*/  @!P0 LEA.HI.X R3, R8, R7, R40, 0x1, P1 ;  /* 0x0000000708038211 */ /* 0x002fca00008f0c28 */
[----:B------:R1:W-:Y:S01]  /*eed0*/  @!P0 ST.E.128 [R2.64], R36 ;  /* 0x0000002402008985 */ /* 0x0003e2000c101d06 */
[----:B---3--:R-:W-:-:S13]  /*eee0*/  ISETP.GE.AND P0, PT, R4, c[0x0][0x3c8], PT ;  /* 0x0000f20004007a0c */ /* 0x008fda0003f06270 */
[----:B------:R-:W-:Y:S05]  /*eef0*/  @P0 BRA `(.L_x_1049) ;  /* 0x0000199000000947 */ /* 0x000fea0003800000 */
[----:B-1----:R-:W-:-:S04]  /*ef00*/  LEA R2, P0, R4, R0, 0x1 ;  /* 0x0000000004027211 */ /* 0x002fc800078008ff */
[----:B------:R-:W-:-:S05]  /*ef10*/  LEA.HI.X R3, R4, R7, R41, 0x1, P0 ;  /* 0x0000000704037211 */ /* 0x000fca00000f0c29 */
[----:B------:R1:W-:Y:S01]  /*ef20*/  ST.E.128 [R2.64], R44 ;  /* 0x0000002c02007985 */ /* 0x0003e2000c101d06 */
[----:B------:R-:W-:Y:S05]  /*ef30*/  BRA `(.L_x_1049) ;  /* 0x0000195000007947 */ /* 0x000fea0003800000 */
.L_x_1036:
[----:B-1----:R-:W2:Y:S04]  /*ef40*/  LDL.LU R4, [R1+0x60] ;  /* 0x0000600001047983 */ /* 0x002ea80000300800 */
[----:B------:R-:W3:Y:S01]  /*ef50*/  LDL.LU R6, [R1+0x68] ;  /* 0x0000680001067983 */ /* 0x000ee20000300800 */
[----:B------:R-:W-:Y:S02]  /*ef60*/  IMAD R10, R10, c[0x0][0x408], RZ ;  /* 0x000102000a0a7a24 */ /* 0x000fe400078e02ff */
[----:B------:R-:W-:-:S04]  /*ef70*/  IMAD.WIDE.U32 R2, R0, c[0x0][0x408], RZ ;  /* 0x0001020000027a25 */ /* 0x000fc800078e00ff */
[----:B------:R-:W-:Y:S02]  /*ef80*/  IMAD R0, R0, c[0x0][0x40c], R10 ;  /* 0x0001030000007a24 */ /* 0x000fe400078e020a */
[----:B------:R-:W-:-:S03]  /*ef90*/  @P3 IMAD.HI.U32 R5, R9, c[0x0][0x4ec], RZ ;  /* 0x00013b0009053a27 */ /* 0x000fc600078e00ff */
[----:B------:R-:W-:Y:S02]  /*efa0*/  IADD3 R3, R3, R0, RZ ;  /* 0x0000000003037210 */ /* 0x000fe40007ffe0ff */
[----:B------:R-:W-:-:S05]  /*efb0*/  SHF.R.S32.HI R0, RZ, 0x1f, R8 ;  /* 0x0000001fff007819 */ /* 0x000fca0000011408 */
[----:B------:R-:W-:Y:S02]  /*efc0*/  IMAD R0, R0, c[0x0][0x440], RZ ;  /* 0x0001100000007a24 */ /* 0x000fe400078e02ff */
        /* <DEDUP_REMOVED lines=25> */
.L_x_1104:
[----:B------:R-:W-:Y:S05]  /*f160*/  BRA.DIV ~URZ, `(.L_x_1051) ;  /* 0x000031027f007947 */ /* 0x000fea000b800000 */
[----:B------:R3:W4:Y:S02]  /*f170*/  SHFL.IDX PT, R0, R28, RZ, 0x1c1f ;  /* 0x001c1fff1c007589 */ /* 0x00072400000e0000 */
.L_x_1105:
[----:B------:R-:W5:Y:S01]  /*f180*/  LDL R5, [R1+0x58] ;  /* 0x0000580001057983 */ /* 0x000f620000100800 */
[----:B------:R-:W-:Y:S01]  /*f190*/  BSSY B0, `(.L_x_1052) ;  /* 0x0000061000007945 */ /* 0x000fe20003800000 */
[C---:B-----5:R-:W-:Y:S02]  /*f1a0*/  IADD3 R15, R5.reuse, 0x18, RZ ;  /* 0x00000018050f7810 */ /* 0x060fe40007ffe0ff */
        /* <DEDUP_REMOVED lines=35> */
[----:B----4-:R-:W-:Y:S02]  /*f3e0*/  @!P1 IMAD.MOV.U32 R6, RZ, RZ, R0 ;  /* 0x000000ffff069224 */ /* 0x010fe400078e0000 */
[----:B--2---:R-:W-:Y:S01]  /*f3f0*/  @!P1 IMAD.MOV.U32 R7, RZ, RZ, R4 ;  /* 0x000000ffff079224 */ /* 0x004fe200078e0004 */
[----:B------:R-:W-:-:S03]  /*f400*/  @!P0 LEA R2, P2, R13, R0, 0x2 ;  /* 0x000000000d028211 */ /* 0x000fc600078410ff */
[----:B------:R-:W-:Y:S01]  /*f410*/  @!P1 IMAD.WIDE R6, R5, 0x4, R6 ;  /* 0x0000000405069825 */ /* 0x000fe200078e0206 */
[----:B------:R-:W-:Y:S02]  /*f420*/  @!P0 LEA.HI.X R3, R13, R4, R29, 0x2, P2 ;  /* 0x000000040d038211 */ /* 0x000fe400010f141d */
[----:B------:R-:W-:Y:S02]  /*f430*/  ISETP.GE.AND P2, PT, R16, c[0x0][0x3c8], PT ;  /* 0x0000f20010007a0c */ /* 0x000fe40003f46270 */
        /* <DEDUP_REMOVED lines=27> */
[----:B------:R4:W-:Y:S01]  /*f5f0*/  @!P4 ST.E.64 [R2.64], R68 ;  /* 0x000000440200c985 */ /* 0x0009e2000c101b06 */
[----:B------:R-:W-:-:S03]  /*f600*/  ISETP.GE.AND P4, PT, R24, c[0x0][0x3c8], PT ;  /* 0x0000f20018007a0c */ /* 0x000fc60003f86270 */
        /* <DEDUP_REMOVED lines=10> */
[----:B------:R-:W-:-:S04]  /*f6b0*/  @!P4 LEA R10, P6, R24, R0, 0x2 ;  /* 0x00000000180ac211 */ /* 0x000fc800078c10ff */
[----:B------:R-:W-:Y:S02]  /*f6c0*/  @!P4 LEA.HI.X R11, R24, R4, R40, 0x2, P6 ;  /* 0x00000004180bc211 */ /* 0x000fe400030f1428 */
[----:B--2---:R-:W-:-:S04]  /*f6d0*/  @!P5 LEA R2, P3, R22, R0, 0x2 ;  /* 0x000000001602d211 */ /* 0x004fc800078610ff */
[----:B------:R-:W-:Y:S02]  /*f6e0*/  @!P5 LEA.HI.X R3, R22, R4, R38, 0x2, P3 ;  /* 0x000000041603d211 */ /* 0x000fe400018f1426 */
[----:B------:R-:W-:-:S03]  /*f6f0*/  @!P2 LEA R8, P3, R25, R0, 0x2 ;  /* 0x000000001908a211 */ /* 0x000fc600078610ff */
[----:B------:R2:W-:Y:S01]  /*f700*/  @!P5 ST.E.64 [R2.64], R80 ;  /* 0x000000500200d985 */ /* 0x0005e2000c101b06 */
        /* <DEDUP_REMOVED lines=9> */
.L_x_1053:
[----:B------:R-:W-:Y:S05]  /*f7a0*/  BSYNC B0 ;  /* 0x0000000000007941 */ /* 0x000fea0003800000 */
.L_x_1052:
[----:B------:R-:W-:Y:S05]  /*f7b0*/  BRA.DIV ~URZ, `(.L_x_1054) ;  /* 0x00002b127f007947 */ /* 0x000fea000b800000 */
[----:B--2---:R2:W1:Y:S04]  /*f7c0*/  SHFL.IDX PT, R4, R14, 0x1, 0x1c1f ;  /* 0x003c1f000e047f89 */ /* 0x00446800000e0000 */
[----:B----4-:R2:W4:Y:S02]  /*f7d0*/  SHFL.IDX PT, R0, R28, 0x1, 0x1c1f ;  /* 0x003c1f001c007f89 */ /* 0x01052400000e0000 */
.L_x_1106:
[----:B------:R-:W-:-:S13]  /*f7e0*/  ISETP.NE.AND P0, PT, R66, RZ, PT ;  /* 0x000000ff4200720c */ /* 0x000fda0003f05270 */
[----:B------:R-:W-:Y:S05]  /*f7f0*/  @P0 BRA `(.L_x_1049) ;  /* 0x0000109000000947 */ /* 0x000fea0003800000 */
[----:B------:R-:W5:Y:S01]  /*f800*/  LDL R5, [R1+0x58] ;  /* 0x0000580001057983 */ /* 0x000f620000100800 */
[----:B------:R-:W-:Y:S02]  /*f810*/  ISETP.GE.AND P1, PT, R13, c[0x0][0x3c8], PT ;  /* 0x0000f2000d007a0c */ /* 0x000fe40003f26270 */
[----:B------:R-:W-:Y:S02]  /*f820*/  ISETP.GE.AND P0, PT, R12, c[0x0][0x3c8], PT ;  /* 0x0000f2000c007a0c */ /* 0x000fe40003f06270 */
[----:B------:R-:W-:Y:S02]  /*f830*/  ISETP.GE.AND P5, PT, R15, c[0x0][0x3c8], PT ;  /* 0x0000f2000f007a0c */ /* 0x000fe40003fa6270 */
[----:B------:R-:W-:-:S07]  /*f840*/  ISETP.GE.AND P6, PT, R16, c[0x0][0x3c8], PT ;  /* 0x0000f20010007a0c */ /* 0x000fce0003fc6270 */
[CC--:B----4-:R-:W-:Y:S02]  /*f850*/  @!P1 LEA R6, P4, R13.reuse, R0.reuse, 0x2 ;  /* 0x000000000d069211 */ /* 0x0d0fe400078810ff */
[C---:B------:R-:W-:Y:S02]  /*f860*/  @!P0 LEA R2, P3, R12.reuse, R0, 0x2 ;  /* 0x000000000c028211 */ /* 0x040fe400078610ff */
[-C--:B-1----:R-:W-:Y:S02]  /*f870*/  @!P1 LEA.HI.X R7, R13, R4.reuse, R29, 0x2, P4 ;  /* 0x000000040d079211 */ /* 0x082fe400020f141d */
[----:B------:R-:W-:Y:S02]  /*f880*/  ISETP.GE.AND P4, PT, R17, c[0x0][0x3c8], PT ;  /* 0x0000f20011007a0c */ /* 0x000fe40003f86270 */
[----:B------:R-:W-:Y:S02]  /*f890*/  @!P0 LEA.HI.X R3, R12, R4, R30, 0x2, P3 ;  /* 0x000000040c038211 */ /* 0x000fe400018f141e */
[----:B------:R-:W-:-:S02]  /*f8a0*/  ISETP.GE.AND P3, PT, R18, c[0x0][0x3c8], PT ;  /* 0x0000f20012007a0c */ /* 0x000fc40003f66270 */
[----:B-----5:R-:W-:-:S13]  /*f8b0*/  ISETP.GE.AND P2, PT, R5, c[0x0][0x3c8], PT ;  /* 0x0000f20005007a0c */ /* 0x020fda0003f46270 */
[----:B------:R-:W-:Y:S02]  /*f8c0*/  @!P2 IMAD.MOV.U32 R8, RZ, RZ, R0 ;  /* 0x000000ffff08a224 */ /* 0x000fe400078e0000 */
[----:B------:R-:W-:-:S04]  /*f8d0*/  @!P2 IMAD.MOV.U32 R9, RZ, RZ, R4 ;  /* 0x000000ffff09a224 */ /* 0x000fc800078e0004 */
[----:B------:R-:W-:-:S05]  /*f8e0*/  @!P2 IMAD.WIDE R8, R5, 0x4, R8 ;  /* 0x000000040508a825 */ /* 0x000fca00078e0208 */
[----:B------:R1:W-:Y:S01]  /*f8f0*/  @!P2 ST.E.64 [R8.64], R104 ;  /* 0x000000680800a985 */ /* 0x0003e2000c101b06 */
[----:B------:R-:W-:-:S03]  /*f900*/  ISETP.GE.AND P2, PT, R19, c[0x0][0x3c8], PT ;  /* 0x0000f20013007a0c */ /* 0x000fc60003f46270 */
[----:B------:R4:W-:Y:S01]  /*f910*/  @!P1 ST.E.64 [R6.64], R96 ;  /* 0x0000006006009985 */ /* 0x0009e2000c101b06 */
[----:B------:R-:W-:-:S03]  /*f920*/  @!P6 LEA R12, P1, R16, R0, 0x2 ;  /* 0x00000000100ce211 */ /* 0x000fc600078210ff */
[----:B------:R5:W-:Y:S01]  /*f930*/  @!P0 ST.E.64 [R2.64], R64 ;  /* 0x0000004002008985 */ /* 0x000be2000c101b06 */
[C---:B--2---:R-:W-:Y:S02]  /*f940*/  @!P5 LEA R14, P0, R15.reuse, R0, 0x2 ;  /* 0x000000000f0ed211 */ /* 0x044fe400078010ff */
[-C--:B------:R-:W-:Y:S02]  /*f950*/  @!P6 LEA.HI.X R13, R16, R4.reuse, R33, 0x2, P1 ;  /* 0x00000004100de211 */ /* 0x080fe400008f1421 */
[----:B------:R-:W-:Y:S02]  /*f960*/  @!P5 LEA.HI.X R15, R15, R4, R31, 0x2, P0 ;  /* 0x000000040f0fd211 */ /* 0x000fe400000f141f */
[C---:B------:R-:W-:Y:S02]  /*f970*/  @!P4 LEA R10, P0, R17.reuse, R0, 0x2 ;  /* 0x00000000110ac211 */ /* 0x040fe400078010ff */
[----:B------:R-:W-:Y:S01]  /*f980*/  ISETP.GE.AND P1, PT, R20, c[0x0][0x3c8], PT ;  /* 0x0000f20014007a0c */ /* 0x000fe20003f26270 */
[----:B------:R2:W-:Y:S01]  /*f990*/  @!P5 ST.E.64 [R14.64], R118 ;  /* 0x000000760e00d985 */ /* 0x0005e2000c101b06 */
[----:B------:R-:W-:-:S02]  /*f9a0*/  @!P4 LEA.HI.X R11, R17, R4, R32, 0x2, P0 ;  /* 0x00000004110bc211 */ /* 0x000fc400000f1420 */
[----:B------:R-:W-:Y:S02]  /*f9b0*/  ISETP.GE.AND P6, PT, R21, c[0x0][0x3c8], PT ;  /* 0x0000f20015007a0c */ /* 0x000fe40003fc6270 */
[----:B------:R-:W-:Y:S02]  /*f9c0*/  ISETP.GE.AND P5, PT, R23, c[0x0][0x3c8], PT ;  /* 0x0000f20017007a0c */ /* 0x000fe40003fa6270 */
[----:B-1----:R-:W-:-:S04]  /*f9d0*/  @!P3 LEA R8, P0, R18, R0, 0x2 ;  /* 0x000000001208b211 */ /* 0x002fc800078010ff */
[----:B------:R-:W-:Y:S02]  /*f9e0*/  @!P3 LEA.HI.X R9, R18, R4, R34, 0x2, P0 ;  /* 0x000000041209b211 */ /* 0x000fe400000f1422 */
[----:B----4-:R-:W-:-:S04]  /*f9f0*/  @!P2 LEA R6, P0, R19, R0, 0x2 ;  /* 0x000000001306a211 */ /* 0x010fc800078010ff */
[----:B------:R-:W-:Y:S02]  /*fa00*/  @!P2 LEA.HI.X R7, R19, R4, R35, 0x2, P0 ;  /* 0x000000041307a211 */ /* 0x000fe400000f1423 */
[----:B-----5:R-:W-:-:S04]  /*fa10*/  @!P1 LEA R2, P0, R20, R0, 0x2 ;  /* 0x0000000014029211 */ /* 0x020fc800078010ff */
[----:B------:R-:W-:Y:S02]  /*fa20*/  @!P1 LEA.HI.X R3, R20, R4, R36, 0x2, P0 ;  /* 0x0000000414039211 */ /* 0x000fe400000f1424 */
[----:B------:R-:W-:-:S13]  /*fa30*/  ISETP.GE.AND P0, PT, R16, c[0x0][0x3c8], PT ;  /* 0x0000f20010007a0c */ /* 0x000fda0003f06270 */
[----:B------:R1:W-:Y:S01]  /*fa40*/  @!P0 ST.E.64 [R12.64], R114 ;  /* 0x000000720c008985 */ /* 0x0003e2000c101b06 */
[----:B--2---:R-:W-:-:S03]  /*fa50*/  @!P6 LEA R14, P0, R21, R0, 0x2 ;  /* 0x00000000150ee211 */ /* 0x004fc600078010ff */
        /* <DEDUP_REMOVED lines=9> */
[CC--:B-1----:R-:W-:Y:S02]  /*faf0*/  @!P5 LEA R12, P1, R23.reuse, R0.reuse, 0x2 ;  /* 0x00000000170cd211 */ /* 0x0c2fe400078210ff */
[----:B--2---:R-:W-:Y:S02]  /*fb00*/  @!P4 LEA R10, P0, R22, R0, 0x2 ;  /* 0x00000000160ac211 */ /* 0x004fe400078010ff */
        /* <DEDUP_REMOVED lines=10> */
[----:B---3--:R-:W-:-:S03]  /*fbb0*/  @!P1 LEA R2, P0, R26, R0, 0x2 ;  /* 0x000000001a029211 */ /* 0x008fc600078010ff */
        /* <DEDUP_REMOVED lines=9> */
.L_x_1034:
[----:B------:R-:W2:Y:S04]  /*fc50*/  LDL.LU R0, [R1+0x50] ;  /* 0x0000500001007983 */ /* 0x000ea80000300800 */
[----:B------:R-:W3:Y:S01]  /*fc60*/  LDL R6, [R1+0x5c] ;  /* 0x00005c0001067983 */ /* 0x000ee20000100800 */
[----:B------:R-:W-:Y:S01]  /*fc70*/  ISETP.NE.U32.AND P0, PT, RZ, c[0x0][0x508], PT ;  /* 0x00014200ff007a0c */ /* 0x000fe20003f05070 */
[----:B------:R-:W-:Y:S01]  /*fc80*/  IMAD.MOV.U32 R4, RZ, RZ, 0x4 ;  /* 0x00000004ff047424 */ /* 0x000fe200078e00ff */
[----:B------:R-:W-:Y:S01]  /*fc90*/  ISETP.NE.U32.AND P2, PT, RZ, c[0x0][0x500], PT ;  /* 0x00014000ff007a0c */ /* 0x000fe20003f45070 */
[----:B------:R-:W-:Y:S01]  /*fca0*/  IMAD.MOV.U32 R8, RZ, RZ, RZ ;  /* 0x000000ffff087224 */ /* 0x000fe200078e00ff */
[----:B------:R-:W-:Y:S01]  /*fcb0*/  ISETP.NE.AND.EX P1, PT, RZ, c[0x0][0x50c], PT, P0 ;  /* 0x00014300ff007a0c */ /* 0x000fe20003f25300 */
[----:B------:R-:W-:Y:S01]  /*fcc0*/  IMAD.MOV.U32 R19, RZ, RZ, c[0x0][0x388] ;  /* 0x0000e200ff137624 */ /* 0x000fe200078e00ff */
[----:B------:R-:W-:-:S11]  /*fcd0*/  ISETP.NE.AND.EX P2, PT, RZ, c[0x0][0x504], PT, P2 ;  /* 0x00014100ff007a0c */ /* 0x000fd60003f45320 */
[C---:B---3--:R-:W-:Y:S01]  /*fce0*/  @P1 LEA R2, P0, R6.reuse, c[0x0][0x508], 0x2 ;  /* 0x0001420006021a11 */ /* 0x048fe200078010ff */
[----:B------:R-:W-:-:S03]  /*fcf0*/  IMAD.WIDE R4, R6, R4, c[0x0][0x500] ;  /* 0x0001400006047625 */ /* 0x000fc600078e0204 */
[----:B------:R-:W-:Y:S02]  /*fd00*/  @P1 LEA.HI.X R3, R6, c[0x0][0x50c], R7, 0x2, P0 ;  /* 0x0001430006031a11 */ /* 0x000fe400000f1407 */
[----:B------:R1:W5:Y:S04]  /*fd10*/  @P2 LDG.E R8, [R4.64] ;  /* 0x0000000604082981 */ /* 0x000368000c1e1900 */
[----:B------:R1:W5:Y:S01]  /*fd20*/  @P1 LDG.E R19, [R2.64] ;  /* 0x0000000602131981 */ /* 0x000362000c1e1900 */
[----:B--2---:R-:W-:-:S04]  /*fd30*/  ISETP.NE.AND P0, PT, R0, RZ, PT ;  /* 0x000000ff0000720c */ /* 0x004fc80003f05270 */
[----:B------:R-:W-:Y:S01]  /*fd40*/  SEL R18, R0, c[0x0][0x3d4], P0 ;  /* 0x0000f50000127a07 */ /* 0x000fe20000000000 */
[----:B------:R-:W-:Y:S05]  /*fd50*/  @P1 BRA `(.L_x_1055) ;  /* 0x0000004000001947 */ /* 0x000fea0003800000 */
[----:B------:R-:W-:Y:S05]  /*fd60*/  @!P2 BRA `(.L_x_1055) ;  /* 0x000000300000a947 */ /* 0x000fea0003800000 */
[----:B------:R2:W3:Y:S04]  /*fd70*/  LDG.E R0, [R4.64] ;  /* 0x0000000604007981 */ /* 0x0004e8000c1e1900 */
[----:B-12---:R-:W3:Y:S02]  /*fd80*/  LDG.E R4, [R4.64+0x4] ;  /* 0x0000040604047981 */ /* 0x006ee4000c1e1900 */
[----:B---3-5:R-:W-:Y:S02]  /*fd90*/  IADD3 R19, -R0, R4, RZ ;  /* 0x0000000400137210 */ /* 0x028fe40007ffe1ff */
.L_x_1055:
[----:B-1----:R-:W1:Y:S01]  /*fda0*/  S2R R3, SR_TID.X ;  /* 0x0000000000037919 */ /* 0x002e620000002100 */
[----:B------:R-:W-:Y:S01]  /*fdb0*/  BSSY B0, `(.L_x_1056) ;  /* 0x0000038000007945 */ /* 0x000fe20003800000 */
[----:B------:R-:W-:Y:S02]  /*fdc0*/  SEL R14, R6, RZ, !P2 ;  /* 0x000000ff060e7207 */ /* 0x000fe40005000000 */
[----:B------:R-:W-:-:S02]  /*fdd0*/  SEL R20, R7, RZ, !P2 ;  /* 0x000000ff07147207 */ /* 0x000fc40005000000 */
[----:B-----5:R-:W-:Y:S02]  /*fde0*/  SHF.R.S32.HI R17, RZ, 0x1f, R8 ;  /* 0x0000001fff117819 */ /* 0x020fe40000011408 */
[----:B-1----:R-:W-:-:S13]  /*fdf0*/  ISETP.GT.AND P0, PT, R3, 0x7f, PT ;  /* 0x0000007f0300780c */ /* 0x002fda0003f04270 */
        /* <DEDUP_REMOVED lines=11> */
[----:B------:R1:W4:Y:S08]  /*feb0*/  LDC.64 R6, c[0x0][R0+0x170] ;  /* 0x00005c0000067b82 */ /* 0x0003300000000a00 */
[----:B------:R1:W2:Y:S08]  /*fec0*/  LDC.64 R4, c[0x0][R0+0x168] ;  /* 0x00005a0000047b82 */ /* 0x0002b00000000a00 */
[----:B------:R1:W5:Y:S08]  /*fed0*/  LDC.64 R12, c[0x0][R0+0x178] ;  /* 0x00005e00000c7b82 */ /* 0x0003700000000a00 */
[----:B------:R1:W2:Y:S02]  /*fee0*/  LDC.64 R10, c[0x0][R0+0x160] ;  /* 0x00005800000a7b82 */ /* 0x0002a40000000a00 */
[----:B-1----:R-:W-:-:S02]  /*fef0*/  IMAD.MOV.U32 R0, RZ, RZ, c[0x0][0x4e8] ;  /* 0x00013a00ff007624 */ /* 0x002fc400078e00ff */
[----:B----4-:R-:W-:-:S03]  /*ff00*/  IMAD R7, R7, R14, RZ ;  /* 0x0000000e07077224 */ /* 0x010fc600078e02ff */
[----:B------:R-:W-:Y:S01]  /*ff10*/  ISETP.NE.AND P0, PT, R0, 0x1, PT ;  /* 0x000000010000780c */ /* 0x000fe20003f05270 */
[----:B------:R-:W-:Y:S01]  /*ff20*/  IMAD R7, R6, R20, R7 ;  /* 0x0000001406077224 */ /* 0x000fe200078e0207 */
[----:B------:R-:W-:-:S11]  /*ff30*/  MOV R0, R9 ;  /* 0x0000000900007202 */ /* 0x000fd60000000f00 */
[----:B------:R-:W-:-:S05]  /*ff40*/  @P0 IMAD.HI.U32 R16, R9, c[0x0][0x4ec], RZ ;  /* 0x00013b0009100a27 */ /* 0x000fca00078e00ff */
[----:B------:R-:W-:Y:S01]  /*ff50*/  @P0 SHF.R.U32.HI R0, RZ, c[0x0][0x4f0], R16 ;  /* 0x00013c00ff000a19 */ /* 0x000fe20000011610 */
[-C--:B--2---:R-:W-:Y:S02]  /*ff60*/  IMAD R15, R5, R2.reuse, RZ ;  /* 0x00000002050f7224 */ /* 0x084fe400078e02ff */
[----:B------:R-:W-:-:S04]  /*ff70*/  IMAD.WIDE.U32 R4, R4, R2, RZ ;  /* 0x0000000204047225 */ /* 0x000fc800078e00ff */
[----:B------:R-:W-:Y:S01]  /*ff80*/  IMAD.WIDE.U32 R2, R6, R14, RZ ;  /* 0x0000000e06027225 */ /* 0x000fe200078e00ff */
[----:B---3--:R-:W-:-:S03]  /*ff90*/  SEL R6, R21, RZ, P2 ;  /* 0x000000ff15067207 */ /* 0x008fc60001000000 */
[----:B------:R-:W-:Y:S01]  /*ffa0*/  IMAD.IADD R15, R5, 0x1, R15 ;  /* 0x00000001050f7824 */ /* 0x000fe200078e020f */
[----:B------:R-:W-:Y:S01]  /*ffb0*/  IADD3 R16, P1, P0, R2, R4, R8 ;  /* 0x0000000402107210 */ /* 0x000fe2000783e008 */
[----:B------:R-:W-:Y:S01]  /*ffc0*/  IMAD.MOV R2, RZ, RZ, -R0 ;  /* 0x000000ffff027224 */ /* 0x000fe200078e0a00 */
[----:B------:R-:W-:Y:S01]  /*ffd0*/  IADD3 R3, R3, R7, RZ ;  /* 0x0000000703037210 */ /* 0x000fe20007ffe0ff */
[-C--:B-----5:R-:W-:Y:S02]  /*ffe0*/  IMAD R7, R13, R6.reuse, RZ ;  /* 0x000000060d077224 */ /* 0x0a0fe400078e02ff */
[----:B------:R-:W-:-:S04]  /*fff0*/  IMAD.WIDE.U32 R4, R12, R6, RZ ;  /* 0x000000060c047225 */ /* 0x000fc800078e00ff */
[----:B------:R-:W-:Y:S01]  /*10000*/  IMAD R2, R2, c[0x0][0x4e8], R9 ;  /* 0x00013a0002027a24 */ /* 0x000fe200078e0209 */
[----:B------:R-:W-:Y:S02]  /*10010*/  IADD3.X R9, R3, R15, R17, P1, P0 ;  /* 0x0000000f03097210 */ /* 0x000fe40000fe0411 */
[----:B------:R-:W-:Y:S01]  /*10020*/  IADD3 R5, R5, R7, RZ ;  /* 0x0000000705057210 */ /* 0x000fe20007ffe0ff */
[----:B------:R-:W-:Y:S01]  /*10030*/  IMAD.MOV.U32 R7, RZ, RZ, c[0x0][0x4a8] ;  /* 0x00012a00ff077624 */ /* 0x000fe200078e00ff */
[----:B------:R-:W-:Y:S02]  /*10040*/  IADD3 R4, P1, P0, R0, R16, R4 ;  /* 0x0000001000047210 */ /* 0x000fe4000783e004 */
[----:B------:R-:W-:Y:S01]  /*10050*/  SHF.R.S32.HI R3, RZ, 0x1f, R0 ;  /* 0x0000001fff037819 */ /* 0x000fe20000011400 */
[----:B------:R-:W-:Y:S01]  /*10060*/  IMAD R0, R11, R2, RZ ;  /* 0x000000020b007224 */ /* 0x000fe200078e02ff */
[----:B------:R-:W-:Y:S02]  /*10070*/  SHF.R.S32.HI R6, RZ, 0x1f, R2 ;  /* 0x0000001fff067819 */ /* 0x000fe40000011402 */
        /* <DEDUP_REMOVED lines=11> */
.L_x_1057:
[----:B------:R-:W-:Y:S05]  /*10130*/  BSYNC B0 ;  /* 0x0000000000007941 */ /* 0x000fea0003800000 */
.L_x_1056:
[----:B------:R-:W-:-:S13]  /*10140*/  ISETP.GT.AND P0, PT, R18, 0x1, PT ;  /* 0x000000011200780c */ /* 0x000fda0003f04270 */
[----:B------:R-:W-:Y:S05]  /*10150*/  @P0 BRA `(.L_x_1049) ;  /* 0x0000073000000947 */ /* 0x000fea0003800000 */
[----:B-1----:R-:W2:Y:S04]  /*10160*/  LDL.LU R0, [R1+0x64] ;  /* 0x0000640001007983 */ /* 0x002ea80000300800 */
[----:B------:R-:W3:Y:S01]  /*10170*/  LDL.LU R7, [R1+0x60] ;  /* 0x0000600001077983 */ /* 0x000ee20000300800 */
[----:B------:R-:W-:Y:S01]  /*10180*/  MOV R2, c[0x0][0x4e8] ;  /* 0x00013a0000027a02 */ /* 0x000fe20000000f00 */
[----:B------:R-:W-:Y:S02]  /*10190*/  IMAD R5, R20, c[0x0][0x3f0], RZ ;  /* 0x0000fc0014057a24 */ /* 0x000fe400078e02ff */
[----:B------:R-:W1:Y:S01]  /*101a0*/  S2R R3, SR_TID.X ;  /* 0x0000000000037919 */ /* 0x000e620000002100 */
[----:B------:R-:W-:Y:S02]  /*101b0*/  ISETP.NE.AND P0, PT, R2, 0x1, PT ;  /* 0x000000010200780c */ /* 0x000fe40003f05270 */
[----:B-1----:R-:W-:-:S02]  /*101c0*/  SHF.R.S32.HI R4, RZ, 0x1f, R3 ;  /* 0x0000001fff047819 */ /* 0x002fc40000011403 */
[----:B------:R-:W-:Y:S02]  /*101d0*/  SHF.R.S32.HI R10, RZ, 0x1f, R3 ;  /* 0x0000001fff0a7819 */ /* 0x000fe40000011403 */
[-C--:B------:R-:W-:Y:S02]  /*101e0*/  LEA.HI R4, R4, R3.reuse, RZ, 0x3 ;  /* 0x0000000304047211 */ /* 0x080fe400078f18ff */
[----:B------:R-:W-:Y:S02]  /*101f0*/  LEA.HI R10, R10, R3, RZ, 0x3 ;  /* 0x000000030a0a7211 */ /* 0x000fe400078f18ff */
[----:B------:R-:W-:Y:S02]  /*10200*/  LOP3.LUT R4, R4, 0xfffffff8, RZ, 0xc0, !PT ;  /* 0xfffffff804047812 */ /* 0x000fe400078ec0ff */
[----:B------:R-:W-:-:S03]  /*10210*/  SHF.R.S32.HI R10, RZ, 0x3, R10 ;  /* 0x00000003ff0a7819 */ /* 0x000fc6000001140a */
[----:B------:R-:W-:Y:S02]  /*10220*/  IMAD.IADD R4, R3, 0x1, -R4 ;  /* 0x0000000103047824 */ /* 0x000fe400078e0a04 */
[----:B------:R-:W-:-:S03]  /*10230*/  IMAD.WIDE.U32 R2, R8, c[0x0][0x3a0], RZ ;  /* 0x0000e80008027a25 */ /* 0x000fc600078e00ff */
[----:B------:R-:W-:Y:S02]  /*10240*/  LEA R4, R4, R10, 0x5 ;  /* 0x0000000a04047211 */ /* 0x000fe400078e28ff */
[----:B--2---:R-:W-:Y:S01]  /*10250*/  MOV R11, R0 ;  /* 0x00000000000b7202 */ /* 0x004fe20000000f00 */
[----:B------:R-:W-:-:S04]  /*10260*/  IMAD R0, R17, c[0x0][0x3a0], RZ ;  /* 0x0000e80011007a24 */ /* 0x000fc800078e02ff */
[----:B------:R-:W-:Y:S02]  /*10270*/  IMAD R8, R8, c[0x0][0x3a4], R0 ;  /* 0x0000e90008087a24 */ /* 0x000fe400078e0200 */
[----:B------:R-:W-:-:S03]  /*10280*/  IMAD.IADD R4, R11, 0x1, R4 ;  /* 0x000000010b047824 */ /* 0x000fc600078e0204 */
[----:B------:R-:W-:Y:S01]  /*10290*/  IADD3 R3, R3, R8, RZ ;  /* 0x0000000803037210 */ /* 0x000fe20007ffe0ff */
[----:B------:R-:W-:Y:S01]  /*102a0*/  @P0 IMAD.HI.U32 R6, R4, c[0x0][0x4ec], RZ ;  /* 0x00013b0004060a27 */ /* 0x000fe200078e00ff */
[----:B------:R-:W-:-:S03]  /*102b0*/  IADD3 R8, R10, R11, RZ ;  /* 0x0000000b0a087210 */ /* 0x000fc60007ffe0ff */
[----:B---3--:R-:W-:-:S04]  /*102c0*/  IMAD.WIDE.U32 R2, R7, c[0x0][0x3e8], R2 ;  /* 0x0000fa0007027a25 */ /* 0x008fc800078e0002 */
[----:B------:R-:W-:Y:S01]  /*102d0*/  IMAD.MOV.U32 R0, RZ, RZ, R4 ;  /* 0x000000ffff007224 */ /* 0x000fe200078e0004 */
[----:B------:R-:W-:Y:S01]  /*102e0*/  @P0 SHF.R.U32.HI R0, RZ, c[0x0][0x4f0], R6 ;  /* 0x00013c00ff000a19 */ /* 0x000fe20000011606 */
[----:B------:R-:W-:Y:S02]  /*102f0*/  IMAD R3, R7, c[0x0][0x3ec], R3 ;  /* 0x0000fb0007037a24 */ /* 0x000fe400078e0203 */
[C---:B------:R-:W-:Y:S01]  /*10300*/  IMAD R7, R14.reuse, c[0x0][0x3f4], R5 ;  /* 0x0000fd000e077a24 */ /* 0x040fe200078e0205 */
[----:B------:R-:W-:Y:S01]  /*10310*/  SHF.R.S32.HI R6, RZ, 0x1f, R0 ;  /* 0x0000001fff067819 */ /* 0x000fe20000011400 */
[----:B------:R-:W-:Y:S01]  /*10320*/  IMAD.WIDE.U32 R2, R14, c[0x0][0x3f0], R2 ;  /* 0x0000fc000e027a25 */ /* 0x000fe200078e0002 */
[----:B------:R-:W-:-:S03]  /*10330*/  IADD3 R5, -R0, RZ, RZ ;  /* 0x000000ff00057210 */ /* 0x000fc60007ffe1ff */
[----:B------:R-:W-:Y:S01]  /*10340*/  IMAD R6, R6, c[0x0][0x3e0], RZ ;  /* 0x0000f80006067a24 */ /* 0x000fe200078e02ff */
[----:B------:R-:W-:Y:S01]  /*10350*/  IADD3 R3, R3, R7, RZ ;  /* 0x0000000703037210 */ /* 0x000fe20007ffe0ff */
[----:B------:R-:W-:Y:S02]  /*10360*/  IMAD R4, R5, c[0x0][0x4e8], R4 ;  /* 0x00013a0005047a24 */ /* 0x000fe400078e0204 */
[C---:B------:R-:W-:Y:S02]  /*10370*/  IMAD R6, R0.reuse, c[0x0][0x3e4], R6 ;  /* 0x0000f90000067a24 */ /* 0x040fe400078e0206 */
[----:B------:R-:W-:Y:S01]  /*10380*/  IMAD.WIDE.U32 R2, R0, c[0x0][0x3e0], R2 ;  /* 0x0000f80000027a25 */ /* 0x000fe200078e0002 */
[----:B------:R-:W-:-:S03]  /*10390*/  SHF.R.S32.HI R0, RZ, 0x1f, R4 ;  /* 0x0000001fff007819 */ /* 0x000fc60000011404 */
[----:B------:R-:W-:Y:S02]  /*103a0*/  IMAD.IADD R3, R3, 0x1, R6 ;  /* 0x0000000103037824 */ /* 0x000fe400078e0206 */
        /* <DEDUP_REMOVED lines=8> */
.L_x_1107:
[----:B------:R-:W-:Y:S05]  /*10430*/  BRA.DIV ~URZ, `(.L_x_1059) ;  /* 0x00001fc27f007947 */ /* 0x000fea000b800000 */
[----:B------:R3:W4:Y:S02]  /*10440*/  SHFL.IDX PT, R0, R9, RZ, 0x181f ;  /* 0x00181fff09007589 */ /* 0x00072400000e0000 */
.L_x_1108:
[----:B------:R-:W-:Y:S01]  /*10450*/  IMAD R7, R19, c[0x0][0x4e8], RZ ;  /* 0x00013a0013077a24 */ /* 0x000fe200078e02ff */
[----:B------:R-:W-:Y:S04]  /*10460*/  BSSY B0, `(.L_x_1060) ;  /* 0x000000d000007945 */ /* 0x000fe80003800000 */
[----:B------:R-:W-:-:S13]  /*10470*/  ISETP.GE.AND P0, PT, R8, R7, PT ;  /* 0x000000070800720c */ /* 0x000fda0003f06270 */
[----:B------:R-:W-:Y:S05]  /*10480*/  @P0 BRA `(.L_x_1061) ;  /* 0x000000a000000947 */ /* 0x000fea0003800000 */
[----:B------:R-:W5:Y:S04]  /*10490*/  LDL.64 R12, [R1+0x30] ;  /* 0x00003000010c7983 */ /* 0x000f680000100a00 */
[----:B---3--:R-:W3:Y:S01]  /*104a0*/  LDL R11, [R1+0x2c] ;  /* 0x00002c00010b7983 */ /* 0x008ee20000100800 */
[----:B-----5:R-:W-:Y:S02]  /*104b0*/  ISETP.GE.AND P1, PT, R12, c[0x0][0x3c8], PT ;  /* 0x0000f2000c007a0c */ /* 0x020fe40003f26270 */
[----:B---3--:R-:W-:-:S11]  /*104c0*/  ISETP.GE.AND P0, PT, R11, c[0x0][0x3c8], PT ;  /* 0x0000f2000b007a0c */ /* 0x008fd60003f06270 */
[CC--:B----4-:R-:W-:Y:S02]  /*104d0*/  @!P1 LEA R4, P3, R12.reuse, R0.reuse, 0x1 ;  /* 0x000000000c049211 */ /* 0x0d0fe400078608ff */
[C---:B------:R-:W-:Y:S02]  /*104e0*/  @!P0 LEA R2, P2, R11.reuse, R0, 0x1 ;  /* 0x000000000b028211 */ /* 0x040fe400078408ff */
[-C--:B--2---:R-:W-:Y:S02]  /*104f0*/  @!P1 LEA.HI.X R5, R12, R10.reuse, R40, 0x1, P3 ;  /* 0x0000000a0c059211 */ /* 0x084fe400018f0c28 */
[----:B------:R-:W-:-:S03]  /*10500*/  @!P0 LEA.HI.X R3, R11, R10, R41, 0x1, P2 ;  /* 0x0000000a0b038211 */ /* 0x000fc600010f0c29 */
[----:B------:R2:W-:Y:S04]  /*10510*/  @!P1 ST.E.128 [R4.64], RZ ;  /* 0x000000ff04009985 */ /* 0x0005e8000c101d06 */
[----:B------:R2:W-:Y:S02]  /*10520*/  @!P0 ST.E.128 [R2.64], RZ ;  /* 0x000000ff02008985 */ /* 0x0005e4000c101d06 */
.L_x_1061:
[----:B------:R-:W-:Y:S05]  /*10530*/  BSYNC B0 ;  /* 0x0000000000007941 */ /* 0x000fea0003800000 */
.L_x_1060:
[----:B------:R-:W-:Y:S05]  /*10540*/  BRA.DIV ~URZ, `(.L_x_1062) ;  /* 0x00001f127f007947 */ /* 0x000fea000b800000 */
[----:B--2---:R2:W1:Y:S04]  /*10550*/  SHFL.IDX PT, R10, R6, 0x1, 0x181f ;  /* 0x00381f00060a7f89 */ /* 0x00446800000e0000 */
[----:B----4-:R2:W4:Y:S02]  /*10560*/  SHFL.IDX PT, R0, R9, 0x1, 0x181f ;  /* 0x00381f0009007f89 */ /* 0x01052400000e0000 */
.L_x_1109:
        /* <DEDUP_REMOVED lines=8> */
[CC--:B----4-:R-:W-:Y:S02]  /*105f0*/  @!P1 LEA R4, P3, R12.reuse, R0.reuse, 0x1 ;  /* 0x000000000c049211 */ /* 0x0d0fe400078608ff */
[C---:B------:R-:W-:Y:S02]  /*10600*/  @!P0 LEA R2, P2, R11.reuse, R0, 0x1 ;  /* 0x000000000b028211 */ /* 0x040fe400078408ff */
[-C--:B-1----:R-:W-:Y:S02]  /*10610*/  @!P1 LEA.HI.X R5, R12, R10.reuse, R40, 0x1, P3 ;  /* 0x0000000a0c059211 */ /* 0x082fe400018f0c28 */
[----:B------:R-:W-:-:S03]  /*10620*/  @!P0 LEA.HI.X R3, R11, R10, R41, 0x1, P2 ;  /* 0x0000000a0b038211 */ /* 0x000fc600010f0c29 */
[----:B------:R1:W-:Y:S04]  /*10630*/  @!P1 ST.E.128 [R4.64], RZ ;  /* 0x000000ff04009985 */ /* 0x0003e8000c101d06 */
[----:B------:R1:W-:Y:S02]  /*10640*/  @!P0 ST.E.128 [R2.64], RZ ;  /* 0x000000ff02008985 */ /* 0x0003e4000c101d06 */
.L_x_1064:
[----:B------:R-:W-:Y:S05]  /*10650*/  BSYNC B0 ;  /* 0x0000000000007941 */ /* 0x000fea0003800000 */
.L_x_1063:
[----:B------:R-:W-:Y:S05]  /*10660*/  BRA.DIV ~URZ, `(.L_x_1065) ;  /* 0x00001eb27f007947 */ /* 0x000fea000b800000 */
[----:B-1----:R1:W2:Y:S02]  /*10670*/  SHFL.IDX PT, R10, R6, 0x2, 0x181f ;  /* 0x00581f00060a7f89 */ /* 0x0022a400000e0000 */
.L_x_1110:
[----:B------:R-:W-:Y:S05]  /*10680*/  BRA.DIV ~URZ, `(.L_x_1066) ;  /* 0x00001f027f007947 */ /* 0x000fea000b800000 */
[----:B----4-:R4:W1:Y:S02]  /*10690*/  SHFL.IDX PT, R0, R9, 0x2, 0x181f ;  /* 0x00581f0009007f89 */ /* 0x01086400000e0000 */
.L_x_1111:
        /* <DEDUP_REMOVED lines=8> */
[CC--:B-1----:R-:W-:Y:S02]  /*10720*/  @!P1 LEA R4, P3, R12.reuse, R0.reuse, 0x1 ;  /* 0x000000000c049211 */ /* 0x0c2fe400078608ff */
[C---:B------:R-:W-:Y:S02]  /*10730*/  @!P0 LEA R2, P2, R11.reuse, R0, 0x1 ;  /* 0x000000000b028211 */ /* 0x040fe400078408ff */
[-C--:B--2---:R-:W-:Y:S02]  /*10740*/  @!P1 LEA.HI.X R5, R12, R10.reuse, R40, 0x1, P3 ;  /* 0x0000000a0c059211 */ /* 0x084fe400018f0c28 */
[----:B------:R-:W-:-:S03]  /*10750*/  @!P0 LEA.HI.X R3, R11, R10, R41, 0x1, P2 ;  /* 0x0000000a0b038211 */ /* 0x000fc600010f0c29 */
[----:B------:R1:W-:Y:S04]  /*10760*/  @!P1 ST.E.128 [R4.64], RZ ;  /* 0x000000ff04009985 */ /* 0x0003e8000c101d06 */
[----:B------:R1:W-:Y:S02]  /*10770*/  @!P0 ST.E.128 [R2.64], RZ ;  /* 0x000000ff02008985 */ /* 0x0003e4000c101d06 */
.L_x_1068:
[----:B------:R-:W-:Y:S05]  /*10780*/  BSYNC B0 ;  /* 0x0000000000007941 */ /* 0x000fea0003800000 */
.L_x_1067:
[----:B------:R-:W-:Y:S05]  /*10790*/  BRA.DIV ~URZ, `(.L_x_1069) ;  /* 0x00001e527f007947 */ /* 0x000fea000b800000 */
[----:B-12---:R-:W1:Y:S04]  /*107a0*/  SHFL.IDX PT, R6, R6, 0x3, 0x181f ;  /* 0x00781f0006067f89 */ /* 0x006e6800000e0000 */
[----:B------:R2:W3:Y:S02]  /*107b0*/  SHFL.IDX PT, R0, R9, 0x3, 0x181f ;  /* 0x00781f0009007f89 */ /* 0x0004e400000e0000 */
.L_x_1112:
[----:B------:R-:W-:-:S04]  /*107c0*/  IADD3 R2, R8, 0x60, RZ ;  /* 0x0000006008027810 */ /* 0x000fc80007ffe0ff */
[----:B------:R-:W-:-:S13]  /*107d0*/  ISETP.GE.AND P0, PT, R2, R7, PT ;  /* 0x000000070200720c */ /* 0x000fda0003f06270 */
[----:B------:R-:W-:Y:S05]  /*107e0*/  @P0 BRA `(.L_x_1049) ;  /* 0x000000a000000947 */ /* 0x000fea0003800000 */
[----:B------:R-:W5:Y:S04]  /*107f0*/  LDL.64 R10, [R1+0x30] ;  /* 0x00003000010a7983 */ /* 0x000f680000100a00 */
[----:B--234-:R-:W2:Y:S01]  /*10800*/  LDL R9, [R1+0x2c] ;  /* 0x00002c0001097983 */ /* 0x01cea20000100800 */
[----:B-----5:R-:W-:Y:S02]  /*10810*/  ISETP.GE.AND P1, PT, R10, c[0x0][0x3c8], PT ;  /* 0x0000f2000a007a0c */ /* 0x020fe40003f26270 */
[----:B--2---:R-:W-:-:S11]  /*10820*/  ISETP.GE.AND P0, PT, R9, c[0x0][0x3c8], PT ;  /* 0x0000f20009007a0c */ /* 0x004fd60003f06270 */
[CC--:B------:R-:W-:Y:S02]  /*10830*/  @!P1 LEA R4, P3, R10.reuse, R0.reuse, 0x1 ;  /* 0x000000000a049211 */ /* 0x0c0fe400078608ff */
[C---:B------:R-:W-:Y:S02]  /*10840*/  @!P0 LEA R2, P2, R9.reuse, R0, 0x1 ;  /* 0x0000000009028211 */ /* 0x040fe400078408ff */
[-C--:B-1----:R-:W-:Y:S02]  /*10850*/  @!P1 LEA.HI.X R5, R10, R6.reuse, R40, 0x1, P3 ;  /* 0x000000060a059211 */ /* 0x082fe400018f0c28 */
[----:B------:R-:W-:-:S03]  /*10860*/  @!P0 LEA.HI.X R3, R9, R6, R41, 0x1, P2 ;  /* 0x0000000609038211 */ /* 0x000fc600010f0c29 */
[----:B------:R1:W-:Y:S04]  /*10870*/  @!P1 ST.E.128 [R4.64], RZ ;  /* 0x000000ff04009985 */ /* 0x0003e8000c101d06 */
[----:B------:R1:W-:Y:S02]  /*10880*/  @!P0 ST.E.128 [R2.64], RZ ;  /* 0x000000ff02008985 */ /* 0x0003e4000c101d06 */
.L_x_1049:
[----:B------:R-:W-:Y:S05]  /*10890*/  BSYNC B1 ;  /* 0x0000000000017941 */ /* 0x000fea0003800000 */
.L_x_1033:
[----:B-1-34-:R-:W3:Y:S02]  /*108a0*/  LDL R0, [R1+0x94] ;  /* 0x0000940001007983 */ /* 0x01aee40000100800 */
[----:B---3--:R-:W-:-:S13]  /*108b0*/  ISETP.NE.AND P0, PT, R0, RZ, PT ;  /* 0x000000ff0000720c */ /* 0x008fda0003f05270 */
[----:B------:R-:W-:Y:S01]  /*108c0*/  @P0 WARPSYNC 0xffffffff ;  /* 0xffffffff00000948 */ /* 0x000fe20003800000 */
[----:B------:R-:W-:Y:S06]  /*108d0*/  @P0 BAR.SYNC.DEFER_BLOCKING 0x5, 0x100 ;  /* 0x0144000000000b1d */ /* 0x000fec0000010000 */
[----:B------:R-:W1:Y:S04]  /*108e0*/  @P0 LDS.128 R4, [0xf100] ;  /* 0x00f10000ff040984 */ /* 0x000e680000000c00 */
[----:B-1----:R1:W-:Y:S04]  /*108f0*/  @P0 STL.64 [R1+0x48], R4 ;  /* 0x0000480401000387 */ /* 0x0023e80000100a00 */
[----:B------:R1:W-:Y:S04]  /*10900*/  @P0 STL.64 [R1+0x50], R6 ;  /* 0x0000500601000387 */ /* 0x0003e80000100a00 */
[----:B------:R-:W-:Y:S06]  /*10910*/  @P0 BAR.ARV 0x4, 0x100 ;  /* 0x0104000000000b1d */ /* 0x000fec0000002000 */
[----:B------:R-:W-:Y:S05]  /*10920*/  @P0 BRA `(.L_x_1070) ;  /* 0x0000105000000947 */ /* 0x000fea0003800000 */
[----:B------:R-:W3:Y:S01]  /*10930*/  S2R R0, SR_TID.X ;  /* 0x0000000000007919 */ /* 0x000ee20000002100 */
[----:B-1----:R-:W-:Y:S01]  /*10940*/  IMAD.MOV.U32 R7, RZ, RZ, RZ ;  /* 0x000000ffff077224 */ /* 0x002fe200078e00ff */
[----:B--23--:R-:W-:-:S04]  /*10950*/  LOP3.LUT R14, R0, 0x1f, RZ, 0xc0, !PT ;  /* 0x0000001f000e7812 */ /* 0x00cfc800078ec0ff */
[----:B------:R-:W-:Y:S01]  /*10960*/  ISETP.NE.AND P6, PT, R14, 0x1f, PT ;  /* 0x0000001f0e00780c */ /* 0x000fe20003fc5270 */
[----:B------:R-:W-:Y:S10]  /*10970*/  BRA.DIV ~URZ, `(.L_x_1071) ;  /* 0x00001d327f007947 */ /* 0x000ff4000b800000 */
[----:B------:R1:W2:Y:S02]  /*10980*/  SHFL.IDX PT, R9, R67, RZ, 0x1f ;  /* 0x00001fff43097589 */ /* 0x0002a400000e0000 */
.L_x_1113:
[----:B------:R-:W-:Y:S05]  /*10990*/  BRA.DIV ~URZ, `(.L_x_1072) ;  /* 0x00001d827f007947 */ /* 0x000fea000b800000 */
[----:B------:R3:W4:Y:S02]  /*109a0*/  SHFL.IDX PT, R8, R67, 0x1, 0x1f ;  /* 0x00201f0043087f89 */ /* 0x00072400000e0000 */
.L_x_1114:
        /* <DEDUP_REMOVED lines=19> */
.L_x_1115:
        /* <DEDUP_REMOVED lines=16> */
.L_x_1116:
[----:B---3--:R-:W-:Y:S01]  /*10be0*/  IMAD R0, R0, c[0x0][0x538], RZ ;  /* 0x00014e0000007a24 */ /* 0x008fe200078e02ff */
[----:B------:R-:W-:Y:S04]  /*10bf0*/  BSSY B1, `(.L_x_1075) ;  /* 0x00000cf000017945 */ /* 0x000fe80003800000 */
[----:B----4-:R-:W-:-:S04]  /*10c00*/  IADD3 R8, R0, R8, RZ ;  /* 0x0000000800087210 */ /* 0x010fc80007ffe0ff */
[----:B--2---:R-:W-:-:S13]  /*10c10*/  ISETP.GT.AND P0, PT, R8, R9, PT ;  /* 0x000000090800720c */ /* 0x004fda0003f04270 */
[----:B------:R-:W-:Y:S05]  /*10c20*/  @P0 BRA `(.L_x_1076) ;  /* 0x0000025000000947 */ /* 0x000fea0003800000 */
.L_x_1080:
        /* <DEDUP_REMOVED lines=17> */
.L_x_1117:
        /* <DEDUP_REMOVED lines=16> */
.L_x_1118:
[----:B--2---:R-:W-:-:S05]  /*10e40*/  IMAD R0, R0, c[0x0][0x538], RZ ;  /* 0x00014e0000007a24 */ /* 0x004fca00078e02ff */
[----:B------:R-:W-:-:S04]  /*10e50*/  IADD3 R8, R0, R8, RZ ;  /* 0x0000000800087210 */ /* 0x000fc80007ffe0ff */
[----:B------:R-:W-:-:S13]  /*10e60*/  ISETP.GT.AND P0, PT, R8, R9, PT ;  /* 0x000000090800720c */ /* 0x000fda0003f04270 */
[----:B-1----:R-:W-:Y:S05]  /*10e70*/  @!P0 BRA `(.L_x_1080) ;  /* 0xfffffdb000008947 */ /* 0x002fea000383ffff */
.L_x_1076:
[----:B------:R-:W-:-:S05]  /*10e80*/  IADD3 R11, -R0, R8, RZ ;  /* 0x00000008000b7210 */ /* 0x000fca0007ffe1ff */
[----:B------:R-:W-:-:S05]  /*10e90*/  IMAD R0, R4, c[0x0][0x538], R11 ;  /* 0x00014e0004007a24 */ /* 0x000fca00078e020b */
[----:B------:R-:W-:Y:S01]  /*10ea0*/  ISETP.GT.AND P0, PT, R0, R9, PT ;  /* 0x000000090000720c */ /* 0x000fe20003f04270 */
[----:B------:R-:W-:-:S12]  /*10eb0*/  BRA.DIV ~URZ, `(.L_x_1081) ;  /* 0x00001ca27f007947 */ /* 0x000fd8000b800000 */
[----:B------:R-:W-:-:S03]  /*10ec0*/  VOTE.ANY R10, PT, !P0 ;  /* 0x00000000000a7806 */ /* 0x000fc600040e0100 */
.L_x_1119:
[----:B------:R-:W2:Y:S01]  /*10ed0*/  LDL.LU R0, [R1+0x54] ;  /* 0x0000540001007983 */ /* 0x000ea20000300800 */
[----:B------:R-:W2:Y:S02]  /*10ee0*/  POPC R8, R10 ;  /* 0x0000000a00087309 */ /* 0x000ea40000000000 */
[----:B--2---:R-:W-:-:S05]  /*10ef0*/  IADD3 R0, R8, R0, RZ ;  /* 0x0000000008007210 */ /* 0x004fca0007ffe0ff */
[----:B------:R2:W-:Y:S01]  /*10f00*/  STL [R1+0x54], R0 ;  /* 0x0000540001007387 */ /* 0x0005e20000100800 */
[----:B------:R-:W-:Y:S05]  /*10f10*/  BRA.DIV ~URZ, `(.L_x_1082) ;  /* 0x00001c927f007947 */ /* 0x000fea000b800000 */
[----:B------:R3:W4:Y:S04]  /*10f20*/  SHFL.IDX PT, R12, R6, R8, 0x1f ;  /* 0x00001f08060c7589 */ /* 0x00072800000e0000 */
[----:B------:R3:W1:Y:S02]  /*10f30*/  SHFL.IDX PT, R7, R7, R8, 0x1f ;  /* 0x00001f0807077589 */ /* 0x00066400000e0000 */
.L_x_1120:
[----:B------:R-:W-:Y:S01]  /*10f40*/  ISETP.NE.AND P0, PT, R10, RZ, PT ;  /* 0x000000ff0a00720c */ /* 0x000fe20003f05270 */
[----:B------:R-:W-:-:S12]  /*10f50*/  BSSY B0, `(.L_x_1083) ;  /* 0x0000005000007945 */ /* 0x000fd80003800000 */
[----:B------:R-:W-:Y:S05]  /*10f60*/  @!P0 BRA `(.L_x_1084) ;  /* 0x0000003000008947 */ /* 0x000fea0003800000 */
[----:B------:R-:W-:Y:S01]  /*10f70*/  IADD3 R3, R8, -0x1, RZ ;  /* 0xffffffff08037810 */ /* 0x000fe20007ffe0ff */
[----:B------:R-:W-:Y:S05]  /*10f80*/  BRA.DIV ~URZ, `(.L_x_1085) ;  /* 0x00001cf27f007947 */ /* 0x000fea000b800000 */
[----:B------:R2:W3:Y:S02]  /*10f90*/  SHFL.IDX PT, R13, R4, R3, 0x1f ;  /* 0x00001f03040d7589 */ /* 0x0004e400000e0000 */
.L_x_1084:
[----:B------:R-:W-:Y:S05]  /*10fa0*/  BSYNC B0 ;  /* 0x0000000000007941 */ /* 0x000fea0003800000 */
.L_x_1083:
        /* <DEDUP_REMOVED lines=68> */
.L_x_1087:
        /* <DEDUP_REMOVED lines=17> */
[----:B------:R-:W-:-:S04]  /*11500*/  IMAD.MOV.U32 R6, RZ, RZ, R0 ;  /* 0x000000ffff067224 */ /* 0x000fc800078e0000 */
        /* <DEDUP_REMOVED lines=12> */
[----:B------:R-:W-:-:S05]  /*115d0*/  IMAD.MOV.U32 R2, RZ, RZ, R0 ;  /* 0x000000ffff027224 */ /* 0x000fca00078e0000 */
[----:B------:R-:W-:Y:S02]  /*115e0*/  @!P1 IADD3 R2, -R2, RZ, RZ ;  /* 0x000000ff02029210 */ /* 0x000fe40007ffe1ff */
        /* <DEDUP_REMOVED lines=15> */
[----:B------:R-:W-:Y:S01]  /*116e0*/  IMAD R7, R6, R4, RZ ;  /* 0x0000000406077224 */ /* 0x000fe200078e02ff */
[----:B------:R-:W-:Y:S01]  /*116f0*/  MOV R6, R2 ;  /* 0x0000000200067202 */ /* 0x000fe20000000f00 */
[----:B------:R-:W-:-:S04]  /*11700*/  IMAD.MOV.U32 R2, RZ, RZ, RZ ;  /* 0x000000ffff027224 */ /* 0x000fc800078e00ff */
[----:B------:R-:W-:-:S04]  /*11710*/  IMAD.HI.U32 R7, R3, R7, R2 ;  /* 0x0000000703077227 */ /* 0x000fc800078e0002 */
[----:B------:R-:W-:-:S04]  /*11720*/  IMAD.MOV R2, RZ, RZ, -R8 ;  /* 0x000000ffff027224 */ /* 0x000fc800078e0a08 */
        /* <DEDUP_REMOVED lines=17> */
.L_x_1088:
[----:B------:R-:W-:Y:S05]  /*11840*/  BSYNC B0 ;  /* 0x0000000000007941 */ /* 0x000fea0003800000 */
.L_x_1086:
[----:B------:R-:W-:-:S04]  /*11850*/  LOP3.LUT R2, RZ, R2, RZ, 0x33, !PT ;  /* 0x00000002ff027212 */ /* 0x000fc800078e33ff */
[----:B-1----:R-:W-:-:S05]  /*11860*/  IADD3 R0, R2, R12, RZ ;  /* 0x0000000c02007210 */ /* 0x002fca0007ffe0ff */
[----:B------:R1:W-:Y:S01]  /*11870*/  STL [R1+0x4c], R0 ;  /* 0x00004c0001007387 */ /* 0x0003e20000100800 */
[----:B------:R-:W-:Y:S05]  /*11880*/  BRA `(.L_x_1089) ;  /* 0x0000005000007947 */ /* 0x000fea0003800000 */
.L_x_1077:
[----:B------:R-:W-:Y:S01]  /*11890*/  MOV R0, c[0x0][0x53c] ;  /* 0x00014f0000007a02 */ /* 0x000fe20000000f00 */
[----:B------:R2:W-:Y:S04]  /*118a0*/  STL [R1+0x48], R9 ;  /* 0x0000480901007387 */ /* 0x0005e80000100800 */
[----:B------:R2:W-:Y:S04]  /*118b0*/  STL [R1+0x4c], RZ ;  /* 0x00004cff01007387 */ /* 0x0005e80000100800 */
[----:B------:R2:W-:Y:S04]  /*118c0*/  STL [R1+0x50], RZ ;  /* 0x000050ff01007387 */ /* 0x0005e80000100800 */
[----:B------:R2:W-:Y:S02]  /*118d0*/  STL [R1+0x54], R0 ;  /* 0x0000540001007387 */ /* 0x0005e40000100800 */
.L_x_1089:
[----:B------:R-:W-:Y:S05]  /*118e0*/  BSYNC B1 ;  /* 0x0000000000017941 */ /* 0x000fea0003800000 */
.L_x_1075:
        /* <DEDUP_REMOVED lines=9> */
.L_x_1070:
[----:B--2---:R-:W2:Y:S02]  /*11980*/  LDL R0, [R1+0x54] ;  /* 0x0000540001007983 */ /* 0x004ea40000100800 */
[----:B--2---:R-:W-:-:S13]  /*11990*/  ISETP.GE.AND P0, PT, R0, c[0x0][0x53c], PT ;  /* 0x00014f0000007a0c */ /* 0x004fda0003f06270 */
[----:B-1----:R-:W-:Y:S01]  /*119a0*/  @P0 CALL.REL.NOINC `(.L_x_1090) ;  /* 0x0000001000000944 */ /* 0x002fe20003c00000 */
[----:B------:R-:W-:Y:S05]  /*119b0*/  BRA `(.L_x_1091) ;  /* 0xfffefec000007947 */ /* 0x000fea000383ffff */
.L_x_1090:
[----:B------:R-:W-:Y:S05]  /*119c0*/  EXIT ;  /* 0x000000000000794d */ /* 0x000fea0003800000 */
.L_x_999:
[----:B------:R-:W-:Y:S01]  /*119d0*/  IMAD.MOV.U32 R0, RZ, RZ, R5 ;  /* 0x000000ffff007224 */ /* 0x000fe200078e0005 */
[----:B------:R-:W-:Y:S02]  /*119e0*/  MOV R2, 0x1 ;  /* 0x0000000100027802 */ /* 0x000fe40000000f00 */
[----:B------:R-:W-:Y:S02]  /*119f0*/  MOV R3, 0x11a10 ;  /* 0x00011a1000037802 */ /* 0x000fe40000000f00 */
[----:B------:R-:W-:Y:S05]  /*11a00*/  CALL.REL.NOINC `($__internal_22_$__cuda_sm70_shflsync_up_p) ;  /* 0x0000136000007944 */ /* 0x000fea0003c00000 */
[----:B------:R-:W-:Y:S01]  /*11a10*/  MOV R0, R4 ;  /* 0x0000000400007202 */ /* 0x000fe20000000f00 */
[----:B------:R-:W-:Y:S05]  /*11a20*/  BRA `(.L_x_1092) ;  /* 0xfffeea3000007947 */ /* 0x000fea000383ffff */
.L_x_1000:
[----:B------:R-:W-:Y:S01]  /*11a30*/  IMAD.MOV.U32 R0, RZ, RZ, R5 ;  /* 0x000000ffff007224 */ /* 0x000fe200078e0005 */
[----:B------:R-:W-:Y:S02]  /*11a40*/  MOV R2, 0x2 ;  /* 0x0000000200027802 */ /* 0x000fe40000000f00 */
[----:B------:R-:W-:Y:S02]  /*11a50*/  MOV R3, 0x11a70 ;  /* 0x00011a7000037802 */ /* 0x000fe40000000f00 */
[----:B------:R-:W-:Y:S05]  /*11a60*/  CALL.REL.NOINC `($__internal_22_$__cuda_sm70_shflsync_up_p) ;  /* 0x0000130000007944 */ /* 0x000fea0003c00000 */
[----:B------:R-:W-:Y:S01]  /*11a70*/  SEL R0, R4, RZ, P4 ;  /* 0x000000ff04007207 */ /* 0x000fe20002000000 */
[----:B------:R-:W-:Y:S01]  /*11a80*/  IMAD.MOV.U32 R2, RZ, RZ, 0x4 ;  /* 0x00000004ff027424 */ /* 0x000fe200078e00ff */
[----:B------:R-:W-:-:S03]  /*11a90*/  MOV R3, 0x11ac0 ;  /* 0x00011ac000037802 */ /* 0x000fc60000000f00 */
[----:B------:R-:W-:Y:S02]  /*11aa0*/  IMAD.IADD R0, R5, 0x1, R0 ;  /* 0x0000000105007824 */ /* 0x000fe400078e0200 */
        /* <DEDUP_REMOVED lines=14> */
[----:B------:R-:W-:Y:S01]  /*11b90*/  IMAD.IADD R4, R0, 0x1, R4 ;  /* 0x0000000100047824 */ /* 0x000fe200078e0204 */
[----:B------:R-:W-:-:S03]  /*11ba0*/  MOV R0, 0x1f ;  /* 0x0000001f00007802 */ /* 0x000fc60000000f00 */
[----:B------:R-:W-:Y:S02]  /*11bb0*/  IMAD.MOV.U32 R5, RZ, RZ, R4 ;  /* 0x000000ffff057224 */ /* 0x000fe400078e0004 */
[----:B------:R-:W-:Y:S05]  /*11bc0*/  CALL.REL.NOINC `($__internal_21_$__cuda_sm70_shflsync_idx_p) ;  /* 0x0000115000007944 */ /* 0x000fea0003c00000 */
[----:B------:R-:W-:Y:S05]  /*11bd0*/  BRA `(.L_x_1093) ;  /* 0xfffee98000007947 */ /* 0x000fea000383ffff */
.L_x_1002:
[----:B------:R-:W-:Y:S02]  /*11be0*/  SEL R0, RZ, 0x1, P0 ;  /* 0x00000001ff007807 */ /* 0x000fe40000000000 */
[----:B------:R-:W-:Y:S02]  /*11bf0*/  MOV R2, 0x11c10 ;  /* 0x00011c1000027802 */ /* 0x000fe40000000f00 */
[----:B------:R-:W-:Y:S05]  /*11c00*/  CALL.REL.NOINC `($__internal_23_$__cuda_sm70_votesync_ballot) ;  /* 0x000011d000007944 */ /* 0x000fea0003c00000 */
[----:B------:R-:W-:Y:S01]  /*11c10*/  MOV R10, R0 ;  /* 0x00000000000a7202 */ /* 0x000fe20000000f00 */
[----:B------:R-:W-:Y:S05]  /*11c20*/  BRA `(.L_x_1094) ;  /* 0xfffee9c000007947 */ /* 0x000fea000383ffff */
.L_x_1003:
[----:B------:R-:W-:Y:S01]  /*11c30*/  IMAD.MOV.U32 R5, RZ, RZ, R9 ;  /* 0x000000ffff057224 */ /* 0x000fe200078e0009 */
[----:B------:R-:W-:Y:S01]  /*11c40*/  MOV R3, R6 ;  /* 0x0000000600037202 */ /* 0x000fe20000000f00 */
[----:B-1----:R-:W-:Y:S01]  /*11c50*/  IMAD.MOV.U32 R0, RZ, RZ, 0x1f ;  /* 0x0000001fff007424 */ /* 0x002fe200078e00ff */
[----:B------:R-:W-:Y:S02]  /*11c60*/  MOV R2, 0x11c80 ;  /* 0x00011c8000027802 */ /* 0x000fe40000000f00 */
[----:B------:R-:W-:Y:S05]  /*11c70*/  CALL.REL.NOINC `($__internal_21_$__cuda_sm70_shflsync_idx_p) ;  /* 0x000010a000007944 */ /* 0x000fea0003c00000 */
[----:B------:R-:W-:Y:S01]  /*11c80*/  IMAD.MOV.U32 R12, RZ, RZ, R0 ;  /* 0x000000ffff0c7224 */ /* 0x000fe200078e0000 */
[----:B------:R-:W-:Y:S01]  /*11c90*/  MOV R5, R8 ;  /* 0x0000000800057202 */ /* 0x000fe20000000f00 */
[----:B------:R-:W-:Y:S01]  /*11ca0*/  IMAD.MOV.U32 R7, RZ, RZ, RZ ;  /* 0x000000ffff077224 */ /* 0x000fe200078e00ff */
[----:B------:R-:W-:Y:S01]  /*11cb0*/  MOV R3, R6 ;  /* 0x0000000600037202 */ /* 0x000fe20000000f00 */
[----:B------:R-:W-:Y:S01]  /*11cc0*/  IMAD.MOV.U32 R0, RZ, RZ, 0x1f ;  /* 0x0000001fff007424 */ /* 0x000fe200078e00ff */
[----:B------:R-:W-:-:S02]  /*11cd0*/  MOV R2, 0x11cf0 ;  /* 0x00011cf000027802 */ /* 0x000fc40000000f00 */
[----:B------:R-:W-:Y:S05]  /*11ce0*/  CALL.REL.NOINC `($__internal_21_$__cuda_sm70_shflsync_idx_p) ;  /* 0x0000103000007944 */ /* 0x000fea0003c00000 */
[----:B------:R-:W-:Y:S01]  /*11cf0*/  MOV R9, R0 ;  /* 0x0000000000097202 */ /* 0x000fe20000000f00 */
[----:B------:R-:W-:Y:S05]  /*11d00*/  BRA `(.L_x_1095) ;  /* 0xfffee95000007947 */ /* 0x000fea000383ffff */
.L_x_1006:
[----:B------:R-:W-:Y:S01]  /*11d10*/  IMAD.MOV.U32 R5, RZ, RZ, R4 ;  /* 0x000000ffff057224 */ /* 0x000fe200078e0004 */
[----:B-1----:R-:W-:-:S02]  /*11d20*/  MOV R0, 0x1f ;  /* 0x0000001f00007802 */ /* 0x002fc40000000f00 */
[----:B------:R-:W-:Y:S02]  /*11d30*/  MOV R2, 0x11d50 ;  /* 0x00011d5000027802 */ /* 0x000fe40000000f00 */
[----:B--234-:R-:W-:Y:S05]  /*11d40*/  CALL.REL.NOINC `($__internal_21_$__cuda_sm70_shflsync_idx_p) ;  /* 0x00000fd000007944 */ /* 0x01cfea0003c00000 */
[----:B------:R-:W-:Y:S01]  /*11d50*/  MOV R7, R0 ;  /* 0x0000000000077202 */ /* 0x000fe20000000f00 */
[----:B------:R-:W-:Y:S05]  /*11d60*/  BRA `(.L_x_1005) ;  /* 0xfffee95000007947 */ /* 0x000fea000383ffff */
.L_x_1029:
[----:B-1----:R1:W5:Y:S01]  /*11d70*/  LDL R2, [R1+0x24] ;  /* 0x0000240001027983 */ /* 0x0023620000100800 */
[----:B------:R-:W-:Y:S02]  /*11d80*/  MOV R5, 0x2 ;  /* 0x0000000200057802 */ /* 0x000fe40000000f00 */
[----:B------:R-:W-:Y:S02]  /*11d90*/  MOV R4, 0x11db0 ;  /* 0x00011db000047802 */ /* 0x000fe40000000f00 */
[----:B-1---5:R-:W-:Y:S05]  /*11da0*/  CALL.REL.NOINC `($__internal_20_$__cuda_sm70_shflsync_bfly_p) ;  /* 0x00000f3000007944 */ /* 0x022fea0003c00000 */
[----:B------:R-:W-:Y:S01]  /*11db0*/  MOV R0, R2 ;  /* 0x0000000200007202 */ /* 0x000fe20000000f00 */
[----:B------:R-:W-:Y:S05]  /*11dc0*/  BRA `(.L_x_1096) ;  /* 0xffffb7a000007947 */ /* 0x000fea000383ffff */
.L_x_1030:
[----:B------:R-:W-:Y:S01]  /*11dd0*/  IMAD.MOV.U32 R2, RZ, RZ, R0 ;  /* 0x000000ffff027224 */ /* 0x000fe200078e0000 */
[----:B------:R-:W-:Y:S02]  /*11de0*/  MOV R5, 0x1 ;  /* 0x0000000100057802 */ /* 0x000fe40000000f00 */
[----:B------:R-:W-:Y:S02]  /*11df0*/  MOV R4, 0x11e10 ;  /* 0x00011e1000047802 */ /* 0x000fe40000000f00 */
[----:B------:R-:W-:Y:S05]  /*11e00*/  CALL.REL.NOINC `($__internal_20_$__cuda_sm70_shflsync_bfly_p) ;  /* 0x00000ed000007944 */ /* 0x000fea0003c00000 */
[----:B------:R-:W-:Y:S02]  /*11e10*/  FADD.FTZ R0, R0, R2 ;  /* 0x0000000200007221 */ /* 0x000fe40000010000 */
[----:B------:R1:W5:Y:S01]  /*11e20*/  LDL R2, [R1+0x20] ;  /* 0x0000200001027983 */ /* 0x0003620000100800 */
[----:B------:R-:W-:-:S02]  /*11e30*/  MOV R5, 0x2 ;  /* 0x0000000200057802 */ /* 0x000fc40000000f00 */
[----:B------:R-:W-:Y:S02]  /*11e40*/  MOV R4, 0x11e60 ;  /* 0x00011e6000047802 */ /* 0x000fe40000000f00 */
[----:B-1---5:R-:W-:Y:S05]  /*11e50*/  CALL.REL.NOINC `($__internal_20_$__cuda_sm70_shflsync_bfly_p) ;  /* 0x00000e8000007944 */ /* 0x022fea0003c00000 */
[----:B------:R-:W2:Y:S01]  /*11e60*/  LDL.LU R3, [R1+0x20] ;  /* 0x0000200001037983 */ /* 0x000ea20000300800 */
[----:B------:R-:W-:Y:S02]  /*11e70*/  MOV R5, 0x1 ;  /* 0x0000000100057802 */ /* 0x000fe40000000f00 */
[----:B------:R-:W-:Y:S01]  /*11e80*/  MOV R4, 0x11ec0 ;  /* 0x00011ec000047802 */ /* 0x000fe20000000f00 */
[----:B--2---:R-:W-:-:S05]  /*11e90*/  FADD.FTZ R3, R3, R2 ;  /* 0x0000000203037221 */ /* 0x004fca0000010000 */
[----:B------:R-:W-:Y:S02]  /*11ea0*/  MOV R2, R3 ;  /* 0x0000000300027202 */ /* 0x000fe40000000f00 */
[----:B------:R-:W-:Y:S05]  /*11eb0*/  CALL.REL.NOINC `($__internal_20_$__cuda_sm70_shflsync_bfly_p) ;  /* 0x00000e2000007944 */ /* 0x000fea0003c00000 */
[----:B------:R-:W-:Y:S01]  /*11ec0*/  MOV R4, R2 ;  /* 0x0000000200047202 */ /* 0x000fe20000000f00 */
[----:B------:R-:W-:Y:S05]  /*11ed0*/  BRA `(.L_x_1097) ;  /* 0xffffb72000007947 */ /* 0x000fea000383ffff */
.L_x_1037:
[----:B-1234-:R-:W-:Y:S01]  /*11ee0*/  IMAD.MOV.U32 R5, RZ, RZ, R7 ;  /* 0x000000ffff057224 */ /* 0x01efe200078e0007 */
[----:B------:R-:W-:Y:S01]  /*11ef0*/  MOV R3, RZ ;  /* 0x000000ff00037202 */ /* 0x000fe20000000f00 */
[----:B------:R-:W-:Y:S01]  /*11f00*/  IMAD.MOV.U32 R0, RZ, RZ, 0x181f ;  /* 0x0000181fff007424 */ /* 0x000fe200078e00ff */
[----:B------:R-:W-:Y:S02]  /*11f10*/  MOV R2, 0x11f30 ;  /* 0x00011f3000027802 */ /* 0x000fe40000000f00 */
[----:B------:R-:W-:Y:S05]  /*11f20*/  CALL.REL.NOINC `($__internal_21_$__cuda_sm70_shflsync_idx_p) ;  /* 0x00000df000007944 */ /* 0x000fea0003c00000 */
[----:B------:R-:W-:Y:S01]  /*11f30*/  MOV R9, R0 ;  /* 0x0000000000097202 */ /* 0x000fe20000000f00 */
[----:B------:R-:W-:Y:S05]  /*11f40*/  BRA `(.L_x_1098) ;  /* 0xffffcb8000007947 */ /* 0x000fea000383ffff */
.L_x_1038:
[----:B------:R-:W-:Y:S01]  /*11f50*/  IMAD.MOV.U32 R5, RZ, RZ, R8 ;  /* 0x000000ffff057224 */ /* 0x000fe200078e0008 */
[----:B------:R-:W-:Y:S01]  /*11f60*/  MOV R3, RZ ;  /* 0x000000ff00037202 */ /* 0x000fe20000000f00 */
[----:B------:R-:W-:Y:S01]  /*11f70*/  IMAD.MOV.U32 R0, RZ, RZ, 0x181f ;  /* 0x0000181fff007424 */ /* 0x000fe200078e00ff */
[----:B------:R-:W-:Y:S02]  /*11f80*/  MOV R2, 0x11fa0 ;  /* 0x00011fa000027802 */ /* 0x000fe40000000f00 */
[----:B-12---:R-:W-:Y:S05]  /*11f90*/  CALL.REL.NOINC `($__internal_21_$__cuda_sm70_shflsync_idx_p) ;  /* 0x00000d8000007944 */ /* 0x006fea0003c00000 */
[----:B------:R-:W-:Y:S05]  /*11fa0*/  BRA `(.L_x_1099) ;  /* 0xffffcb4000007947 */ /* 0x000fea000383ffff */
.L_x_1041:
[----:B--2---:R-:W-:Y:S01]  /*11fb0*/  IMAD.MOV.U32 R5, RZ, RZ, R7 ;  /* 0x000000ffff057224 */ /* 0x004fe200078e0007 */
[----:B------:R-:W-:Y:S01]  /*11fc0*/  MOV R3, 0x1 ;  /* 0x0000000100037802 */ /* 0x000fe20000000f00 */
[----:B----4-:R-:W-:Y:S01]  /*11fd0*/  IMAD.MOV.U32 R0, RZ, RZ, 0x181f ;  /* 0x0000181fff007424 */ /* 0x010fe200078e00ff */
[----:B------:R-:W-:-:S02]  /*11fe0*/  MOV R2, 0x12000 ;  /* 0x0001200000027802 */ /* 0x000fc40000000f00 */
[----:B-1-3--:R-:W-:Y:S05]  /*11ff0*/  CALL.REL.NOINC `($__internal_21_$__cuda_sm70_shflsync_idx_p) ;  /* 0x00000d2000007944 */ /* 0x00afea0003c00000 */
[----:B------:R-:W-:Y:S01]  /*12000*/  IMAD.MOV.U32 R9, RZ, RZ, R0 ;  /* 0x000000ffff097224 */ /* 0x000fe200078e0000 */
[----:B------:R-:W-:Y:S01]  /*12010*/  MOV R3, 0x1 ;  /* 0x0000000100037802 */ /* 0x000fe20000000f00 */
[----:B------:R-:W-:Y:S01]  /*12020*/  IMAD.MOV.U32 R5, RZ, RZ, R8 ;  /* 0x000000ffff057224 */ /* 0x000fe200078e0008 */
[----:B------:R-:W-:-:S02]  /*12030*/  MOV R0, 0x181f ;  /* 0x0000181f00007802 */ /* 0x000fc40000000f00 */
[----:B------:R-:W-:Y:S02]  /*12040*/  MOV R2, 0x12060 ;  /* 0x0001206000027802 */ /* 0x000fe40000000f00 */
[----:B------:R-:W-:Y:S05]  /*12050*/  CALL.REL.NOINC `($__internal_21_$__cuda_sm70_shflsync_idx_p) ;  /* 0x00000cc000007944 */ /* 0x000fea0003c00000 */
[----:B------:R-:W-:Y:S05]  /*12060*/  BRA `(.L_x_1100) ;  /* 0xffffcb9000007947 */ /* 0x000fea000383ffff */
.L_x_1044:
[----:B-1----:R-:W-:Y:S01]  /*12070*/  IMAD.MOV.U32 R5, RZ, RZ, R7 ;  /* 0x000000ffff057224 */ /* 0x002fe200078e0007 */
[----:B------:R-:W-:Y:S01]  /*12080*/  MOV R3, 0x2 ;  /* 0x0000000200037802 */ /* 0x000fe20000000f00 */
[----:B----4-:R-:W-:Y:S01]  /*12090*/  IMAD.MOV.U32 R0, RZ, RZ, 0x181f ;  /* 0x0000181fff007424 */ /* 0x010fe200078e00ff */
[----:B------:R-:W-:Y:S02]  /*120a0*/  MOV R2, 0x120c0 ;  /* 0x000120c000027802 */ /* 0x000fe40000000f00 */
[----:B--23--:R-:W-:Y:S05]  /*120b0*/  CALL.REL.NOINC `($__internal_21_$__cuda_sm70_shflsync_idx_p) ;  /* 0x00000c6000007944 */ /* 0x00cfea0003c00000 */
[----:B------:R-:W-:Y:S01]  /*120c0*/  MOV R9, R0 ;  /* 0x0000000000097202 */ /* 0x000fe20000000f00 */
[----:B------:R-:W-:Y:S05]  /*120d0*/  BRA `(.L_x_1101) ;  /* 0xffffcc3000007947 */ /* 0x000fea000383ffff */
.L_x_1045:
[----:B------:R-:W-:Y:S01]  /*120e0*/  IMAD.MOV.U32 R5, RZ, RZ, R8 ;  /* 0x000000ffff057224 */ /* 0x000fe200078e0008 */
[----:B------:R-:W-:Y:S01]  /*120f0*/  MOV R3, 0x2 ;  /* 0x0000000200037802 */ /* 0x000fe20000000f00 */
[----:B----4-:R-:W-:Y:S01]  /*12100*/  IMAD.MOV.U32 R0, RZ, RZ, 0x181f ;  /* 0x0000181fff007424 */ /* 0x010fe200078e00ff */
[----:B------:R-:W-:Y:S02]  /*12110*/  MOV R2, 0x12130 ;  /* 0x0001213000027802 */ /* 0x000fe40000000f00 */
[----:B-123--:R-:W-:Y:S05]  /*12120*/  CALL.REL.NOINC `($__internal_21_$__cuda_sm70_shflsync_idx_p) ;  /* 0x00000bf000007944 */ /* 0x00efea0003c00000 */
[----:B------:R-:W-:Y:S05]  /*12130*/  BRA `(.L_x_1102) ;  /* 0xffffcbf000007947 */ /* 0x000fea000383ffff */
.L_x_1048:
[----:B-1----:R-:W-:Y:S01]  /*12140*/  IMAD.MOV.U32 R5, RZ, RZ, R7 ;  /* 0x000000ffff057224 */ /* 0x002fe200078e0007 */
[----:B------:R-:W-:Y:S01]  /*12150*/  MOV R3, 0x3 ;  /* 0x0000000300037802 */ /* 0x000fe20000000f00 */
[----:B------:R-:W-:Y:S01]  /*12160*/  IMAD.MOV.U32 R0, RZ, RZ, 0x181f ;  /* 0x0000181fff007424 */ /* 0x000fe200078e00ff */
[----:B------:R-:W-:-:S02]  /*12170*/  MOV R2, 0x12190 ;  /* 0x0001219000027802 */ /* 0x000fc40000000f00 */
[----:B--234-:R-:W-:Y:S05]  /*12180*/  CALL.REL.NOINC `($__internal_21_$__cuda_sm70_shflsync_idx_p) ;  /* 0x00000b9000007944 */ /* 0x01cfea0003c00000 */
[----:B------:R-:W-:Y:S01]  /*12190*/  IMAD.MOV.U32 R7, RZ, RZ, R0 ;  /* 0x000000ffff077224 */ /* 0x000fe200078e0000 */
[----:B------:R-:W-:Y:S01]  /*121a0*/  MOV R3, 0x3 ;  /* 0x0000000300037802 */ /* 0x000fe20000000f00 */
[----:B------:R-:W-:Y:S01]  /*121b0*/  IMAD.MOV.U32 R5, RZ, RZ, R8 ;  /* 0x000000ffff057224 */ /* 0x000fe200078e0008 */
[----:B------:R-:W-:-:S02]  /*121c0*/  MOV R0, 0x181f ;  /* 0x0000181f00007802 */ /* 0x000fc40000000f00 */
[----:B------:R-:W-:Y:S02]  /*121d0*/  MOV R2, 0x121f0 ;  /* 0x000121f000027802 */ /* 0x000fe40000000f00 */
[----:B------:R-:W-:Y:S05]  /*121e0*/  CALL.REL.NOINC `($__internal_21_$__cuda_sm70_shflsync_idx_p) ;  /* 0x00000b3000007944 */ /* 0x000fea0003c00000 */
[----:B------:R-:W-:Y:S05]  /*121f0*/  BRA `(.L_x_1103) ;  /* 0xffffcc5000007947 */ /* 0x000fea000383ffff */
.L_x_1050:
[----:B------:R-:W-:Y:S01]  /*12200*/  IMAD.MOV.U32 R5, RZ, RZ, R14 ;  /* 0x000000ffff057224 */ /* 0x000fe200078e000e */
[----:B------:R-:W-:Y:S01]  /*12210*/  MOV R3, RZ ;  /* 0x000000ff00037202 */ /* 0x000fe20000000f00 */
[----:B------:R-:W-:Y:S01]  /*12220*/  IMAD.MOV.U32 R0, RZ, RZ, 0x1c1f ;  /* 0x00001c1fff007424 */ /* 0x000fe200078e00ff */
[----:B------:R-:W-:Y:S02]  /*12230*/  MOV R2, 0x12250 ;  /* 0x0001225000027802 */ /* 0x000fe40000000f00 */
[----:B------:R-:W-:Y:S05]  /*12240*/  CALL.REL.NOINC `($__internal_21_$__cuda_sm70_shflsync_idx_p) ;  /* 0x00000ad000007944 */ /* 0x000fea0003c00000 */
[----:B------:R-:W-:Y:S01]  /*12250*/  MOV R4, R0 ;  /* 0x0000000000047202 */ /* 0x000fe20000000f00 */
[----:B------:R-:W-:Y:S05]  /*12260*/  BRA `(.L_x_1104) ;  /* 0xffffcef000007947 */ /* 0x000fea000383ffff */
.L_x_1051:
[----:B------:R-:W-:Y:S01]  /*12270*/  IMAD.MOV.U32 R5, RZ, RZ, R28 ;  /* 0x000000ffff057224 */ /* 0x000fe200078e001c */
[----:B------:R-:W-:Y:S01]  /*12280*/  MOV R3, RZ ;  /* 0x000000ff00037202 */ /* 0x000fe20000000f00 */
[----:B------:R-:W-:Y:S01]  /*12290*/  IMAD.MOV.U32 R0, RZ, RZ, 0x1c1f ;  /* 0x00001c1fff007424 */ /* 0x000fe200078e00ff */
[----:B------:R-:W-:Y:S02]  /*122a0*/  MOV R2, 0x122c0 ;  /* 0x000122c000027802 */ /* 0x000fe40000000f00 */
[----:B-12---:R-:W-:Y:S05]  /*122b0*/  CALL.REL.NOINC `($__internal_21_$__cuda_sm70_shflsync_idx_p) ;  /* 0x00000a6000007944 */ /* 0x006fea0003c00000 */
[----:B------:R-:W-:Y:S05]  /*122c0*/  BRA `(.L_x_1105) ;  /* 0xffffceb000007947 */ /* 0x000fea000383ffff */
.L_x_1054:
[----:B------:R-:W-:Y:S01]  /*122d0*/  IMAD.MOV.U32 R5, RZ, RZ, R14 ;  /* 0x000000ffff057224 */ /* 0x000fe200078e000e */
[----:B----4-:R-:W-:Y:S01]  /*122e0*/  MOV R3, 0x1 ;  /* 0x0000000100037802 */ /* 0x010fe20000000f00 */
[----:B------:R-:W-:Y:S01]  /*122f0*/  IMAD.MOV.U32 R0, RZ, RZ, 0x1c1f ;  /* 0x00001c1fff007424 */ /* 0x000fe200078e00ff */
[----:B------:R-:W-:-:S02]  /*12300*/  MOV R2, 0x12320 ;  /* 0x0001232000027802 */ /* 0x000fc40000000f00 */
[----:B-123--:R-:W-:Y:S05]  /*12310*/  CALL.REL.NOINC `($__internal_21_$__cuda_sm70_shflsync_idx_p) ;  /* 0x00000a0000007944 */ /* 0x00efea0003c00000 */
[----:B------:R-:W-:Y:S01]  /*12320*/  IMAD.MOV.U32 R4, RZ, RZ, R0 ;  /* 0x000000ffff047224 */ /* 0x000fe200078e0000 */
[----:B------:R-:W-:Y:S01]  /*12330*/  MOV R3, 0x1 ;  /* 0x0000000100037802 */ /* 0x000fe20000000f00 */
[----:B------:R-:W-:Y:S01]  /*12340*/  IMAD.MOV.U32 R5, RZ, RZ, R28 ;  /* 0x000000ffff057224 */ /* 0x000fe200078e001c */
[----:B------:R-:W-:-:S02]  /*12350*/  MOV R0, 0x1c1f ;  /* 0x00001c1f00007802 */ /* 0x000fc40000000f00 */
[----:B------:R-:W-:Y:S02]  /*12360*/  MOV R2, 0x12380 ;  /* 0x0001238000027802 */ /* 0x000fe40000000f00 */
[----:B------:R-:W-:Y:S05]  /*12370*/  CALL.REL.NOINC `($__internal_21_$__cuda_sm70_shflsync_idx_p) ;  /* 0x000009a000007944 */ /* 0x000fea0003c00000 */
[----:B------:R-:W-:Y:S05]  /*12380*/  BRA `(.L_x_1106) ;  /* 0xffffd45000007947 */ /* 0x000fea000383ffff */
.L_x_1058:
[----:B------:R-:W-:Y:S01]  /*12390*/  IMAD.MOV.U32 R5, RZ, RZ, R6 ;  /* 0x000000ffff057224 */ /* 0x000fe200078e0006 */
[----:B------:R-:W-:Y:S01]  /*123a0*/  MOV R3, RZ ;  /* 0x000000ff00037202 */ /* 0x000fe20000000f00 */
[----:B------:R-:W-:Y:S01]  /*123b0*/  IMAD.MOV.U32 R0, RZ, RZ, 0x181f ;  /* 0x0000181fff007424 */ /* 0x000fe200078e00ff */
[----:B------:R-:W-:Y:S02]  /*123c0*/  MOV R2, 0x123e0 ;  /* 0x000123e000027802 */ /* 0x000fe40000000f00 */
[----:B------:R-:W-:Y:S05]  /*123d0*/  CALL.REL.NOINC `($__internal_21_$__cuda_sm70_shflsync_idx_p) ;  /* 0x0000094000007944 */ /* 0x000fea0003c00000 */
[----:B------:R-:W-:Y:S01]  /*123e0*/  MOV R10, R0 ;  /* 0x00000000000a7202 */ /* 0x000fe20000000f00 */
[----:B------:R-:W-:Y:S05]  /*123f0*/  BRA `(.L_x_1107) ;  /* 0xffffe03000007947 */ /* 0x000fea000383ffff */
.L_x_1059:
[----:B------:R-:W-:Y:S01]  /*12400*/  IMAD.MOV.U32 R5, RZ, RZ, R9 ;  /* 0x000000ffff057224 */ /* 0x000fe200078e0009 */
[----:B------:R-:W-:Y:S01]  /*12410*/  MOV R3, RZ ;  /* 0x000000ff00037202 */ /* 0x000fe20000000f00 */
[----:B------:R-:W-:Y:S01]  /*12420*/  IMAD.MOV.U32 R0, RZ, RZ, 0x181f ;  /* 0x0000181fff007424 */ /* 0x000fe200078e00ff */
[----:B------:R-:W-:Y:S02]  /*12430*/  MOV R2, 0x12450 ;  /* 0x0001245000027802 */ /* 0x000fe40000000f00 */
[----:B-12---:R-:W-:Y:S05]  /*12440*/  CALL.REL.NOINC `($__internal_21_$__cuda_sm70_shflsync_idx_p) ;  /* 0x000008d000007944 */ /* 0x006fea0003c00000 */
[----:B------:R-:W-:Y:S05]  /*12450*/  BRA `(.L_x_1108) ;  /* 0xffffdff000007947 */ /* 0x000fea000383ffff */
.L_x_1062:
        /* <DEDUP_REMOVED lines=12> */
.L_x_1065:
[----:B-1----:R-:W-:Y:S01]  /*12520*/  IMAD.MOV.U32 R5, RZ, RZ, R6 ;  /* 0x000000ffff057224 */ /* 0x002fe200078e0006 */
[----:B------:R-:W-:Y:S01]  /*12530*/  MOV R3, 0x2 ;  /* 0x0000000200037802 */ /* 0x000fe20000000f00 */
[----:B----4-:R-:W-:Y:S01]  /*12540*/  IMAD.MOV.U32 R0, RZ, RZ, 0x181f ;  /* 0x0000181fff007424 */ /* 0x010fe200078e00ff */
[----:B------:R-:W-:Y:S02]  /*12550*/  MOV R2, 0x12570 ;  /* 0x0001257000027802 */ /* 0x000fe40000000f00 */
[----:B--23--:R-:W-:Y:S05]  /*12560*/  CALL.REL.NOINC `($__internal_21_$__cuda_sm70_shflsync_idx_p) ;  /* 0x000007b000007944 */ /* 0x00cfea0003c00000 */
[----:B------:R-:W-:Y:S01]  /*12570*/  MOV R10, R0 ;  /* 0x00000000000a7202 */ /* 0x000fe20000000f00 */
[----:B------:R-:W-:Y:S05]  /*12580*/  BRA `(.L_x_1110) ;  /* 0xffffe0f000007947 */ /* 0x000fea000383ffff */
.L_x_1066:
[----:B------:R-:W-:Y:S01]  /*12590*/  IMAD.MOV.U32 R5, RZ, RZ, R9 ;  /* 0x000000ffff057224 */ /* 0x000fe200078e0009 */
[----:B------:R-:W-:Y:S01]  /*125a0*/  MOV R3, 0x2 ;  /* 0x0000000200037802 */ /* 0x000fe20000000f00 */
[----:B----4-:R-:W-:Y:S01]  /*125b0*/  IMAD.MOV.U32 R0, RZ, RZ, 0x181f ;  /* 0x0000181fff007424 */ /* 0x010fe200078e00ff */
[----:B------:R-:W-:Y:S02]  /*125c0*/  MOV R2, 0x125e0 ;  /* 0x000125e000027802 */ /* 0x000fe40000000f00 */
[----:B-123--:R-:W-:Y:S05]  /*125d0*/  CALL.REL.NOINC `($__internal_21_$__cuda_sm70_shflsync_idx_p) ;  /* 0x0000074000007944 */ /* 0x00efea0003c00000 */
[----:B------:R-:W-:Y:S05]  /*125e0*/  BRA `(.L_x_1111) ;  /* 0xffffe0b000007947 */ /* 0x000fea000383ffff */
.L_x_1069:
        /* <DEDUP_REMOVED lines=12> */
.L_x_1071:
[----:B------:R-:W-:Y:S01]  /*126b0*/  IMAD.MOV.U32 R5, RZ, RZ, R67 ;  /* 0x000000ffff057224 */ /* 0x000fe200078e0043 */
[----:B------:R-:W-:Y:S01]  /*126c0*/  MOV R3, RZ ;  /* 0x000000ff00037202 */ /* 0x000fe20000000f00 */
[----:B------:R-:W-:Y:S01]  /*126d0*/  IMAD.MOV.U32 R0, RZ, RZ, 0x1f ;  /* 0x0000001fff007424 */ /* 0x000fe200078e00ff */
[----:B------:R-:W-:Y:S02]  /*126e0*/  MOV R2, 0x12700 ;  /* 0x0001270000027802 */ /* 0x000fe40000000f00 */
[----:B------:R-:W-:Y:S05]  /*126f0*/  CALL.REL.NOINC `($__internal_21_$__cuda_sm70_shflsync_idx_p) ;  /* 0x0000062000007944 */ /* 0x000fea0003c00000 */
[----:B------:R-:W-:Y:S01]  /*12700*/  MOV R9, R0 ;  /* 0x0000000000097202 */ /* 0x000fe20000000f00 */
[----:B------:R-:W-:Y:S05]  /*12710*/  BRA `(.L_x_1113) ;  /* 0xffffe27000007947 */ /* 0x000fea000383ffff */
.L_x_1072:
[----:B------:R-:W-:Y:S01]  /*12720*/  IMAD.MOV.U32 R5, RZ, RZ, R67 ;  /* 0x000000ffff057224 */ /* 0x000fe200078e0043 */
[----:B------:R-:W-:Y:S01]  /*12730*/  MOV R3, 0x1 ;  /* 0x0000000100037802 */ /* 0x000fe20000000f00 */
[----:B------:R-:W-:Y:S01]  /*12740*/  IMAD.MOV.U32 R0, RZ, RZ, 0x1f ;  /* 0x0000001fff007424 */ /* 0x000fe200078e00ff */
[----:B------:R-:W-:Y:S02]  /*12750*/  MOV R2, 0x12770 ;  /* 0x0001277000027802 */ /* 0x000fe40000000f00 */
[----:B-12---:R-:W-:Y:S05]  /*12760*/  CALL.REL.NOINC `($__internal_21_$__cuda_sm70_shflsync_idx_p) ;  /* 0x000005b000007944 */ /* 0x006fea0003c00000 */
[----:B------:R-:W-:Y:S01]  /*12770*/  MOV R8, R0 ;  /* 0x0000000000087202 */ /* 0x000fe20000000f00 */
[----:B------:R-:W-:Y:S05]  /*12780*/  BRA `(.L_x_1114) ;  /* 0xffffe22000007947 */ /* 0x000fea000383ffff */
.L_x_1073:
[----:B------:R-:W-:Y:S02]  /*12790*/  MOV R2, 0x1 ;  /* 0x0000000100027802 */ /* 0x000fe40000000f00 */
[----:B------:R-:W-:-:S02]  /*127a0*/  MOV R3, 0x127c0 ;  /* 0x000127c000037802 */ /* 0x000fc40000000f00 */
[----:B-1234-:R-:W-:Y:S05]  /*127b0*/  CALL.REL.NOINC `($__internal_22_$__cuda_sm70_shflsync_up_p) ;  /* 0x000005b000007944 */ /* 0x01efea0003c00000 */
[----:B------:R-:W-:Y:S05]  /*127c0*/  BRA `(.L_x_1115) ;  /* 0xffffe31000007947 */ /* 0x000fea000383ffff */
.L_x_1074:
[----:B------:R-:W-:Y:S02]  /*127d0*/  MOV R2, 0x2 ;  /* 0x0000000200027802 */ /* 0x000fe40000000f00 */
[----:B------:R-:W-:-:S02]  /*127e0*/  MOV R3, 0x12800 ;  /* 0x0001280000037802 */ /* 0x000fc40000000f00 */
[----:B--2-4-:R-:W-:Y:S05]  /*127f0*/  CALL.REL.NOINC `($__internal_22_$__cuda_sm70_shflsync_up_p) ;  /* 0x0000057000007944 */ /* 0x014fea0003c00000 */
[----:B------:R-:W-:Y:S01]  /*12800*/  SEL R3, R4, RZ, P1 ;  /* 0x000000ff04037207 */ /* 0x000fe20000800000 */
[----:B------:R-:W-:-:S04]  /*12810*/  IMAD.MOV.U32 R2, RZ, RZ, 0x4 ;  /* 0x00000004ff027424 */ /* 0x000fc800078e00ff */
[----:B------:R-:W-:Y:S01]  /*12820*/  IMAD.IADD R0, R0, 0x1, R3 ;  /* 0x0000000100007824 */ /* 0x000fe200078e0203 */
        /* <DEDUP_REMOVED lines=20> */
.L_x_1078:
[----:B------:R-:W-:Y:S02]  /*12970*/  MOV R2, 0x1 ;  /* 0x0000000100027802 */ /* 0x000fe40000000f00 */
[----:B------:R-:W-:Y:S02]  /*12980*/  MOV R3, 0x129a0 ;  /* 0x000129a000037802 */ /* 0x000fe40000000f00 */
[----:B------:R-:W-:Y:S05]  /*12990*/  CALL.REL.NOINC `($__internal_22_$__cuda_sm70_shflsync_up_p) ;  /* 0x000003d000007944 */ /* 0x000fea0003c00000 */
[----:B------:R-:W-:Y:S01]  /*129a0*/  MOV R2, R4 ;  /* 0x0000000400027202 */ /* 0x000fe20000000f00 */
[----:B------:R-:W-:Y:S05]  /*129b0*/  BRA `(.L_x_1117) ;  /* 0xffffe38000007947 */ /* 0x000fea000383ffff */
.L_x_1079:
        /* <DEDUP_REMOVED lines=26> */
.L_x_1081:
[----:B------:R-:W-:Y:S02]  /*12b60*/  SEL R0, RZ, 0x1, P0 ;  /* 0x00000001ff007807 */ /* 0x000fe40000000000 */
[----:B------:R-:W-:Y:S02]  /*12b70*/  MOV R2, 0x12b90 ;  /* 0x00012b9000027802 */ /* 0x000fe40000000f00 */
[----:B-1----:R-:W-:Y:S05]  /*12b80*/  CALL.REL.NOINC `($__internal_23_$__cuda_sm70_votesync_ballot) ;  /* 0x0000025000007944 */ /* 0x002fea0003c00000 */
[----:B------:R-:W-:Y:S01]  /*12b90*/  MOV R10, R0 ;  /* 0x00000000000a7202 */ /* 0x000fe20000000f00 */
[----:B------:R-:W-:Y:S05]  /*12ba0*/  BRA `(.L_x_1119) ;  /* 0xffffe32000007947 */ /* 0x000fea000383ffff */
.L_x_1082:
[----:B------:R-:W-:Y:S01]  /*12bb0*/  IMAD.MOV.U32 R5, RZ, RZ, R6 ;  /* 0x000000ffff057224 */ /* 0x000fe200078e0006 */
[----:B------:R-:W-:Y:S01]  /*12bc0*/  MOV R3, R8 ;  /* 0x0000000800037202 */ /* 0x000fe20000000f00 */
[----:B--2---:R-:W-:Y:S01]  /*12bd0*/  IMAD.MOV.U32 R0, RZ, RZ, 0x1f ;  /* 0x0000001fff007424 */ /* 0x004fe200078e00ff */
[----:B------:R-:W-:Y:S02]  /*12be0*/  MOV R2, 0x12c00 ;  /* 0x00012c0000027802 */ /* 0x000fe40000000f00 */
[----:B-1----:R-:W-:Y:S05]  /*12bf0*/  CALL.REL.NOINC `($__internal_21_$__cuda_sm70_shflsync_idx_p) ;  /* 0x0000012000007944 */ /* 0x002fea0003c00000 */
[----:B------:R-:W-:Y:S01]  /*12c00*/  IMAD.MOV.U32 R12, RZ, RZ, R0 ;  /* 0x000000ffff0c7224 */ /* 0x000fe200078e0000 */
[----:B------:R-:W-:Y:S01]  /*12c10*/  MOV R3, R8 ;  /* 0x0000000800037202 */ /* 0x000fe20000000f00 */
[----:B------:R-:W-:Y:S01]  /*12c20*/  IMAD.MOV.U32 R5, RZ, RZ, R7 ;  /* 0x000000ffff057224 */ /* 0x000fe200078e0007 */
[----:B------:R-:W-:Y:S02]  /*12c30*/  MOV R0, 0x1f ;  /* 0x0000001f00007802 */ /* 0x000fe40000000f00 */
[----:B------:R-:W-:-:S02]  /*12c40*/  MOV R2, 0x12c60 ;  /* 0x00012c6000027802 */ /* 0x000fc40000000f00 */
[----:B------:R-:W-:Y:S05]  /*12c50*/  CALL.REL.NOINC `($__internal_21_$__cuda_sm70_shflsync_idx_p) ;  /* 0x000000c000007944 */ /* 0x000fea0003c00000 */
[----:B------:R-:W-:Y:S01]  /*12c60*/  MOV R7, R0 ;  /* 0x0000000000077202 */ /* 0x000fe20000000f00 */
[----:B------:R-:W-:Y:S05]  /*12c70*/  BRA `(.L_x_1120) ;  /* 0xffffe2c000007947 */ /* 0x000fea000383ffff */
.L_x_1085:
[----:B------:R-:W-:Y:S01]  /*12c80*/  IMAD.MOV.U32 R5, RZ, RZ, R4 ;  /* 0x000000ffff057224 */ /* 0x000fe200078e0004 */
[----:B--2---:R-:W-:-:S02]  /*12c90*/  MOV R0, 0x1f ;  /* 0x0000001f00007802 */ /* 0x004fc40000000f00 */
[----:B------:R-:W-:Y:S02]  /*12ca0*/  MOV R2, 0x12cc0 ;  /* 0x00012cc000027802 */ /* 0x000fe40000000f00 */
[----:B-1-34-:R-:W-:Y:S05]  /*12cb0*/  CALL.REL.NOINC `($__internal_21_$__cuda_sm70_shflsync_idx_p) ;  /* 0x0000006000007944 */ /* 0x01afea0003c00000 */
[----:B------:R-:W-:Y:S01]  /*12cc0*/  MOV R13, R0 ;  /* 0x00000000000d7202 */ /* 0x000fe20000000f00 */
[----:B------:R-:W-:Y:S05]  /*12cd0*/  BRA `(.L_x_1084) ;  /* 0xffffe2c000007947 */ /* 0x000fea000383ffff */
        .weak           $__internal_20_$__cuda_sm70_shflsync_bfly_p
        .type           $__internal_20_$__cuda_sm70_shflsync_bfly_p,@function
        .size           $__internal_20_$__cuda_sm70_shflsync_bfly_p,($__internal_21_$__cuda_sm70_shflsync_idx_p - $__internal_20_$__cuda_sm70_shflsync_bfly_p)
$__internal_20_$__cuda_sm70_shflsync_bfly_p:
[----:B------:R-:W-:Y:S04]  /*12ce0*/  WARPSYNC R6 ;  /* 0x0000000600007348 */ /* 0x000fe80003800000 */
[----:B------:R1:W2:Y:S02]  /*12cf0*/  SHFL.BFLY PT, R2, R2, R5, R7 ;  /* 0x0c00000502027389 */ /* 0x0002a400000e0007 */
[----:B-1----:R-:W-:-:S04]  /*12d00*/  MOV R5, 0x0 ;  /* 0x0000000000057802 */ /* 0x002fc80000000f00 */
[----:B--2---:R-:W-:Y:S05]  /*12d10*/  RET.REL.NODEC R4 `(_ZN7cutlass13device_kernelIN5flash19enable_sm80_to_sm89INS1_16FlashAttnFwdSm80INS1_25CollectiveMainloopFwdSm80ILi8ELi1ELb1EN4cute5tupleIJNS5_1CILi128EEENS7_ILi112EEES8_EEELi128ENS_10bfloat16_tEfNS_4arch4Sm80ELb1ELb0ELb0ELb1ELb0ELb0ELb1ELb1EEENS1_21CollectiveEpilogueFwdINS6_IJS8_S8_S9_EEENS6_IJNS7_ILi1EEESH_SH_EEESB_SD_Li256ELb1ELb1ELb1ELb0EEENS1_36VarlenDynamicPersistentTileSchedulerILi128ELi112ELi256ELi256ELb1ELb1ELb0ELb1ELb1ELb1EEEEEEEEEvNT_6ParamsE) ;  /* 0xfffed2e004007950 */ /* 0x004fea0003c3ffff */
        .weak           $__internal_21_$__cuda_sm70_shflsync_idx_p
        .type           $__internal_21_$__cuda_sm70_shflsync_idx_p,@function
        .size           $__internal_21_$__cuda_sm70_shflsync_idx_p,($__internal_22_$__cuda_sm70_shflsync_up_p - $__internal_21_$__cuda_sm70_shflsync_idx_p)
$__internal_21_$__cuda_sm70_shflsync_idx_p:
[----:B------:R-:W-:-:S04]  /*12d20*/  MOV R98, 0xffffffff ;  /* 0xffffffff00627802 */ /* 0x000fc80000000f00 */
[----:B------:R-:W-:Y:S04]  /*12d30*/  WARPSYNC R98 ;  /* 0x0000006200007348 */ /* 0x000fe80003800000 */
[----:B------:R1:W2:Y:S02]  /*12d40*/  SHFL.IDX PT, R0, R5, R3, R0 ;  /* 0x0000000305007389 */ /* 0x0002a400000e0000 */
[----:B-1----:R-:W-:-:S04]  /*12d50*/  MOV R3, 0x0 ;  /* 0x0000000000037802 */ /* 0x002fc80000000f00 */
[----:B--2---:R-:W-:Y:S05]  /*12d60*/  RET.REL.NODEC R2 `(_ZN7cutlass13device_kernelIN5flash19enable_sm80_to_sm89INS1_16FlashAttnFwdSm80INS1_25CollectiveMainloopFwdSm80ILi8ELi1ELb1EN4cute5tupleIJNS5_1CILi128EEENS7_ILi112EEES8_EEELi128ENS_10bfloat16_tEfNS_4arch4Sm80ELb1ELb0ELb0ELb1ELb0ELb0ELb1ELb1EEENS1_21CollectiveEpilogueFwdINS6_IJS8_S8_S9_EEENS6_IJNS7_ILi1EEESH_SH_EEESB_SD_Li256ELb1ELb1ELb1ELb0EEENS1_36VarlenDynamicPersistentTileSchedulerILi128ELi112ELi256ELi256ELb1ELb1ELb0ELb1ELb1ELb1EEEEEEEEEvNT_6ParamsE) ;  /* 0xfffed29002007950 */ /* 0x004fea0003c3ffff */
        .weak           $__internal_22_$__cuda_sm70_shflsync_up_p
        .type           $__internal_22_$__cuda_sm70_shflsync_up_p,@function
        .size           $__internal_22_$__cuda_sm70_shflsync_up_p,($__internal_23_$__cuda_sm70_votesync_ballot - $__internal_22_$__cuda_sm70_shflsync_up_p)
$__internal_22_$__cuda_sm70_shflsync_up_p:
[----:B------:R-:W-:Y:S02]  /*12d70*/  IMAD.MOV.U32 R4, RZ, RZ, RZ ;  /* 0x000000ffff047224 */ /* 0x000fe400078e00ff */
[----:B------:R-:W-:-:S04]  /*12d80*/  IMAD.MOV.U32 R10, RZ, RZ, -0x1 ;  /* 0xffffffffff0a7424 */ /* 0x000fc800078e00ff */
[----:B------:R-:W-:Y:S04]  /*12d90*/  WARPSYNC R10 ;  /* 0x0000000a00007348 */ /* 0x000fe80003800000 */
[----:B------:R1:W2:Y:S02]  /*12da0*/  SHFL.UP PT, R4, R0, R2, R4 ;  /* 0x0400000200047389 */ /* 0x0002a400000e0004 */
[----:B-1----:R-:W-:Y:S02]  /*12db0*/  MOV R2, R3 ;  /* 0x0000000300027202 */ /* 0x002fe40000000f00 */
[----:B------:R-:W-:-:S04]  /*12dc0*/  MOV R3, 0x0 ;  /* 0x0000000000037802 */ /* 0x000fc80000000f00 */
[----:B--2---:R-:W-:Y:S05]  /*12dd0*/  RET.REL.NODEC R2 `(_ZN7cutlass13device_kernelIN5flash19enable_sm80_to_sm89INS1_16FlashAttnFwdSm80INS1_25CollectiveMainloopFwdSm80ILi8ELi1ELb1EN4cute5tupleIJNS5_1CILi128EEENS7_ILi112EEES8_EEELi128ENS_10bfloat16_tEfNS_4arch4Sm80ELb1ELb0ELb0ELb1ELb0ELb0ELb1ELb1EEENS1_21CollectiveEpilogueFwdINS6_IJS8_S8_S9_EEENS6_IJNS7_ILi1EEESH_SH_EEESB_SD_Li256ELb1ELb1ELb1ELb0EEENS1_36VarlenDynamicPersistentTileSchedulerILi128ELi112ELi256ELi256ELb1ELb1ELb0ELb1ELb1ELb1EEEEEEEEEvNT_6ParamsE) ;  /* 0xfffed22002007950 */ /* 0x004fea0003c3ffff */
        .weak           $__internal_23_$__cuda_sm70_votesync_ballot
        .type           $__internal_23_$__cuda_sm70_votesync_ballot,@function
        .size           $__internal_23_$__cuda_sm70_votesync_ballot,(.L_x_1366 - $__internal_23_$__cuda_sm70_votesync_ballot)
$__internal_23_$__cuda_sm70_votesync_ballot:
[----:B------:R-:W-:Y:S01]  /*12de0*/  ISETP.NE.U32.AND P0, PT, R0, 0x1, PT ;  /* 0x000000010000780c */ /* 0x000fe20003f05070 */
[----:B------:R-:W-:-:S04]  /*12df0*/  IMAD.MOV.U32 R3, RZ, RZ, -0x1 ;  /* 0xffffffffff037424 */ /* 0x000fc800078e00ff */
[----:B------:R-:W-:Y:S08]  /*12e00*/  WARPSYNC R3 ;  /* 0x0000000300007348 */ /* 0x000ff00003800000 */
[----:B------:R-:W-:-:S04]  /*12e10*/  VOTE.ANY R0, PT, !P0 ;  /* 0x0000000000007806 */ /* 0x000fc800040e0100 */
[----:B------:R-:W-:Y:S01]  /*12e20*/  LOP3.LUT R0, R0, R3, RZ, 0xc0, !PT ;  /* 0x0000000300007212 */ /* 0x000fe200078ec0ff */
[----:B------:R-:W-:-:S04]  /*12e30*/  IMAD.MOV.U32 R3, RZ, RZ, 0x0 ;  /* 0x00000000ff037424 */ /* 0x000fc800078e00ff */
[----:B------:R-:W-:Y:S05]  /*12e40*/  RET.REL.NODEC R2 `(_ZN7cutlass13device_kernelIN5flash19enable_sm80_to_sm89INS1_16FlashAttnFwdSm80INS1_25CollectiveMainloopFwdSm80ILi8ELi1ELb1EN4cute5tupleIJNS5_1CILi128EEENS7_ILi112EEES8_EEELi128ENS_10bfloat16_tEfNS_4arch4Sm80ELb1ELb0ELb0ELb1ELb0ELb0ELb1ELb1EEENS1_21CollectiveEpilogueFwdINS6_IJS8_S8_S9_EEENS6_IJNS7_ILi1EEESH_SH_EEESB_SD_Li256ELb1ELb1ELb1ELb0EEENS1_36VarlenDynamicPersistentTileSchedulerILi128ELi112ELi256ELi256ELb1ELb1ELb0ELb1ELb1ELb1EEEEEEEEEvNT_6ParamsE) ;  /* 0xfffed1b002007950 */ /* 0x000fea0003c3ffff */
.L_x_1121:
        /* <DEDUP_REMOVED lines=11> */
.L_x_1366:


//--------------------- .text._ZN7cutlass13device_kernelIN5flash19enable_sm80_to_sm89INS1_16FlashAttnFwdSm80INS1_25CollectiveMainloopFwdSm80ILi8ELi1ELb1EN4cute5tupleIJNS5_1CILi128EEENS7_ILi112EEES8_EEELi128ENS_10bfloat16_tEfNS_4arch4Sm80ELb1ELb0ELb0ELb1ELb0ELb1ELb1ELb1EEENS1_21CollectiveEpilogueFwdINS6_IJS8_S8_S9_EEENS6_IJNS7_ILi1EEESH_SH_EEESB_SD_Li256ELb1ELb1ELb1ELb0EEENS1_36VarlenDynamicPersistentTileSchedulerILi128ELi112ELi256ELi256ELb1ELb1ELb0ELb1ELb1ELb1EEEEEEEEEvNT_6ParamsE --------------------------
	.section	.text._ZN7cutlass13device_kernelIN5flash19enable_sm80_to_sm89INS1_16FlashAttnFwdSm80INS1_25CollectiveMainloopFwdSm80ILi8ELi1ELb1EN4cute5tupleIJNS5_1CILi128EEENS7_ILi112EEES8_EEELi128ENS_10bfloat16_tEfNS_4arch4Sm80ELb1ELb0ELb0ELb1ELb0ELb1ELb1ELb1EEENS1_21CollectiveEpilogueFwdINS6_IJS8_S8_S9_EEENS6_IJNS7_ILi1EEESH_SH_EEESB_SD_Li256ELb1ELb1ELb1ELb0EEENS1_36VarlenDynamicPersistentTileSchedulerILi128ELi112ELi256ELi256ELb1ELb1ELb0ELb1ELb1ELb1EEEEEEEEEvNT_6ParamsE,"ax",@progbits
	.sectioninfo	@"SHI_REGISTERS=255"
	.align	128
.text._ZN7cutlass13device_kernelIN5flash19enable_sm80_to_sm89INS1_16FlashAttnFwdSm80INS1_25CollectiveMainloopFwdSm80ILi8ELi1ELb1EN4cute5tupleIJNS5_1CILi128EEENS7_ILi112EEES8_EEELi128ENS_10bfloat16_tEfNS_4arch4Sm80ELb1ELb0ELb0ELb1ELb0ELb1ELb1ELb1EEENS1_21CollectiveEpilogueFwdINS6_IJS8_S8_S9_EEENS6_IJNS7_ILi1EEESH_SH_EEESB_SD_Li256ELb1ELb1ELb1ELb0EEENS1_36VarlenDynamicPersistentTileSchedulerILi128ELi112ELi256ELi256ELb1ELb1ELb0ELb1ELb1ELb1EEEEEEEEEvNT_6ParamsE:
        .type           _ZN7cutlass13device_kernelIN5flash19enable_sm80_to_sm89INS1_16FlashAttnFwdSm80INS1_25CollectiveMainloopFwdSm80ILi8ELi1ELb1EN4cute5tupleIJNS5_1CILi128EEENS7_ILi112EEES8_EEELi128ENS_10bfloat16_tEfNS_4arch4Sm80ELb1ELb0ELb0ELb1ELb0ELb1ELb1ELb1EEENS1_21CollectiveEpilogueFwdINS6_IJS8_S8_S9_EEENS6_IJNS7_ILi1EEESH_SH_EEESB_SD_Li256ELb1ELb1ELb1ELb0EEENS1_36VarlenDynamicPersistentTileSchedulerILi128ELi112ELi256ELi256ELb1ELb1ELb0ELb1ELb1ELb1EEEEEEEEEvNT_6ParamsE,@function
        .size           _ZN7cutlass13device_kernelIN5flash19enable_sm80_to_sm89INS1_16FlashAttnFwdSm80INS1_25CollectiveMainloopFwdSm80ILi8ELi1ELb1EN4cute5tupleIJNS5_1CILi128EEENS7_ILi112EEES8_EEELi128ENS_10bfloat16_tEfNS_4arch4Sm80ELb1ELb0ELb0ELb1ELb0ELb1ELb1ELb1EEENS1_21CollectiveEpilogueFwdINS6_IJS8_S8_S9_EEENS6_IJNS7_ILi1EEESH_SH_EEESB_SD_Li256ELb1ELb1ELb1ELb0EEENS1_36VarlenDynamicPersistentTileSchedulerILi128ELi112ELi256ELi256ELb1ELb1ELb0ELb1ELb1ELb1EEEEEEEEEvNT_6ParamsE,(.L_x_1371 - _ZN7cutlass13device_kernelIN5flash19enable_sm80_to_sm89INS1_16FlashAttnFwdSm80INS1_25CollectiveMainloopFwdSm80ILi8ELi1ELb1EN4cute5tupleIJNS5_1CILi128EEENS7_ILi112EEES8_EEELi128ENS_10bfloat16_tEfNS_4arch4Sm80ELb1ELb0ELb0ELb1ELb0ELb1ELb1ELb1EEENS1_21CollectiveEpilogueFwdINS6_IJS8_S8_S9_EEENS6_IJNS7_ILi1EEESH_SH_EEESB_SD_Li256ELb1ELb1ELb1ELb0EEENS1_36VarlenDynamicPersistentTileSchedulerILi128ELi112ELi256ELi256ELb1ELb1ELb0ELb1ELb1ELb1EEEEEEEEEvNT_6ParamsE)
        .other          _ZN7cutlass13device_kernelIN5flash19enable_sm80_to_sm89INS1_16FlashAttnFwdSm80INS1_25CollectiveMainloopFwdSm80ILi8ELi1ELb1EN4cute5tupleIJNS5_1CILi128EEENS7_ILi112EEES8_EEELi128ENS_10bfloat16_tEfNS_4arch4Sm80ELb1ELb0ELb0ELb1ELb0ELb1ELb1ELb1EEENS1_21CollectiveEpilogueFwdINS6_IJS8_S8_S9_EEENS6_IJNS7_ILi1EEESH_SH_EEESB_SD_Li256ELb1ELb1ELb1ELb0EEENS1_36VarlenDynamicPersistentTileSchedulerILi128ELi112ELi256ELi256ELb1ELb1ELb0ELb1ELb1ELb1EEEEEEEEEvNT_6ParamsE,@"STO_CUDA_ENTRY STV_DEFAULT"
_ZN7cutlass13device_kernelIN5flash19enable_sm80_to_sm89INS1_16FlashAttnFwdSm80INS1_25CollectiveMainloopFwdSm80ILi8ELi1ELb1EN4cute5tupleIJNS5_1CILi128EEENS7_ILi112EEES8_EEELi128ENS_10bfloat16_tEfNS_4arch4Sm80ELb1ELb0ELb0ELb1ELb0ELb1ELb1ELb1EEENS1_21CollectiveEpilogueFwdINS6_IJS8_S8_S9_EEENS6_IJNS7_ILi1EEESH_SH_EEESB_SD_Li256ELb1ELb1ELb1ELb0EEENS1_36VarlenDynamicPersistentTileSchedulerILi128ELi112ELi256ELi256ELb1ELb1ELb0ELb1ELb1ELb1EEEEEEEEEvNT_6ParamsE:
        /* <DEDUP_REMOVED lines=54> */
.L_x_1127:
        /* <DEDUP_REMOVED lines=16> */
.L_x_1306:
        /* <DEDUP_REMOVED lines=16> */
.L_x_1307:
[----:B--2---:R-:W-:-:S05]  /*0560*/  IMAD R0, R0, c[0x0][0x538], RZ ;  /* 0x00014e0000007a24 */ /* 0x004fca00078e02ff */
[----:B------:R-:W-:-:S04]  /*0570*/  IADD3 R6, R0, R6, RZ ;  /* 0x0000000600067210 */ /* 0x000fc80007ffe0ff */
[----:B------:R-:W-:-:S13]  /*0580*/  ISETP.GT.AND P0, PT, R6, UR4, PT ;  /* 0x0000000406007c0c */ /* 0x000fda000bf04270 */
[----:B-1----:R-:W-:Y:S05]  /*0590*/  @!P0 BRA `(.L_x_1127) ;  /* 0xfffffdc000008947 */ /* 0x002fea000383ffff */
.L_x_1123:
[----:B------:R-:W-:-:S05]  /*05a0*/  IADD3 R11, -R0, R6, RZ ;  /* 0x00000006000b7210 */ /* 0x000fca0007ffe1ff */
[----:B------:R-:W-:-:S05]  /*05b0*/  IMAD R0, R4, c[0x0][0x538], R11 ;  /* 0x00014e0004007a24 */ /* 0x000fca00078e020b */
[----:B------:R-:W-:Y:S01]  /*05c0*/  ISETP.GT.AND P0, PT, R0, UR4, PT ;  /* 0x0000000400007c0c */ /* 0x000fe2000bf04270 */
[----:B------:R-:W-:-:S12]  /*05d0*/  BRA.DIV ~URZ, `(.L_x_1128) ;  /* 0x0001dda27f007947 */ /* 0x000fd8000b800000 */
[----:B------:R-:W-:-:S04]  /*05e0*/  VOTE.ANY R10, PT, !P0 ;  /* 0x00000000000a7806 */ /* 0x000fc800040e0100 */
.L_x_1308:
[----:B------:R-:W1:Y:S02]  /*05f0*/  POPC R6, R10 ;  /* 0x0000000a00067309 */ /* 0x000e640000000000 */
[----:B-1----:R-:W-:-:S05]  /*0600*/  IADD3 R0, R6, R7, RZ ;  /* 0x0000000706007210 */ /* 0x002fca0007ffe0ff */
[----:B------:R1:W-:Y:S01]  /*0610*/  STL [R1+0x54], R0 ;  /* 0x0000540001007387 */ /* 0x0003e20000100800 */
[----:B------:R-:W-:Y:S05]  /*0620*/  BRA.DIV ~URZ, `(.L_x_1129) ;  /* 0x0001dda27f007947 */ /* 0x000fea000b800000 */
[----:B------:R2:W3:Y:S01]  /*0630*/  SHFL.IDX PT, R12, R9, R6, 0x1f ;  /* 0x00001f06090c7589 */ /* 0x0004e200000e0000 */
[----:B------:R-:W-:-:S03]  /*0640*/  MOV R7, RZ ;  /* 0x000000ff00077202 */ /* 0x000fc60000000f00 */
[----:B------:R2:W4:Y:S04]  /*0650*/  SHFL.IDX PT, R9, R8, R6, 0x1f ;  /* 0x00001f0608097589 */ /* 0x00052800000e0000 */
.L_x_1309:
[----:B------:R-:W-:Y:S01]  /*0660*/  ISETP.NE.AND P0, PT, R10, RZ, PT ;  /* 0x000000ff0a00720c */ /* 0x000fe20003f05270 */
[----:B------:R-:W-:-:S12]  /*0670*/  BSSY B0, `(.L_x_1130) ;  /* 0x0000005000007945 */ /* 0x000fd80003800000 */
[----:B------:R-:W-:Y:S05]  /*0680*/  @!P0 BRA `(.L_x_1131) ;  /* 0x0000003000008947 */ /* 0x000fea0003800000 */
[----:B------:R-:W-:Y:S01]  /*0690*/  IADD3 R3, R6, -0x1, RZ ;  /* 0xffffffff06037810 */ /* 0x000fe20007ffe0ff */
[----:B------:R-:W-:Y:S05]  /*06a0*/  BRA.DIV ~URZ, `(.L_x_1132) ;  /* 0x0001de027f007947 */ /* 0x000fea000b800000 */
[----:B------:R1:W2:Y:S02]  /*06b0*/  SHFL.IDX PT, R7, R4, R3, 0x1f ;  /* 0x00001f0304077589 */ /* 0x0002a400000e0000 */
.L_x_1131:
[----:B------:R-:W-:Y:S05]  /*06c0*/  BSYNC B0 ;  /* 0x0000000000007941 */ /* 0x000fea0003800000 */
.L_x_1130:
        /* <DEDUP_REMOVED lines=69> */
.L_x_1134:
        /* <DEDUP_REMOVED lines=70> */
.L_x_1135:
[----:B------:R-:W-:Y:S05]  /*0f80*/  BSYNC B0 ;  /* 0x0000000000007941 */ /* 0x000fea0003800000 */
.L_x_1133:
[----:B------:R-:W-:-:S04]  /*0f90*/  LOP3.LUT R0, RZ, R0, RZ, 0x33, !PT ;  /* 0x00000000ff007212 */ /* 0x000fc800078e33ff */
[----:B------:R-:W-:-:S05]  /*0fa0*/  IADD3 R0, R0, R12, RZ ;  /* 0x0000000c00007210 */ /* 0x000fca0007ffe0ff */
[----:B------:R2:W-:Y:S01]  /*0fb0*/  STL [R1+0x4c], R0 ;  /* 0x00004c0001007387 */ /* 0x0005e20000100800 */
[----:B------:R-:W-:Y:S05]  /*0fc0*/  BRA `(.L_x_1136) ;  /* 0x0000006000007947 */ /* 0x000fea0003800000 */
.L_x_1124:
[----:B------:R-:W-:Y:S01]  /*0fd0*/  MOV R0, UR4 ;  /* 0x0000000400007c02 */ /* 0x000fe20008000f00 */
[----:B------:R-:W-:Y:S04]  /*0fe0*/  STL [R1+0x4c], RZ ;  /* 0x00004cff01007387 */ /* 0x000fe80000100800 */
[----:B------:R-:W-:Y:S04]  /*0ff0*/  STL [R1+0x50], RZ ;  /* 0x000050ff01007387 */ /* 0x000fe80000100800 */
[----:B------:R1:W-:Y:S02]  /*1000*/  STL [R1+0x48], R0 ;  /* 0x0000480001007387 */ /* 0x0003e40000100800 */
[----:B-1----:R-:W-:-:S05]  /*1010*/  MOV R0, c[0x0][0x53c] ;  /* 0x00014f0000007a02 */ /* 0x002fca0000000f00 */
[----:B------:R1:W-:Y:S02]  /*1020*/  STL [R1+0x54], R0 ;  /* 0x0000540001007387 */ /* 0x0003e40000100800 */
.L_x_1136:
        /* <DEDUP_REMOVED lines=8> */
.L_x_1122:
[----:B-12---:R-:W2:Y:S02]  /*10b0*/  LDL R0, [R1+0x54] ;  /* 0x0000540001007983 */ /* 0x006ea40000100800 */
[----:B--2---:R-:W-:-:S13]  /*10c0*/  ISETP.GE.AND P0, PT, R0, c[0x0][0x53c], PT ;  /* 0x00014f0000007a0c */ /* 0x004fda0003f06270 */
[----:B------:R-:W-:Y:S05]  /*10d0*/  @P0 EXIT ;  /* 0x000000000000094d */ /* 0x000fea0003800000 */
[----:B------:R-:W1:Y:S02]  /*10e0*/  S2R R18, SR_TID.X ;  /* 0x0000000000127919 */ /* 0x000e640000002100 */
[----:B-1----:R-:W-:-:S04]  /*10f0*/  SHF.R.S32.HI R16, RZ, 0x1f, R18 ;  /* 0x0000001fff107819 */ /* 0x002fc80000011412 */
[CC--:B------:R-:W-:Y:S02]  /*1100*/  LEA.HI R2, R16.reuse, R18.reuse, RZ, 0x4 ;  /* 0x0000001210027211 */ /* 0x0c0fe400078f20ff */
[CC--:B---3--:R-:W-:Y:S02]  /*1110*/  LEA.HI R7, R16.reuse, R18.reuse, RZ, 0x3 ;  /* 0x0000001210077211 */ /* 0x0c8fe400078f18ff */
[----:B------:R-:W-:Y:S02]  /*1120*/  SHF.R.S32.HI R3, RZ, 0x4, R2 ;  /* 0x00000004ff037819 */ /* 0x000fe40000011402 */
[----:B------:R-:W-:Y:S02]  /*1130*/  LEA.HI R11, R16, R18, RZ, 0x2 ;  /* 0x00000012100b7211 */ /* 0x000fe400078f10ff */
[----:B------:R-:W-:Y:S02]  /*1140*/  LEA.HI R0, R2, R3, RZ, 0x1 ;  /* 0x0000000302007211 */ /* 0x000fe400078f08ff */
[----:B------:R-:W-:-:S02]  /*1150*/  SHF.R.S32.HI R6, RZ, 0x2, R11 ;  /* 0x00000002ff067819 */ /* 0x000fc4000001140b */
[----:B------:R-:W-:Y:S02]  /*1160*/  LOP3.LUT R0, R0, 0xfffffffe, RZ, 0xc0, !PT ;  /* 0xfffffffe00007812 */ /* 0x000fe400078ec0ff */
[----:B------:R-:W-:Y:S02]  /*1170*/  LOP3.LUT R5, R7, 0xfffffff8, RZ, 0xc0, !PT ;  /* 0xfffffff807057812 */ /* 0x000fe400078ec0ff */
[----:B------:R-:W-:Y:S01]  /*1180*/  SHF.R.S32.HI R17, RZ, 0x3, R7 ;  /* 0x00000003ff117819 */ /* 0x000fe20000011407 */
[----:B------:R-:W-:Y:S01]  /*1190*/  IMAD.IADD R14, R3, 0x1, -R0 ;  /* 0x00000001030e7824 */ /* 0x000fe200078e0a00 */
[----:B------:R-:W-:Y:S01]  /*11a0*/  LOP3.LUT R0, R2, 0xfffffff0, RZ, 0xc0, !PT ;  /* 0xfffffff002007812 */ /* 0x000fe200078ec0ff */
[C---:B------:R-:W-:Y:S01]  /*11b0*/  IMAD.IADD R10, R18.reuse, 0x1, -R5 ;  /* 0x00000001120a7824 */ /* 0x040fe200078e0a05 */
[----:B------:R-:W-:Y:S01]  /*11c0*/  SHF.R.S32.HI R3, RZ, 0x1f, R11 ;  /* 0x0000001fff037819 */ /* 0x000fe2000001140b */
[C---:B------:R-:W-:Y:S01]  /*11d0*/  IMAD.SHL.U32 R4, R17.reuse, 0x40, RZ ;  /* 0x0000004011047824 */ /* 0x040fe200078e00ff */
[----:B------:R-:W-:Y:S01]  /*11e0*/  IADD3 R237, -R17, 0x70, RZ ;  /* 0x0000007011ed7810 */ /* 0x000fe20007ffe1ff */
[----:B------:R-:W-:Y:S01]  /*11f0*/  IMAD.IADD R0, R18, 0x1, -R0 ;  /* 0x0000000112007824 */ /* 0x000fe200078e0a00 */
[----:B------:R-:W-:Y:S01]  /*1200*/  LEA.HI R2, R3, R6, RZ, 0x3 ;  /* 0x0000000603027211 */ /* 0x000fe200078f18ff */
[----:B------:R-:W-:Y:S01]  /*1210*/  IMAD.SHL.U32 R3, R10, 0x40, RZ ;  /* 0x000000400a037824 */ /* 0x000fe200078e00ff */
[----:B------:R-:W-:Y:S01]  /*1220*/  LOP3.LUT R4, R4, 0x1c0, RZ, 0xc0, !PT ;  /* 0x000001c004047812 */ /* 0x000fe200078ec0ff */
[----:B------:R-:W-:Y:S01]  /*1230*/  IMAD.SHL.U32 R218, R10, 0x8, RZ ;  /* 0x000000080ada7824 */ /* 0x000fe200078e00ff */
[----:B------:R-:W-:-:S02]  /*1240*/  SHF.R.S32.HI R5, RZ, 0x1f, R0 ;  /* 0x0000001fff057819 */ /* 0x000fc40000011400 */
[----:B------:R-:W-:Y:S02]  /*1250*/  LOP3.LUT R2, R2, 0xfffffff8, RZ, 0xc0, !PT ;  /* 0xfffffff802027812 */ /* 0x000fe400078ec0ff */
[----:B------:R-:W-:Y:S02]  /*1260*/  LEA.HI R12, R5, R0, RZ, 0x3 ;  /* 0x00000000050c7211 */ /* 0x000fe400078f18ff */
[----:B------:R-:W-:Y:S01]  /*1270*/  LOP3.LUT R3, R3, 0x1c0, RZ, 0xc0, !PT ;  /* 0x000001c003037812 */ /* 0x000fe200078ec0ff */
[----:B------:R-:W-:Y:S01]  /*1280*/  IMAD.IADD R2, R6, 0x1, -R2 ;  /* 0x0000000106027824 */ /* 0x000fe200078e0a02 */
[----:B------:R-:W-:Y:S02]  /*1290*/  LOP3.LUT R6, R12, 0xfffffff8, RZ, 0xc0, !PT ;  /* 0xfffffff80c067812 */ /* 0x000fe400078ec0ff */
[----:B------:R-:W-:Y:S02]  /*12a0*/  LOP3.LUT R8, R4, 0x38, R218, 0xf8, !PT ;  /* 0x0000003804087812 */ /* 0x000fe400078ef8da */
[----:B------:R-:W-:Y:S01]  /*12b0*/  SHF.R.U32.HI R5, RZ, 0x3, R4 ;  /* 0x00000003ff057819 */ /* 0x000fe20000011604 */
[----:B------:R-:W-:Y:S01]  /*12c0*/  IMAD.IADD R9, R0, 0x1, -R6 ;  /* 0x0000000100097824 */ /* 0x000fe200078e0a06 */
[----:B------:R-:W-:-:S02]  /*12d0*/  LOP3.LUT R0, R11, 0xfffffffc, RZ, 0xc0, !PT ;  /* 0xfffffffc0b007812 */ /* 0x000fc400078ec0ff */
[----:B------:R-:W-:Y:S02]  /*12e0*/  LOP3.LUT R7, R3, 0x8, R7, 0xf8, !PT ;  /* 0x0000000803077812 */ /* 0x000fe400078ef807 */
[----:B------:R-:W-:Y:S01]  /*12f0*/  SHF.R.U32.HI R4, RZ, 0x3, R3 ;  /* 0x00000003ff047819 */ /* 0x000fe20000011603 */
[----:B------:R-:W-:Y:S01]  /*1300*/  IMAD.IADD R6, R18, 0x1, -R0 ;  /* 0x0000000112067824 */ /* 0x000fe200078e0a00 */
[----:B------:R-:W-:Y:S01]  /*1310*/  LOP3.LUT R13, R8, R5, RZ, 0x3c, !PT ;  /* 0x00000005080d7212 */ /* 0x000fe200078e3cff */
[C---:B------:R-:W-:Y:S01]  /*1320*/  IMAD.SHL.U32 R0, R2.reuse, 0x40, RZ ;  /* 0x0000004002007824 */ /* 0x040fe200078e00ff */
[----:B------:R-:W-:Y:S02]  /*1330*/  LOP3.LUT R3, R2, 0x1, RZ, 0xc0, !PT ;  /* 0x0000000102037812 */ /* 0x000fe400078ec0ff */
[----:B------:R-:W-:Y:S02]  /*1340*/  LEA.HI R5, R16, R18, RZ, 0x5 ;  /* 0x0000001210057211 */ /* 0x000fe400078f28ff */
[----:B------:R-:W-:Y:S01]  /*1350*/  LOP3.LUT R15, R7, R4, RZ, 0x3c, !PT ;  /* 0x00000004070f7212 */ /* 0x000fe200078e3cff */
[----:B------:R-:W-:Y:S01]  /*1360*/  IMAD.SHL.U32 R7, R14, 0x8, RZ ;  /* 0x000000080e077824 */ /* 0x000fe200078e00ff */
[----:B------:R-:W-:-:S02]  /*1370*/  ISETP.NE.U32.AND P0, PT, R3, 0x1, PT ;  /* 0x000000010300780c */ /* 0x000fc40003f05070 */
[----:B------:R-:W-:Y:S02]  /*1380*/  SHF.R.S32.HI R4, RZ, 0x5, R5 ;  /* 0x00000005ff047819 */ /* 0x000fe40000011405 */
[----:B------:R-:W-:Y:S01]  /*1390*/  LOP3.LUT R3, R5, 0xffffffe0, RZ, 0xc0, !PT ;  /* 0xffffffe005037812 */ /* 0x000fe200078ec0ff */
[C---:B------:R-:W-:Y:S01]  /*13a0*/  IMAD.SHL.U32 R5, R9.reuse, 0x40, RZ ;  /* 0x0000004009057824 */ /* 0x040fe200078e00ff */
[----:B------:R-:W-:Y:S01]  /*13b0*/  LEA.HI R8, R16, R18, RZ, 0x6 ;  /* 0x0000001210087211 */ /* 0x000fe200078f30ff */
[----:B------:R-:W-:Y:S01]  /*13c0*/  IMAD.SHL.U32 R11, R4, 0x400, RZ ;  /* 0x00000400040b7824 */ /* 0x000fe200078e00ff */
[----:B------:R-:W-:Y:S01]  /*13d0*/  R2P PR, R2, 0x6 ;  /* 0x0000000602007804 */ /* 0x000fe20000000000 */
[----:B------:R-:W-:Y:S01]  /*13e0*/  IMAD.IADD R2, R18, 0x1, -R3 ;  /* 0x0000000112027824 */ /* 0x000fe200078e0a03 */
[----:B------:R-:W-:Y:S01]  /*13f0*/  LOP3.LUT R0, R0, 0x1c0, RZ, 0xc0, !PT ;  /* 0x000001c000007812 */ /* 0x000fe200078ec0ff */
[----:B------:R-:W-:Y:S01]  /*1400*/  IMAD.SHL.U32 R8, R8, 0x8, RZ ;  /* 0x0000000808087824 */ /* 0x000fe200078e00ff */
[----:B------:R-:W-:Y:S01]  /*1410*/  LOP3.LUT P4, RZ, R9, 0x2, RZ, 0xc0, !PT ;  /* 0x0000000209ff7812 */ /* 0x000fe2000788c0ff */
[----:B------:R-:W-:Y:S01]  /*1420*/  IMAD R6, R6, 0x2, R11 ;  /* 0x0000000206067824 */ /* 0x000fe200078e020b */
[----:B------:R-:W-:-:S02]  /*1430*/  LEA.HI R4, R0, R0, RZ, 0x1d ;  /* 0x0000000000047211 */ /* 0x000fc400078fe8ff */
[----:B------:R-:W-:Y:S02]  /*1440*/  SHF.R.S32.HI R3, RZ, 0x1f, R2 ;  /* 0x0000001fff037819 */ /* 0x000fe40000011402 */
[----:B------:R-:W-:Y:S01]  /*1450*/  LOP3.LUT R0, R5, 0x1c0, RZ, 0xc0, !PT ;  /* 0x000001c005007812 */ /* 0x000fe200078ec0ff */
[----:B------:R-:W-:Y:S01]  /*1460*/  IMAD.IADD R4, R6, 0x1, R4 ;  /* 0x0000000106047824 */ /* 0x000fe200078e0204 */
[----:B------:R-:W-:Y:S02]  /*1470*/  LOP3.LUT R5, R8, 0xfffffe00, RZ, 0xc0, !PT ;  /* 0xfffffe0008057812 */ /* 0x000fe400078ec0ff */
[----:B------:R-:W-:Y:S02]  /*1480*/  LEA.HI R3, R3, R2, RZ, 0x2 ;  /* 0x0000000203037211 */ /* 0x000fe400078f10ff */
[----:B------:R-:W-:Y:S01]  /*1490*/  LOP3.LUT R8, R13, R5, RZ, 0xfc, !PT ;  /* 0x000000050d087212 */ /* 0x000fe200078efcff */
[----:B------:R-:W-:Y:S01]  /*14a0*/  IMAD.SHL.U32 R5, R4, 0x2, RZ ;  /* 0x0000000204057824 */ /* 0x000fe200078e00ff */
[----:B------:R-:W-:-:S02]  /*14b0*/  LOP3.LUT R3, R3, 0x7ffffffc, RZ, 0xc0, !PT ;  /* 0x7ffffffc03037812 */ /* 0x000fc400078ec0ff */
[----:B------:R-:W-:Y:S01]  /*14c0*/  LOP3.LUT R6, R0, 0x8, R7, 0xf8, !PT ;  /* 0x0000000800067812 */ /* 0x000fe200078ef807 */
[----:B------:R-:W-:Y:S01]  /*14d0*/  IMAD.SHL.U32 R216, R8, 0x2, RZ ;  /* 0x0000000208d87824 */ /* 0x000fe200078e00ff */
[----:B------:R-:W-:Y:S01]  /*14e0*/  IADD3 R4, R5, 0x80, RZ ;  /* 0x0000008005047810 */ /* 0x000fe20007ffe0ff */
[----:B------:R-:W-:Y:S01]  /*14f0*/  IMAD.IADD R7, R2, 0x1, -R3 ;  /* 0x0000000102077824 */ /* 0x000fe200078e0a03 */
[----:B------:R-:W-:Y:S01]  /*1500*/  LOP3.LUT P3, RZ, R9, 0x4, RZ, 0xc0, !PT ;  /* 0x0000000409ff7812 */ /* 0x000fe2000786c0ff */
[----:B------:R-:W-:Y:S01]  /*1510*/  IMAD.MOV.U32 R9, RZ, RZ, 0x40 ;  /* 0x00000040ff097424 */ /* 0x000fe200078e00ff */
[----:B------:R-:W-:Y:S01]  /*1520*/  SHF.R.U32.HI R0, RZ, 0x3, R0 ;  /* 0x00000003ff007819 */ /* 0x000fe20000011600 */
[----:B------:R-:W-:Y:S01]  /*1530*/  IMAD.SHL.U32 R2, R12, 0x40, RZ ;  /* 0x000000400c027824 */ /* 0x000fe200078e00ff */
[----:B------:R-:W-:Y:S01]  /*1540*/  IADD3 R16, R5, 0x70, RZ ;  /* 0x0000007005107810 */ /* 0x000fe20007ffe0ff */
[----:B------:R-:W-:Y:S01]  /*1550*/  IMAD.MOV.U32 R12, RZ, RZ, 0x20 ;  /* 0x00000020ff0c7424 */ /* 0x000fe200078e00ff */
[----:B------:R-:W-:Y:S01]  /*1560*/  @P0 IADD3 R16, R4, 0x10, RZ ;  /* 0x0000001004100810 */ /* 0x000fe20007ffe0ff */
[----:B------:R-:W-:Y:S01]  /*1570*/  IMAD.SHL.U32 R7, R7, 0x2, RZ ;  /* 0x0000000207077824 */ /* 0x000fe200078e00ff */
[----:B------:R-:W-:Y:S01]  /*1580*/  IADD3 R4, R17, 0x60, RZ ;  /* 0x0000006011047810 */ /* 0x000fe20007ffe0ff */
[----:B------:R-:W-:Y:S01]  /*1590*/  IMAD R3, R14, 0x200, R15 ;  /* 0x000002000e037824 */ /* 0x000fe200078e020f */
[----:B------:R-:W-:Y:S01]  /*15a0*/  LOP3.LUT R0, R6, R0, RZ, 0x3c, !PT ;  /* 0x0000000006007212 */ /* 0x000fe200078e3cff */
[----:B------:R-:W-:Y:S01]  /*15b0*/  STL [R1+0x64], R16 ;  /* 0x0000641001007387 */ /* 0x000fe20000100800 */
[----:B------:R-:W-:-:S02]  /*15c0*/  SEL R4, R9, 0xffffffc0, !P2 ;  /* 0xffffffc009047807 */ /* 0x000fc40005000000 */
[----:B------:R-:W-:Y:S01]  /*15d0*/  IADD3 R6, R17, 0x40, RZ ;  /* 0x0000004011067810 */ /* 0x000fe20007ffe0ff */
[----:B------:R1:W-:Y:S01]  /*15e0*/  STL [R1+0x3c], R7 ;  /* 0x00003c0701007387 */ /* 0x0003e20000100800 */
[----:B------:R-:W-:Y:S02]  /*15f0*/  SEL R6, R12, 0xffffffe0, !P1 ;  /* 0xffffffe00c067807 */ /* 0x000fe40004800000 */
[----:B------:R-:W-:Y:S01]  /*1600*/  LOP3.LUT R2, R0, 0xfffffe00, R2, 0xf8, !PT ;  /* 0xfffffe0000027812 */ /* 0x000fe200078ef802 */
[----:B------:R-:W-:Y:S01]  /*1610*/  IMAD.SHL.U32 R0, R10, 0x4, RZ ;  /* 0x000000040a007824 */ /* 0x000fe200078e00ff */
[----:B------:R-:W-:Y:S01]  /*1620*/  LEA R194, R3, 0x8100, 0x1 ;  /* 0x0000810003c27811 */ /* 0x000fe200078e08ff */
[----:B------:R-:W-:Y:S01]  /*1630*/  IMAD.IADD R8, R5, 0x1, R6 ;  /* 0x0000000105087824 */ /* 0x000fe200078e0206 */
[----:B------:R-:W-:Y:S02]  /*1640*/  LEA R195, R2, 0x100, 0x1 ;  /* 0x0000010002c37811 */ /* 0x000fe400078e08ff */
[----:B------:R-:W-:-:S02]  /*1650*/  SEL R3, R12, 0xffffffe0, !P4 ;  /* 0xffffffe00c037807 */ /* 0x000fc40006000000 */
[----:B------:R-:W-:Y:S02]  /*1660*/  IADD3 R113, R0, 0x20, RZ ;  /* 0x0000002000717810 */ /* 0x000fe40007ffe0ff */
[----:B------:R-:W-:Y:S01]  /*1670*/  SEL R0, R9, 0xffffffc0, !P3 ;  /* 0xffffffc009007807 */ /* 0x000fe20005800000 */
[--C-:B------:R-:W-:Y:S01]  /*1680*/  IMAD.IADD R196, R3, 0x1, R195.reuse ;  /* 0x0000000103c47824 */ /* 0x100fe200078e02c3 */
[----:B------:R-:W-:Y:S02]  /*1690*/  IADD3 R10, R17, 0x20, RZ ;  /* 0x00000020110a7810 */ /* 0x000fe40007ffe0ff */
[----:B------:R-:W-:Y:S01]  /*16a0*/  IADD3 R218, R218, 0x40, RZ ;  /* 0x00000040dada7810 */ /* 0x000fe20007ffe0ff */
[C---:B------:R-:W-:Y:S02]  /*16b0*/  IMAD.IADD R198, R0.reuse, 0x1, R195 ;  /* 0x0000000100c67824 */ /* 0x040fe400078e02c3 */
[----:B------:R-:W-:Y:S02]  /*16c0*/  IMAD.IADD R197, R0, 0x1, R196 ;  /* 0x0000000100c57824 */ /* 0x000fe400078e02c4 */
[----:B-1----:R-:W-:-:S02]  /*16d0*/  IMAD.IADD R7, R5, 0x1, R4 ;  /* 0x0000000105077824 */ /* 0x002fc400078e0204 */
[----:B------:R-:W-:Y:S02]  /*16e0*/  IMAD.IADD R5, R2, 0x1, R11 ;  /* 0x0000000102057824 */ /* 0x000fe400078e020b */
[--C-:B------:R-:W-:Y:S01]  /*16f0*/  IMAD.IADD R2, R6, 0x1, R16.reuse ;  /* 0x0000000106027824 */ /* 0x100fe200078e0210 */
[----:B------:R1:W-:Y:S01]  /*1700*/  STL [R1+0x7c], R7 ;  /* 0x00007c0701007387 */ /* 0x0003e20000100800 */
[C---:B------:R-:W-:Y:S01]  /*1710*/  IMAD.IADD R6, R4.reuse, 0x1, R16 ;  /* 0x0000000104067824 */ /* 0x040fe200078e0210 */
[----:B------:R-:W-:Y:S02]  /*1720*/  LEA R213, R5, 0x100, 0x1 ;  /* 0x0000010005d57811 */ /* 0x000fe400078e08ff */
[----:B------:R-:W-:Y:S01]  /*1730*/  STL [R1+0x6c], R8 ;  /* 0x00006c0801007387 */ /* 0x000fe20000100800 */
[----:B-1----:R-:W-:-:S05]  /*1740*/  IMAD.IADD R7, R4, 0x1, R8 ;  /* 0x0000000104077824 */ /* 0x002fca00078e0208 */
[----:B------:R-:W-:Y:S04]  /*1750*/  STL [R1+0x78], R7 ;  /* 0x0000780701007387 */ /* 0x000fe80000100800 */
[----:B------:R-:W-:Y:S04]  /*1760*/  STL [R1+0x74], R6 ;  /* 0x0000740601007387 */ /* 0x000fe80000100800 */
[----:B------:R1:W-:Y:S02]  /*1770*/  STL [R1+0x68], R2 ;  /* 0x0000680201007387 */ /* 0x0003e40000100800 */
[----:B-1----:R-:W-:-:S05]  /*1780*/  IMAD.IADD R2, R2, 0x1, R4 ;  /* 0x0000000102027824 */ /* 0x002fca00078e0204 */
[----:B------:R1:W-:Y:S02]  /*1790*/  STL [R1+0x70], R2 ;  /* 0x0000700201007387 */ /* 0x0003e40000100800 */
.L_x_1305:
[----:B------:R-:W2:Y:S01]  /*17a0*/  LDL R0, [R1+0x54] ;  /* 0x0000540001007983 */ /* 0x000ea20000100800 */
[----:B------:R-:W-:Y:S01]  /*17b0*/  IMAD.MOV.U32 R13, RZ, RZ, 0x4 ;  /* 0x00000004ff0d7424 */ /* 0x000fe200078e00ff */
[----:B------:R-:W-:Y:S02]  /*17c0*/  ISETP.NE.U32.AND P4, PT, RZ, c[0x0][0x360], PT ;  /* 0x0000d800ff007a0c */ /* 0x000fe40003f85070 */
[----:B------:R-:W3:Y:S02]  /*17d0*/  LDL R9, [R1+0x50] ;  /* 0x0000500001097983 */ /* 0x000ee40000100800 */
[----:B------:R-:W-:Y:S01]  /*17e0*/  ISETP.NE.AND.EX P4, PT, RZ, c[0x0][0x364], PT, P4 ;  /* 0x0000d900ff007a0c */ /* 0x000fe20003f85340 */
[----:B-12---:R-:W-:-:S05]  /*17f0*/  IMAD.WIDE R2, R0, R13, c[0x0][0x588] ;  /* 0x0001620000027625 */ /* 0x006fca00078e020d */
[----:B------:R-:W2:Y:S01]  /*1800*/  LDG.E R42, [R2.64] ;  /* 0x00000006022a7981 */ /* 0x000ea2000c1e1900 */
[----:B------:R-:W-:Y:S01]  /*1810*/  ISETP.NE.U32.AND P0, PT, RZ, c[0x0][0x370], PT ;  /* 0x0000dc00ff007a0c */ /* 0x000fe20003f05070 */
[----:B------:R-:W-:Y:S01]  /*1820*/  IMAD.MOV.U32 R170, RZ, RZ, RZ ;  /* 0x000000ffffaa7224 */ /* 0x000fe200078e00ff */
[----:B------:R-:W-:Y:S02]  /*1830*/  ISETP.NE.U32.AND P3, PT, RZ, c[0x0][0x348], PT ;  /* 0x0000d200ff007a0c */ /* 0x000fe40003f65070 */
[----:B------:R-:W-:Y:S02]  /*1840*/  ISETP.NE.AND.EX P2, PT, RZ, c[0x0][0x374], PT, P0 ;  /* 0x0000dd00ff007a0c */ /* 0x000fe40003f45300 */
[----:B------:R-:W-:Y:S02]  /*1850*/  ISETP.NE.U32.AND P5, PT, RZ, c[0x0][0x358], PT ;  /* 0x0000d600ff007a0c */ /* 0x000fe40003fa5070 */
[----:B------:R-:W-:Y:S02]  /*1860*/  ISETP.NE.AND.EX P3, PT, RZ, c[0x0][0x34c], PT, P3 ;  /* 0x0000d300ff007a0c */ /* 0x000fe40003f65330 */
[----:B------:R-:W-:Y:S01]  /*1870*/  ISETP.NE.AND.EX P5, PT, RZ, c[0x0][0x35c], PT, P5 ;  /* 0x0000d700ff007a0c */ /* 0x000fe20003fa5350 */
[----:B------:R-:W-:-:S02]  /*1880*/  IMAD.MOV.U32 R163, RZ, RZ, RZ ;  /* 0x000000ffffa37224 */ /* 0x000fc400078e00ff */
[----:B------:R-:W-:Y:S02]  /*1890*/  IMAD.MOV.U32 R169, RZ, RZ, RZ ;  /* 0x000000ffffa97224 */ /* 0x000fe400078e00ff */
[----:B------:R-:W-:Y:S01]  /*18a0*/  IMAD.MOV.U32 R12, RZ, RZ, RZ ;  /* 0x000000ffff0c7224 */ /* 0x000fe200078e00ff */
[----:B--2---:R-:W-:Y:S01]  /*18b0*/  SHF.R.S32.HI R145, RZ, 0x1f, R42 ;  /* 0x0000001fff917819 */ /* 0x004fe2000001142a */
[----:B------:R1:W-:Y:S01]  /*18c0*/  STL [R1+0x40], R42 ;  /* 0x0000402a01007387 */ /* 0x0003e20000100800 */
[C---:B------:R-:W-:Y:S02]  /*18d0*/  @P4 LEA R2, P0, R42.reuse, c[0x0][0x360], 0x2 ;  /* 0x0000d8002a024a11 */ /* 0x040fe400078010ff */
[C---:B------:R-:W-:Y:S02]  /*18e0*/  @P2 LEA R4, P1, R42.reuse, c[0x0][0x370], 0x2 ;  /* 0x0000dc002a042a11 */ /* 0x040fe400078210ff */
[C-C-:B------:R-:W-:Y:S02]  /*18f0*/  @P4 LEA.HI.X R3, R42.reuse, c[0x0][0x364], R145.reuse, 0x2, P0 ;  /* 0x0000d9002a034a11 */ /* 0x140fe400000f1491 */
[----:B------:R-:W-:-:S03]  /*1900*/  @P2 LEA.HI.X R5, R42, c[0x0][0x374], R145, 0x2, P1 ;  /* 0x0000dd002a052a11 */ /* 0x000fc600008f1491 */
[----:B------:R2:W4:Y:S01]  /*1910*/  @P4 LDG.E R0, [R2.64] ;  /* 0x0000000602004981 */ /* 0x000522000c1e1900 */
[----:B------:R-:W-:-:S03]  /*1920*/  ISETP.NE.U32.AND P0, PT, RZ, c[0x0][0x350], PT ;  /* 0x0000d400ff007a0c */ /* 0x000fc60003f05070 */
[----:B------:R1:W5:Y:S01]  /*1930*/  @P2 LDG.E R170, [R4.64] ;  /* 0x0000000604aa2981 */ /* 0x000362000c1e1900 */
[----:B------:R-:W-:Y:S02]  /*1940*/  ISETP.NE.AND.EX P6, PT, RZ, c[0x0][0x354], PT, P0 ;  /* 0x0000d500ff007a0c */ /* 0x000fe40003fc5300 */
[----:B------:R-:W-:-:S04]  /*1950*/  LEA R6, P2, R42, c[0x0][0x348], 0x2 ;  /* 0x0000d2002a067a11 */ /* 0x000fc800078410ff */
[----:B------:R-:W-:-:S05]  /*1960*/  LEA.HI.X R7, R42, c[0x0][0x34c], R145, 0x2, P2 ;  /* 0x0000d3002a077a11 */ /* 0x000fca00010f1491 */
[----:B------:R3:W5:Y:S01]  /*1970*/  @P3 LDG.E R163, [R6.64] ;  /* 0x0000000606a33981 */ /* 0x000762000c1e1900 */
[C---:B--2---:R-:W-:Y:S02]  /*1980*/  LEA R2, P0, R42.reuse, c[0x0][0x358], 0x2 ;  /* 0x0000d6002a027a11 */ /* 0x044fe400078010ff */
[C---:B-1----:R-:W-:Y:S02]  /*1990*/  LEA R4, P1, R42.reuse, c[0x0][0x350], 0x2 ;  /* 0x0000d4002a047a11 */ /* 0x042fe400078210ff */
[C-C-:B------:R-:W-:Y:S02]  /*19a0*/  LEA.HI.X R3, R42.reuse, c[0x0][0x35c], R145.reuse, 0x2, P0 ;  /* 0x0000d7002a037a11 */ /* 0x140fe400000f1491 */
[----:B------:R-:W-:-:S03]  /*19b0*/  LEA.HI.X R5, R42, c[0x0][0x354], R145, 0x2, P1 ;  /* 0x0000d5002a057a11 */ /* 0x000fc600008f1491 */
[----:B------:R1:W5:Y:S04]  /*19c0*/  @P5 LDG.E R12, [R2.64] ;  /* 0x00000006020c5981 */ /* 0x000368000c1e1900 */
[----:B------:R1:W5:Y:S01]  /*19d0*/  @P6 LDG.E R169, [R4.64] ;  /* 0x0000000604a96981 */ /* 0x000362000c1e1900 */
[----:B---3--:R-:W-:-:S05]  /*19e0*/  LOP3.LUT R40, R9, 0xffff, RZ, 0xc0, !PT ;  /* 0x0000ffff09287812 */ /* 0x008fca00078ec0ff */
[----:B------:R1:W-:Y:S01]  /*19f0*/  STL [R1+0x58], R40 ;  /* 0x0000582801007387 */ /* 0x0003e20000100800 */
[----:B------:R-:W-:Y:S03]  /*1a00*/  YIELD ;  /* 0x0000000000007946 */ /* 0x000fe60003800000 */
[----:B----4-:R1:W-:Y:S01]  /*1a10*/  @P4 STL [R1+0x44], R0 ;  /* 0x0000440001004387 */ /* 0x0103e20000100800 */
        /* <DEDUP_REMOVED lines=8> */
.L_x_1137:
[----:B------:R-:W-:-:S04]  /*1aa0*/  ISETP.NE.U32.AND P0, PT, RZ, c[0x0][0x368], PT ;  /* 0x0000da00ff007a0c */ /* 0x000fc80003f05070 */
[----:B------:R-:W-:-:S13]  /*1ab0*/  ISETP.NE.AND.EX P0, PT, RZ, c[0x0][0x36c], PT, P0 ;  /* 0x0000db00ff007a0c */ /* 0x000fda0003f05300 */
[----:B------:R-:W-:Y:S05]  /*1ac0*/  @!P0 BRA `(.L_x_1138) ;  /* 0x0000004000008947 */ /* 0x000fea0003800000 */
[----:B-1----:R-:W-:-:S04]  /*1ad0*/  LEA R4, P0, R42, c[0x0][0x368], 0x2 ;  /* 0x0000da002a047a11 */ /* 0x002fc800078010ff */
[----:B------:R-:W-:-:S05]  /*1ae0*/  LEA.HI.X R5, R42, c[0x0][0x36c], R145, 0x2, P0 ;  /* 0x0000db002a057a11 */ /* 0x000fca00000f1491 */
[----:B------:R1:W5:Y:S01]  /*1af0*/  LDG.E R11, [R4.64] ;  /* 0x00000006040b7981 */ /* 0x000362000c1e1900 */
[----:B------:R-:W-:Y:S05]  /*1b00*/  BRA `(.L_x_1139) ;  /* 0x0000005000007947 */ /* 0x000fea0003800000 */
.L_x_1138:
[----:B------:R-:W-:Y:S01]  /*1b10*/  MOV R11, c[0x0][0x1d0] ;  /* 0x00007400000b7a02 */ /* 0x000fe20000000f00 */
[----:B------:R-:W-:Y:S05]  /*1b20*/  @!P6 BRA `(.L_x_1139) ;  /* 0x000000300000e947 */ /* 0x000fea0003800000 */
[----:B------:R-:W2:Y:S04]  /*1b30*/  LDG.E R6, [R4.64] ;  /* 0x0000000604067981 */ /* 0x000ea8000c1e1900 */
[----:B-1----:R-:W2:Y:S02]  /*1b40*/  LDG.E R0, [R4.64+0x4] ;  /* 0x0000040604007981 */ /* 0x002ea4000c1e1900 */
[----:B--2---:R-:W-:Y:S02]  /*1b50*/  IADD3 R11, -R6, R0, RZ ;  /* 0x00000000060b7210 */ /* 0x004fe40007ffe1ff */
.L_x_1139:
[----:B-1----:R-:W2:Y:S04]  /*1b60*/  LDL R4, [R1+0x44] ;  /* 0x0000440001047983 */ /* 0x002ea80000100800 */
[----:B------:R-:W3:Y:S04]  /*1b70*/  LDL.LU R0, [R1+0x4c] ;  /* 0x00004c0001007983 */ /* 0x000ee80000300800 */
[----:B------:R1:W4:Y:S04]  /*1b80*/  @P5 LDG.E R5, [R2.64] ;  /* 0x0000000602055981 */ /* 0x000328000c1e1900 */
[----:B------:R-:W3:Y:S01]  /*1b90*/  LDL.LU R15, [R1+0x28] ;  /* 0x00002800010f7983 */ /* 0x000ee20000300800 */
[----:B------:R-:W-:-:S04]  /*1ba0*/  ISETP.NE.U32.AND P0, PT, RZ, c[0x0][0x378], PT ;  /* 0x0000de00ff007a0c */ /* 0x000fc80003f05070 */
[----:B------:R-:W-:Y:S01]  /*1bb0*/  ISETP.NE.AND.EX P1, PT, RZ, c[0x0][0x37c], PT, P0 ;  /* 0x0000df00ff007a0c */ /* 0x000fe20003f25300 */
[----:B--2---:R-:W-:Y:S02]  /*1bc0*/  IMAD.MOV.U32 R7, RZ, RZ, R4 ;  /* 0x000000ffff077224 */ /* 0x004fe400078e0004 */
[----:B------:R1:W4:Y:S01]  /*1bd0*/  @P5 LDG.E R4, [R2.64+0x4] ;  /* 0x0000040602045981 */ /* 0x000322000c1e1900 */
[----:B-----5:R-:W-:Y:S02]  /*1be0*/  IMAD.MOV.U32 R144, RZ, RZ, R11 ;  /* 0x000000ffff907224 */ /* 0x020fe400078e000b */
[----:B------:R-:W-:-:S05]  /*1bf0*/  IMAD.MOV.U32 R6, RZ, RZ, c[0x0][0x2c4] ;  /* 0x0000b100ff067624 */ /* 0x000fca00078e00ff */
[----:B------:R-:W-:Y:S02]  /*1c00*/  ISETP.NE.AND P2, PT, R6, 0x1, PT ;  /* 0x000000010600780c */ /* 0x000fe40003f45270 */
[----:B-1----:R-:W-:-:S04]  /*1c10*/  @P1 LEA R2, P0, R42, c[0x0][0x378], 0x2 ;  /* 0x0000de002a021a11 */ /* 0x002fc800078010ff */
[----:B------:R-:W-:-:S05]  /*1c20*/  @P1 LEA.HI.X R3, R42, c[0x0][0x37c], R145, 0x2, P0 ;  /* 0x0000df002a031a11 */ /* 0x000fca00000f1491 */
[----:B------:R1:W5:Y:S01]  /*1c30*/  @P1 LDG.E R144, [R2.64] ;  /* 0x0000000602901981 */ /* 0x000362000c1e1900 */
[----:B------:R-:W-:Y:S01]  /*1c40*/  IMAD.IADD R10, R11, 0x1, -R170 ;  /* 0x000000010b0a7824 */ /* 0x000fe200078e0aaa */
[----:B---3--:R-:W-:-:S04]  /*1c50*/  LOP3.LUT R15, R15, 0xffffffdf, RZ, 0xc0, !PT ;  /* 0xffffffdf0f0f7812 */ /* 0x008fc800078ec0ff */
[----:B------:R-:W-:Y:S01]  /*1c60*/  @P2 LOP3.LUT R15, R15, 0x20, RZ, 0xfc, !PT ;  /* 0x000000200f0f2812 */ /* 0x000fe200078efcff */
[----:B-1----:R-:W-:Y:S02]  /*1c70*/  IMAD.SHL.U32 R2, R0, 0x80, RZ ;  /* 0x0000008000027824 */ /* 0x002fe400078e00ff */
[----:B------:R-:W-:-:S03]  /*1c80*/  IMAD.MOV.U32 R0, RZ, RZ, c[0x0][0x228] ;  /* 0x00008a00ff007624 */ /* 0x000fc600078e00ff */
[----:B------:R1:W-:Y:S04]  /*1c90*/  STL [R1+0x5c], R2 ;  /* 0x00005c0201007387 */ /* 0x0003e80000100800 */
[----:B------:R-:W-:Y:S01]  /*1ca0*/  STL [R1+0x28], R15 ;  /* 0x0000280f01007387 */ /* 0x000fe20000100800 */
[----:B-1----:R-:W-:-:S05]  /*1cb0*/  IADD3 R2, R2, 0x7f, RZ ;  /* 0x0000007f02027810 */ /* 0x002fca0007ffe0ff */
[----:B------:R-:W-:-:S05]  /*1cc0*/  @P2 IMAD.HI.U32 R3, R2, c[0x0][0x2c8], RZ ;  /* 0x0000b20002032a27 */ /* 0x000fca00078e00ff */
[----:B------:R-:W-:Y:S01]  /*1cd0*/  @P2 SHF.R.U32.HI R2, RZ, c[0x0][0x2cc], R3 ;  /* 0x0000b300ff022a19 */ /* 0x000fe20000011603 */
[----:B------:R-:W-:Y:S01]  /*1ce0*/  BSSY B0, `(.L_x_1140) ;  /* 0x000003a000007945 */ /* 0x000fe20003800000 */
[----:B----4-:R-:W-:-:S04]  /*1cf0*/  @P5 IMAD.IADD R0, R4, 0x1, -R5 ;  /* 0x0000000104005824 */ /* 0x010fc800078e0a05 */
[----:B------:R-:W-:Y:S02]  /*1d00*/  IMAD.IADD R6, R10, 0x1, R0 ;  /* 0x000000010a067824 */ /* 0x000fe400078e0200 */
[----:B------:R-:W-:-:S03]  /*1d10*/  IMAD.MOV.U32 R4, RZ, RZ, RZ ;  /* 0x000000ffff047224 */ /* 0x000fc600078e00ff */
[C---:B------:R-:W-:Y:S01]  /*1d20*/  IADD3 R179, R6.reuse, 0x70, -R7 ;  /* 0x0000007006b37810 */ /* 0x040fe20007ffe807 */
[----:B------:R1:W-:Y:S01]  /*1d30*/  STL [R1+0x4c], R6 ;  /* 0x00004c0601007387 */ /* 0x0003e20000100800 */
[----:B------:R-:W-:-:S03]  /*1d40*/  IADD3 R5, R6, 0x6f, RZ ;  /* 0x0000006f06057810 */ /* 0x000fc60007ffe0ff */
[----:B------:R-:W-:Y:S02]  /*1d50*/  IMAD.IADD R3, R179, 0x1, R2 ;  /* 0x00000001b3037824 */ /* 0x000fe400078e0202 */
[----:B------:R-:W-:Y:S02]  /*1d60*/  IMAD.MOV.U32 R2, RZ, RZ, RZ ;  /* 0x000000ffff027224 */ /* 0x000fe400078e00ff */
[----:B------:R-:W-:Y:S01]  /*1d70*/  IMAD.HI R4, R5, -0x6db6db6d, R4 ;  /* 0x9249249305047827 */ /* 0x000fe200078e0204 */
[----:B------:R-:W-:-:S03]  /*1d80*/  LOP3.LUT R5, R9, 0xff0000, RZ, 0xc0, !PT ;  /* 0x00ff000009057812 */ /* 0x000fc600078ec0ff */
[----:B------:R-:W-:Y:S01]  /*1d90*/  IMAD.HI R2, R3, -0x6db6db6d, R2 ;  /* 0x9249249303027827 */ /* 0x000fe200078e0202 */
[----:B-1----:R-:W-:-:S04]  /*1da0*/  LOP3.LUT R6, R9, 0xff000000, RZ, 0xc0, !PT ;  /* 0xff00000009067812 */ /* 0x002fc800078ec0ff */
[----:B------:R-:W-:-:S04]  /*1db0*/  SHF.R.U32.HI R7, RZ, 0x8, R6 ;  /* 0x00000008ff077819 */ /* 0x000fc80000011606 */
[----:B------:R-:W-:Y:S02]  /*1dc0*/  LEA.HI R5, R5, R7, RZ, 0x10 ;  /* 0x0000000705057211 */ /* 0x000fe400078f80ff */
[----:B------:R-:W-:Y:S02]  /*1dd0*/  SHF.R.U32.HI R6, RZ, 0x1f, R4 ;  /* 0x0000001fff067819 */ /* 0x000fe40000011604 */
[----:B------:R-:W-:Y:S02]  /*1de0*/  SHF.R.U32.HI R3, RZ, 0x1f, R2 ;  /* 0x0000001fff037819 */ /* 0x000fe40000011602 */
[----:B------:R-:W-:Y:S02]  /*1df0*/  SHF.R.U32.HI R8, RZ, 0x10, R5 ;  /* 0x00000010ff087819 */ /* 0x000fe40000011605 */
[----:B------:R-:W-:Y:S02]  /*1e00*/  LOP3.LUT R16, R5, 0xff, RZ, 0xc0, !PT ;  /* 0x000000ff05107812 */ /* 0x000fe400078ec0ff */
[----:B------:R-:W-:-:S02]  /*1e10*/  LEA.HI.SX32 R175, R4, R6, 0x1a ;  /* 0x0000000604af7211 */ /* 0x000fc400078fd2ff */
[----:B------:R-:W-:Y:S01]  /*1e20*/  LEA.HI.SX32 R2, R2, R3, 0x1a ;  /* 0x0000000302027211 */ /* 0x000fe200078fd2ff */
[----:B------:R1:W-:Y:S03]  /*1e30*/  STL [R1+0x50], R8 ;  /* 0x0000500801007387 */ /* 0x0003e60000100800 */
[----:B------:R-:W-:Y:S01]  /*1e40*/  IMNMX R6, R175, R2, PT ;  /* 0x00000002af067217 */ /* 0x000fe20003800200 */
[----:B------:R1:W-:Y:S03]  /*1e50*/  STL [R1+0x60], R16 ;  /* 0x0000601001007387 */ /* 0x0003e60000100800 */
[----:B------:R-:W-:Y:S02]  /*1e60*/  ISETP.GE.AND P0, PT, R6, 0x1, PT ;  /* 0x000000010600780c */ /* 0x000fe40003f06270 */
[----:B------:R-:W-:Y:S01]  /*1e70*/  ISETP.NE.AND P1, PT, R8, RZ, PT ;  /* 0x000000ff0800720c */ /* 0x000fe20003f25270 */
[----:B------:R-:W-:-:S03]  /*1e80*/  IMAD.MOV.U32 R2, RZ, RZ, RZ ;  /* 0x000000ffff027224 */ /* 0x000fc600078e00ff */
[----:B------:R-:W-:-:S07]  /*1e90*/  SEL R143, R8, c[0x0][0x338], P1 ;  /* 0x0000ce00088f7a07 */ /* 0x000fce0000800000 */
[----:B------:R-:W-:Y:S05]  /*1ea0*/  @!P0 BRA `(.L_x_1141) ;  /* 0x000001d000008947 */ /* 0x000fea0003800000 */
[----:B------:R-:W-:Y:S02]  /*1eb0*/  IABS R2, R143 ;  /* 0x0000008f00027213 */ /* 0x000fe40000000000 */
[----:B------:R-:W-:-:S03]  /*1ec0*/  IADD3 R5, R143, -0x1, R6 ;  /* 0xffffffff8f057810 */ /* 0x000fc60007ffe006 */
[----:B------:R-:W-:Y:S01]  /*1ed0*/  IMAD.MOV.U32 R4, RZ, RZ, R2 ;  /* 0x000000ffff047224 */ /* 0x000fe200078e0002 */
[----:B------:R-:W-:-:S03]  /*1ee0*/  IABS R9, R5 ;  /* 0x0000000500097213 */ /* 0x000fc60000000000 */
[----:B------:R-:W2:Y:S08]  /*1ef0*/  I2F.RP R2, R4 ;  /* 0x0000000400027306 */ /* 0x000eb00000209400 */
[----:B--2---:R-:W2:Y:S02]  /*1f00*/  MUFU.RCP R2, R2 ;  /* 0x0000000200027308 */ /* 0x004ea40000001000 */
[----:B--2---:R-:W-:-:S06]  /*1f10*/  IADD3 R2, R2, 0xffffffe, RZ ;  /* 0x0ffffffe02027810 */ /* 0x004fcc0007ffe0ff */
[----:B------:R-:W2:Y:S02]  /*1f20*/  F2I.FTZ.U32.TRUNC.NTZ R3, R2 ;  /* 0x0000000200037305 */ /* 0x000ea4000021f000 */
[----:B--2---:R-:W-:-:S04]  /*1f30*/  IMAD.MOV R2, RZ, RZ, -R3 ;  /* 0x000000ffff027224 */ /* 0x004fc800078e0a03 */
[----:B------:R-:W-:Y:S01]  /*1f40*/  IMAD.MOV.U32 R7, RZ, RZ, R2 ;  /* 0x000000ffff077224 */ /* 0x000fe200078e0002 */
[----:B------:R-:W-:-:S03]  /*1f50*/  IABS R2, R143 ;  /* 0x0000008f00027213 */ /* 0x000fc60000000000 */
[----:B------:R-:W-:Y:S02]  /*1f60*/  IMAD R7, R7, R4, RZ ;  /* 0x0000000407077224 */ /* 0x000fe400078e02ff */
[----:B-1----:R-:W-:Y:S02]  /*1f70*/  IMAD.MOV R8, RZ, RZ, -R2 ;  /* 0x000000ffff087224 */ /* 0x002fe400078e0a02 */
[----:B------:R-:W-:-:S04]  /*1f80*/  IMAD.MOV.U32 R2, RZ, RZ, RZ ;  /* 0x000000ffff027224 */ /* 0x000fc800078e00ff */
        /* <DEDUP_REMOVED lines=15> */
.L_x_1141:
[----:B------:R-:W-:Y:S05]  /*2080*/  BSYNC B0 ;  /* 0x0000000000007941 */ /* 0x000fea0003800000 */
.L_x_1140:
[----:B------:R-:W-:Y:S01]  /*2090*/  IMAD R3, R16, R2, RZ ;  /* 0x0000000210037224 */ /* 0x000fe200078e02ff */
[----:B-1----:R-:W1:Y:S03]  /*20a0*/  S2R R8, SR_TID.X ;  /* 0x0000000000087919 */ /* 0x002e660000002100 */
[C---:B------:R-:W-:Y:S02]  /*20b0*/  IMAD.IADD R2, R3.reuse, 0x1, R2 ;  /* 0x0000000103027824 */ /* 0x040fe400078e0202 */
[----:B------:R-:W-:-:S03]  /*20c0*/  IMAD R3, R3, 0x70, -R10 ;  /* 0x0000007003037824 */ /* 0x000fc600078e0a0a */
[----:B------:R-:W-:Y:S02]  /*20d0*/  IMNMX R2, R6, R2, PT ;  /* 0x0000000206027217 */ /* 0x000fe40003800200 */
[----:B------:R-:W-:-:S03]  /*20e0*/  IMNMX R3, RZ, R3, !PT ;  /* 0x00000003ff037217 */ /* 0x000fc60007800200 */
[----:B------:R-:W-:-:S05]  /*20f0*/  IMAD R2, R2, 0x70, -R10 ;  /* 0x0000007002027824 */ /* 0x000fca00078e0a0a */
[----:B------:R-:W-:-:S04]  /*2100*/  IMNMX R2, R2, R0, PT ;  /* 0x0000000002027217 */ /* 0x000fc80003800200 */
[----:B------:R-:W-:Y:S02]  /*2110*/  ISETP.GT.AND P0, PT, R2, R3, PT ;  /* 0x000000030200720c */ /* 0x000fe40003f04270 */
[----:B------:R-:W-:Y:S02]  /*2120*/  SHF.R.U32.HI R3, RZ, 0x4, R3 ;  /* 0x00000004ff037819 */ /* 0x000fe40000011603 */
[--C-:B-1----:R-:W-:Y:S02]  /*2130*/  SHF.R.S32.HI R214, RZ, 0x1f, R8.reuse ;  /* 0x0000001fffd67819 */ /* 0x102fe40000011408 */
[--C-:B------:R-:W-:Y:S01]  /*2140*/  SHF.R.S32.HI R41, RZ, 0x1f, R8.reuse ;  /* 0x0000001fff297819 */ /* 0x100fe20000011408 */
[----:B------:R-:W-:Y:S01]  /*2150*/  IMAD.WIDE.U32 R4, R3, 0x24924925, RZ ;  /* 0x2492492503047825 */ /* 0x000fe200078e00ff */
[-C--:B------:R-:W-:Y:S02]  /*2160*/  LEA.HI R4, R214, R8.reuse, RZ, 0x3 ;  /* 0x00000008d6047211 */ /* 0x080fe400078f18ff */
[----:B------:R-:W-:Y:S01]  /*2170*/  LEA.HI R41, R41, R8, RZ, 0x3 ;  /* 0x0000000829297211 */ /* 0x000fe200078f18ff */
[----:B------:R-:W-:Y:S01]  /*2180*/  IMAD.MOV.U32 R139, RZ, RZ, R5 ;  /* 0x000000ffff8b7224 */ /* 0x000fe200078e0005 */
[----:B------:R-:W-:-:S02]  /*2190*/  SHF.R.S32.HI R37, RZ, 0x1f, R8 ;  /* 0x0000001fff257819 */ /* 0x000fc40000011408 */
[----:B------:R-:W-:Y:S01]  /*21a0*/  @P0 IADD3 R3, R2, 0x6f, RZ ;  /* 0x0000006f02030810 */ /* 0x000fe20007ffe0ff */
[----:B------:R-:W-:Y:S01]  /*21b0*/  @P0 IMAD.MOV.U32 R2, RZ, RZ, RZ ;  /* 0x000000ffff020224 */ /* 0x000fe200078e00ff */
[----:B------:R-:W-:Y:S02]  /*21c0*/  SHF.R.S32.HI R41, RZ, 0x3, R41 ;  /* 0x00000003ff297819 */ /* 0x000fe40000011429 */
[----:B------:R-:W-:Y:S01]  /*21d0*/  SHF.R.S32.HI R35, RZ, 0x1f, R8 ;  /* 0x0000001fff237819 */ /* 0x000fe20000011408 */
[----:B------:R-:W-:Y:S01]  /*21e0*/  @P0 IMAD.HI R2, R3, -0x6db6db6d, R2 ;  /* 0x9249249303020827 */ /* 0x000fe200078e0202 */
[----:B------:R-:W-:Y:S02]  /*21f0*/  LOP3.LUT R3, R4, 0xfffffff8, RZ, 0xc0, !PT ;  /* 0xfffffff804037812 */ /* 0x000fe400078ec0ff */
[----:B------:R-:W-:Y:S01]  /*2200*/  SHF.R.S32.HI R36, RZ, 0x1f, R8 ;  /* 0x0000001fff247819 */ /* 0x000fe20000011408 */
[----:B------:R-:W-:Y:S01]  /*2210*/  IMAD.MOV.U32 R4, RZ, RZ, R139 ;  /* 0x000000ffff047224 */ /* 0x000fe200078e008b */
[----:B------:R-:W-:Y:S01]  /*2220*/  @P0 SHF.R.U32.HI R5, RZ, 0x1f, R2 ;  /* 0x0000001fff050819 */ /* 0x000fe20000011602 */
[----:B------:R-:W-:Y:S01]  /*2230*/  IMAD.SHL.U32 R6, R41, 0x40, RZ ;  /* 0x0000004029067824 */ /* 0x000fe200078e00ff */
[----:B------:R-:W-:Y:S01]  /*2240*/  LEA.HI R37, R37, R8, RZ, 0x3 ;  /* 0x0000000825257211 */ /* 0x000fe200078f18ff */
[----:B------:R-:W-:Y:S01]  /*2250*/  IMAD.IADD R146, R8, 0x1, -R3 ;  /* 0x0000000108927824 */ /* 0x000fe200078e0a03 */
[----:B------:R-:W-:-:S02]  /*2260*/  @P0 LEA.HI.SX32 R4, R2, R5, 0x1a ;  /* 0x0000000502040211 */ /* 0x000fc400078fd2ff */
[-C--:B------:R-:W-:Y:S01]  /*2270*/  LEA.HI R2, R214, R8.reuse, RZ, 0x6 ;  /* 0x00000008d6027211 */ /* 0x080fe200078f30ff */
[C---:B------:R-:W-:Y:S01]  /*2280*/  IMAD.SHL.U32 R32, R146.reuse, 0x8, RZ ;  /* 0x0000000892207824 */ /* 0x040fe200078e00ff */
[-C--:B------:R-:W-:Y:S01]  /*2290*/  LEA.HI R35, R35, R8.reuse, RZ, 0x3 ;  /* 0x0000000823237211 */ /* 0x080fe200078f18ff */
[----:B------:R-:W-:Y:S01]  /*22a0*/  IMAD.SHL.U32 R26, R146, 0x4, RZ ;  /* 0x00000004921a7824 */ /* 0x000fe200078e00ff */
[----:B------:R-:W-:Y:S01]  /*22b0*/  LEA.HI R36, R36, R8, RZ, 0x3 ;  /* 0x0000000824247211 */ /* 0x000fe200078f18ff */
[----:B------:R-:W-:Y:S01]  /*22c0*/  IMAD.SHL.U32 R2, R2, 0x8, RZ ;  /* 0x0000000802027824 */ /* 0x000fe200078e00ff */
[----:B------:R-:W-:Y:S02]  /*22d0*/  LOP3.LUT R158, R6, 0x1c0, RZ, 0xc0, !PT ;  /* 0x000001c0069e7812 */ /* 0x000fe400078ec0ff */
[----:B------:R-:W-:Y:S02]  /*22e0*/  ISETP.GT.AND P0, PT, R4, R139, PT ;  /* 0x0000008b0400720c */ /* 0x000fe40003f04270 */
[----:B------:R-:W-:-:S02]  /*22f0*/  SHF.R.S32.HI R37, RZ, 0x3, R37 ;  /* 0x00000003ff257819 */ /* 0x000fc40000011425 */
[----:B------:R-:W-:Y:S02]  /*2300*/  SHF.R.S32.HI R35, RZ, 0x3, R35 ;  /* 0x00000003ff237819 */ /* 0x000fe40000011423 */
[----:B------:R-:W-:Y:S02]  /*2310*/  SHF.R.S32.HI R36, RZ, 0x3, R36 ;  /* 0x00000003ff247819 */ /* 0x000fe40000011424 */
[----:B------:R-:W-:Y:S02]  /*2320*/  SHF.R.U32.HI R191, RZ, 0x3, R158 ;  /* 0x00000003ffbf7819 */ /* 0x000fe4000001169e */
[----:B------:R-:W-:Y:S02]  /*2330*/  LOP3.LUT R3, R158, 0x38, R32, 0xf8, !PT ;  /* 0x000000389e037812 */ /* 0x000fe400078ef820 */
[----:B------:R-:W-:Y:S02]  /*2340*/  IADD3 R37, R37, 0x20, RZ ;  /* 0x0000002025257810 */ /* 0x000fe40007ffe0ff */
[----:B------:R-:W-:-:S02]  /*2350*/  IADD3 R36, R36, 0x40, RZ ;  /* 0x0000004024247810 */ /* 0x000fc40007ffe0ff */
[----:B------:R-:W-:Y:S01]  /*2360*/  IADD3 R35, R35, 0x60, RZ ;  /* 0x0000006023237810 */ /* 0x000fe20007ffe0ff */
[----:B------:R-:W-:Y:S01]  /*2370*/  IMAD.SHL.U32 R7, R37, 0x40, RZ ;  /* 0x0000004025077824 */ /* 0x000fe200078e00ff */
[----:B------:R-:W-:Y:S01]  /*2380*/  LOP3.LUT R168, R2, 0xfffffe00, RZ, 0xc0, !PT ;  /* 0xfffffe0002a87812 */ /* 0x000fe200078ec0ff */
[----:B------:R-:W-:Y:S01]  /*2390*/  IMAD.SHL.U32 R5, R36, 0x40, RZ ;  /* 0x0000004024057824 */ /* 0x000fe200078e00ff */
[----:B------:R-:W-:Y:S01]  /*23a0*/  LOP3.LUT R2, R3, R191, RZ, 0x3c, !PT ;  /* 0x000000bf03027212 */ /* 0x000fe200078e3cff */
[----:B------:R-:W-:Y:S01]  /*23b0*/  IMAD.SHL.U32 R6, R35, 0x40, RZ ;  /* 0x0000004023067824 */ /* 0x000fe200078e00ff */
[----:B------:R-:W-:Y:S02]  /*23c0*/  LOP3.LUT R147, R7, 0x1c0, RZ, 0xc0, !PT ;  /* 0x000001c007937812 */ /* 0x000fe400078ec0ff */
[----:B------:R-:W-:Y:S01]  /*23d0*/  LOP3.LUT R156, R5, 0x1c0, RZ, 0xc0, !PT ;  /* 0x000001c0059c7812 */ /* 0x000fe200078ec0ff */
[----:B------:R-:W-:Y:S01]  /*23e0*/  IMAD.IADD R2, R168, 0x1, R2 ;  /* 0x00000001a8027824 */ /* 0x000fe200078e0202 */
[----:B------:R-:W-:-:S02]  /*23f0*/  LOP3.LUT R157, R6, 0x1c0, RZ, 0xc0, !PT ;  /* 0x000001c0069d7812 */ /* 0x000fc400078ec0ff */
[----:B------:R-:W-:Y:S01]  /*2400*/  SHF.R.S32.HI R33, RZ, 0x1f, R32 ;  /* 0x0000001fff217819 */ /* 0x000fe20000011420 */
[----:B------:R-:W-:Y:S01]  /*2410*/  IMAD.SHL.U32 R215, R2, 0x2, RZ ;  /* 0x0000000202d77824 */ /* 0x000fe200078e00ff */
[----:B------:R-:W-:Y:S05]  /*2420*/  @!P0 BRA `(.L_x_1142) ;  /* 0x00006f3000008947 */ /* 0x000fea0003800000 */
[----:B------:R-:W-:Y:S01]  /*2430*/  ISETP.NE.U32.AND P0, PT, RZ, c[0x0][0x340], PT ;  /* 0x0000d000ff007a0c */ /* 0x000fe20003f05070 */
[----:B------:R-:W-:-:S03]  /*2440*/  IMAD.MOV.U32 R39, RZ, RZ, R15 ;  /* 0x000000ffff277224 */ /* 0x000fc600078e000f */
[----:B------:R-:W-:-:S13]  /*2450*/  ISETP.NE.AND.EX P3, PT, RZ, c[0x0][0x344], PT, P0 ;  /* 0x0000d100ff007a0c */ /* 0x000fda0003f65300 */
[----:B------:R-:W-:-:S05]  /*2460*/  @P3 IMAD.WIDE R2, R42, R13, c[0x0][0x340] ;  /* 0x0000d0002a023625 */ /* 0x000fca00078e020d */
[----:B------:R1:W2:Y:S01]  /*2470*/  @P3 LDG.E R23, [R2.64] ;  /* 0x0000000602173981 */ /* 0x0002a2000c1e1900 */
[----:B------:R-:W-:Y:S01]  /*2480*/  SHF.R.S32.HI R29, RZ, 0x1f, R41 ;  /* 0x0000001fff1d7819 */ /* 0x000fe20000011429 */
[----:B------:R-:W-:Y:S01]  /*2490*/  IMAD.MOV.U32 R178, RZ, RZ, 0x5 ;  /* 0x00000005ffb27424 */ /* 0x000fe200078e00ff */
[----:B------:R-:W-:Y:S01]  /*24a0*/  IADD3 R128, P0, R41, R12, RZ ;  /* 0x0000000c29807210 */ /* 0x000fe20007f1e0ff */
[----:B------:R-:W-:Y:S01]  /*24b0*/  ULDC UR4, c[0x0][0x23c] ;  /* 0x00008f0000047ab9 */ /* 0x000fe20000000800 */
[----:B------:R-:W-:Y:S01]  /*24c0*/  IADD3 R38, R4, -0x1, RZ ;  /* 0xffffffff04267810 */ /* 0x000fe20007ffe0ff */
[----:B------:R-:W-:Y:S01]  /*24d0*/  USHF.L.U32 UR5, UR4, 0x6, URZ ;  /* 0x0000000604057899 */ /* 0x000fe2000800063f */
[----:B------:R-:W-:Y:S01]  /*24e0*/  LEA.HI.X.SX32 R142, R12, R29, 0x1, P0 ;  /* 0x0000001d0c8e7211 */ /* 0x000fe200000f0eff */
[----:B------:R-:W-:Y:S01]  /*24f0*/  IMAD.IADD R22, R11, 0x1, R169 ;  /* 0x000000010b167824 */ /* 0x000fe200078e02a9 */
[----:B------:R-:W-:Y:S01]  /*2500*/  SEL R25, R145, RZ, !P5 ;  /* 0x000000ff91197207 */ /* 0x000fe20006800000 */
[----:B------:R-:W-:Y:S01]  /*2510*/  UIMAD UR4, UR4, 0x60, URZ ;  /* 0x00000060040478a4 */ /* 0x000fe2000f8e023f */
[----:B------:R-:W-:Y:S01]  /*2520*/  MOV R148, 0x70 ;  /* 0x0000007000947802 */ /* 0x000fe20000000f00 */
[----:B------:R-:W-:Y:S01]  /*2530*/  IMAD R5, R142, c[0x0][0x238], RZ ;  /* 0x00008e008e057a24 */ /* 0x000fe200078e02ff */
[----:B------:R-:W-:Y:S01]  /*2540*/  SEL R28, R42, RZ, !P5 ;  /* 0x000000ff2a1c7207 */ /* 0x000fe20006800000 */
[----:B------:R-:W-:Y:S01]  /*2550*/  IMAD R4, R25, c[0x0][0x248], RZ ;  /* 0x0000920019047a24 */ /* 0x000fe200078e02ff */
[----:B------:R-:W-:Y:S01]  /*2560*/  ISETP.GE.AND P5, PT, R32, c[0x0][0x1d4], PT ;  /* 0x0000750020007a0c */ /* 0x000fe20003fa6270 */
[----:B------:R-:W-:Y:S01]  /*2570*/  IMAD R5, R128, c[0x0][0x23c], R5 ;  /* 0x00008f0080057a24 */ /* 0x000fe200078e0205 */
[----:B------:R-:W-:Y:S01]  /*2580*/  ISETP.GE.AND P4, PT, R218, c[0x0][0x1d4], PT ;  /* 0x00007500da007a0c */ /* 0x000fe20003f86270 */
[C---:B------:R-:W-:Y:S01]  /*2590*/  IMAD R185, R148.reuse, c[0x0][0x23c], RZ ;  /* 0x00008f0094b97a24 */ /* 0x040fe200078e02ff */
[----:B------:R-:W-:Y:S01]  /*25a0*/  MOV R177, c[0x0][0x238] ;  /* 0x00008e0000b17a02 */ /* 0x000fe20000000f00 */
[----:B------:R-:W-:Y:S01]  /*25b0*/  IMAD.WIDE.U32 R154, R148, c[0x0][0x238], RZ ;  /* 0x00008e00949a7a25 */ /* 0x000fe200078e00ff */
[----:B------:R-:W-:-:S02]  /*25c0*/  SHF.R.S32.HI R24, RZ, 0x1f, R22 ;  /* 0x0000001fff187819 */ /* 0x000fc40000011416 */
[----:B------:R-:W-:Y:S01]  /*25d0*/  SHF.L.U64.HI R186, R177, R178, c[0x0][0x23c] ;  /* 0x00008f00b1ba7619 */ /* 0x000fe200000102b2 */
[----:B------:R-:W-:Y:S01]  /*25e0*/  IMAD R4, R28, c[0x0][0x24c], R4 ;  /* 0x000093001c047a24 */ /* 0x000fe200078e0204 */
[----:B------:R-:W-:Y:S01]  /*25f0*/  SHF.R.S32.HI R27, RZ, 0x1f, R26 ;  /* 0x0000001fff1b7819 */ /* 0x000fe2000001141a */
[----:B-1----:R-:W-:Y:S01]  /*2600*/  IMAD.WIDE.U32 R2, R128, c[0x0][0x238], R32 ;  /* 0x00008e0080027a25 */ /* 0x002fe200078e0020 */
[----:B------:R-:W-:Y:S02]  /*2610*/  LOP3.LUT R39, R39, 0xfffffffd, RZ, 0xc0, !PT ;  /* 0xfffffffd27277812 */ /* 0x000fe400078ec0ff */
[----:B------:R-:W-:Y:S01]  /*2620*/  MOV R209, c[0x0][0x27c] ;  /* 0x00009f0000d17a02 */ /* 0x000fe20000000f00 */
[----:B------:R-:W-:Y:S01]  /*2630*/  IMAD.IADD R3, R3, 0x1, R5 ;  /* 0x0000000103037824 */ /* 0x000fe200078e0205 */
[----:B------:R-:W-:Y:S01]  /*2640*/  @P5 LOP3.LUT R39, R39, 0x2, RZ, 0xfc, !PT ;  /* 0x0000000227275812 */ /* 0x000fe200078efcff */
[----:B------:R-:W-:Y:S01]  /*2650*/  IMAD R5, R38, -0x70, R0 ;  /* 0xffffff9026057824 */ /* 0x000fe200078e0200 */
[----:B------:R-:W-:Y:S01]  /*2660*/  SHF.R.U32.HI R31, RZ, 0x3, R156 ;  /* 0x00000003ff1f7819 */ /* 0x000fe2000001169c */
[----:B------:R-:W-:Y:S01]  /*2670*/  IMAD.WIDE.U32 R2, R40, c[0x0][0x240], R2 ;  /* 0x0000900028027a25 */ /* 0x000fe200078e0002 */
[----:B------:R-:W-:-:S02]  /*2680*/  LOP3.LUT R39, R39, 0xfffffffe, RZ, 0xc0, !PT ;  /* 0xfffffffe27277812 */ /* 0x000fc400078ec0ff */
[----:B------:R-:W-:Y:S01]  /*2690*/  IMNMX R5, R5, 0x70, PT ;  /* 0x0000007005057817 */ /* 0x000fe20003800200 */
[----:B------:R-:W-:Y:S01]  /*26a0*/  IMAD R3, R40, c[0x0][0x244], R3 ;  /* 0x0000910028037a24 */ /* 0x000fe200078e0203 */
[----:B------:R-:W-:Y:S01]  /*26b0*/  @P4 LOP3.LUT R39, R39, 0x1, RZ, 0xfc, !PT ;  /* 0x0000000127274812 */ /* 0x000fe200078efcff */
[----:B------:R-:W-:Y:S01]  /*26c0*/  IMAD.IADD R185, R155, 0x1, R185 ;  /* 0x000000019bb97824 */ /* 0x000fe200078e02b9 */
[----:B------:R-:W-:Y:S01]  /*26d0*/  SHF.R.U32.HI R34, RZ, 0x3, R157 ;  /* 0x00000003ff227819 */ /* 0x000fe2000001169d */
[----:B------:R-:W-:Y:S01]  /*26e0*/  IMAD.IADD R6, R5, 0x1, -R41 ;  /* 0x0000000105067824 */ /* 0x000fe200078e0a29 */
[----:B------:R-:W-:Y:S01]  /*26f0*/  SHF.R.U32.HI R30, RZ, 0x3, R147 ;  /* 0x00000003ff1e7819 */ /* 0x000fe20000011693 */
[----:B------:R-:W-:Y:S01]  /*2700*/  IMAD.WIDE.U32 R124, R28, c[0x0][0x248], R2 ;  /* 0x000092001c7c7a25 */ /* 0x000fe200078e0002 */
[----:B------:R-:W-:Y:S01]  /*2710*/  SHF.R.S32.HI R3, RZ, 0x1f, R38 ;  /* 0x0000001fff037819 */ /* 0x000fe20000011426 */
[----:B------:R1:W-:Y:S01]  /*2720*/  STL [R1+0x28], R39 ;  /* 0x0000282701007387 */ /* 0x0003e20000100800 */
[C---:B------:R-:W-:Y:S01]  /*2730*/  ISETP.GE.AND P0, PT, R6.reuse, 0x1, PT ;  /* 0x000000010600780c */ /* 0x040fe20003f06270 */
[----:B------:R-:W-:Y:S01]  /*2740*/  IMAD R2, R185, R38, RZ ;  /* 0x00000026b9027224 */ /* 0x000fe200078e02ff */
[----:B------:R-:W-:Y:S01]  /*2750*/  IADD3 R123, R125, R4, RZ ;  /* 0x000000047d7b7210 */ /* 0x000fe20007ffe0ff */
[----:B------:R-:W-:Y:S01]  /*2760*/  IMAD.MOV.U32 R122, RZ, RZ, R124 ;  /* 0x000000ffff7a7224 */ /* 0x000fe200078e007c */
[----:B------:R-:W-:Y:S01]  /*2770*/  ISETP.GE.AND P2, PT, R6, 0x21, PT ;  /* 0x000000210600780c */ /* 0x000fe20003f46270 */
[----:B------:R-:W-:-:S02]  /*2780*/  IMAD R4, R3, R154, R2 ;  /* 0x0000009a03047224 */ /* 0x000fc400078e0202 */
[----:B------:R-:W-:-:S04]  /*2790*/  IMAD.WIDE.U32 R2, R38, R154, R122 ;  /* 0x0000009a26027225 */ /* 0x000fc800078e007a */
[----:B------:R-:W-:Y:S02]  /*27a0*/  IMAD.IADD R3, R3, 0x1, R4 ;  /* 0x0000000103037824 */ /* 0x000fe400078e0204 */
[C---:B------:R-:W-:Y:S01]  /*27b0*/  @P0 LEA R4, P1, R2.reuse, c[0x0][0x220], 0x1 ;  /* 0x0000880002040a11 */ /* 0x040fe200078208ff */
[C---:B------:R-:W-:Y:S02]  /*27c0*/  IMAD.SHL.U32 R208, R177.reuse, 0x20, RZ ;  /* 0x00000020b1d07824 */ /* 0x040fe400078e00ff */
[----:B------:R-:W-:Y:S01]  /*27d0*/  IMAD.WIDE.U32 R8, R177, 0x40, RZ ;  /* 0x00000040b1087825 */ /* 0x000fe200078e00ff */
[----:B------:R-:W-:Y:S02]  /*27e0*/  @P0 LEA.HI.X R5, R2, c[0x0][0x224], R3, 0x1, P1 ;  /* 0x0000890002050a11 */ /* 0x000fe400008f0c03 */
[----:B------:R-:W-:Y:S01]  /*27f0*/  ISETP.GE.AND P1, PT, R6, 0x41, PT ;  /* 0x000000410600780c */ /* 0x000fe20003f26270 */
[----:B------:R-:W-:Y:S02]  /*2800*/  IMAD R10, R24, c[0x0][0x1e0], RZ ;  /* 0x00007800180a7a24 */ /* 0x000fe400078e02ff */
[----:B------:R-:W-:Y:S01]  /*2810*/  @!PT LDS RZ, [RZ] ;  /* 0x00000000fffff984 */ /* 0x000fe20000000800 */
[----:B------:R-:W-:Y:S01]  /*2820*/  @!PT LDS RZ, [RZ] ;  /* 0x00000000fffff984 */ /* 0x000fe20000000800 */
[----:B------:R-:W-:Y:S01]  /*2830*/  @!PT LDS RZ, [RZ] ;  /* 0x00000000fffff984 */ /* 0x000fe20000000800 */
[----:B------:R3:W-:Y:S01]  /*2840*/  @P0 LDGSTS.E.BYPASS.LTC128B.128 [R215+0x8100], [R4.64], !P5 ;  /* 0x0810000004d70fae */ /* 0x0007e2000e901d46 */
[----:B------:R-:W-:-:S03]  /*2850*/  IMAD.WIDE.U32 R12, R41, c[0x0][0x290], R32 ;  /* 0x0000a400290c7a25 */ /* 0x000fc600078e0020 */
[----:B------:R3:W-:Y:S01]  /*2860*/  @P0 LDGSTS.E.BYPASS.LTC128B.128 [R215+0xb900], [R4.64+0x80], !P4 ;  /* 0x0b90008004d70fae */ /* 0x0007e2000e101d46 */
[----:B------:R-:W-:Y:S02]  /*2870*/  IMAD R10, R22, c[0x0][0x1e4], R10 ;  /* 0x00007900160a7a24 */ /* 0x000fe400078e020a */
[----:B------:R-:W-:-:S04]  /*2880*/  IMAD.WIDE.U32 R204, R41, c[0x0][0x1e0], RZ ;  /* 0x0000780029cc7a25 */ /* 0x000fc800078e00ff */
[----:B------:R-:W-:-:S04]  /*2890*/  IMAD.WIDE.U32 R164, R177, 0x60, RZ ;  /* 0x00000060b1a47825 */ /* 0x000fc800078e00ff */
[----:B------:R-:W-:Y:S01]  /*28a0*/  IMAD.MOV.U32 R159, RZ, RZ, c[0x0][0x280] ;  /* 0x0000a000ff9f7624 */ /* 0x000fe200078e00ff */
[----:B------:R-:W-:Y:S01]  /*28b0*/  IADD3 R184, R165, UR4, RZ ;  /* 0x00000004a5b87c10 */ /* 0x000fe2000fffe0ff */
[----:B------:R-:W-:Y:S02]  /*28c0*/  IMAD.MOV.U32 R162, RZ, RZ, c[0x0][0x290] ;  /* 0x0000a400ffa27624 */ /* 0x000fe400078e00ff */
[C---:B------:R-:W-:Y:S01]  /*28d0*/  IMAD.SHL.U32 R189, R159.reuse, 0x20, RZ ;  /* 0x000000209fbd7824 */ /* 0x040fe200078e00ff */
[-C--:B------:R-:W-:Y:S02]  /*28e0*/  SHF.L.U64.HI R166, R159, R178.reuse, c[0x0][0x284] ;  /* 0x0000a1009fa67619 */ /* 0x080fe400000102b2 */
[C---:B------:R-:W-:Y:S02]  /*28f0*/  SHF.L.U64.HI R167, R162.reuse, R178, c[0x0][0x294] ;  /* 0x0000a500a2a77619 */ /* 0x040fe400000102b2 */
[----:B------:R-:W-:Y:S02]  /*2900*/  SHF.L.U32 R190, R162, 0x5, RZ ;  /* 0x00000005a2be7819 */ /* 0x000fe400000006ff */
[----:B---3--:R-:W-:-:S04]  /*2910*/  @P2 IADD3 R5, P0, R208, R2, RZ ;  /* 0x00000002d0052210 */ /* 0x008fc80007f1e0ff */
[----:B------:R-:W-:Y:S02]  /*2920*/  @P2 IADD3.X R7, R3, R186, RZ, P0, !PT ;  /* 0x000000ba03072210 */ /* 0x000fe400007fe4ff */
[----:B------:R-:W-:-:S04]  /*2930*/  @P2 LEA R4, P0, R5, c[0x0][0x220], 0x1 ;  /* 0x0000880005042a11 */ /* 0x000fc800078008ff */
[----:B------:R-:W-:-:S05]  /*2940*/  @P2 LEA.HI.X R5, R5, c[0x0][0x224], R7, 0x1, P0 ;  /* 0x0000890005052a11 */ /* 0x000fca00000f0c07 */
[----:B------:R3:W-:Y:S04]  /*2950*/  @P2 LDGSTS.E.BYPASS.LTC128B.128 [R216+0x9100], [R4.64], !P5 ;  /* 0x0910000004d82fae */ /* 0x0007e8000e901d46 */
[----:B------:R3:W-:Y:S02]  /*2960*/  @P2 LDGSTS.E.BYPASS.LTC128B.128 [R216+0xc900], [R4.64+0x80], !P4 ;  /* 0x0c90008004d82fae */ /* 0x0007e4000e101d46 */
[----:B---3--:R-:W-:-:S04]  /*2970*/  @P1 IADD3 R5, P0, R2, R8, RZ ;  /* 0x0000000802051210 */ /* 0x008fc80007f1e0ff */
[----:B------:R-:W-:Y:S01]  /*2980*/  @P1 IADD3.X R7, R3, UR5, R9, P0, !PT ;  /* 0x0000000503071c10 */ /* 0x000fe200087fe409 */
[----:B------:R-:W-:Y:S01]  /*2990*/  IMAD.WIDE.U32 R8, R22, c[0x0][0x1e0], RZ ;  /* 0x0000780016087a25 */ /* 0x000fe200078e00ff */
[----:B------:R-:W-:-:S04]  /*29a0*/  @P1 LEA R4, P0, R5, c[0x0][0x220], 0x1 ;  /* 0x0000880005041a11 */ /* 0x000fc800078008ff */
[----:B------:R-:W-:Y:S02]  /*29b0*/  @P1 LEA.HI.X R5, R5, c[0x0][0x224], R7, 0x1, P0 ;  /* 0x0000890005051a11 */ /* 0x000fe400000f0c07 */
[----:B------:R-:W-:Y:S01]  /*29c0*/  ISETP.GT.AND P0, PT, R6, 0x60, PT ;  /* 0x000000600600780c */ /* 0x000fe20003f04270 */
[----:B------:R-:W-:Y:S02]  /*29d0*/  IMAD R6, R29, c[0x0][0x280], RZ ;  /* 0x0000a0001d067a24 */ /* 0x000fe400078e02ff */
[----:B------:R3:W-:Y:S02]  /*29e0*/  @P1 LDGSTS.E.BYPASS.LTC128B.128 [R216+0xa100], [R4.64], !P5 ;  /* 0x0a10000004d81fae */ /* 0x0007e4000e901d46 */
[C---:B------:R-:W-:Y:S02]  /*29f0*/  IMAD R16, R41.reuse, c[0x0][0x284], R6 ;  /* 0x0000a10029107a24 */ /* 0x040fe400078e0206 */
[----:B------:R-:W-:Y:S01]  /*2a00*/  IMAD.WIDE.U32 R6, R41, c[0x0][0x280], R26 ;  /* 0x0000a00029067a25 */ /* 0x000fe200078e001a */
[----:B------:R3:W-:Y:S03]  /*2a10*/  @P1 LDGSTS.E.BYPASS.LTC128B.128 [R216+0xd900], [R4.64+0x80], !P4 ;  /* 0x0d90008004d81fae */ /* 0x0007e6000e101d46 */
[----:B------:R-:W-:Y:S01]  /*2a20*/  IMAD.IADD R15, R7, 0x1, R16 ;  /* 0x00000001070f7824 */ /* 0x000fe200078e0210 */
[----:B------:R-:W-:Y:S01]  /*2a30*/  IADD3 R7, R9, R10, RZ ;  /* 0x0000000a09077210 */ /* 0x000fe20007ffe0ff */
[----:B------:R-:W-:-:S02]  /*2a40*/  IMAD R9, R29, c[0x0][0x290], RZ ;  /* 0x0000a4001d097a24 */ /* 0x000fc400078e02ff */
[----:B------:R-:W-:-:S04]  /*2a50*/  @P0 IMAD.WIDE.U32 R2, R177, 0x60, R2 ;  /* 0x00000060b1020825 */ /* 0x000fc800078e0002 */
[----:B------:R-:W-:Y:S01]  /*2a60*/  IMAD.MOV.U32 R14, RZ, RZ, R6 ;  /* 0x000000ffff0e7224 */ /* 0x000fe200078e0006 */
[----:B------:R-:W-:Y:S01]  /*2a70*/  @P0 IADD3 R17, R3, UR4, RZ ;  /* 0x0000000403110c10 */ /* 0x000fe2000fffe0ff */
[----:B------:R-:W-:-:S04]  /*2a80*/  IMAD.WIDE.U32 R10, R41, c[0x0][0x290], R26 ;  /* 0x0000a400290a7a25 */ /* 0x000fc800078e001a */
[----:B------:R-:W-:Y:S02]  /*2a90*/  IMAD R9, R41, c[0x0][0x294], R9 ;  /* 0x0000a50029097a24 */ /* 0x000fe400078e0209 */
[----:B------:R-:W-:Y:S01]  /*2aa0*/  IMAD.MOV.U32 R6, RZ, RZ, R8 ;  /* 0x000000ffff067224 */ /* 0x000fe200078e0008 */
[----:B------:R-:W-:Y:S01]  /*2ab0*/  @P0 LEA R8, P1, R2, c[0x0][0x220], 0x1 ;  /* 0x0000880002080a11 */ /* 0x000fe200078208ff */
[----:B------:R-:W-:Y:S01]  /*2ac0*/  IMAD.IADD R3, R9, 0x1, R13 ;  /* 0x0000000109037824 */ /* 0x000fe200078e020d */
[----:B------:R-:W-:Y:S01]  /*2ad0*/  IADD3 R11, R11, R9, RZ ;  /* 0x000000090b0b7210 */ /* 0x000fe20007ffe0ff */
[----:B------:R-:W-:Y:S01]  /*2ae0*/  IMAD.WIDE.U32 R6, R40, c[0x0][0x1e8], R6 ;  /* 0x00007a0028067a25 */ /* 0x000fe200078e0006 */
[----:B------:R-:W-:Y:S02]  /*2af0*/  @P0 LEA.HI.X R9, R2, c[0x0][0x224], R17, 0x1, P1 ;  /* 0x0000890002090a11 */ /* 0x000fe400008f0c11 */
[----:B------:R-:W-:Y:S01]  /*2b00*/  MOV R2, R12 ;  /* 0x0000000c00027202 */ /* 0x000fe20000000f00 */
[----:B---3--:R-:W-:Y:S01]  /*2b10*/  IMAD.WIDE.U32 R4, R41, c[0x0][0x280], R32 ;  /* 0x0000a00029047a25 */ /* 0x008fe200078e0020 */
[----:B------:R-:W-:Y:S01]  /*2b20*/  SHF.R.S32.HI R12, RZ, 0x1f, R35 ;  /* 0x0000001fff0c7819 */ /* 0x000fe20000011423 */
[----:B------:R3:W-:Y:S01]  /*2b30*/  @P0 LDGSTS.E.BYPASS.LTC128B.128 [R216+0xb100], [R8.64], !P5 ;  /* 0x0b10000008d80fae */ /* 0x0007e2000e901d46 */
[----:B------:R-:W-:Y:S01]  /*2b40*/  SHF.R.S32.HI R13, RZ, 0x1f, R36 ;  /* 0x0000001fff0d7819 */ /* 0x000fe20000011424 */
[----:B------:R-:W-:Y:S01]  /*2b50*/  IMAD.IADD R5, R16, 0x1, R5 ;  /* 0x0000000110057824 */ /* 0x000fe200078e0205 */
[----:B------:R-:W-:Y:S01]  /*2b60*/  LEA.HI R12, R12, R35, RZ, 0x3 ;  /* 0x000000230c0c7211 */ /* 0x000fe200078f18ff */
[----:B------:R3:W-:Y:S01]  /*2b70*/  @P0 LDGSTS.E.BYPASS.LTC128B.128 [R216+0xe900], [R8.64+0x80], !P4 ;  /* 0x0e90008008d80fae */ /* 0x0007e2000e101d46 */
[----:B------:R-:W-:Y:S01]  /*2b80*/  IMAD R7, R40, c[0x0][0x1ec], R7 ;  /* 0x00007b0028077a24 */ /* 0x000fe200078e0207 */
[----:B------:R-:W-:Y:S01]  /*2b90*/  LEA.HI R13, R13, R36, RZ, 0x3 ;  /* 0x000000240d0d7211 */ /* 0x000fe200078f18ff */
[----:B-----5:R-:W-:Y:S01]  /*2ba0*/  IMAD.WIDE.U32 R106, R144, c[0x0][0x280], R14 ;  /* 0x0000a000906a7a25 */ /* 0x020fe200078e000e */
[----:B------:R-:W-:Y:S01]  /*2bb0*/  SHF.L.U32 R17, R12, 0x6, RZ ;  /* 0x000000060c117819 */ /* 0x000fe200000006ff */
[----:B------:R-:W0:Y:S01]  /*2bc0*/  LDGDEPBAR ;  /* 0x00000000000079af */ /* 0x000e220000000000 */
[----:B------:R-:W-:Y:S01]  /*2bd0*/  WARPSYNC 0xffffffff ;  /* 0xffffffff00007948 */ /* 0x000fe20003800000 */
[----:B------:R-:W-:Y:S01]  /*2be0*/  IMAD.SHL.U32 R19, R13, 0x40, RZ ;  /* 0x000000400d137824 */ /* 0x000fe200078e00ff */
[----:B------:R-:W-:Y:S01]  /*2bf0*/  LOP3.LUT R17, R17, 0xfffffe00, RZ, 0xc0, !PT ;  /* 0xfffffe0011117812 */ /* 0x000fe200078ec0ff */
[----:B------:R-:W-:-:S03]  /*2c00*/  IMAD.WIDE.U32 R102, R144, c[0x0][0x280], R4 ;  /* 0x0000a00090667a25 */ /* 0x000fc600078e0004 */
[----:B------:R-:W-:Y:S01]  /*2c10*/  LOP3.LUT R19, R19, 0xfffffe00, RZ, 0xc0, !PT ;  /* 0xfffffe0013137812 */ /* 0x000fe200078ec0ff */
[----:B------:R-:W-:-:S04]  /*2c20*/  IMAD.WIDE.U32 R100, R144, c[0x0][0x290], R2 ;  /* 0x0000a40090647a25 */ /* 0x000fc800078e0002 */
[----:B------:R-:W-:Y:S01]  /*2c30*/  IMAD.WIDE.U32 R104, R144, c[0x0][0x290], R10 ;  /* 0x0000a40090687a25 */ /* 0x000fe200078e000a */
[----:B---3--:R-:W-:Y:S02]  /*2c40*/  SHF.R.S32.HI R9, RZ, 0x1f, R37 ;  /* 0x0000001fff097819 */ /* 0x008fe40000011425 */
[----:B------:R-:W-:Y:S02]  /*2c50*/  SHF.R.S32.HI R8, RZ, 0x1f, R144 ;  /* 0x0000001fff087819 */ /* 0x000fe40000011490 */
[----:B------:R-:W-:Y:S01]  /*2c60*/  LEA.HI R16, R9, R37, RZ, 0x3 ;  /* 0x0000002509107211 */ /* 0x000fe200078f18ff */
[----:B------:R-:W-:Y:S02]  /*2c70*/  IMAD R9, R29, c[0x0][0x1e0], RZ ;  /* 0x000078001d097a24 */ /* 0x000fe400078e02ff */
[----:B------:R-:W-:Y:S01]  /*2c80*/  IMAD R20, R8, c[0x0][0x290], RZ ;  /* 0x0000a40008147a24 */ /* 0x000fe200078e02ff */
[----:B------:R-:W-:Y:S01]  /*2c90*/  SHF.L.U32 R16, R16, 0x6, RZ ;  /* 0x0000000610107819 */ /* 0x000fe200000006ff */
[----:B------:R-:W-:-:S02]  /*2ca0*/  IMAD R18, R41, c[0x0][0x1e4], R9 ;  /* 0x0000790029127a24 */ /* 0x000fc400078e0209 */
[----:B------:R-:W-:Y:S01]  /*2cb0*/  IMAD R12, R144, c[0x0][0x294], R20 ;  /* 0x0000a500900c7a24 */ /* 0x000fe200078e0214 */
[----:B------:R-:W-:Y:S01]  /*2cc0*/  LOP3.LUT R20, R16, 0xfffffe00, RZ, 0xc0, !PT ;  /* 0xfffffe0010147812 */ /* 0x000fe200078ec0ff */
[----:B------:R-:W-:Y:S01]  /*2cd0*/  IMAD R21, R8, c[0x0][0x280], RZ ;  /* 0x0000a00008157a24 */ /* 0x000fe200078e02ff */
[----:B------:R-:W-:Y:S01]  /*2ce0*/  IADD3 R138, R205, R18, RZ ;  /* 0x00000012cd8a7210 */ /* 0x000fe20007ffe0ff */
[----:B------:R-:W-:Y:S01]  /*2cf0*/  IMAD.SHL.U32 R8, R209, 0x2, RZ ;  /* 0x00000002d1087824 */ /* 0x000fe200078e00ff */
[----:B------:R-:W-:Y:S01]  /*2d00*/  IADD3 R115, R12, R101, RZ ;  /* 0x000000650c737210 */ /* 0x000fe20007ffe0ff */
[----:B------:R-:W-:Y:S02]  /*2d10*/  IMAD R13, R144, c[0x0][0x284], R21 ;  /* 0x0000a100900d7a24 */ /* 0x000fe400078e0215 */
[----:B------:R-:W-:-:S03]  /*2d20*/  IMAD.IADD R117, R105, 0x1, R12 ;  /* 0x0000000169757824 */ /* 0x000fc600078e020c */
[----:B------:R-:W-:Y:S02]  /*2d30*/  IADD3 R119, R107, R13, RZ ;  /* 0x0000000d6b777210 */ /* 0x000fe40007ffe0ff */
[----:B------:R-:W-:Y:S02]  /*2d40*/  IADD3 R116, R13, R103, RZ ;  /* 0x000000670d747210 */ /* 0x000fe40007ffe0ff */
[----:B--2---:R-:W-:Y:S01]  /*2d50*/  @P3 SHF.R.S32.HI R9, RZ, 0x1f, R23 ;  /* 0x0000001fff093819 */ /* 0x004fe20000011417 */
[----:B------:R-:W-:Y:S02]  /*2d60*/  @!P3 IMAD.MOV.U32 R9, RZ, RZ, R145 ;  /* 0x000000ffff09b224 */ /* 0x000fe400078e0091 */
[----:B------:R-:W-:-:S03]  /*2d70*/  @!P3 IMAD.MOV.U32 R23, RZ, RZ, R42 ;  /* 0x000000ffff17b224 */ /* 0x000fc600078e002a */
        /* <DEDUP_REMOVED lines=8> */
[----:B-1----:R-:W-:Y:S01]  /*2e00*/  ISETP.GE.AND P0, PT, R32, c[0x0][0x27c], PT ;  /* 0x00009f0020007a0c */ /* 0x002fe20003f06270 */
[C---:B------:R-:W-:Y:S01]  /*2e10*/  IMAD.WIDE.U32 R2, R40.reuse, c[0x0][0x210], R32 ;  /* 0x0000840028027a25 */ /* 0x040fe200078e0020 */
[----:B------:R-:W-:Y:S01]  /*2e20*/  ISETP.GE.AND P2, PT, R209, 0x1, PT ;  /* 0x00000001d100780c */ /* 0x000fe20003f46270 */
[----:B------:R-:W-:Y:S01]  /*2e30*/  ULDC.U8 UR8, c[0x0][0x298] ;  /* 0x0000a60000087ab9 */ /* 0x000fe20000000000 */
[----:B------:R-:W-:Y:S01]  /*2e40*/  SEL R4, RZ, c[0x0][0x27c], !P0 ;  /* 0x00009f00ff047a07 */ /* 0x000fe20004000000 */
[C---:B------:R-:W-:Y:S01]  /*2e50*/  IMAD R5, R40.reuse, c[0x0][0x214], R3 ;  /* 0x0000850028057a24 */ /* 0x040fe200078e0203 */
[----:B------:R-:W-:Y:S01]  /*2e60*/  LOP3.LUT R39, R39, 0xfffffff7, RZ, 0xc0, !PT ;  /* 0xfffffff727277812 */ /* 0x000fe200078ec0ff */
[----:B------:R-:W-:Y:S01]  /*2e70*/  IMAD.WIDE.U32 R6, R40, c[0x0][0x260], R32 ;  /* 0x0000980028067a25 */ /* 0x000fe200078e0020 */
[----:B------:R-:W-:Y:S01]  /*2e80*/  BAR.SYNC.DEFER_BLOCKING 0x0 ;  /* 0x0000000000007b1d */ /* 0x000fe20000010000 */
[----:B------:R-:W-:Y:S02]  /*2e90*/  IADD3 R141, P1, R41, R22, RZ ;  /* 0x00000016298d7210 */ /* 0x000fe40007f3e0ff */
[----:B------:R-:W-:Y:S01]  /*2ea0*/  IMAD.IADD R3, R32, 0x1, R4 ;  /* 0x0000000120037824 */ /* 0x000fe200078e0204 */
[----:B------:R-:W-:Y:S01]  /*2eb0*/  SHF.L.U32 R187, R159, 0x6, RZ ;  /* 0x000000069fbb7819 */ /* 0x000fe200000006ff */
[----:B------:R-:W-:Y:S01]  /*2ec0*/  IMAD.MOV.U32 R4, RZ, RZ, R2 ;  /* 0x000000ffff047224 */ /* 0x000fe200078e0002 */
[----:B------:R-:W-:Y:S01]  /*2ed0*/  @P0 IADD3 R8, -R8, c[0x0][0x1d4], RZ ;  /* 0x0000750008080a10 */ /* 0x000fe20007ffe1ff */
[----:B------:R-:W-:Y:S01]  /*2ee0*/  IMAD R11, R18, c[0x0][0x218], RZ ;  /* 0x00008600120b7a24 */ /* 0x000fe200078e02ff */
[----:B------:R-:W-:Y:S01]  /*2ef0*/  SHF.R.S32.HI R9, RZ, 0x1f, R3 ;  /* 0x0000001fff097819 */ /* 0x000fe20000011403 */
[----:B------:R-:W-:Y:S01]  /*2f00*/  IMAD.WIDE.U32 R98, R16, c[0x0][0x218], R4 ;  /* 0x0000860010627a25 */ /* 0x000fe200078e0004 */
[----:B------:R-:W-:Y:S01]  /*2f10*/  SHF.R.S32.HI R10, RZ, 0x1f, R8 ;  /* 0x0000001fff0a7819 */ /* 0x000fe20000011408 */
[----:B------:R-:W-:Y:S01]  /*2f20*/  ULDC UR10, c[0x0][0x1e4] ;  /* 0x00007900000a7ab9 */ /* 0x000fe20000000800 */
[CC--:B------:R-:W-:Y:S01]  /*2f30*/  LEA.HI R2, R9.reuse, R3.reuse, RZ, 0x3 ;  /* 0x0000000309027211 */ /* 0x0c0fe200078f18ff */
[----:B------:R-:W-:Y:S01]  /*2f40*/  IMAD R7, R40, c[0x0][0x264], R7 ;  /* 0x0000990028077a24 */ /* 0x000fe200078e0207 */
[----:B------:R-:W-:Y:S01]  /*2f50*/  LEA.HI R3, R9, R3, RZ, 0x6 ;  /* 0x0000000309037211 */ /* 0x000fe200078f30ff */
[----:B------:R-:W-:Y:S01]  /*2f60*/  IMAD R18, R16, c[0x0][0x21c], R11 ;  /* 0x0000870010127a24 */ /* 0x000fe200078e020b */
[----:B------:R-:W-:Y:S01]  /*2f70*/  LEA.HI R10, R10, R8, RZ, 0x4 ;  /* 0x000000080a0a7211 */ /* 0x000fe200078f20ff */
[----:B------:R-:W-:Y:S01]  /*2f80*/  IMAD R8, R25, c[0x0][0x268], RZ ;  /* 0x00009a0019087a24 */ /* 0x000fe200078e02ff */
[----:B------:R-:W-:Y:S01]  /*2f90*/  LOP3.LUT R5, R158, 0x38, R2, 0xf8, !PT ;  /* 0x000000389e057812 */ /* 0x000fe200078ef802 */
[C---:B------:R-:W-:Y:S01]  /*2fa0*/  IMAD.WIDE.U32 R96, R28.reuse, c[0x0][0x268], R6 ;  /* 0x00009a001c607a25 */ /* 0x040fe200078e0006 */
[----:B------:R-:W-:Y:S01]  /*2fb0*/  SHF.R.S32.HI R3, RZ, 0x6, R3 ;  /* 0x00000006ff037819 */ /* 0x000fe20000011403 */
[----:B------:R-:W-:Y:S01]  /*2fc0*/  UMOV UR9, 0x60 ;  /* 0x0000006000097882 */ /* 0x000fe20000000000 */
[----:B------:R-:W-:Y:S01]  /*2fd0*/  LOP3.LUT R4, R147, 0x38, R2, 0xf8, !PT ;  /* 0x0000003893047812 */ /* 0x000fe200078ef802 */
[----:B------:R-:W-:Y:S01]  /*2fe0*/  IMAD R15, R28, c[0x0][0x26c], R8 ;  /* 0x00009b001c0f7a24 */ /* 0x000fe200078e0208 */
[----:B------:R-:W-:Y:S01]  /*2ff0*/  SHF.R.S32.HI R9, RZ, 0x4, R10 ;  /* 0x00000004ff097819 */ /* 0x000fe2000001140a */
[----:B------:R-:W-:Y:S01]  /*3000*/  IMAD R10, R3, 0x1c00, R20 ;  /* 0x00001c00030a7824 */ /* 0x000fe200078e0214 */
[----:B------:R-:W-:Y:S01]  /*3010*/  LOP3.LUT R8, R5, R191, RZ, 0x3c, !PT ;  /* 0x000000bf05087212 */ /* 0x000fe200078e3cff */
[C---:B------:R-:W-:Y:S01]  /*3020*/  IMAD R11, R3.reuse, 0x1c00, R168 ;  /* 0x00001c00030b7824 */ /* 0x040fe200078e02a8 */
[----:B------:R-:W-:Y:S01]  /*3030*/  LOP3.LUT R5, R4, R30, RZ, 0x3c, !PT ;  /* 0x0000001e04057212 */ /* 0x000fe200078e3cff */
[----:B------:R-:W-:Y:S01]  /*3040*/  ULDC UR5, c[0x0][0x284] ;  /* 0x0000a10000057ab9 */ /* 0x000fe20000000800 */
[----:B------:R-:W-:Y:S01]  /*3050*/  LEA.HI.SX32 R4, R2, R9, 0x1d ;  /* 0x0000000902047211 */ /* 0x000fe200078feaff */
[----:B------:R-:W-:Y:S01]  /*3060*/  IMAD R9, R3, 0x1c00, R19 ;  /* 0x00001c0003097824 */ /* 0x000fe200078e0213 */
[----:B------:R-:W-:Y:S01]  /*3070*/  LOP3.LUT R7, R157, 0x38, R2, 0xf8, !PT ;  /* 0x000000389d077812 */ /* 0x000fe200078ef802 */
[----:B------:R-:W-:Y:S01]  /*3080*/  IMAD.IADD R13, R10, 0x1, R5 ;  /* 0x000000010a0d7824 */ /* 0x000fe200078e0205 */
[----:B------:R-:W-:Y:S01]  /*3090*/  SHF.R.S32.HI R5, RZ, 0x1f, R4 ;  /* 0x0000001fff057819 */ /* 0x000fe20000011404 */
[----:B------:R-:W-:Y:S01]  /*30a0*/  IMAD.SHL.U32 R91, R4, 0x8, RZ ;  /* 0x00000008045b7824 */ /* 0x000fe200078e00ff */
[----:B------:R-:W-:Y:S01]  /*30b0*/  IADD3 R14, R11, R8, RZ ;  /* 0x000000080b0e7210 */ /* 0x000fe20007ffe0ff */
[----:B------:R-:W-:Y:S01]  /*30c0*/  IMAD R8, R3, 0x1c00, R17 ;  /* 0x00001c0003087824 */ /* 0x000fe200078e0211 */
[----:B------:R-:W-:Y:S01]  /*30d0*/  LEA.HI R3, R5, R4, RZ, 0x3 ;  /* 0x0000000405037211 */ /* 0x000fe200078f18ff */
[----:B------:R-:W-:Y:S01]  /*30e0*/  ULDC UR4, c[0x0][0x294] ;  /* 0x0000a50000047ab9 */ /* 0x000fe20000000800 */
[----:B------:R-:W-:Y:S01]  /*30f0*/  ISETP.NE.AND P0, PT, RZ, UR8, PT ;  /* 0x00000008ff007c0c */ /* 0x000fe2000bf05270 */
[----:B------:R-:W-:Y:S01]  /*3100*/  IMAD.MOV.U32 R176, RZ, RZ, 0x6 ;  /* 0x00000006ffb07424 */ /* 0x000fe200078e00ff */
[----:B------:R-:W-:Y:S01]  /*3110*/  LOP3.LUT R6, R156, 0x38, R2, 0xf8, !PT ;  /* 0x000000389c067812 */ /* 0x000fe200078ef802 */
[----:B------:R-:W-:Y:S01]  /*3120*/  UIMAD UR10, UR10, 0x60, URZ ;  /* 0x000000600a0a78a4 */ /* 0x000fe2000f8e023f */
[----:B------:R-:W-:Y:S01]  /*3130*/  LOP3.LUT R5, R7, R34, RZ, 0x3c, !PT ;  /* 0x0000002207057212 */ /* 0x000fe200078e3cff */
[----:B------:R-:W-:Y:S01]  /*3140*/  UIMAD UR5, UR9, UR5, URZ ;  /* 0x00000005090572a4 */ /* 0x000fe2000f8e023f */
[----:B------:R-:W-:Y:S01]  /*3150*/  @P2 LOP3.LUT R39, R39, 0x8, RZ, 0xfc, !PT ;  /* 0x0000000827272812 */ /* 0x000fe200078efcff */
[----:B------:R-:W-:Y:S01]  /*3160*/  UIMAD UR4, UR9, UR4, URZ ;  /* 0x00000004090472a4 */ /* 0x000fe2000f8e023f */
[----:B------:R-:W-:Y:S01]  /*3170*/  LOP3.LUT R6, R6, R31, RZ, 0x3c, !PT ;  /* 0x0000001f06067212 */ /* 0x000fe200078e3cff */
[----:B------:R-:W-:Y:S01]  /*3180*/  IMAD.IADD R11, R8, 0x1, R5 ;  /* 0x00000001080b7824 */ /* 0x000fe200078e0205 */
[----:B------:R-:W-:Y:S01]  /*3190*/  SHF.R.S32.HI R3, RZ, 0x3, R3 ;  /* 0x00000003ff037819 */ /* 0x000fe20000011403 */
[C---:B------:R-:W-:Y:S01]  /*31a0*/  IMAD R172, R148.reuse, c[0x0][0x1e4], RZ ;  /* 0x0000790094ac7a24 */ /* 0x040fe200078e02ff */
[--C-:B------:R-:W-:Y:S01]  /*31b0*/  LOP3.LUT R4, R147, 0x38, R91.reuse, 0xf8, !PT ;  /* 0x0000003893047812 */ /* 0x100fe200078ef85b */
[----:B------:R-:W-:Y:S01]  /*31c0*/  IMAD R173, R148, c[0x0][0x284], RZ ;  /* 0x0000a10094ad7a24 */ /* 0x000fe200078e02ff */
[----:B------:R-:W-:Y:S01]  /*31d0*/  LOP3.LUT R5, R157, 0x38, R91, 0xf8, !PT ;  /* 0x000000389d057812 */ /* 0x000fe200078ef85b */
[----:B------:R-:W-:Y:S01]  /*31e0*/  IMAD R8, R3, 0x1c00, R19 ;  /* 0x00001c0003087824 */ /* 0x000fe200078e0213 */
[----:B------:R-:W-:Y:S01]  /*31f0*/  IADD3 R12, R9, R6, RZ ;  /* 0x00000006090c7210 */ /* 0x000fe20007ffe0ff */
[----:B------:R-:W-:Y:S01]  /*3200*/  IMAD R9, R3, 0x1c00, R20 ;  /* 0x00001c0003097824 */ /* 0x000fe200078e0214 */
[----:B------:R-:W-:Y:S01]  /*3210*/  LOP3.LUT R4, R4, R30, RZ, 0x3c, !PT ;  /* 0x0000001e04047212 */ /* 0x000fe200078e3cff */
[C---:B------:R-:W-:Y:S01]  /*3220*/  IMAD R174, R148.reuse, c[0x0][0x294], RZ ;  /* 0x0000a50094ae7a24 */ /* 0x040fe200078e02ff */
[----:B------:R-:W-:Y:S01]  /*3230*/  LOP3.LUT R39, R39, 0xfffffffb, RZ, 0xc0, !PT ;  /* 0xfffffffb27277812 */ /* 0x000fe200078ec0ff */
[----:B------:R-:W-:Y:S01]  /*3240*/  IMAD.WIDE.U32 R152, R148, c[0x0][0x1e0], RZ ;  /* 0x0000780094987a25 */ /* 0x000fe200078e00ff */
[----:B------:R-:W-:-:S02]  /*3250*/  LOP3.LUT R6, R156, 0x38, R91, 0xf8, !PT ;  /* 0x000000389c067812 */ /* 0x000fc400078ef85b */
[----:B------:R-:W-:Y:S01]  /*3260*/  LOP3.LUT R10, R5, R34, RZ, 0x3c, !PT ;  /* 0x00000022050a7212 */ /* 0x000fe200078e3cff */
[----:B------:R-:W-:Y:S01]  /*3270*/  IMAD.IADD R9, R9, 0x1, R4 ;  /* 0x0000000109097824 */ /* 0x000fe200078e0204 */
[----:B------:R-:W-:Y:S01]  /*3280*/  LOP3.LUT R5, R158, 0x38, R91, 0xf8, !PT ;  /* 0x000000389e057812 */ /* 0x000fe200078ef85b */
[----:B------:R-:W-:Y:S01]  /*3290*/  IMAD R4, R3, 0x1c00, R168 ;  /* 0x00001c0003047824 */ /* 0x000fe200078e02a8 */
[----:B------:R-:W-:Y:S01]  /*32a0*/  @P0 LOP3.LUT R39, R39, 0x4, RZ, 0xfc, !PT ;  /* 0x0000000427270812 */ /* 0x000fe200078efcff */
[----:B------:R-:W-:Y:S01]  /*32b0*/  IMAD.WIDE.U32 R150, R148, c[0x0][0x280], RZ ;  /* 0x0000a00094967a25 */ /* 0x000fe200078e00ff */
[----:B------:R-:W-:Y:S02]  /*32c0*/  LOP3.LUT R7, R6, R31, RZ, 0x3c, !PT ;  /* 0x0000001f06077212 */ /* 0x000fe400078e3cff */
[----:B------:R-:W-:Y:S01]  /*32d0*/  MOV R16, c[0x0][0x1e0] ;  /* 0x0000780000107a02 */ /* 0x000fe20000000f00 */
[----:B------:R-:W-:Y:S01]  /*32e0*/  IMAD R6, R3, 0x1c00, R17 ;  /* 0x00001c0003067824 */ /* 0x000fe200078e0211 */
[----:B------:R-:W-:Y:S01]  /*32f0*/  LOP3.LUT R3, R5, R191, RZ, 0x3c, !PT ;  /* 0x000000bf05037212 */ /* 0x000fe200078e3cff */
[----:B------:R1:W-:Y:S01]  /*3300*/  STL [R1+0x28], R39 ;  /* 0x0000282701007387 */ /* 0x0003e20000100800 */
[----:B------:R-:W-:Y:S01]  /*3310*/  IADD3 R8, R8, R7, RZ ;  /* 0x0000000708087210 */ /* 0x000fe20007ffe0ff */
[----:B------:R-:W-:Y:S01]  /*3320*/  IMAD.IADD R10, R6, 0x1, R10 ;  /* 0x00000001060a7824 */ /* 0x000fe200078e020a */
[----:B------:R-:W-:Y:S01]  /*3330*/  SHF.R.S32.HI R5, RZ, 0x1f, R36 ;  /* 0x0000001fff057819 */ /* 0x000fe20000011424 */
[----:B------:R-:W-:Y:S01]  /*3340*/  IMAD.IADD R7, R4, 0x1, R3 ;  /* 0x0000000104077824 */ /* 0x000fe200078e0203 */
[----:B------:R-:W-:Y:S01]  /*3350*/  SHF.R.S32.HI R3, RZ, 0x1f, R37 ;  /* 0x0000001fff037819 */ /* 0x000fe20000011425 */
[----:B------:R-:W-:Y:S01]  /*3360*/  IMAD.WIDE.U32 R192, R35, c[0x0][0x1e0], RZ ;  /* 0x0000780023c07a25 */ /* 0x000fe200078e00ff */
[----:B------:R-:W-:-:S02]  /*3370*/  SHF.R.S32.HI R6, RZ, 0x1f, R35 ;  /* 0x0000001fff067819 */ /* 0x000fc40000011423 */
[----:B------:R-:W-:Y:S01]  /*3380*/  LOP3.LUT R110, R2, 0xfffffff8, RZ, 0xc0, !PT ;  /* 0xfffffff8026e7812 */ /* 0x000fe200078ec0ff */
[----:B------:R-:W-:Y:S01]  /*3390*/  IMAD R4, R3, c[0x0][0x1e0], RZ ;  /* 0x0000780003047a24 */ /* 0x000fe200078e02ff */
[----:B------:R-:W-:Y:S01]  /*33a0*/  ISETP.GE.AND P6, PT, R32, c[0x0][0x1d4], PT ;  /* 0x0000750020007a0c */ /* 0x000fe20003fc6270 */
[----:B------:R-:W-:Y:S01]  /*33b0*/  IMAD R3, R5, c[0x0][0x1e0], RZ ;  /* 0x0000780005037a24 */ /* 0x000fe200078e02ff */
[----:B------:R-:W-:Y:S01]  /*33c0*/  SHF.L.U64.HI R178, R16, R178, c[0x0][0x1e4] ;  /* 0x0000790010b27619 */ /* 0x000fe200000102b2 */
[----:B------:R-:W-:Y:S01]  /*33d0*/  IMAD R5, R6, c[0x0][0x1e0], RZ ;  /* 0x0000780006057a24 */ /* 0x000fe200078e02ff */
[----:B------:R-:W-:Y:S01]  /*33e0*/  IADD3 R173, R151, R173, RZ ;  /* 0x000000ad97ad7210 */ /* 0x000fe20007ffe0ff */
[----:B------:R-:W-:Y:S01]  /*33f0*/  IMAD R6, R37, c[0x0][0x1e4], R4 ;  /* 0x0000790025067a24 */ /* 0x000fe200078e0204 */
[----:B------:R-:W-:Y:S01]  /*3400*/  SHF.L.U32 R199, R16, 0x5, RZ ;  /* 0x0000000510c77819 */ /* 0x000fe200000006ff */
[C---:B------:R-:W-:Y:S01]  /*3410*/  IMAD.WIDE.U32 R182, R159.reuse, 0x60, RZ ;  /* 0x000000609fb67825 */ /* 0x040fe200078e00ff */
[----:B------:R-:W-:-:S02]  /*3420*/  SHF.L.U64.HI R159, R159, R176, c[0x0][0x284] ;  /* 0x0000a1009f9f7619 */ /* 0x000fc400000102b0 */
[----:B------:R-:W-:Y:S01]  /*3430*/  SHF.R.S32.HI R112, RZ, 0x1f, R110 ;  /* 0x0000001fff707819 */ /* 0x000fe2000001146e */
[----:B------:R-:W-:Y:S01]  /*3440*/  IMAD.WIDE.U32 R180, R162, 0x60, RZ ;  /* 0x00000060a2b47825 */ /* 0x000fe200078e00ff */
[----:B------:R-:W-:Y:S02]  /*3450*/  IADD3 R120, R183, UR5, RZ ;  /* 0x00000005b7787c10 */ /* 0x000fe4000fffe0ff */
[----:B------:R-:W-:Y:S01]  /*3460*/  SHF.R.S32.HI R111, RZ, 0x1f, R91 ;  /* 0x0000001fff6f7819 */ /* 0x000fe2000001145b */
[----:B------:R-:W-:Y:S01]  /*3470*/  IMAD.WIDE.U32 R160, R16, 0x60, RZ ;  /* 0x0000006010a07825 */ /* 0x000fe200078e00ff */
[----:B------:R-:W-:Y:S02]  /*3480*/  IADD3 R121, R181, UR4, RZ ;  /* 0x00000004b5797c10 */ /* 0x000fe4000fffe0ff */
[----:B------:R-:W-:Y:S01]  /*3490*/  SHF.L.U32 R134, R14, 0x1, RZ ;  /* 0x000000010e867819 */ /* 0x000fe200000006ff */
[----:B------:R-:W-:Y:S01]  /*34a0*/  IMAD R4, R35, c[0x0][0x1e4], R5 ;  /* 0x0000790023047a24 */ /* 0x000fe200078e0205 */
[----:B------:R-:W-:Y:S01]  /*34b0*/  IADD3 R171, R161, UR10, RZ ;  /* 0x0000000aa1ab7c10 */ /* 0x000fe2000fffe0ff */
[----:B------:R-:W-:Y:S01]  /*34c0*/  IMAD.WIDE.U32 R148, R148, c[0x0][0x290], RZ ;  /* 0x0000a40094947a25 */ /* 0x000fe200078e00ff */
[----:B------:R-:W-:-:S02]  /*34d0*/  SHF.L.U32 R131, R11, 0x1, RZ ;  /* 0x000000010b837819 */ /* 0x000fc400000006ff */
[----:B------:R-:W-:Y:S01]  /*34e0*/  IADD3 R135, R193, R4, RZ ;  /* 0x00000004c1877210 */ /* 0x000fe20007ffe0ff */
[----:B------:R-:W-:Y:S01]  /*34f0*/  IMAD.WIDE.U32 R202, R37, c[0x0][0x1e0], RZ ;  /* 0x0000780025ca7a25 */ /* 0x000fe200078e00ff */
[----:B------:R-:W-:-:S03]  /*3500*/  SHF.L.U32 R127, R10, 0x1, RZ ;  /* 0x000000010a7f7819 */ /* 0x000fc600000006ff */
[----:B------:R-:W-:-:S04]  /*3510*/  IMAD.WIDE.U32 R200, R36, c[0x0][0x1e0], RZ ;  /* 0x0000780024c87a25 */ /* 0x000fc800078e00ff */
[----:B------:R-:W-:Y:S02]  /*3520*/  IMAD R3, R36, c[0x0][0x1e4], R3 ;  /* 0x0000790024037a24 */ /* 0x000fe400078e0203 */
[C---:B------:R-:W-:Y:S01]  /*3530*/  IMAD.SHL.U32 R207, R177.reuse, 0x40, RZ ;  /* 0x00000040b1cf7824 */ /* 0x040fe200078e00ff */
[-C--:B------:R-:W-:Y:S01]  /*3540*/  SHF.L.U64.HI R177, R177, R176.reuse, c[0x0][0x23c] ;  /* 0x00008f00b1b17619 */ /* 0x080fe200000102b0 */
[C---:B------:R-:W-:Y:S01]  /*3550*/  IMAD.SHL.U32 R188, R162.reuse, 0x40, RZ ;  /* 0x00000040a2bc7824 */ /* 0x040fe200078e00ff */
[-C--:B------:R-:W-:Y:S01]  /*3560*/  SHF.L.U64.HI R162, R162, R176.reuse, c[0x0][0x294] ;  /* 0x0000a500a2a27619 */ /* 0x080fe200000102b0 */
[----:B------:R-:W-:Y:S01]  /*3570*/  IMAD.X R140, R29, 0x1, R24, P1 ;  /* 0x000000011d8c7824 */ /* 0x000fe200008e0618 */
[----:B------:R-:W-:Y:S01]  /*3580*/  SHF.L.U64.HI R176, R16, R176, c[0x0][0x1e4] ;  /* 0x0000790010b07619 */ /* 0x000fe200000102b0 */
[----:B------:R-:W-:Y:S02]  /*3590*/  IMAD.IADD R172, R153, 0x1, R172 ;  /* 0x0000000199ac7824 */ /* 0x000fe400078e02ac */
[----:B------:R-:W-:-:S02]  /*35a0*/  IMAD.IADD R174, R149, 0x1, R174 ;  /* 0x0000000195ae7824 */ /* 0x000fc400078e02ae */
[----:B------:R-:W-:Y:S02]  /*35b0*/  IMAD.SHL.U32 R206, R16, 0x40, RZ ;  /* 0x0000004010ce7824 */ /* 0x000fe400078e00ff */
[----:B------:R-:W-:Y:S02]  /*35c0*/  IMAD.IADD R137, R203, 0x1, R6 ;  /* 0x00000001cb897824 */ /* 0x000fe400078e0206 */
[----:B------:R-:W-:Y:S02]  /*35d0*/  IMAD.IADD R136, R201, 0x1, R3 ;  /* 0x00000001c9887824 */ /* 0x000fe400078e0203 */
[----:B------:R-:W-:Y:S02]  /*35e0*/  IMAD.IADD R108, R99, 0x1, R18 ;  /* 0x00000001636c7824 */ /* 0x000fe400078e0212 */
[----:B------:R-:W-:Y:S02]  /*35f0*/  IMAD.IADD R109, R97, 0x1, R15 ;  /* 0x00000001616d7824 */ /* 0x000fe400078e020f */
[----:B------:R-:W-:-:S02]  /*3600*/  IMAD.SHL.U32 R133, R13, 0x2, RZ ;  /* 0x000000020d857824 */ /* 0x000fc400078e00ff */
[----:B------:R-:W-:Y:S02]  /*3610*/  IMAD.SHL.U32 R132, R12, 0x2, RZ ;  /* 0x000000020c847824 */ /* 0x000fe400078e00ff */
[----:B------:R-:W-:Y:S02]  /*3620*/  IMAD.SHL.U32 R130, R9, 0x2, RZ ;  /* 0x0000000209827824 */ /* 0x000fe400078e00ff */
[----:B------:R-:W-:Y:S02]  /*3630*/  IMAD.SHL.U32 R129, R8, 0x2, RZ ;  /* 0x0000000208817824 */ /* 0x000fe400078e00ff */
[----:B-1----:R-:W-:Y:S02]  /*3640*/  IMAD.SHL.U32 R126, R7, 0x2, RZ ;  /* 0x00000002077e7824 */ /* 0x002fe400078e00ff */
.L_x_1191:
[----:B------:R-:W-:Y:S01]  /*3650*/  SHF.R.S32.HI R95, RZ, 0x1f, R38 ;  /* 0x0000001fff5f7819 */ /* 0x000fe20000011426 */
[----:B-1----:R1:W5:Y:S01]  /*3660*/  LDL R210, [R1+0x28] ;  /* 0x0000280001d27983 */ /* 0x0023620000100800 */
[----:B------:R-:W-:Y:S01]  /*3670*/  ISETP.GE.AND P2, PT, R209, 0x1, PT ;  /* 0x00000001d100780c */ /* 0x000fe20003f46270 */
[----:B------:R-:W-:Y:S04]  /*3680*/  DEPBAR.LE SB0, 0x0 ;  /* 0x000080000000791a */ /* 0x000fe80000000000 */
[----:B------:R-:W-:Y:S01]  /*3690*/  WARPSYNC 0xffffffff ;  /* 0xffffffff00007948 */ /* 0x000fe20003800000 */
[----:B------:R-:W-:Y:S01]  /*36a0*/  BAR.SYNC.DEFER_BLOCKING 0x0 ;  /* 0x0000000000007b1d */ /* 0x000fe20000010000 */
[-C--:B------:R-:W-:Y:S02]  /*36b0*/  IMAD R2, R172, R38.reuse, RZ ;  /* 0x00000026ac027224 */ /* 0x080fe400078e02ff */
[----:B------:R-:W-:Y:S04]  /*36c0*/  IMAD.WIDE.U32 R76, R152, R38, RZ ;  /* 0x00000026984c7225 */ /* 0x000fe800078e00ff */
[----:B------:R-:W-:Y:S01]  /*36d0*/  IMAD R2, R95, R152, R2 ;  /* 0x000000985f027224 */ /* 0x000fe200078e0202 */
[----:B------:R-:W-:Y:S03]  /*36e0*/  IADD3 R3, P1, P0, R118, R76, R199 ;  /* 0x0000004c76037210 */ /* 0x000fe6000783e0c7 */
[----:B------:R-:W-:Y:S05]  /*36f0*/  IMAD.IADD R82, R77, 0x1, R2 ;  /* 0x000000014d527824 */ /* 0x000fea00078e0202 */
[----:B------:R-:W-:Y:S02]  /*3700*/  IADD3.X R7, R114, R82, R178, P1, P0 ;  /* 0x0000005272077210 */ /* 0x000fe40000fe04b2 */
[----:B------:R-:W-:Y:S04]  /*3710*/  IADD3 R4, P1, P0, R118, R76, R206 ;  /* 0x0000004c76047210 */ /* 0x000fe8000783e0ce */
[----:B------:R-:W-:Y:S02]  /*3720*/  IADD3.X R8, R114, R82, R176, P1, P0 ;  /* 0x0000005272087210 */ /* 0x000fe40000fe04b0 */
[----:B------:R-:W-:Y:S01]  /*3730*/  IADD3 R5, P1, P0, R118, R76, R160 ;  /* 0x0000004c76057210 */ /* 0x000fe2000783e0a0 */
[----:B------:R-:W2:Y:S01]  /*3740*/  S2R R10, SR_TID.X ;  /* 0x00000000000a7919 */ /* 0x000ea20000002100 */
[----:B------:R-:W-:Y:S02]  /*3750*/  BSSY B2, `(.L_x_1143) ;  /* 0x00004f4000027945 */ /* 0x000fe40003800000 */
[----:B------:R-:W-:Y:S02]  /*3760*/  IADD3.X R9, R114, R82, R171, P1, P0 ;  /* 0x0000005272097210 */ /* 0x000fe40000fe04ab */
[----:B------:R-:W-:Y:S05]  /*3770*/  IADD3 R2, P0, R118, R76, RZ ;  /* 0x0000004c76027210 */ /* 0x000fea0007f1e0ff */
[----:B------:R-:W-:Y:S01]  /*3780*/  IMAD.X R6, R82, 0x1, R114, P0 ;  /* 0x0000000152067824 */ /* 0x000fe200000e0672 */
[C---:B------:R-:W-:Y:S04]  /*3790*/  LEA R66, P0, R2.reuse, c[0x0][0x1c8], 0x1 ;  /* 0x0000720002427a11 */ /* 0x040fe800078008ff */
[----:B------:R-:W-:Y:S02]  /*37a0*/  LEA.HI.X R67, R2, c[0x0][0x1cc], R6, 0x1, P0 ;  /* 0x0000730002437a11 */ /* 0x000fe400000f0c06 */
[C---:B------:R-:W-:Y:S04]  /*37b0*/  LEA R78, P0, R3.reuse, c[0x0][0x1c8], 0x1 ;  /* 0x00007200034e7a11 */ /* 0x040fe800078008ff */
[----:B------:R-:W-:Y:S02]  /*37c0*/  LEA.HI.X R79, R3, c[0x0][0x1cc], R7, 0x1, P0 ;  /* 0x00007300034f7a11 */ /* 0x000fe400000f0c07 */
[----:B------:R-:W-:Y:S02]  /*37d0*/  LEA R80, P0, R4, c[0x0][0x1c8], 0x1 ;  /* 0x0000720004507a11 */ /* 0x000fe400078008ff */
[--C-:B--2---:R-:W-:Y:S02]  /*37e0*/  SHF.R.S32.HI R211, RZ, 0x1f, R10.reuse ;  /* 0x0000001fffd37819 */ /* 0x104fe4000001140a */
[--C-:B------:R-:W-:Y:S02]  /*37f0*/  SHF.R.S32.HI R212, RZ, 0x1f, R10.reuse ;  /* 0x0000001fffd47819 */ /* 0x100fe4000001140a */
[--C-:B------:R-:W-:Y:S02]  /*3800*/  SHF.R.S32.HI R217, RZ, 0x1f, R10.reuse ;  /* 0x0000001fffd97819 */ /* 0x100fe4000001140a */
[-C--:B------:R-:W-:Y:S02]  /*3810*/  LEA.HI R211, R211, R10.reuse, RZ, 0x3 ;  /* 0x0000000ad3d37211 */ /* 0x080fe400078f18ff */
[-C--:B------:R-:W-:Y:S02]  /*3820*/  LEA.HI R212, R212, R10.reuse, RZ, 0x3 ;  /* 0x0000000ad4d47211 */ /* 0x080fe400078f18ff */
[-C--:B------:R-:W-:Y:S02]  /*3830*/  LEA.HI R217, R217, R10.reuse, RZ, 0x3 ;  /* 0x0000000ad9d97211 */ /* 0x080fe400078f18ff */
[----:B------:R-:W-:Y:S02]  /*3840*/  SHF.R.S32.HI R219, RZ, 0x1f, R10 ;  /* 0x0000001fffdb7819 */ /* 0x000fe4000001140a */
[----:B------:R-:W-:Y:S02]  /*3850*/  LEA.HI.X R81, R4, c[0x0][0x1cc], R8, 0x1, P0 ;  /* 0x0000730004517a11 */ /* 0x000fe400000f0c08 */
[----:B------:R-:W-:Y:S02]  /*3860*/  LEA R84, P0, R5, c[0x0][0x1c8], 0x1 ;  /* 0x0000720005547a11 */ /* 0x000fe400078008ff */
[----:B------:R-:W-:Y:S02]  /*3870*/  SHF.R.S32.HI R211, RZ, 0x3, R211 ;  /* 0x00000003ffd37819 */ /* 0x000fe400000114d3 */
[----:B------:R-:W-:Y:S02]  /*3880*/  SHF.R.S32.HI R212, RZ, 0x3, R212 ;  /* 0x00000003ffd47819 */ /* 0x000fe400000114d4 */
[----:B------:R-:W-:Y:S02]  /*3890*/  SHF.R.S32.HI R217, RZ, 0x3, R217 ;  /* 0x00000003ffd97819 */ /* 0x000fe400000114d9 */
[----:B------:R-:W-:Y:S02]  /*38a0*/  LEA.HI R219, R219, R10, RZ, 0x3 ;  /* 0x0000000adbdb7211 */ /* 0x000fe400078f18ff */
[----:B------:R-:W-:Y:S02]  /*38b0*/  IADD3 R211, R211, 0x60, RZ ;  /* 0x00000060d3d37810 */ /* 0x000fe40007ffe0ff */
[----:B------:R-:W-:Y:S02]  /*38c0*/  IADD3 R212, R212, 0x40, RZ ;  /* 0x00000040d4d47810 */ /* 0x000fe40007ffe0ff */
[----:B------:R-:W-:Y:S02]  /*38d0*/  IADD3 R217, R217, 0x20, RZ ;  /* 0x00000020d9d97810 */ /* 0x000fe40007ffe0ff */
[----:B------:R-:W-:Y:S02]  /*38e0*/  SHF.R.S32.HI R219, RZ, 0x3, R219 ;  /* 0x00000003ffdb7819 */ /* 0x000fe400000114db */
[----:B------:R-:W-:Y:S01]  /*38f0*/  LEA.HI.X R85, R5, c[0x0][0x1cc], R9, 0x1, P0 ;  /* 0x0000730005557a11 */ /* 0x000fe200000f0c09 */
[----:B------:R-:W-:-:S05]  /*3900*/  @!P2 BRA `(.L_x_1144) ;  /* 0x00004ac00000a947 */ /* 0x000fca0003800000 */
[-C--:B-1----:R-:W-:Y:S01]  /*3910*/  IMAD R4, R173, R38.reuse, RZ ;  /* 0x00000026ad047224 */ /* 0x082fe200078e02ff */
[----:B-----5:R-:W-:Y:S01]  /*3920*/  LOP3.LUT P2, RZ, R210, 0x4, RZ, 0xc0, !PT ;  /* 0x00000004d2ff7812 */ /* 0x020fe2000784c0ff */
        /* <DEDUP_REMOVED lines=21> */
[----:B------:R-:W-:Y:S02]  /*3a80*/  CS2R R44, SRZ ;  /* 0x00000000002c7805 */ /* 0x000fe4000001ff00 */
[----:B------:R-:W-:Y:S01]  /*3a90*/  IMAD.X R4, R72, 0x1, R119, P0 ;  /* 0x0000000148047824 */ /* 0x000fe200000e0677 */
[----:B------:R-:W-:Y:S05]  /*3aa0*/  IADD3 R3, P0, R104, R42, RZ ;  /* 0x0000002a68037210 */ /* 0x000fea0007f1e0ff */
[----:B------:R-:W-:Y:S01]  /*3ab0*/  IMAD.X R5, R73, 0x1, R117, P0 ;  /* 0x0000000149057824 */ /* 0x000fe200000e0675 */
[C---:B------:R-:W-:Y:S04]  /*3ac0*/  LEA R6, P0, R2.reuse, c[0x0][0x270], 0x1 ;  /* 0x00009c0002067a11 */ /* 0x040fe800078008ff */
[----:B------:R-:W-:Y:S02]  /*3ad0*/  LEA.HI.X R7, R2, c[0x0][0x274], R4, 0x1, P0 ;  /* 0x00009d0002077a11 */ /* 0x000fe400000f0c04 */
[C---:B------:R-:W-:Y:S04]  /*3ae0*/  LEA R4, P0, R3.reuse, c[0x0][0x288], 0x1 ;  /* 0x0000a20003047a11 */ /* 0x040fe800078008ff */
[----:B------:R-:W-:Y:S02]  /*3af0*/  LEA.HI.X R5, R3, c[0x0][0x28c], R5, 0x1, P0 ;  /* 0x0000a30003057a11 */ /* 0x000fe400000f0c05 */
[----:B------:R-:W-:Y:S01]  /*3b00*/  ISETP.GE.AND P0, PT, R26, c[0x0][0x27c], PT ;  /* 0x00009f001a007a0c */ /* 0x000fe20003f06270 */
[----:B------:R-:W-:Y:S11]  /*3b10*/  CS2R R2, SRZ ;  /* 0x0000000000027805 */ /* 0x000ff6000001ff00 */
[----:B------:R-:W-:Y:S01]  /*3b20*/  @!UPT UIADD3 URZ, URZ, URZ, URZ ;  /* 0x0000003f3f3ff290 */ /* 0x000fe2000fffe03f */
[----:B------:R1:W5:Y:S04]  /*3b30*/  @!P0 LDG.E.64 R2, [R6.64] ;  /* 0x0000000606028981 */ /* 0x000368000c1e1b00 */
[----:B------:R1:W5:Y:S01]  /*3b40*/  @!P0 LDG.E.64 R40, [R4.64] ;  /* 0x0000000604288981 */ /* 0x000362000c1e1b00 */
[----:B------:R-:W-:Y:S11]  /*3b50*/  ISETP.GE.AND P0, PT, R113, c[0x0][0x27c], PT ;  /* 0x00009f0071007a0c */ /* 0x000ff60003f06270 */
[----:B------:R-:W-:Y:S02]  /*3b60*/  @!UPT UIADD3 URZ, URZ, URZ, URZ ;  /* 0x0000003f3f3ff290 */ /* 0x000fe4000fffe03f */
[----:B------:R1:W5:Y:S04]  /*3b70*/  @!P0 LDG.E.64 R12, [R6.64+0x40] ;  /* 0x00004006060c8981 */ /* 0x000368000c1e1b00 */
[----:B------:R1:W5:Y:S02]  /*3b80*/  @!P0 LDG.E.64 R44, [R4.64+0x40] ;  /* 0x00004006042c8981 */ /* 0x000364000c1e1b00 */
.L_x_1147:
[----:B------:R-:W-:Y:S05]  /*3b90*/  BSYNC B0 ;  /* 0x0000000000007941 */ /* 0x000fea0003800000 */
.L_x_1146:
[----:B------:R-:W-:Y:S01]  /*3ba0*/  ISETP.GE.AND P4, PT, R217, R75, PT ;  /* 0x0000004bd900720c */ /* 0x000fe20003f86270 */
[----:B-1---5:R-:W-:Y:S01]  /*3bb0*/  IMAD.MOV.U32 R7, RZ, RZ, R12 ;  /* 0x000000ffff077224 */ /* 0x022fe200078e000c */
[----:B------:R-:W-:Y:S01]  /*3bc0*/  MOV R5, R2 ;  /* 0x0000000200057202 */ /* 0x000fe20000000f00 */
        /* <DEDUP_REMOVED lines=35> */
.L_x_1149:
[----:B------:R-:W-:Y:S05]  /*3e00*/  BSYNC B0 ;  /* 0x0000000000007941 */ /* 0x000fea0003800000 */
.L_x_1148:
        /* <DEDUP_REMOVED lines=40> */
.L_x_1151:
[----:B------:R-:W-:Y:S05]  /*4090*/  BSYNC B0 ;  /* 0x0000000000007941 */ /* 0x000fea0003800000 */
.L_x_1150:
        /* <DEDUP_REMOVED lines=38> */
.L_x_1153:
[----:B------:R-:W-:Y:S05]  /*4300*/  BSYNC B0 ;  /* 0x0000000000007941 */ /* 0x000fea0003800000 */
.L_x_1152:
[----:B-1---5:R-:W-:Y:S01]  /*4310*/  MOV R5, R22 ;  /* 0x0000001600057202 */ /* 0x022fe20000000f00 */
[----:B------:R-:W-:Y:S01]  /*4320*/  IMAD.MOV.U32 R7, RZ, RZ, R28 ;  /* 0x000000ffff077224 */ /* 0x000fe200078e001c */
[----:B------:R-:W-:Y:S01]  /*4330*/  BSSY B1, `(.L_x_1154) ;  /* 0x000007a000017945 */ /* 0x000fe20003800000 */
[----:B------:R-:W-:Y:S02]  /*4340*/  IMAD.MOV.U32 R6, RZ, RZ, R29 ;  /* 0x000000ffff067224 */ /* 0x000fe400078e001d */
[----:B------:R-:W-:Y:S03]  /*4350*/  IMAD.MOV.U32 R4, RZ, RZ, R23 ;  /* 0x000000ffff047224 */ /* 0x000fe600078e0017 */
[----:B------:R-:W-:Y:S01]  /*4360*/  PRMT R37, R6, 0x5410, R7 ;  /* 0x0000541006257816 */ /* 0x000fe20000000007 */
[----:B------:R-:W-:Y:S01]  /*4370*/  IMAD.MOV.U32 R7, RZ, RZ, R56 ;  /* 0x000000ffff077224 */ /* 0x000fe200078e0038 */
[----:B------:R-:W-:Y:S01]  /*4380*/  PRMT R36, R4, 0x5410, R5 ;  /* 0x0000541004247816 */ /* 0x000fe20000000005 */
[----:B------:R-:W-:Y:S01]  /*4390*/  IMAD.MOV.U32 R5, RZ, RZ, R54 ;  /* 0x000000ffff057224 */ /* 0x000fe200078e0036 */
[----:B------:R-:W-:Y:S02]  /*43a0*/  MOV R6, R57 ;  /* 0x0000003900067202 */ /* 0x000fe40000000f00 */
        /* <DEDUP_REMOVED lines=10> */
[--C-:B------:R-:W-:Y:S02]  /*4450*/  @!P0 SHF.R.U64 R2, R2, 0x10, R3.reuse ;  /* 0x0000001002028819 */ /* 0x100fe40000001203 */
[----:B------:R-:W-:Y:S02]  /*4460*/  @!P0 SHF.R.U32.HI R3, RZ, 0x10, R3 ;  /* 0x00000010ff038819 */ /* 0x000fe40000011603 */
[----:B------:R-:W-:Y:S02]  /*4470*/  @!P0 PRMT R5, R39, 0x5410, R5 ;  /* 0x0000541027058816 */ /* 0x000fe40000000005 */
[C---:B------:R-:W-:Y:S02]  /*4480*/  @!P0 PRMT R2, R24.reuse, 0x5432, R2 ;  /* 0x0000543218028816 */ /* 0x040fe40000000002 */
[----:B------:R-:W-:Y:S02]  /*4490*/  @!P0 SHF.R.U32.HI R4, RZ, 0x10, R41 ;  /* 0x00000010ff048819 */ /* 0x000fe40000011629 */
[----:B------:R-:W-:Y:S01]  /*44a0*/  @!P0 PRMT R6, R24, 0x5410, R3 ;  /* 0x0000541018068816 */ /* 0x000fe20000000003 */
[----:B------:R-:W-:Y:S01]  /*44b0*/  @!P0 IMAD.U32 R24, R5, 0x10000, RZ ;  /* 0x0001000005188824 */ /* 0x000fe200078e00ff */
[----:B------:R-:W-:Y:S01]  /*44c0*/  @!P0 PRMT R42, R39, 0x5432, R4 ;  /* 0x00005432272a8816 */ /* 0x000fe20000000004 */
[C---:B------:R-:W-:Y:S01]  /*44d0*/  @!P0 IMAD.U32 R7, R2.reuse, 0x10000, RZ ;  /* 0x0001000002078824 */ /* 0x040fe200078e00ff */
[----:B------:R-:W-:Y:S02]  /*44e0*/  @!P0 LOP3.LUT R40, R5, 0xffff0000, RZ, 0xc0, !PT ;  /* 0xffff000005288812 */ /* 0x000fe400078ec0ff */
[----:B------:R-:W-:Y:S01]  /*44f0*/  @!P0 LOP3.LUT R5, R2, 0xffff0000, RZ, 0xc0, !PT ;  /* 0xffff000002058812 */ /* 0x000fe200078ec0ff */
[C---:B-1----:R-:W-:Y:S01]  /*4500*/  @!P0 IMAD.U32 R41, R9.reuse, 0x10000, RZ ;  /* 0x0001000009298824 */ /* 0x042fe200078e00ff */
[C---:B------:R-:W-:Y:S02]  /*4510*/  @!P0 LOP3.LUT R3, R8.reuse, 0xffff0000, RZ, 0xc0, !PT ;  /* 0xffff000008038812 */ /* 0x040fe400078ec0ff */
[----:B------:R-:W-:Y:S02]  /*4520*/  @!P0 LOP3.LUT R4, R9, 0xffff0000, RZ, 0xc0, !PT ;  /* 0xffff000009048812 */ /* 0x000fe400078ec0ff */
[----:B------:R-:W-:Y:S01]  /*4530*/  @!P0 SHF.L.U32 R39, R8, 0x10, RZ ;  /* 0x0000001008278819 */ /* 0x000fe200000006ff */
[C---:B------:R-:W-:Y:S02]  /*4540*/  @!P0 FMUL.FTZ R43, R3.reuse, R24 ;  /* 0x00000018032b8220 */ /* 0x040fe40000410000 */
[----:B------:R-:W-:Y:S02]  /*4550*/  @!P0 FMUL.FTZ R2, R3, R7 ;  /* 0x0000000703028220 */ /* 0x000fe40000410000 */
[C---:B------:R-:W-:Y:S02]  /*4560*/  @!P0 FMUL.FTZ R65, R4.reuse, R40 ;  /* 0x0000002804418220 */ /* 0x040fe40000410000 */
[----:B------:R-:W-:Y:S01]  /*4570*/  @!P0 FMUL.FTZ R3, R4, R5 ;  /* 0x0000000504038220 */ /* 0x000fe20000410000 */
[----:B------:R-:W-:Y:S01]  /*4580*/  @!P0 LOP3.LUT R4, R10, 0xffff0000, RZ, 0xc0, !PT ;  /* 0xffff00000a048812 */ /* 0x000fe200078ec0ff */
[----:B------:R-:W-:Y:S01]  /*4590*/  @!P0 FFMA.FTZ R70, R39, R7, -R43 ;  /* 0x0000000727468223 */ /* 0x000fe2000001082b */
[----:B------:R-:W-:Y:S01]  /*45a0*/  @!P0 SHF.L.U32 R43, R11, 0x10, RZ ;  /* 0x000000100b2b8819 */ /* 0x000fe200000006ff */
[----:B------:R-:W-:Y:S01]  /*45b0*/  @!P0 FFMA.FTZ R2, R24, R39, R2 ;  /* 0x0000002718028223 */ /* 0x000fe20000010002 */
[----:B------:R-:W-:Y:S01]  /*45c0*/  @!P0 SHF.L.U32 R39, R10, 0x10, RZ ;  /* 0x000000100a278819 */ /* 0x000fe200000006ff */
[C---:B------:R-:W-:Y:S01]  /*45d0*/  @!P0 IMAD.U32 R24, R42.reuse, 0x10000, RZ ;  /* 0x000100002a188824 */ /* 0x040fe200078e00ff */
[----:B------:R-:W-:Y:S01]  /*45e0*/  @!P0 LOP3.LUT R42, R42, 0xffff0000, RZ, 0xc0, !PT ;  /* 0xffff00002a2a8812 */ /* 0x000fe200078ec0ff */
[C---:B------:R-:W-:Y:S01]  /*45f0*/  @!P0 IMAD.U32 R7, R6.reuse, 0x10000, RZ ;  /* 0x0001000006078824 */ /* 0x040fe200078e00ff */
[----:B------:R-:W-:Y:S01]  /*4600*/  @!P0 LOP3.LUT R6, R6, 0xffff0000, RZ, 0xc0, !PT ;  /* 0xffff000006068812 */ /* 0x000fe200078ec0ff */
[----:B------:R-:W-:Y:S01]  /*4610*/  @!P0 FFMA.FTZ R69, R41, R5, -R65 ;  /* 0x0000000529458223 */ /* 0x000fe20000010841 */
[----:B------:R-:W-:Y:S01]  /*4620*/  @!P0 LOP3.LUT R5, R11, 0xffff0000, RZ, 0xc0, !PT ;  /* 0xffff00000b058812 */ /* 0x000fe200078ec0ff */
[C---:B------:R-:W-:Y:S02]  /*4630*/  @!P0 FMUL.FTZ R65, R4.reuse, R24 ;  /* 0x0000001804418220 */ /* 0x040fe40000410000 */
[----:B------:R-:W-:Y:S02]  /*4640*/  @!P0 FMUL.FTZ R4, R4, R7 ;  /* 0x0000000704048220 */ /* 0x000fe40000410000 */
[C---:B------:R-:W-:Y:S02]  /*4650*/  @!P0 FMUL.FTZ R68, R5.reuse, R42 ;  /* 0x0000002a05448220 */ /* 0x040fe40000410000 */
[----:B------:R-:W-:Y:S02]  /*4660*/  @!P0 FMUL.FTZ R5, R5, R6 ;  /* 0x0000000605058220 */ /* 0x000fe40000410000 */
[----:B------:R-:W-:Y:S02]  /*4670*/  @!P0 FFMA.FTZ R3, R40, R41, R3 ;  /* 0x0000002928038223 */ /* 0x000fe40000010003 */
[----:B------:R-:W-:Y:S02]  /*4680*/  @!P0 FFMA.FTZ R4, R24, R39, R4 ;  /* 0x0000002718048223 */ /* 0x000fe40000010004 */
[----:B------:R-:W-:Y:S01]  /*4690*/  @!P0 FFMA.FTZ R65, R39, R7, -R65 ;  /* 0x0000000727418223 */ /* 0x000fe20000010841 */
[----:B------:R-:W-:Y:S01]  /*46a0*/  @!P0 F2FP.BF16.PACK_AB R7, R2, R70 ;  /* 0x000000460207823e */ /* 0x000fe200000010ff */
        /* <DEDUP_REMOVED lines=10> */
.L_x_1157:
[----:B------:R-:W-:Y:S05]  /*4750*/  BSYNC B0 ;  /* 0x0000000000007941 */ /* 0x000fea0003800000 */
.L_x_1156:
        /* <DEDUP_REMOVED lines=8> */
[----:B------:R-:W-:Y:S02]  /*47e0*/  @!P0 SHF.R.U32.HI R3, RZ, 0x10, R13 ;  /* 0x00000010ff038819 */ /* 0x000fe4000001160d */
[C---:B------:R-:W-:Y:S02]  /*47f0*/  @!P0 PRMT R2, R25.reuse, 0x5432, R2 ;  /* 0x0000543219028816 */ /* 0x040fe40000000002 */
[----:B------:R-:W-:Y:S02]  /*4800*/  @!P0 PRMT R5, R58, 0x5410, R5 ;  /* 0x000054103a058816 */ /* 0x000fe40000000005 */
[----:B------:R-:W-:Y:S01]  /*4810*/  @!P0 SHF.R.U32.HI R4, RZ, 0x10, R45 ;  /* 0x00000010ff048819 */ /* 0x000fe2000001162d */
[----:B------:R-:W-:Y:S01]  /*4820*/  @!P0 IMAD.U32 R6, R2, 0x10000, RZ ;  /* 0x0001000002068824 */ /* 0x000fe200078e00ff */
[----:B------:R-:W-:Y:S01]  /*4830*/  @!P0 PRMT R7, R25, 0x5410, R3 ;  /* 0x0000541019078816 */ /* 0x000fe20000000003 */
[C---:B------:R-:W-:Y:S01]  /*4840*/  @!P0 IMAD.U32 R12, R5.reuse, 0x10000, RZ ;  /* 0x00010000050c8824 */ /* 0x040fe200078e00ff */
[----:B------:R-:W-:Y:S02]  /*4850*/  @!P0 PRMT R39, R58, 0x5432, R4 ;  /* 0x000054323a278816 */ /* 0x000fe40000000004 */
        /* <DEDUP_REMOVED lines=22> */
[-C--:B------:R-:W-:Y:S02]  /*49c0*/  @!P0 FMUL.FTZ R4, R4, R6.reuse ;  /* 0x0000000604048220 */ /* 0x080fe40000410000 */
        /* <DEDUP_REMOVED lines=9> */
[----:B------:R-:W-:Y:S02]  /*4a60*/  @!P0 F2FP.BF16.PACK_AB R3, R4, R41 ;  /* 0x000000290403823e */ /* 0x000fe400000010ff */
[----:B------:R-:W-:Y:S01]  /*4a70*/  @!P0 MOV R9, R6 ;  /* 0x0000000600098202 */ /* 0x000fe20000000f00 */
[----:B------:R-:W-:Y:S01]  /*4a80*/  @!P0 IMAD.MOV.U32 R8, RZ, RZ, R7 ;  /* 0x000000ffff088224 */ /* 0x000fe200078e0007 */
[----:B------:R-:W-:Y:S01]  /*4a90*/  @!P0 F2FP.BF16.PACK_AB R2, R5, R42 ;  /* 0x0000002a0502823e */ /* 0x000fe200000010ff */
[----:B------:R-:W-:Y:S03]  /*4aa0*/  @!P0 IMAD.MOV.U32 R10, RZ, RZ, R3 ;  /* 0x000000ffff0a8224 */ /* 0x000fe600078e0003 */
[----:B------:R-:W-:Y:S05]  /*4ab0*/  @!P0 MOV R11, R2 ;  /* 0x00000002000b8202 */ /* 0x000fea0000000f00 */
[----:B------:R1:W-:Y:S02]  /*4ac0*/  STG.E.128 [R66.64+0x80], R8 ;  /* 0x0000800842007986 */ /* 0x0003e4000c101d06 */
.L_x_1155:
[----:B------:R-:W-:Y:S05]  /*4ad0*/  BSYNC B1 ;  /* 0x0000000000017941 */ /* 0x000fea0003800000 */
.L_x_1154:
        /* <DEDUP_REMOVED lines=9> */
[----:B------:R-:W-:Y:S02]  /*4b70*/  @!P0 SHF.R.U32.HI R3, RZ, 0x10, R15 ;  /* 0x00000010ff038819 */ /* 0x000fe4000001160f */
[----:B------:R-:W-:Y:S02]  /*4b80*/  @!P0 PRMT R5, R59, 0x5410, R5 ;  /* 0x000054103b058816 */ /* 0x000fe40000000005 */
[C---:B------:R-:W-:Y:S02]  /*4b90*/  @!P0 PRMT R2, R30.reuse, 0x5432, R2 ;  /* 0x000054321e028816 */ /* 0x040fe40000000002 */
        /* <DEDUP_REMOVED lines=29> */
[-C--:B------:R-:W-:Y:S02]  /*4d70*/  @!P0 FMUL.FTZ R5, R5, R6.reuse ;  /* 0x0000000605058220 */ /* 0x080fe40000410000 */
        /* <DEDUP_REMOVED lines=14> */
.L_x_1161:
[----:B------:R-:W-:Y:S05]  /*4e60*/  BSYNC B0 ;  /* 0x0000000000007941 */ /* 0x000fea0003800000 */
.L_x_1160:
        /* <DEDUP_REMOVED lines=10> */
[----:B------:R-:W-:Y:S02]  /*4f10*/  @!P0 PRMT R2, R31, 0x5432, R2 ;  /* 0x000054321f028816 */ /* 0x000fe40000000002 */
[----:B------:R-:W-:Y:S01]  /*4f20*/  @!P0 SHF.R.U32.HI R4, RZ, 0x10, R49 ;  /* 0x00000010ff048819 */ /* 0x000fe20000011631 */
[----:B------:R-:W-:Y:S01]  /*4f30*/  @!P0 IMAD.U32 R12, R5, 0x10000, RZ ;  /* 0x00010000050c8824 */ /* 0x000fe200078e00ff */
[----:B------:R-:W-:Y:S01]  /*4f40*/  @!P0 PRMT R7, R31, 0x5410, R3 ;  /* 0x000054101f078816 */ /* 0x000fe20000000003 */
[----:B------:R-:W-:Y:S01]  /*4f50*/  @!P0 IMAD.U32 R6, R2, 0x10000, RZ ;  /* 0x0001000002068824 */ /* 0x000fe200078e00ff */
        /* <DEDUP_REMOVED lines=40> */
.L_x_1159:
[----:B------:R-:W-:Y:S05]  /*51e0*/  BSYNC B1 ;  /* 0x0000000000017941 */ /* 0x000fea0003800000 */
.L_x_1158:
        /* <DEDUP_REMOVED lines=56> */
.L_x_1165:
[----:B------:R-:W-:Y:S05]  /*5570*/  BSYNC B0 ;  /* 0x0000000000007941 */ /* 0x000fea0003800000 */
.L_x_1164:
        /* <DEDUP_REMOVED lines=55> */
.L_x_1163:
[----:B------:R-:W-:Y:S05]  /*58f0*/  BSYNC B1 ;  /* 0x0000000000017941 */ /* 0x000fea0003800000 */
.L_x_1162:
        /* <DEDUP_REMOVED lines=55> */
.L_x_1168:
[----:B------:R-:W-:Y:S05]  /*5c70*/  BSYNC B0 ;  /* 0x0000000000007941 */ /* 0x000fea0003800000 */
.L_x_1167:
        /* <DEDUP_REMOVED lines=54> */
[----:B------:R1:W-:Y:S01]  /*5fe0*/  STG.E.128 [R84.64+0x80], R8 ;  /* 0x0000800854007986 */ /* 0x0003e2000c101d06 */
[----:B------:R-:W-:-:S05]  /*5ff0*/  BRA `(.L_x_1166) ;  /* 0x0000269000007947 */ /* 0x000fca0003800000 */
.L_x_1145:
        /* <DEDUP_REMOVED lines=15> */
[----:B------:R-:W-:Y:S02]  /*60f0*/  BSSY B0, `(.L_x_1169) ;  /* 0x00000d1000007945 */ /* 0x000fe40003800000 */
[----:B------:R-:W-:Y:S04]  /*6100*/  @!P4 IADD3 R2, P1, P0, R102, R36, R189 ;  /* 0x000000246602c210 */ /* 0x000fe8000783e0bd */
[----:B------:R-:W-:Y:S02]  /*6110*/  @!P4 IADD3.X R5, R116, R72, R166, P1, P0 ;  /* 0x000000487405c210 */ /* 0x000fe40000fe04a6 */
[----:B------:R-:W-:Y:S04]  /*6120*/  @!P4 IADD3 R3, P1, P0, R100, R42, R190 ;  /* 0x0000002a6403c210 */ /* 0x000fe8000783e0be */
[C---:B------:R-:W-:Y:S02]  /*6130*/  @!P4 IADD3.X R8, R115.reuse, R73, R167, P1, P0 ;  /* 0x000000497308c210 */ /* 0x040fe40000fe04a7 */
[----:B------:R-:W-:Y:S04]  /*6140*/  ISETP.GE.AND P0, PT, R212, R75, PT ;  /* 0x0000004bd400720c */ /* 0x000fe80003f06270 */
[----:B------:R-:W-:Y:S11]  /*6150*/  ISETP.GE.OR P2, PT, R32, c[0x0][0x27c], P0 ;  /* 0x00009f0020007a0c */ /* 0x000ff60000746670 */
[----:B------:R-:W-:Y:S02]  /*6160*/  @!UPT UIADD3 URZ, URZ, URZ, URZ ;  /* 0x0000003f3f3ff290 */ /* 0x000fe4000fffe03f */
[----:B------:R-:W-:Y:S04]  /*6170*/  @!P2 IADD3 R6, P1, P0, R102, R187, R36 ;  /* 0x000000bb6606a210 */ /* 0x000fe8000783e024 */
[----:B------:R-:W-:Y:S02]  /*6180*/  @!P2 IADD3.X R9, R116, R159, R72, P1, P0 ;  /* 0x0000009f7409a210 */ /* 0x000fe40000fe0448 */
[----:B------:R-:W-:Y:S04]  /*6190*/  @!P2 IADD3 R7, P1, P0, R100, R188, R42 ;  /* 0x000000bc6407a210 */ /* 0x000fe8000783e02a */
[--C-:B------:R-:W-:Y:S02]  /*61a0*/  @!P2 IADD3.X R12, R115, R162, R73.reuse, P1, P0 ;  /* 0x000000a2730ca210 */ /* 0x100fe40000fe0449 */
        /* <DEDUP_REMOVED lines=10> */
[----:B------:R1:W2:Y:S01]  /*6250*/  @!P4 LDG.E.128 R16, [R4.64] ;  /* 0x000000060410c981 */ /* 0x0002a2000c1e1d00 */
[----:B------:R-:W-:Y:S02]  /*6260*/  @!P4 LEA.HI.X R3, R3, c[0x0][0x28c], R8, 0x1, P0 ;  /* 0x0000a3000303ca11 */ /* 0x000fe400000f0c08 */
[C---:B------:R-:W-:Y:S04]  /*6270*/  @!P2 LEA R8, P0, R6.reuse, c[0x0][0x270], 0x1 ;  /* 0x00009c000608aa11 */ /* 0x040fe800078008ff */
[----:B------:R-:W-:Y:S01]  /*6280*/  @!P2 LEA.HI.X R9, R6, c[0x0][0x274], R9, 0x1, P0 ;  /* 0x00009d000609aa11 */ /* 0x000fe200000f0c09 */
[----:B------:R3:W4:Y:S01]  /*6290*/  @!P4 LDG.E.128 R60, [R2.64] ;  /* 0x00000006023cc981 */ /* 0x000722000c1e1d00 */
[C---:B------:R-:W-:Y:S04]  /*62a0*/  @!P2 LEA R6, P0, R7.reuse, c[0x0][0x288], 0x1 ;  /* 0x0000a2000706aa11 */ /* 0x040fe800078008ff */
[----:B------:R-:W-:Y:S02]  /*62b0*/  @!P2 LEA.HI.X R7, R7, c[0x0][0x28c], R12, 0x1, P0 ;  /* 0x0000a3000707aa11 */ /* 0x000fe400000f0c0c */
[C---:B------:R-:W-:Y:S01]  /*62c0*/  @!P1 LEA R12, P0, R10.reuse, c[0x0][0x270], 0x1 ;  /* 0x00009c000a0c9a11 */ /* 0x040fe200078008ff */
[----:B------:R1:W4:Y:S03]  /*62d0*/  @!P2 LDG.E.128 R20, [R8.64] ;  /* 0x000000060814a981 */ /* 0x000326000c1e1d00 */
[----:B------:R-:W-:Y:S02]  /*62e0*/  @!P1 LEA.HI.X R13, R10, c[0x0][0x274], R13, 0x1, P0 ;  /* 0x00009d000a0d9a11 */ /* 0x000fe400000f0c0d */
[C---:B------:R-:W-:Y:S03]  /*62f0*/  @!P1 LEA R10, P0, R11.reuse, c[0x0][0x288], 0x1 ;  /* 0x0000a2000b0a9a11 */ /* 0x040fe600078008ff */
[----:B------:R1:W4:Y:S01]  /*6300*/  @!P2 LDG.E.128 R64, [R6.64] ;  /* 0x000000060640a981 */ /* 0x000322000c1e1d00 */
[----:B------:R-:W-:Y:S02]  /*6310*/  @!P1 LEA.HI.X R11, R11, c[0x0][0x28c], R14, 0x1, P0 ;  /* 0x0000a3000b0b9a11 */ /* 0x000fe400000f0c0e */
[-C--:B------:R-:W-:Y:S04]  /*6320*/  ISETP.GE.AND P0, PT, R219, R75.reuse, PT ;  /* 0x0000004bdb00720c */ /* 0x080fe80003f06270 */
[----:B------:R-:W-:Y:S01]  /*6330*/  ISETP.GE.OR P0, PT, R32, c[0x0][0x27c], P0 ;  /* 0x00009f0020007a0c */ /* 0x000fe20000706670 */
[----:B------:R-:W4:Y:S08]  /*6340*/  @!P1 LDG.E.128 R28, [R12.64] ;  /* 0x000000060c1c9981 */ /* 0x000f30000c1e1d00 */
[----:B------:R-:W4:Y:S04]  /*6350*/  @!P1 LDG.E.128 R68, [R10.64] ;  /* 0x000000060a449981 */ /* 0x000f28000c1e1d00 */
[----:B---3--:R-:W-:Y:S05]  /*6360*/  @!P0 IADD3 R2, P1, R102, R36, RZ ;  /* 0x0000002466028210 */ /* 0x008fea0007f3e0ff */
[----:B------:R-:W-:Y:S01]  /*6370*/  @!P0 IMAD.X R3, R72, 0x1, R116, P1 ;  /* 0x0000000148038824 */ /* 0x000fe200008e0674 */
[C---:B-1----:R-:W-:Y:S01]  /*6380*/  @!P0 LEA R8, P1, R2.reuse, c[0x0][0x270], 0x1 ;  /* 0x00009c0002088a11 */ /* 0x042fe200078208ff */
[----:B------:R-:W-:Y:S03]  /*6390*/  CS2R R6, SRZ ;  /* 0x0000000000067805 */ /* 0x000fe6000001ff00 */
[----:B------:R-:W-:Y:S02]  /*63a0*/  @!P0 LEA.HI.X R9, R2, c[0x0][0x274], R3, 0x1, P1 ;  /* 0x00009d0002098a11 */ /* 0x000fe400008f0c03 */
[----:B------:R-:W-:Y:S02]  /*63b0*/  @!P0 IADD3 R3, P1, R100, R42, RZ ;  /* 0x0000002a64038210 */ /* 0x000fe40007f3e0ff */
[----:B------:R-:W-:Y:S03]  /*63c0*/  CS2R R42, SRZ ;  /* 0x00000000002a7805 */ /* 0x000fe6000001ff00 */
[----:B------:R-:W-:Y:S01]  /*63d0*/  @!P0 IMAD.X R4, R73, 0x1, R115, P1 ;  /* 0x0000000149048824 */ /* 0x000fe200008e0673 */
[C---:B------:R-:W-:Y:S04]  /*63e0*/  @!P0 LEA R2, P1, R3.reuse, c[0x0][0x288], 0x1 ;  /* 0x0000a20003028a11 */ /* 0x040fe800078208ff */
[----:B------:R-:W-:Y:S02]  /*63f0*/  @!P0 LEA.HI.X R3, R3, c[0x0][0x28c], R4, 0x1, P1 ;  /* 0x0000a30003038a11 */ /* 0x000fe400008f0c04 */
[----:B------:R-:W-:Y:S01]  /*6400*/  CS2R R4, SRZ ;  /* 0x0000000000047805 */ /* 0x000fe2000001ff00 */
[----:B------:R-:W-:Y:S02]  /*6410*/  ISETP.GE.AND P1, PT, R32, c[0x0][0x27c], PT ;  /* 0x00009f0020007a0c */ /* 0x000fe40003f26270 */
        /* <DEDUP_REMOVED lines=8> */
[----:B----4-:R-:W-:Y:S02]  /*64a0*/  IMAD.MOV.U32 R9, RZ, RZ, R62 ;  /* 0x000000ffff097224 */ /* 0x010fe400078e003e */
        /* <DEDUP_REMOVED lines=32> */
[----:B------:R-:W-:Y:S01]  /*66b0*/  LDS.128 R12, [R126+0x8100] ;  /* 0x008100007e0c7984 */ /* 0x000fe20000000c00 */
[----:B-----5:R-:W-:Y:S01]  /*66c0*/  @!P1 SHF.R.U64 R39, R40, 0x10, R41 ;  /* 0x0000001028279819 */ /* 0x020fe20000001229 */
[----:B------:R-:W-:Y:S01]  /*66d0*/  IMAD.MOV.U32 R11, RZ, RZ, R7 ;  /* 0x000000ffff0b7224 */ /* 0x000fe200078e0007 */
[----:B------:R-:W-:Y:S01]  /*66e0*/  @!P1 SHF.R.U32.HI R44, RZ, 0x10, R41 ;  /* 0x00000010ff2c9819 */ /* 0x000fe20000011629 */
[----:B------:R-:W-:Y:S01]  /*66f0*/  IMAD.X R3, R82, 0x1, R138, P0 ;  /* 0x0000000152037824 */ /* 0x000fe200000e068a */
[-C--:B------:R-:W-:Y:S01]  /*6700*/  IADD3 R8, P2, P0, R92, R2.reuse, R110 ;  /* 0x000000025c087210 */ /* 0x080fe2000785e06e */
[----:B------:R-:W-:Y:S01]  /*6710*/  IMAD.MOV.U32 R46, RZ, RZ, R43 ;  /* 0x000000ffff2e7224 */ /* 0x000fe200078e002b */
[----:B------:R-:W-:Y:S01]  /*6720*/  MOV R10, R5 ;  /* 0x00000005000a7202 */ /* 0x000fe20000000f00 */
[----:B------:R-:W1:Y:S01]  /*6730*/  LDS.128 R56, [R134+0x8100] ;  /* 0x0081000086387984 */ /* 0x000e620000000c00 */
[-C--:B------:R-:W-:Y:S01]  /*6740*/  IADD3.X R9, R94, R3.reuse, R112, P2, P0 ;  /* 0x000000035e097210 */ /* 0x080fe200017e0470 */
[----:B------:R-:W-:Y:S01]  /*6750*/  IMAD.MOV.U32 R45, RZ, RZ, R41 ;  /* 0x000000ffff2d7224 */ /* 0x000fe200078e0029 */
[----:B------:R-:W-:Y:S01]  /*6760*/  ISETP.GE.AND P0, PT, R91, c[0x0][0x1d4], PT ;  /* 0x000075005b007a0c */ /* 0x000fe20003f06270 */
[----:B------:R-:W-:Y:S01]  /*6770*/  IMAD.MOV.U32 R41, RZ, RZ, R42 ;  /* 0x000000ffff297224 */ /* 0x000fe200078e002a */
[--C-:B------:R-:W-:Y:S02]  /*6780*/  @!P1 SHF.R.U64 R42, R42, 0x10, R43.reuse ;  /* 0x000000102a2a9819 */ /* 0x100fe4000000122b */
[----:B------:R-:W-:Y:S02]  /*6790*/  @!P1 SHF.R.U32.HI R43, RZ, 0x10, R43 ;  /* 0x00000010ff2b9819 */ /* 0x000fe4000001162b */
[----:B------:R-:W-:Y:S02]  /*67a0*/  @!P1 PRMT R47, R41, 0x5410, R42 ;  /* 0x00005410292f9816 */ /* 0x000fe4000000002a */
[----:B------:R-:W-:Y:S05]  /*67b0*/  @!P1 PRMT R51, R46, 0x5410, R43 ;  /* 0x000054102e339816 */ /* 0x000fea000000002b */
[----:B------:R-:W-:Y:S04]  /*67c0*/  @!P0 IADD3 R2, P3, P2, R92, R2, R91 ;  /* 0x000000025c028210 */ /* 0x000fe80007a7e05b */
[----:B------:R-:W-:Y:S02]  /*67d0*/  @!P0 IADD3.X R3, R94, R3, R111, P3, P2 ;  /* 0x000000035e038210 */ /* 0x000fe40001fe446f */
[C---:B------:R-:W-:Y:S04]  /*67e0*/  LEA R80, P2, R8.reuse, c[0x0][0x1c8], 0x1 ;  /* 0x0000720008507a11 */ /* 0x040fe800078408ff */
[----:B------:R-:W-:Y:S01]  /*67f0*/  LEA.HI.X R81, R8, c[0x0][0x1cc], R9, 0x1, P2 ;  /* 0x0000730008517a11 */ /* 0x000fe200010f0c09 */
[----:B------:R-:W-:Y:S01]  /*6800*/  IMAD.MOV.U32 R9, RZ, RZ, R40 ;  /* 0x000000ffff097224 */ /* 0x000fe200078e0028 */
[----:B------:R-:W-:Y:S01]  /*6810*/  @!P0 LEA R78, P2, R2, c[0x0][0x1c8], 0x1 ;  /* 0x00007200024e8a11 */ /* 0x000fe200078408ff */
[----:B------:R-:W-:Y:S01]  /*6820*/  IMAD.MOV.U32 R8, RZ, RZ, R4 ;  /* 0x000000ffff087224 */ /* 0x000fe200078e0004 */
[----:B------:R-:W-:Y:S02]  /*6830*/  @!P1 SHF.R.U64 R4, R4, 0x10, R5 ;  /* 0x0000001004049819 */ /* 0x000fe40000001205 */
[----:B------:R-:W-:Y:S02]  /*6840*/  @!P0 LEA.HI.X R79, R2, c[0x0][0x1cc], R3, 0x1, P2 ;  /* 0x00007300024f8a11 */ /* 0x000fe400010f0c03 */
[----:B------:R-:W-:Y:S02]  /*6850*/  @!P1 PRMT R40, R9, 0x5410, R39 ;  /* 0x0000541009289816 */ /* 0x000fe40000000027 */
[----:B------:R-:W-:Y:S02]  /*6860*/  @!P1 PRMT R9, R8, 0x5410, R4 ;  /* 0x0000541008099816 */ /* 0x000fe40000000004 */
[----:B------:R-:W-:Y:S01]  /*6870*/  @!P1 SHF.R.U32.HI R2, RZ, 0x10, R7 ;  /* 0x00000010ff029819 */ /* 0x000fe20000011607 */
[----:B-1----:R-:W-:Y:S01]  /*6880*/  @!P1 IMAD.U32 R42, R57, 0x10000, RZ ;  /* 0x00010000392a9824 */ /* 0x002fe200078e00ff */
[----:B------:R-:W-:Y:S02]  /*6890*/  @!P1 SHF.L.U32 R4, R13, 0x10, RZ ;  /* 0x000000100d049819 */ /* 0x000fe400000006ff */
[C---:B------:R-:W-:Y:S02]  /*68a0*/  @!P1 SHF.L.U32 R46, R58.reuse, 0x10, RZ ;  /* 0x000000103a2e9819 */ /* 0x040fe400000006ff */
[----:B------:R-:W-:Y:S02]  /*68b0*/  @!P1 LOP3.LUT R48, R58, 0xffff0000, RZ, 0xc0, !PT ;  /* 0xffff00003a309812 */ /* 0x000fe400078ec0ff */
[C---:B------:R-:W-:Y:S02]  /*68c0*/  @!P1 SHF.L.U32 R50, R59.reuse, 0x10, RZ ;  /* 0x000000103b329819 */ /* 0x040fe400000006ff */
[----:B------:R-:W-:Y:S02]  /*68d0*/  @!P1 LOP3.LUT R52, R59, 0xffff0000, RZ, 0xc0, !PT ;  /* 0xffff00003b349812 */ /* 0x000fe400078ec0ff */
[----:B------:R-:W-:Y:S01]  /*68e0*/  @!P1 PRMT R11, R11, 0x5410, R2 ;  /* 0x000054100b0b9816 */ /* 0x000fe20000000002 */
[----:B------:R-:W-:Y:S01]  /*68f0*/  @!P1 IMAD.U32 R2, R12, 0x10000, RZ ;  /* 0x000100000c029824 */ /* 0x000fe200078e00ff */
[----:B------:R-:W-:Y:S02]  /*6900*/  @!P1 SHF.R.U32.HI R3, RZ, 0x10, R5 ;  /* 0x00000010ff039819 */ /* 0x000fe40000011605 */
[----:B------:R-:W-:Y:S02]  /*6910*/  @!P1 SHF.R.U64 R5, R6, 0x10, R7 ;  /* 0x0000001006059819 */ /* 0x000fe40000001207 */
[----:B------:R-:W-:Y:S02]  /*6920*/  @!P1 SHF.L.U32 R7, R56, 0x10, RZ ;  /* 0x0000001038079819 */ /* 0x000fe400000006ff */
[----:B------:R-:W-:Y:S02]  /*6930*/  @!P1 PRMT R39, R45, 0x5410, R44 ;  /* 0x000054102d279816 */ /* 0x000fe4000000002c */
[----:B------:R-:W-:Y:S01]  /*6940*/  @!P1 PRMT R8, R10, 0x5410, R3 ;  /* 0x000054100a089816 */ /* 0x000fe20000000003 */
[----:B------:R-:W-:Y:S01]  /*6950*/  @!P1 IMAD.U32 R3, R9, 0x10000, RZ ;  /* 0x0001000009039824 */ /* 0x000fe200078e00ff */
[----:B------:R-:W-:Y:S01]  /*6960*/  @!P1 PRMT R10, R6, 0x5410, R5 ;  /* 0x00005410060a9816 */ /* 0x000fe20000000005 */
[----:B------:R-:W-:Y:S02]  /*6970*/  @!P1 IMAD.U32 R6, R40, 0x10000, RZ ;  /* 0x0001000028069824 */ /* 0x000fe400078e00ff */
[----:B------:R-:W-:Y:S02]  /*6980*/  @!P1 IMAD.U32 R41, R39, 0x10000, RZ ;  /* 0x0001000027299824 */ /* 0x000fe400078e00ff */
[C---:B------:R-:W-:Y:S02]  /*6990*/  @!P1 FMUL.FTZ R43, R2.reuse, R6 ;  /* 0x00000006022b9220 */ /* 0x040fe40000410000 */
[-C--:B------:R-:W-:Y:S02]  /*69a0*/  @!P1 FMUL.FTZ R2, R2, R3.reuse ;  /* 0x0000000302029220 */ /* 0x080fe40000410000 */
[----:B------:R-:W-:Y:S01]  /*69b0*/  @!P1 FFMA.FTZ R90, R7, R3, -R43 ;  /* 0x00000003075a9223 */ /* 0x000fe2000001082b */
[----:B------:R-:W-:Y:S01]  /*69c0*/  @!P1 LOP3.LUT R3, R13, 0xffff0000, RZ, 0xc0, !PT ;  /* 0xffff00000d039812 */ /* 0x000fe200078ec0ff */
[----:B------:R-:W-:Y:S01]  /*69d0*/  @!P1 FFMA.FTZ R2, R6, R7, R2 ;  /* 0x0000000706029223 */ /* 0x000fe20000010002 */
[----:B------:R-:W-:Y:S01]  /*69e0*/  @!P1 LOP3.LUT R7, R12, 0xffff0000, RZ, 0xc0, !PT ;  /* 0xffff00000c079812 */ /* 0x000fe200078ec0ff */
[C---:B------:R-:W-:Y:S01]  /*69f0*/  @!P1 IMAD.U32 R5, R8.reuse, 0x10000, RZ ;  /* 0x0001000008059824 */ /* 0x040fe200078e00ff */
[----:B------:R-:W-:Y:S01]  /*6a00*/  @!P1 LOP3.LUT R6, R8, 0xffff0000, RZ, 0xc0, !PT ;  /* 0xffff000008069812 */ /* 0x000fe200078ec0ff */
[C---:B------:R-:W-:Y:S01]  /*6a10*/  @!P1 FMUL.FTZ R44, R4.reuse, R41 ;  /* 0x00000029042c9220 */ /* 0x040fe20000410000 */
[----:B------:R-:W-:Y:S01]  /*6a20*/  @!P1 LOP3.LUT R8, R9, 0xffff0000, RZ, 0xc0, !PT ;  /* 0xffff000009089812 */ /* 0x000fe200078ec0ff */
[-C--:B------:R-:W-:Y:S01]  /*6a30*/  @!P1 FMUL.FTZ R4, R4, R5.reuse ;  /* 0x0000000504049220 */ /* 0x080fe20000410000 */
[----:B------:R-:W-:Y:S01]  /*6a40*/  @!P1 LOP3.LUT R43, R39, 0xffff0000, RZ, 0xc0, !PT ;  /* 0xffff0000272b9812 */ /* 0x000fe200078ec0ff */
[----:B------:R-:W-:Y:S01]  /*6a50*/  @!P1 FFMA.FTZ R89, R42, R5, -R44 ;  /* 0x000000052a599223 */ /* 0x000fe2000001082c */
[----:B------:R-:W-:Y:S01]  /*6a60*/  @!P1 LOP3.LUT R39, R40, 0xffff0000, RZ, 0xc0, !PT ;  /* 0xffff000028279812 */ /* 0x000fe200078ec0ff */
[C---:B------:R-:W-:Y:S01]  /*6a70*/  @!P1 FMUL.FTZ R5, R3.reuse, R6 ;  /* 0x0000000603059220 */ /* 0x040fe20000410000 */
[----:B------:R-:W-:Y:S01]  /*6a80*/  @!P1 LOP3.LUT R40, R56, 0xffff0000, RZ, 0xc0, !PT ;  /* 0xffff000038289812 */ /* 0x000fe200078ec0ff */
[----:B------:R-:W-:Y:S01]  /*6a90*/  @!P1 FMUL.FTZ R9, R3, R43 ;  /* 0x0000002b03099220 */ /* 0x000fe20000410000 */
[----:B------:R-:W-:Y:S01]  /*6aa0*/  @!P1 LOP3.LUT R44, R57, 0xffff0000, RZ, 0xc0, !PT ;  /* 0xffff0000392c9812 */ /* 0x000fe200078ec0ff */
[C---:B------:R-:W-:Y:S02]  /*6ab0*/  @!P1 FMUL.FTZ R45, R7.reuse, R39 ;  /* 0x00000027072d9220 */ /* 0x040fe40000410000 */
[-C--:B------:R-:W-:Y:S02]  /*6ac0*/  @!P1 FMUL.FTZ R3, R7, R8.reuse ;  /* 0x0000000807039220 */ /* 0x080fe40000410000 */
[----:B------:R-:W-:Y:S01]  /*6ad0*/  @!P1 FFMA.FTZ R87, R40, R8, -R45 ;  /* 0x0000000828579223 */ /* 0x000fe2000001082d */
[----:B------:R-:W-:Y:S01]  /*6ae0*/  @!P1 LOP3.LUT R8, R14, 0xffff0000, RZ, 0xc0, !PT ;  /* 0xffff00000e089812 */ /* 0x000fe200078ec0ff */
[C---:B------:R-:W-:Y:S01]  /*6af0*/  @!P1 IMAD.U32 R45, R47.reuse, 0x10000, RZ ;  /* 0x000100002f2d9824 */ /* 0x040fe200078e00ff */
[----:B------:R-:W-:Y:S01]  /*6b00*/  @!P1 LOP3.LUT R47, R47, 0xffff0000, RZ, 0xc0, !PT ;  /* 0xffff00002f2f9812 */ /* 0x000fe200078ec0ff */
[----:B------:R-:W-:Y:S01]  /*6b10*/  @!P1 FFMA.FTZ R88, R44, R6, -R9 ;  /* 0x000000062c589223 */ /* 0x000fe20000010809 */
[----:B------:R-:W-:Y:S01]  /*6b20*/  @!P1 LOP3.LUT R9, R10, 0xffff0000, RZ, 0xc0, !PT ;  /* 0xffff00000a099812 */ /* 0x000fe200078ec0ff */
[----:B------:R-:W-:Y:S02]  /*6b30*/  @!P1 IMAD.U32 R6, R14, 0x10000, RZ ;  /* 0x000100000e069824 */ /* 0x000fe400078e00ff */
[----:B------:R-:W-:Y:S02]  /*6b40*/  @!P1 IMAD.U32 R7, R10, 0x10000, RZ ;  /* 0x000100000a079824 */ /* 0x000fe400078e00ff */
[----:B------:R-:W-:Y:S02]  /*6b50*/  @!P1 FMUL.FTZ R10, R6, R45 ;  /* 0x0000002d060a9220 */ /* 0x000fe40000410000 */
[----:B------:R-:W-:Y:S02]  /*6b60*/  @!P1 FMUL.FTZ R49, R8, R47 ;  /* 0x0000002f08319220 */ /* 0x000fe40000410000 */
[----:B------:R-:W-:Y:S01]  /*6b70*/  @!P1 FFMA.FTZ R86, R46, R7, -R10 ;  /* 0x000000072e569223 */ /* 0x000fe2000001080a */
[----:B------:R-:W-:Y:S01]  /*6b80*/  @!P1 LOP3.LUT R10, R15, 0xffff0000, RZ, 0xc0, !PT ;  /* 0xffff00000f0a9812 */ /* 0x000fe200078ec0ff */
[----:B------:R-:W-:Y:S02]  /*6b90*/  @!P1 FFMA.FTZ R85, R48, R9, -R49 ;  /* 0x0000000930559223 */ /* 0x000fe40000010831 */
[C---:B------:R-:W-:Y:S01]  /*6ba0*/  @!P1 IMAD.U32 R49, R51.reuse, 0x10000, RZ ;  /* 0x0001000033319824 */ /* 0x040fe200078e00ff */
[----:B------:R-:W-:Y:S01]  /*6bb0*/  @!P1 LOP3.LUT R51, R51, 0xffff0000, RZ, 0xc0, !PT ;  /* 0xffff000033339812 */ /* 0x000fe200078ec0ff */
[----:B------:R-:W-:Y:S02]  /*6bc0*/  @!P1 FMUL.FTZ R6, R6, R7 ;  /* 0x0000000706069220 */ /* 0x000fe40000410000 */
[----:B------:R-:W-:Y:S02]  /*6bd0*/  @!P1 FMUL.FTZ R7, R8, R9 ;  /* 0x0000000908079220 */ /* 0x000fe40000410000 */
[----:B------:R-:W-:Y:S02]  /*6be0*/  @!P1 IMAD.U32 R8, R15, 0x10000, RZ ;  /* 0x000100000f089824 */ /* 0x000fe400078e00ff */
[C---:B------:R-:W-:Y:S01]  /*6bf0*/  @!P1 IMAD.U32 R9, R11.reuse, 0x10000, RZ ;  /* 0x000100000b099824 */ /* 0x040fe200078e00ff */
[----:B------:R-:W-:Y:S01]  /*6c00*/  @!P1 LOP3.LUT R11, R11, 0xffff0000, RZ, 0xc0, !PT ;  /* 0xffff00000b0b9812 */ /* 0x000fe200078ec0ff */
[----:B------:R-:W-:Y:S01]  /*6c10*/  @!P1 FFMA.FTZ R3, R39, R40, R3 ;  /* 0x0000002827039223 */ /* 0x000fe20000010003 */
[----:B------:R-:W-:Y:S01]  /*6c20*/  @!P1 F2FP.BF16.PACK_AB R39, R85, R86 ;  /* 0x000000565527923e */ /* 0x000fe200000010ff */
[----:B------:R-:W-:Y:S02]  /*6c30*/  @!P1 FMUL.FTZ R83, R8, R49 ;  /* 0x0000003108539220 */ /* 0x000fe40000410000 */
[----:B------:R-:W-:Y:S02]  /*6c40*/  @!P1 FMUL.FTZ R84, R10, R51 ;  /* 0x000000330a549220 */ /* 0x000fe40000410000 */
[----:B------:R-:W-:Y:S02]  /*6c50*/  @!P1 FFMA.FTZ R4, R41, R42, R4 ;  /* 0x0000002a29049223 */ /* 0x000fe40000010004 */
[----:B------:R-:W-:Y:S02]  /*6c60*/  @!P1 FFMA.FTZ R5, R43, R44, R5 ;  /* 0x0000002c2b059223 */ /* 0x000fe40000010005 */
[----:B------:R-:W-:Y:S02]  /*6c70*/  @!P1 FFMA.FTZ R83, R50, R9, -R83 ;  /* 0x0000000932539223 */ /* 0x000fe40000010853 */
[----:B------:R-:W-:Y:S01]  /*6c80*/  @!P1 FFMA.FTZ R84, R52, R11, -R84 ;  /* 0x0000000b34549223 */ /* 0x000fe20000010854 */
[----:B------:R-:W-:Y:S01]  /*6c90*/  @!P1 F2FP.BF16.PACK_AB R4, R5, R4 ;  /* 0x000000040504923e */ /* 0x000fe200000010ff */
[----:B------:R-:W-:Y:S02]  /*6ca0*/  @!P1 FMUL.FTZ R8, R8, R9 ;  /* 0x0000000908089220 */ /* 0x000fe40000410000 */
[----:B------:R-:W-:Y:S01]  /*6cb0*/  @!P1 FFMA.FTZ R6, R45, R46, R6 ;  /* 0x0000002e2d069223 */ /* 0x000fe20000010006 */
[----:B------:R-:W-:Y:S01]  /*6cc0*/  @!P1 F2FP.BF16.PACK_AB R40, R84, R83 ;  /* 0x000000535428923e */ /* 0x000fe200000010ff */
[----:B------:R-:W-:Y:S01]  /*6cd0*/  @!P1 FMUL.FTZ R9, R10, R11 ;  /* 0x0000000b0a099220 */ /* 0x000fe20000410000 */
[----:B------:R-:W-:Y:S01]  /*6ce0*/  @!P1 F2FP.BF16.PACK_AB R11, R88, R89 ;  /* 0x00000059580b923e */ /* 0x000fe200000010ff */
[----:B------:R-:W-:Y:S01]  /*6cf0*/  @!P1 FFMA.FTZ R7, R47, R48, R7 ;  /* 0x000000302f079223 */ /* 0x000fe20000010007 */
[----:B------:R-:W-:Y:S01]  /*6d00*/  @!P1 F2FP.BF16.PACK_AB R10, R87, R90 ;  /* 0x0000005a570a923e */ /* 0x000fe200000010ff */
[----:B------:R-:W-:Y:S01]  /*6d10*/  @!P1 FFMA.FTZ R8, R49, R50, R8 ;  /* 0x0000003231089223 */ /* 0x000fe20000010008 */
[----:B------:R-:W-:Y:S01]  /*6d20*/  @!P1 MOV R59, R40 ;  /* 0x00000028003b9202 */ /* 0x000fe20000000f00 */
[----:B------:R-:W-:Y:S01]  /*6d30*/  @!P1 FFMA.FTZ R9, R51, R52, R9 ;  /* 0x0000003433099223 */ /* 0x000fe20000010009 */
[----:B------:R-:W-:Y:S01]  /*6d40*/  @!P1 MOV R56, R10 ;  /* 0x0000000a00389202 */ /* 0x000fe20000000f00 */
[----:B------:R-:W-:Y:S01]  /*6d50*/  @!P1 IMAD.MOV.U32 R57, RZ, RZ, R11 ;  /* 0x000000ffff399224 */ /* 0x000fe200078e000b */
[----:B------:R-:W-:Y:S01]  /*6d60*/  @!P1 F2FP.BF16.PACK_AB R10, R3, R2 ;  /* 0x00000002030a923e */ /* 0x000fe200000010ff */
[----:B------:R-:W-:Y:S01]  /*6d70*/  @!P1 IMAD.MOV.U32 R58, RZ, RZ, R39 ;  /* 0x000000ffff3a9224 */ /* 0x000fe200078e0027 */
[----:B------:R-:W-:Y:S01]  /*6d80*/  @!P1 F2FP.BF16.PACK_AB R2, R9, R8 ;  /* 0x000000080902923e */ /* 0x000fe200000010ff */
[----:B------:R-:W-:Y:S01]  /*6d90*/  @!P1 IMAD.MOV.U32 R13, RZ, RZ, R4 ;  /* 0x000000ffff0d9224 */ /* 0x000fe200078e0004 */
[----:B------:R-:W-:Y:S01]  /*6da0*/  @!P1 F2FP.BF16.PACK_AB R3, R7, R6 ;  /* 0x000000060703923e */ /* 0x000fe200000010ff */
[----:B------:R-:W-:Y:S01]  /*6db0*/  @!P1 IMAD.MOV.U32 R12, RZ, RZ, R10 ;  /* 0x000000ffff0c9224 */ /* 0x000fe200078e000a */
[----:B------:R1:W-:Y:S01]  /*6dc0*/  STG.E.128 [R80.64], R56 ;  /* 0x0000003850007986 */ /* 0x0003e2000c101d06 */
[----:B------:R-:W-:Y:S01]  /*6dd0*/  @!P1 IMAD.MOV.U32 R15, RZ, RZ, R2 ;  /* 0x000000ffff0f9224 */ /* 0x000fe200078e0002 */
[----:B------:R-:W-:Y:S06]  /*6de0*/  @!P1 MOV R14, R3 ;  /* 0x00000003000e9202 */ /* 0x000fec0000000f00 */
[----:B------:R1:W-:Y:S02]  /*6df0*/  @!P0 STG.E.128 [R78.64], R12 ;  /* 0x0000000c4e008986 */ /* 0x0003e4000c101d06 */
.L_x_1170:
[----:B------:R-:W-:Y:S05]  /*6e00*/  BSYNC B0 ;  /* 0x0000000000007941 */ /* 0x000fea0003800000 */
.L_x_1169:
[----:B------:R-:W-:Y:S01]  /*6e10*/  ISETP.GE.OR P0, PT, R217, R75, P6 ;  /* 0x0000004bd900720c */ /* 0x000fe20003706670 */
[----:B------:R-:W-:Y:S01]  /*6e20*/  @!UPT UIADD3 URZ, URZ, URZ, URZ ;  /* 0x0000003f3f3ff290 */ /* 0x000fe2000fffe03f */
[----:B------:R-:W-:Y:S11]  /*6e30*/  BSSY B0, `(.L_x_1171) ;  /* 0x0000071000007945 */ /* 0x000ff60003800000 */
[----:B------:R-:W-:-:S05]  /*6e40*/  @P0 BRA `(.L_x_1172) ;  /* 0x000006f000000947 */ /* 0x000fca0003800000 */
[----:B------:R-:W-:Y:S01]  /*6e50*/  IADD3 R2, P0, R202, R76, RZ ;  /* 0x0000004cca027210 */ /* 0x000fe20007f1e0ff */
[----:B-1----:R-:W1:Y:S01]  /*6e60*/  LDS.128 R12, [R130+0x8100] ;  /* 0x00810000820c7984 */ /* 0x002e620000000c00 */
[--C-:B-----5:R-:W-:Y:S02]  /*6e70*/  @!P1 SHF.R.U64 R6, R60, 0x10, R61.reuse ;  /* 0x000000103c069819 */ /* 0x120fe4000000123d */
[----:B------:R-:W-:Y:S01]  /*6e80*/  @!P1 SHF.R.U32.HI R7, RZ, 0x10, R61 ;  /* 0x00000010ff079819 */ /* 0x000fe2000001163d */
[----:B------:R-:W-:Y:S01]  /*6e90*/  IMAD.X R3, R82, 0x1, R137, P0 ;  /* 0x0000000152037824 */ /* 0x000fe200000e0689 */
[-C--:B------:R-:W-:Y:S02]  /*6ea0*/  IADD3 R4, P2, P0, R92, R2.reuse, R110 ;  /* 0x000000025c047210 */ /* 0x080fe4000785e06e */
[----:B------:R-:W-:Y:S01]  /*6eb0*/  @!P1 SHF.R.U64 R9, R62, 0x10, R63 ;  /* 0x000000103e099819 */ /* 0x000fe2000000123f */
[----:B------:R-:W2:Y:S01]  /*6ec0*/  LDS.128 R48, [R133+0x8100] ;  /* 0x0081000085307984 */ /* 0x000ea20000000c00 */
[-C--:B------:R-:W-:Y:S02]  /*6ed0*/  IADD3.X R5, R94, R3.reuse, R112, P2, P0 ;  /* 0x000000035e057210 */ /* 0x080fe400017e0470 */
[----:B------:R-:W-:Y:S02]  /*6ee0*/  ISETP.GE.AND P0, PT, R91, c[0x0][0x1d4], PT ;  /* 0x000075005b007a0c */ /* 0x000fe40003f06270 */
[C---:B------:R-:W-:Y:S02]  /*6ef0*/  @!P1 PRMT R41, R54.reuse, 0x5432, R9 ;  /* 0x0000543236299816 */ /* 0x040fe40000000009 */
[----:B------:R-:W-:Y:S04]  /*6f00*/  @!P1 SHF.R.U32.HI R10, RZ, 0x10, R63 ;  /* 0x00000010ff0a9819 */ /* 0x000fe8000001163f */
[----:B------:R-:W-:Y:S04]  /*6f10*/  @!P1 PRMT R39, R54, 0x5410, R10 ;  /* 0x0000541036279816 */ /* 0x000fe8000000000a */
[C---:B------:R-:W-:Y:S01]  /*6f20*/  @!P1 LOP3.LUT R45, R39.reuse, 0xffff0000, RZ, 0xc0, !PT ;  /* 0xffff0000272d9812 */ /* 0x040fe200078ec0ff */
[----:B------:R-:W-:Y:S01]  /*6f30*/  @!P1 IMAD.U32 R43, R39, 0x10000, RZ ;  /* 0x00010000272b9824 */ /* 0x000fe200078e00ff */
[----:B------:R-:W-:Y:S04]  /*6f40*/  @!P0 IADD3 R2, P3, P2, R92, R2, R91 ;  /* 0x000000025c028210 */ /* 0x000fe80007a7e05b */
[----:B------:R-:W-:Y:S02]  /*6f50*/  @!P0 IADD3.X R3, R94, R3, R111, P3, P2 ;  /* 0x000000035e038210 */ /* 0x000fe40001fe446f */
[C---:B------:R-:W-:Y:S04]  /*6f60*/  LEA R58, P2, R4.reuse, c[0x0][0x1c8], 0x1 ;  /* 0x00007200043a7a11 */ /* 0x040fe800078408ff */
[----:B------:R-:W-:Y:S02]  /*6f70*/  LEA.HI.X R59, R4, c[0x0][0x1cc], R5, 0x1, P2 ;  /* 0x00007300043b7a11 */ /* 0x000fe400010f0c05 */
[----:B------:R-:W-:Y:S02]  /*6f80*/  @!P0 LEA R56, P2, R2, c[0x0][0x1c8], 0x1 ;  /* 0x0000720002388a11 */ /* 0x000fe400078408ff */
[----:B------:R-:W-:Y:S02]  /*6f90*/  @!P1 SHF.R.U64 R4, R18, 0x10, R19 ;  /* 0x0000001012049819 */ /* 0x000fe40000001213 */
[----:B------:R-:W-:Y:S02]  /*6fa0*/  @!P0 LEA.HI.X R57, R2, c[0x0][0x1cc], R3, 0x1, P2 ;  /* 0x0000730002398a11 */ /* 0x000fe400010f0c03 */
[----:B------:R-:W-:Y:S02]  /*6fb0*/  @!P1 SHF.R.U64 R2, R16, 0x10, R17 ;  /* 0x0000001010029819 */ /* 0x000fe40000001211 */
[----:B------:R-:W-:Y:S02]  /*6fc0*/  @!P1 PRMT R11, R25, 0x5432, R4 ;  /* 0x00005432190b9816 */ /* 0x000fe40000000004 */
[----:B------:R-:W-:Y:S01]  /*6fd0*/  @!P1 PRMT R8, R24, 0x5432, R2 ;  /* 0x0000543218089816 */ /* 0x000fe20000000002 */
[----:B-1----:R-:W-:Y:S01]  /*6fe0*/  @!P1 IMAD.U32 R2, R12, 0x10000, RZ ;  /* 0x000100000c029824 */ /* 0x002fe200078e00ff */
[----:B------:R-:W-:Y:S01]  /*6ff0*/  @!P1 SHF.L.U32 R4, R13, 0x10, RZ ;  /* 0x000000100d049819 */ /* 0x000fe200000006ff */
[----:B--2---:R-:W-:Y:S01]  /*7000*/  @!P1 IMAD.U32 R9, R48, 0x10000, RZ ;  /* 0x0001000030099824 */ /* 0x004fe200078e00ff */
[C---:B------:R-:W-:Y:S01]  /*7010*/  @!P1 LOP3.LUT R46, R51.reuse, 0xffff0000, RZ, 0xc0, !PT ;  /* 0xffff0000332e9812 */ /* 0x040fe200078ec0ff */
[----:B------:R-:W-:Y:S01]  /*7020*/  @!P1 IMAD.U32 R44, R51, 0x10000, RZ ;  /* 0x00010000332c9824 */ /* 0x000fe200078e00ff */
[----:B------:R-:W-:Y:S02]  /*7030*/  @!P1 LOP3.LUT R42, R50, 0xffff0000, RZ, 0xc0, !PT ;  /* 0xffff0000322a9812 */ /* 0x000fe400078ec0ff */
[----:B------:R-:W-:Y:S01]  /*7040*/  @!P1 SHF.R.U32.HI R5, RZ, 0x10, R19 ;  /* 0x00000010ff059819 */ /* 0x000fe20000011613 */
[----:B------:R-:W-:Y:S01]  /*7050*/  @!P1 IMAD.U32 R19, R49, 0x10000, RZ ;  /* 0x0001000031139824 */ /* 0x000fe200078e00ff */
[----:B------:R-:W-:Y:S02]  /*7060*/  @!P1 SHF.R.U32.HI R3, RZ, 0x10, R17 ;  /* 0x00000010ff039819 */ /* 0x000fe40000011611 */
[C---:B------:R-:W-:Y:S02]  /*7070*/  @!P1 PRMT R17, R53.reuse, 0x5410, R6 ;  /* 0x0000541035119816 */ /* 0x040fe40000000006 */
[----:B------:R-:W-:Y:S02]  /*7080*/  @!P1 PRMT R16, R53, 0x5432, R7 ;  /* 0x0000543235109816 */ /* 0x000fe40000000007 */
[----:B------:R-:W-:Y:S01]  /*7090*/  @!P1 PRMT R6, R24, 0x5410, R3 ;  /* 0x0000541018069816 */ /* 0x000fe20000000003 */
[----:B------:R-:W-:Y:S01]  /*70a0*/  @!P1 IMAD.U32 R7, R17, 0x10000, RZ ;  /* 0x0001000011079824 */ /* 0x000fe200078e00ff */
[----:B------:R-:W-:Y:S01]  /*70b0*/  @!P1 PRMT R10, R25, 0x5410, R5 ;  /* 0x00005410190a9816 */ /* 0x000fe20000000005 */
[C---:B------:R-:W-:Y:S01]  /*70c0*/  @!P1 IMAD.U32 R3, R8.reuse, 0x10000, RZ ;  /* 0x0001000008039824 */ /* 0x040fe200078e00ff */
[----:B------:R-:W-:Y:S01]  /*70d0*/  @!P1 LOP3.LUT R8, R8, 0xffff0000, RZ, 0xc0, !PT ;  /* 0xffff000008089812 */ /* 0x000fe200078ec0ff */
[----:B------:R-:W-:Y:S02]  /*70e0*/  @!P1 IMAD.U32 R18, R16, 0x10000, RZ ;  /* 0x0001000010129824 */ /* 0x000fe400078e00ff */
[----:B------:R-:W-:Y:S02]  /*70f0*/  @!P1 FMUL.FTZ R24, R2, R7 ;  /* 0x0000000702189220 */ /* 0x000fe40000410000 */
[C---:B------:R-:W-:Y:S01]  /*7100*/  @!P1 IMAD.U32 R5, R6.reuse, 0x10000, RZ ;  /* 0x0001000006059824 */ /* 0x040fe200078e00ff */
[----:B------:R-:W-:Y:S01]  /*7110*/  @!P1 LOP3.LUT R6, R6, 0xffff0000, RZ, 0xc0, !PT ;  /* 0xffff000006069812 */ /* 0x000fe200078ec0ff */
[-C--:B------:R-:W-:Y:S02]  /*7120*/  @!P1 FMUL.FTZ R2, R2, R3.reuse ;  /* 0x0000000302029220 */ /* 0x080fe40000410000 */
[----:B------:R-:W-:Y:S02]  /*7130*/  @!P1 FMUL.FTZ R25, R4, R18 ;  /* 0x0000001204199220 */ /* 0x000fe40000410000 */
[----:B------:R-:W-:Y:S01]  /*7140*/  @!P1 FFMA.FTZ R63, R9, R3, -R24 ;  /* 0x00000003093f9223 */ /* 0x000fe20000010818 */
[----:B------:R-:W-:Y:S01]  /*7150*/  @!P1 LOP3.LUT R3, R13, 0xffff0000, RZ, 0xc0, !PT ;  /* 0xffff00000d039812 */ /* 0x000fe200078ec0ff */
[----:B------:R-:W-:Y:S01]  /*7160*/  @!P1 FFMA.FTZ R62, R19, R5, -R25 ;  /* 0x00000005133e9223 */ /* 0x000fe20000010819 */
[----:B------:R-:W-:Y:S01]  /*7170*/  @!P1 LOP3.LUT R25, R49, 0xffff0000, RZ, 0xc0, !PT ;  /* 0xffff000031199812 */ /* 0x000fe200078ec0ff */
[----:B------:R-:W-:Y:S01]  /*7180*/  @!P1 FFMA.FTZ R2, R7, R9, R2 ;  /* 0x0000000907029223 */ /* 0x000fe20000010002 */
[----:B------:R-:W-:Y:S01]  /*7190*/  @!P1 LOP3.LUT R24, R16, 0xffff0000, RZ, 0xc0, !PT ;  /* 0xffff000010189812 */ /* 0x000fe200078ec0ff */
[----:B------:R-:W-:Y:S01]  /*71a0*/  @!P1 FMUL.FTZ R4, R4, R5 ;  /* 0x0000000504049220 */ /* 0x000fe20000410000 */
[----:B------:R-:W-:Y:S01]  /*71b0*/  @!P1 LOP3.LUT R7, R12, 0xffff0000, RZ, 0xc0, !PT ;  /* 0xffff00000c079812 */ /* 0x000fe200078ec0ff */
[----:B------:R-:W-:Y:S01]  /*71c0*/  @!P1 FMUL.FTZ R5, R3, R6 ;  /* 0x0000000603059220 */ /* 0x000fe20000410000 */
[----:B------:R-:W-:Y:S01]  /*71d0*/  @!P1 LOP3.LUT R16, R17, 0xffff0000, RZ, 0xc0, !PT ;  /* 0xffff000011109812 */ /* 0x000fe200078ec0ff */
[----:B------:R-:W-:Y:S01]  /*71e0*/  @!P1 FMUL.FTZ R9, R3, R24 ;  /* 0x0000001803099220 */ /* 0x000fe20000410000 */
[----:B------:R-:W-:Y:S01]  /*71f0*/  @!P1 LOP3.LUT R17, R48, 0xffff0000, RZ, 0xc0, !PT ;  /* 0xffff000030119812 */ /* 0x000fe200078ec0ff */
[----:B------:R-:W-:Y:S02]  /*7200*/  @!P1 FMUL.FTZ R3, R7, R8 ;  /* 0x0000000807039220 */ /* 0x000fe40000410000 */
[----:B------:R-:W-:Y:S01]  /*7210*/  @!P1 FFMA.FTZ R61, R25, R6, -R9 ;  /* 0x00000006193d9223 */ /* 0x000fe20000010809 */
[----:B------:R-:W-:Y:S01]  /*7220*/  @!P1 SHF.L.U32 R6, R15, 0x10, RZ ;  /* 0x000000100f069819 */ /* 0x000fe200000006ff */
[----:B------:R-:W-:Y:S01]  /*7230*/  @!P1 FMUL.FTZ R40, R7, R16 ;  /* 0x0000001007289220 */ /* 0x000fe20000410000 */
[----:B------:R-:W-:Y:S01]  /*7240*/  @!P1 LOP3.LUT R9, R15, 0xffff0000, RZ, 0xc0, !PT ;  /* 0xffff00000f099812 */ /* 0x000fe200078ec0ff */
[C---:B------:R-:W-:Y:S01]  /*7250*/  @!P1 IMAD.U32 R7, R10.reuse, 0x10000, RZ ;  /* 0x000100000a079824 */ /* 0x040fe200078e00ff */
[----:B------:R-:W-:Y:S01]  /*7260*/  @!P1 LOP3.LUT R10, R10, 0xffff0000, RZ, 0xc0, !PT ;  /* 0xffff00000a0a9812 */ /* 0x000fe200078ec0ff */
[----:B------:R-:W-:Y:S02]  /*7270*/  @!P1 FFMA.FTZ R60, R17, R8, -R40 ;  /* 0x00000008113c9223 */ /* 0x000fe40000010828 */
[C---:B------:R-:W-:Y:S02]  /*7280*/  @!P1 FMUL.FTZ R39, R6.reuse, R43 ;  /* 0x0000002b06279220 */ /* 0x040fe40000410000 */
[C---:B------:R-:W-:Y:S02]  /*7290*/  @!P1 FMUL.FTZ R40, R9.reuse, R45 ;  /* 0x0000002d09289220 */ /* 0x040fe40000410000 */
[-C--:B------:R-:W-:Y:S01]  /*72a0*/  @!P1 FMUL.FTZ R8, R6, R7.reuse ;  /* 0x0000000706089220 */ /* 0x080fe20000410000 */
[----:B------:R-:W-:Y:S01]  /*72b0*/  @!P1 SHF.L.U32 R6, R14, 0x10, RZ ;  /* 0x000000100e069819 */ /* 0x000fe200000006ff */
[----:B------:R-:W-:Y:S02]  /*72c0*/  @!P1 FFMA.FTZ R54, R44, R7, -R39 ;  /* 0x000000072c369223 */ /* 0x000fe40000010827 */
[-C--:B------:R-:W-:Y:S02]  /*72d0*/  @!P1 FMUL.FTZ R9, R9, R10.reuse ;  /* 0x0000000a09099220 */ /* 0x080fe40000410000 */
[----:B------:R-:W-:Y:S01]  /*72e0*/  @!P1 FFMA.FTZ R53, R46, R10, -R40 ;  /* 0x0000000a2e359223 */ /* 0x000fe20000010828 */
[----:B------:R-:W-:Y:S01]  /*72f0*/  @!P1 LOP3.LUT R10, R14, 0xffff0000, RZ, 0xc0, !PT ;  /* 0xffff00000e0a9812 */ /* 0x000fe200078ec0ff */
[C---:B------:R-:W-:Y:S01]  /*7300*/  @!P1 IMAD.U32 R39, R41.reuse, 0x10000, RZ ;  /* 0x0001000029279824 */ /* 0x040fe200078e00ff */
[----:B------:R-:W-:Y:S01]  /*7310*/  @!P1 LOP3.LUT R41, R41, 0xffff0000, RZ, 0xc0, !PT ;  /* 0xffff000029299812 */ /* 0x000fe200078ec0ff */
[C---:B------:R-:W-:Y:S01]  /*7320*/  @!P1 IMAD.U32 R7, R11.reuse, 0x10000, RZ ;  /* 0x000100000b079824 */ /* 0x040fe200078e00ff */
[----:B------:R-:W-:Y:S01]  /*7330*/  @!P1 LOP3.LUT R11, R11, 0xffff0000, RZ, 0xc0, !PT ;  /* 0xffff00000b0b9812 */ /* 0x000fe200078ec0ff */
[----:B------:R-:W-:Y:S02]  /*7340*/  @!P1 IMAD.U32 R40, R50, 0x10000, RZ ;  /* 0x0001000032289824 */ /* 0x000fe400078e00ff */
[----:B------:R-:W-:Y:S02]  /*7350*/  @!P1 FMUL.FTZ R47, R6, R39 ;  /* 0x00000027062f9220 */ /* 0x000fe40000410000 */
[----:B------:R-:W-:Y:S02]  /*7360*/  @!P1 FMUL.FTZ R52, R10, R41 ;  /* 0x000000290a349220 */ /* 0x000fe40000410000 */
[----:B------:R-:W-:Y:S01]  /*7370*/  @!P1 FFMA.FTZ R3, R16, R17, R3 ;  /* 0x0000001110039223 */ /* 0x000fe20000010003 */
[----:B------:R-:W-:Y:S01]  /*7380*/  @!P1 F2FP.BF16.PACK_AB R17, R53, R54 ;  /* 0x000000363511923e */ /* 0x000fe200000010ff */
[----:B------:R-:W-:Y:S02]  /*7390*/  @!P1 FMUL.FTZ R6, R6, R7 ;  /* 0x0000000706069220 */ /* 0x000fe40000410000 */
[----:B------:R-:W-:Y:S02]  /*73a0*/  @!P1 FFMA.FTZ R4, R18, R19, R4 ;  /* 0x0000001312049223 */ /* 0x000fe40000010004 */
[----:B------:R-:W-:Y:S02]  /*73b0*/  @!P1 FFMA.FTZ R47, R40, R7, -R47 ;  /* 0x00000007282f9223 */ /* 0x000fe4000001082f */
[----:B------:R-:W-:Y:S01]  /*73c0*/  @!P1 FMUL.FTZ R7, R10, R11 ;  /* 0x0000000b0a079220 */ /* 0x000fe20000410000 */
[----:B------:R-:W-:Y:S01]  /*73d0*/  @!P1 F2FP.BF16.PACK_AB R10, R60, R63 ;  /* 0x0000003f3c0a923e */ /* 0x000fe200000010ff */
[----:B------:R-:W-:Y:S01]  /*73e0*/  @!P1 FFMA.FTZ R52, R42, R11, -R52 ;  /* 0x0000000b2a349223 */ /* 0x000fe20000010834 */
[----:B------:R-:W-:Y:S01]  /*73f0*/  @!P1 F2FP.BF16.PACK_AB R11, R61, R62 ;  /* 0x0000003e3d0b923e */ /* 0x000fe200000010ff */
[----:B------:R-:W-:Y:S02]  /*7400*/  @!P1 FFMA.FTZ R5, R24, R25, R5 ;  /* 0x0000001918059223 */ /* 0x000fe40000010005 */
[----:B------:R-:W-:Y:S01]  /*7410*/  @!P1 FFMA.FTZ R6, R39, R40, R6 ;  /* 0x0000002827069223 */ /* 0x000fe20000010006 */
[----:B------:R-:W-:Y:S01]  /*7420*/  @!P1 MOV R49, R11 ;  /* 0x0000000b00319202 */ /* 0x000fe20000000f00 */
[----:B------:R-:W-:Y:S01]  /*7430*/  @!P1 FFMA.FTZ R7, R41, R42, R7 ;  /* 0x0000002a29079223 */ /* 0x000fe20000010007 */
[----:B------:R-:W-:Y:S01]  /*7440*/  @!P1 F2FP.BF16.PACK_AB R16, R52, R47 ;  /* 0x0000002f3410923e */ /* 0x000fe200000010ff */
[----:B------:R-:W-:Y:S01]  /*7450*/  @!P1 FFMA.FTZ R8, R43, R44, R8 ;  /* 0x0000002c2b089223 */ /* 0x000fe20000010008 */
[----:B------:R-:W-:Y:S01]  /*7460*/  @!P1 F2FP.BF16.PACK_AB R4, R5, R4 ;  /* 0x000000040504923e */ /* 0x000fe200000010ff */
[----:B------:R-:W-:Y:S02]  /*7470*/  @!P1 FFMA.FTZ R9, R45, R46, R9 ;  /* 0x0000002e2d099223 */ /* 0x000fe40000010009 */
[----:B------:R-:W-:Y:S01]  /*7480*/  @!P1 IMAD.MOV.U32 R48, RZ, RZ, R10 ;  /* 0x000000ffff309224 */ /* 0x000fe200078e000a */
[----:B------:R-:W-:Y:S01]  /*7490*/  @!P1 F2FP.BF16.PACK_AB R10, R3, R2 ;  /* 0x00000002030a923e */ /* 0x000fe200000010ff */
[----:B------:R-:W-:Y:S01]  /*74a0*/  @!P1 IMAD.MOV.U32 R50, RZ, RZ, R16 ;  /* 0x000000ffff329224 */ /* 0x000fe200078e0010 */
[----:B------:R-:W-:Y:S01]  /*74b0*/  @!P1 F2FP.BF16.PACK_AB R3, R7, R6 ;  /* 0x000000060703923e */ /* 0x000fe200000010ff */
        /* <DEDUP_REMOVED lines=8> */
.L_x_1172:
[----:B------:R-:W-:Y:S05]  /*7540*/  BSYNC B0 ;  /* 0x0000000000007941 */ /* 0x000fea0003800000 */
.L_x_1171:
        /* <DEDUP_REMOVED lines=10> */
[----:B------:R-:W-:Y:S01]  /*75f0*/  @!P1 PRMT R17, R55, 0x5410, R6 ;  /* 0x0000541037119816 */ /* 0x000fe20000000006 */
[----:B------:R-:W2:Y:S01]  /*7600*/  LDS.128 R44, [R132+0x8100] ;  /* 0x00810000842c7984 */ /* 0x000ea20000000c00 */
[-C--:B------:R-:W-:Y:S02]  /*7610*/  IADD3.X R5, R94, R3.reuse, R112, P2, P0 ;  /* 0x000000035e057210 */ /* 0x080fe400017e0470 */
[----:B------:R-:W-:Y:S02]  /*7620*/  ISETP.GE.AND P0, PT, R91, c[0x0][0x1d4], PT ;  /* 0x000075005b007a0c */ /* 0x000fe40003f06270 */
[--C-:B------:R-:W-:Y:S02]  /*7630*/  @!P1 SHF.R.U32.HI R9, RZ, 0x10, R67.reuse ;  /* 0x00000010ff099819 */ /* 0x100fe40000011643 */
[----:B------:R-:W-:Y:S02]  /*7640*/  @!P1 SHF.R.U64 R11, R66, 0x10, R67 ;  /* 0x00000010420b9819 */ /* 0x000fe40000001243 */
[----:B------:R-:W-:Y:S01]  /*7650*/  @!P1 PRMT R16, R55, 0x5432, R7 ;  /* 0x0000543237109816 */ /* 0x000fe20000000007 */
[----:B------:R-:W-:Y:S01]  /*7660*/  @!P1 IMAD.U32 R7, R17, 0x10000, RZ ;  /* 0x0001000011079824 */ /* 0x000fe200078e00ff */
[----:B------:R-:W-:Y:S03]  /*7670*/  @!P1 PRMT R24, R72, 0x5432, R11 ;  /* 0x0000543248189816 */ /* 0x000fe6000000000b */
[----:B------:R-:W-:Y:S02]  /*7680*/  @!P1 IMAD.U32 R18, R16, 0x10000, RZ ;  /* 0x0001000010129824 */ /* 0x000fe400078e00ff */
        /* <DEDUP_REMOVED lines=13> */
[----:B------:R-:W-:Y:S01]  /*7760*/  @!P1 LOP3.LUT R40, R47, 0xffff0000, RZ, 0xc0, !PT ;  /* 0xffff00002f289812 */ /* 0x000fe200078ec0ff */
[----:B------:R-:W-:Y:S01]  /*7770*/  @!P1 FMUL.FTZ R20, R2, R7 ;  /* 0x0000000702149220 */ /* 0x000fe20000410000 */
[----:B------:R-:W-:Y:S02]  /*7780*/  @!P1 LOP3.LUT R25, R46, 0xffff0000, RZ, 0xc0, !PT ;  /* 0xffff00002e199812 */ /* 0x000fe400078ec0ff */
[----:B------:R-:W-:Y:S01]  /*7790*/  @!P1 PRMT R22, R72, 0x5410, R9 ;  /* 0x0000541048169816 */ /* 0x000fe20000000009 */
[----:B------:R-:W-:Y:S01]  /*77a0*/  @!P1 IMAD.U32 R9, R44, 0x10000, RZ ;  /* 0x000100002c099824 */ /* 0x000fe200078e00ff */
[----:B------:R-:W-:Y:S01]  /*77b0*/  @!P1 SHF.R.U32.HI R3, RZ, 0x10, R21 ;  /* 0x00000010ff039819 */ /* 0x000fe20000011615 */
[----:B------:R-:W-:Y:S01]  /*77c0*/  @!P1 FMUL.FTZ R21, R4, R18 ;  /* 0x0000001204159220 */ /* 0x000fe20000410000 */
[----:B------:R-:W-:Y:S02]  /*77d0*/  @!P1 SHF.R.U32.HI R5, RZ, 0x10, R23 ;  /* 0x00000010ff059819 */ /* 0x000fe40000011617 */
[----:B------:R-:W-:Y:S01]  /*77e0*/  @!P1 PRMT R6, R34, 0x5410, R3 ;  /* 0x0000541022069816 */ /* 0x000fe20000000003 */
[----:B------:R-:W-:Y:S01]  /*77f0*/  @!P1 IMAD.U32 R3, R8, 0x10000, RZ ;  /* 0x0001000008039824 */ /* 0x000fe200078e00ff */
[----:B------:R-:W-:Y:S01]  /*7800*/  @!P1 PRMT R10, R35, 0x5410, R5 ;  /* 0x00005410230a9816 */ /* 0x000fe20000000005 */
[----:B------:R-:W-:Y:S01]  /*7810*/  @!P1 IMAD.U32 R34, R22, 0x10000, RZ ;  /* 0x0001000016229824 */ /* 0x000fe200078e00ff */
[----:B------:R-:W-:Y:S01]  /*7820*/  @!P1 LOP3.LUT R8, R8, 0xffff0000, RZ, 0xc0, !PT ;  /* 0xffff000008089812 */ /* 0x000fe200078ec0ff */
[C---:B------:R-:W-:Y:S01]  /*7830*/  @!P1 IMAD.U32 R5, R6.reuse, 0x10000, RZ ;  /* 0x0001000006059824 */ /* 0x040fe200078e00ff */
[----:B------:R-:W-:Y:S01]  /*7840*/  @!P1 LOP3.LUT R6, R6, 0xffff0000, RZ, 0xc0, !PT ;  /* 0xffff000006069812 */ /* 0x000fe200078ec0ff */
[-C--:B------:R-:W-:Y:S01]  /*7850*/  @!P1 FMUL.FTZ R2, R2, R3.reuse ;  /* 0x0000000302029220 */ /* 0x080fe20000410000 */
[----:B------:R-:W-:Y:S01]  /*7860*/  @!P1 LOP3.LUT R39, R22, 0xffff0000, RZ, 0xc0, !PT ;  /* 0xffff000016279812 */ /* 0x000fe200078ec0ff */
        /* <DEDUP_REMOVED lines=10> */
[----:B------:R-:W-:Y:S01]  /*7910*/  @!P1 IMAD.U32 R35, R47, 0x10000, RZ ;  /* 0x000100002f239824 */ /* 0x000fe200078e00ff */
[----:B------:R-:W-:Y:S01]  /*7920*/  @!P1 LOP3.LUT R17, R44, 0xffff0000, RZ, 0xc0, !PT ;  /* 0xffff00002c119812 */ /* 0x000fe200078ec0ff */
[----:B------:R-:W-:Y:S02]  /*7930*/  @!P1 FMUL.FTZ R9, R3, R20 ;  /* 0x0000001403099220 */ /* 0x000fe40000410000 */
[----:B------:R-:W-:Y:S02]  /*7940*/  @!P1 FMUL.FTZ R23, R7, R16 ;  /* 0x0000001007179220 */ /* 0x000fe40000410000 */
[----:B------:R-:W-:Y:S01]  /*7950*/  @!P1 FFMA.FTZ R54, R21, R6, -R9 ;  /* 0x0000000615369223 */ /* 0x000fe20000010809 */
[----:B------:R-:W-:Y:S01]  /*7960*/  @!P1 SHF.L.U32 R6, R15, 0x10, RZ ;  /* 0x000000100f069819 */ /* 0x000fe200000006ff */
[-C--:B------:R-:W-:Y:S01]  /*7970*/  @!P1 FMUL.FTZ R3, R7, R8.reuse ;  /* 0x0000000807039220 */ /* 0x080fe20000410000 */
[----:B------:R-:W-:Y:S01]  /*7980*/  @!P1 LOP3.LUT R9, R15, 0xffff0000, RZ, 0xc0, !PT ;  /* 0xffff00000f099812 */ /* 0x000fe200078ec0ff */
[C---:B------:R-:W-:Y:S01]  /*7990*/  @!P1 IMAD.U32 R7, R10.reuse, 0x10000, RZ ;  /* 0x000100000a079824 */ /* 0x040fe200078e00ff */
[----:B------:R-:W-:Y:S01]  /*79a0*/  @!P1 LOP3.LUT R10, R10, 0xffff0000, RZ, 0xc0, !PT ;  /* 0xffff00000a0a9812 */ /* 0x000fe200078ec0ff */
[----:B------:R-:W-:Y:S02]  /*79b0*/  @!P1 FFMA.FTZ R49, R17, R8, -R23 ;  /* 0x0000000811319223 */ /* 0x000fe40000010817 */
[C---:B------:R-:W-:Y:S02]  /*79c0*/  @!P1 FMUL.FTZ R22, R6.reuse, R34 ;  /* 0x0000002206169220 */ /* 0x040fe40000410000 */
[----:B------:R-:W-:Y:S02]  /*79d0*/  @!P1 FMUL.FTZ R23, R9, R39 ;  /* 0x0000002709179220 */ /* 0x000fe40000410000 */
        /* <DEDUP_REMOVED lines=18> */
[-C--:B------:R-:W-:Y:S01]  /*7b00*/  @!P1 FMUL.FTZ R7, R10, R11.reuse ;  /* 0x0000000b0a079220 */ /* 0x080fe20000410000 */
        /* <DEDUP_REMOVED lines=23> */
.L_x_1174:
[----:B------:R-:W-:Y:S05]  /*7c80*/  BSYNC B0 ;  /* 0x0000000000007941 */ /* 0x000fea0003800000 */
.L_x_1173:
[----:B-1----:R-:W-:Y:S05]  /*7c90*/  IADD3 R53, P0, R192, R76, RZ ;  /* 0x0000004cc0357210 */ /* 0x002fea0007f1e0ff */
[----:B------:R-:W-:Y:S01]  /*7ca0*/  IMAD.X R54, R82, 0x1, R135, P0 ;  /* 0x0000000152367824 */ /* 0x000fe200000e0687 */
[----:B------:R-:W-:Y:S11]  /*7cb0*/  ISETP.GE.OR P0, PT, R211, R75, P6 ;  /* 0x0000004bd300720c */ /* 0x000ff60003706670 */
[----:B------:R-:W-:Y:S02]  /*7cc0*/  @!UPT UIADD3 URZ, URZ, URZ, URZ ;  /* 0x0000003f3f3ff290 */ /* 0x000fe4000fffe03f */
[----:B------:R-:W-:-:S05]  /*7cd0*/  @P0 BRA `(.L_x_1166) ;  /* 0x000009b000000947 */ /* 0x000fca0003800000 */
[----:B------:R-:W-:Y:S01]  /*7ce0*/  IADD3 R2, P2, P0, R92, R53, R110 ;  /* 0x000000355c027210 */ /* 0x000fe2000785e06e */
[----:B------:R-:W1:Y:S01]  /*7cf0*/  LDS.128 R12, [R127+0x8100] ;  /* 0x008100007f0c7984 */ /* 0x000e620000000c00 */
[----:B-----5:R-:W-:Y:S02]  /*7d00*/  @!P1 SHF.R.U32.HI R7, RZ, 0x10, R69 ;  /* 0x00000010ff079819 */ /* 0x020fe40000011645 */
[----:B------:R-:W-:Y:S02]  /*7d10*/  IADD3.X R3, R94, R54, R112, P2, P0 ;  /* 0x000000365e037210 */ /* 0x000fe400017e0470 */
[----:B------:R-:W-:Y:S02]  /*7d20*/  LEA R48, P0, R2, c[0x0][0x1c8], 0x1 ;  /* 0x0000720002307a11 */ /* 0x000fe400078008ff */
[----:B------:R-:W-:Y:S01]  /*7d30*/  @!P1 SHF.R.U64 R4, R30, 0x10, R31 ;  /* 0x000000101e049819 */ /* 0x000fe2000000121f */
[----:B------:R-:W2:Y:S01]  /*7d40*/  LDS.128 R40, [R131+0x8100] ;  /* 0x0081000083287984 */ /* 0x000ea20000000c00 */
[----:B------:R-:W-:Y:S02]  /*7d50*/  LEA.HI.X R49, R2, c[0x0][0x1cc], R3, 0x1, P0 ;  /* 0x0000730002317a11 */ /* 0x000fe400000f0c03 */
[--C-:B------:R-:W-:Y:S02]  /*7d60*/  @!P1 SHF.R.U64 R3, R28, 0x10, R29.reuse ;  /* 0x000000101c039819 */ /* 0x100fe4000000121d */
[----:B------:R-:W-:Y:S02]  /*7d70*/  @!P1 SHF.R.U32.HI R2, RZ, 0x10, R29 ;  /* 0x00000010ff029819 */ /* 0x000fe4000001161d */
[C---:B------:R-:W-:Y:S02]  /*7d80*/  @!P1 PRMT R8, R36.reuse, 0x5432, R3 ;  /* 0x0000543224089816 */ /* 0x040fe40000000003 */
[----:B------:R-:W-:Y:S02]  /*7d90*/  @!P1 PRMT R5, R36, 0x5410, R2 ;  /* 0x0000541024059816 */ /* 0x000fe40000000002 */
[----:B------:R-:W-:Y:S02]  /*7da0*/  @!P1 SHF.R.U64 R9, R70, 0x10, R71 ;  /* 0x0000001046099819 */ /* 0x000fe40000001247 */
[----:B------:R-:W-:Y:S01]  /*7db0*/  @!P1 SHF.R.U32.HI R6, RZ, 0x10, R31 ;  /* 0x00000010ff069819 */ /* 0x000fe2000001161f */
[----:B------:R-:W-:Y:S01]  /*7dc0*/  @!P1 IMAD.U32 R3, R5, 0x10000, RZ ;  /* 0x0001000005039824 */ /* 0x000fe200078e00ff */
[----:B------:R-:W-:Y:S02]  /*7dd0*/  @!P1 PRMT R39, R74, 0x5410, R9 ;  /* 0x000054104a279816 */ /* 0x000fe40000000009 */
[----:B------:R-:W-:Y:S02]  /*7de0*/  @!P1 PRMT R9, R37, 0x5410, R4 ;  /* 0x0000541025099816 */ /* 0x000fe40000000004 */
[----:B------:R-:W-:Y:S01]  /*7df0*/  @!P1 PRMT R7, R73, 0x5410, R7 ;  /* 0x0000541049079816 */ /* 0x000fe20000000007 */
[----:B------:R-:W-:Y:S01]  /*7e00*/  @!P1 IMAD.U32 R25, R39, 0x10000, RZ ;  /* 0x0001000027199824 */ /* 0x000fe200078e00ff */
[----:B------:R-:W-:Y:S02]  /*7e10*/  @!P1 SHF.R.U64 R10, R68, 0x10, R69 ;  /* 0x00000010440a9819 */ /* 0x000fe40000001245 */
[C---:B------:R-:W-:Y:S01]  /*7e20*/  @!P1 LOP3.LUT R23, R7.reuse, 0xffff0000, RZ, 0xc0, !PT ;  /* 0xffff000007179812 */ /* 0x040fe200078ec0ff */
[----:B------:R-:W-:Y:S01]  /*7e30*/  @!P1 IMAD.U32 R21, R7, 0x10000, RZ ;  /* 0x0001000007159824 */ /* 0x000fe200078e00ff */
[----:B------:R-:W-:Y:S02]  /*7e40*/  @!P1 PRMT R10, R73, 0x5432, R10 ;  /* 0x00005432490a9816 */ /* 0x000fe4000000000a */
[----:B------:R-:W-:Y:S02]  /*7e50*/  @!P1 SHF.R.U32.HI R11, RZ, 0x10, R71 ;  /* 0x00000010ff0b9819 */ /* 0x000fe40000011647 */
[----:B------:R-:W-:Y:S01]  /*7e60*/  ISETP.GE.AND P0, PT, R91, c[0x0][0x1d4], PT ;  /* 0x000075005b007a0c */ /* 0x000fe20003f06270 */
[----:B------:R-:W-:Y:S01]  /*7e70*/  @!P1 IMAD.U32 R17, R10, 0x10000, RZ ;  /* 0x000100000a119824 */ /* 0x000fe200078e00ff */
[----:B------:R-:W-:Y:S01]  /*7e80*/  @!P1 PRMT R29, R74, 0x5432, R11 ;  /* 0x000054324a1d9816 */ /* 0x000fe2000000000b */
[----:B-1----:R-:W-:Y:S01]  /*7e90*/  @!P1 IMAD.U32 R2, R13, 0x10000, RZ ;  /* 0x000100000d029824 */ /* 0x002fe200078e00ff */
[----:B------:R-:W-:Y:S01]  /*7ea0*/  @!P1 PRMT R11, R37, 0x5432, R6 ;  /* 0x00005432250b9816 */ /* 0x000fe20000000006 */
[----:B------:R-:W-:Y:S01]  /*7eb0*/  @!P1 IMAD.U32 R7, R12, 0x10000, RZ ;  /* 0x000100000c079824 */ /* 0x000fe200078e00ff */
[----:B------:R-:W-:Y:S01]  /*7ec0*/  @!P1 LOP3.LUT R35, R29, 0xffff0000, RZ, 0xc0, !PT ;  /* 0xffff00001d239812 */ /* 0x000fe200078ec0ff */
[C---:B------:R-:W-:Y:S02]  /*7ed0*/  @!P1 FMUL.FTZ R16, R2.reuse, R21 ;  /* 0x0000001502109220 */ /* 0x040fe40000410000 */
[----:B------:R-:W-:Y:S01]  /*7ee0*/  @!P1 FMUL.FTZ R4, R2, R3 ;  /* 0x0000000302049220 */ /* 0x000fe20000410000 */
[----:B------:R-:W-:Y:S01]  /*7ef0*/  @!P1 LOP3.LUT R2, R13, 0xffff0000, RZ, 0xc0, !PT ;  /* 0xffff00000d029812 */ /* 0x000fe200078ec0ff */
[----:B------:R-:W-:Y:S01]  /*7f00*/  @!P1 IMAD.U32 R6, R8, 0x10000, RZ ;  /* 0x0001000008069824 */ /* 0x000fe200078e00ff */
[----:B--2---:R-:W-:Y:S01]  /*7f10*/  @!P1 SHF.L.U32 R22, R41, 0x10, RZ ;  /* 0x0000001029169819 */ /* 0x004fe200000006ff */
[----:B------:R-:W-:Y:S01]  /*7f20*/  @!P1 FMUL.FTZ R19, R7, R17 ;  /* 0x0000001107139220 */ /* 0x000fe20000410000 */
[----:B------:R-:W-:Y:S01]  /*7f30*/  @!P1 LOP3.LUT R24, R41, 0xffff0000, RZ, 0xc0, !PT ;  /* 0xffff000029189812 */ /* 0x000fe200078ec0ff */
[----:B------:R-:W-:Y:S01]  /*7f40*/  @!P1 IMAD.U32 R28, R42, 0x10000, RZ ;  /* 0x000100002a1c9824 */ /* 0x000fe200078e00ff */
[----:B------:R-:W-:Y:S01]  /*7f50*/  @!P1 SHF.L.U32 R18, R40, 0x10, RZ ;  /* 0x0000001028129819 */ /* 0x000fe200000006ff */
[----:B------:R-:W-:Y:S01]  /*7f60*/  @!P1 FFMA.FTZ R52, R22, R3, -R16 ;  /* 0x0000000316349223 */ /* 0x000fe20000010810 */
[----:B------:R-:W-:Y:S01]  /*7f70*/  @!P1 LOP3.LUT R20, R40, 0xffff0000, RZ, 0xc0, !PT ;  /* 0xffff000028149812 */ /* 0x000fe200078ec0ff */
[----:B------:R-:W-:Y:S01]  /*7f80*/  @!P1 FMUL.FTZ R16, R2, R23 ;  /* 0x0000001702109220 */ /* 0x000fe20000410000 */
[----:B------:R-:W-:Y:S01]  /*7f90*/  @!P1 LOP3.LUT R30, R42, 0xffff0000, RZ, 0xc0, !PT ;  /* 0xffff00002a1e9812 */ /* 0x000fe200078ec0ff */
[-C--:B------:R-:W-:Y:S01]  /*7fa0*/  @!P1 FFMA.FTZ R50, R18, R6.reuse, -R19 ;  /* 0x0000000612329223 */ /* 0x080fe20000010813 */
[----:B------:R-:W-:Y:S01]  /*7fb0*/  @!P1 LOP3.LUT R36, R43, 0xffff0000, RZ, 0xc0, !PT ;  /* 0xffff00002b249812 */ /* 0x000fe200078ec0ff */
[----:B------:R-:W-:Y:S01]  /*7fc0*/  @!P1 IMAD.U32 R31, R29, 0x10000, RZ ;  /* 0x000100001d1f9824 */ /* 0x000fe200078e00ff */
[----:B------:R-:W-:Y:S01]  /*7fd0*/  @!P1 LOP3.LUT R3, R5, 0xffff0000, RZ, 0xc0, !PT ;  /* 0xffff000005039812 */ /* 0x000fe200078ec0ff */
[----:B------:R-:W-:Y:S01]  /*7fe0*/  @!P1 IMAD.U32 R34, R43, 0x10000, RZ ;  /* 0x000100002b229824 */ /* 0x000fe200078e00ff */
[----:B------:R-:W-:Y:S02]  /*7ff0*/  @!P1 LOP3.LUT R29, R39, 0xffff0000, RZ, 0xc0, !PT ;  /* 0xffff0000271d9812 */ /* 0x000fe400078ec0ff */
[----:B------:R-:W-:Y:S01]  /*8000*/  @!P1 LOP3.LUT R19, R10, 0xffff0000, RZ, 0xc0, !PT ;  /* 0xffff00000a139812 */ /* 0x000fe200078ec0ff */
[-C--:B------:R-:W-:Y:S02]  /*8010*/  @!P1 FMUL.FTZ R5, R2, R3.reuse ;  /* 0x0000000302059220 */ /* 0x080fe40000410000 */
[----:B------:R-:W-:Y:S01]  /*8020*/  @!P1 FFMA.FTZ R51, R24, R3, -R16 ;  /* 0x0000000318339223 */ /* 0x000fe20000010810 */
[----:B------:R-:W-:Y:S01]  /*8030*/  @!P1 LOP3.LUT R3, R12, 0xffff0000, RZ, 0xc0, !PT ;  /* 0xffff00000c039812 */ /* 0x000fe200078ec0ff */
[----:B------:R-:W-:Y:S01]  /*8040*/  @!P1 FMUL.FTZ R2, R7, R6 ;  /* 0x0000000607029220 */ /* 0x000fe20000410000 */
[----:B------:R-:W-:Y:S01]  /*8050*/  @!P1 LOP3.LUT R6, R8, 0xffff0000, RZ, 0xc0, !PT ;  /* 0xffff000008069812 */ /* 0x000fe200078ec0ff */
[----:B------:R-:W-:Y:S01]  /*8060*/  @!P1 IMAD.U32 R7, R14, 0x10000, RZ ;  /* 0x000100000e079824 */ /* 0x000fe200078e00ff */
[----:B------:R-:W-:Y:S01]  /*8070*/  @!P1 SHF.L.U32 R8, R9, 0x10, RZ ;  /* 0x0000001009089819 */ /* 0x000fe200000006ff */
[----:B------:R-:W-:Y:S01]  /*8080*/  @!P1 FMUL.FTZ R10, R3, R19 ;  /* 0x00000013030a9220 */ /* 0x000fe20000410000 */
[----:B------:R-:W-:Y:S01]  /*8090*/  @!P1 LOP3.LUT R9, R9, 0xffff0000, RZ, 0xc0, !PT ;  /* 0xffff000009099812 */ /* 0x000fe200078ec0ff */
[----:B------:R-:W-:Y:S02]  /*80a0*/  @!P1 FMUL.FTZ R16, R7, R25 ;  /* 0x0000001907109220 */ /* 0x000fe40000410000 */
[-C--:B------:R-:W-:Y:S02]  /*80b0*/  @!P1 FMUL.FTZ R3, R3, R6.reuse ;  /* 0x0000000603039220 */ /* 0x080fe40000410000 */
[----:B------:R-:W-:Y:S01]  /*80c0*/  @!P1 FFMA.FTZ R47, R20, R6, -R10 ;  /* 0x00000006142f9223 */ /* 0x000fe2000001080a */
[----:B------:R-:W-:Y:S01]  /*80d0*/  @!P1 SHF.L.U32 R10, R15, 0x10, RZ ;  /* 0x000000100f0a9819 */ /* 0x000fe200000006ff */
[-C--:B------:R-:W-:Y:S01]  /*80e0*/  @!P1 FMUL.FTZ R6, R7, R8.reuse ;  /* 0x0000000807069220 */ /* 0x080fe20000410000 */
[----:B------:R-:W-:Y:S01]  /*80f0*/  @!P1 LOP3.LUT R7, R14, 0xffff0000, RZ, 0xc0, !PT ;  /* 0xffff00000e079812 */ /* 0x000fe200078ec0ff */
[----:B------:R-:W-:Y:S01]  /*8100*/  @!P1 FFMA.FTZ R46, R28, R8, -R16 ;  /* 0x000000081c2e9223 */ /* 0x000fe20000010810 */
[----:B------:R-:W-:Y:S01]  /*8110*/  @!P1 LOP3.LUT R16, R15, 0xffff0000, RZ, 0xc0, !PT ;  /* 0xffff00000f109812 */ /* 0x000fe200078ec0ff */
[C---:B------:R-:W-:Y:S01]  /*8120*/  @!P1 IMAD.U32 R8, R11.reuse, 0x10000, RZ ;  /* 0x000100000b089824 */ /* 0x040fe200078e00ff */
[----:B------:R-:W-:Y:S01]  /*8130*/  @!P1 LOP3.LUT R11, R11, 0xffff0000, RZ, 0xc0, !PT ;  /* 0xffff00000b0b9812 */ /* 0x000fe200078ec0ff */
[C---:B------:R-:W-:Y:S02]  /*8140*/  @!P1 FMUL.FTZ R44, R7.reuse, R29 ;  /* 0x0000001d072c9220 */ /* 0x040fe40000410000 */
[----:B------:R-:W-:Y:S02]  /*8150*/  @!P1 FMUL.FTZ R39, R10, R31 ;  /* 0x0000001f0a279220 */ /* 0x000fe40000410000 */
[----:B------:R-:W-:Y:S02]  /*8160*/  @!P1 FMUL.FTZ R37, R16, R35 ;  /* 0x0000002310259220 */ /* 0x000fe40000410000 */
[-C--:B------:R-:W-:Y:S02]  /*8170*/  @!P1 FMUL.FTZ R7, R7, R9.reuse ;  /* 0x0000000907079220 */ /* 0x080fe40000410000 */
[----:B------:R-:W-:Y:S01]  /*8180*/  @!P1 FFMA.FTZ R9, R30, R9, -R44 ;  /* 0x000000091e099223 */ /* 0x000fe2000001082c */
[----:B------:R-:W-:Y:S01]  /*8190*/  @!P1 F2FP.BF16.PACK_AB R44, R51, R52 ;  /* 0x00000034332c923e */ /* 0x000fe200000010ff */
[----:B------:R-:W-:Y:S01]  /*81a0*/  @!P1 FFMA.FTZ R45, R34, R8, -R39 ;  /* 0x00000008222d9223 */ /* 0x000fe20000010827 */
[----:B------:R-:W-:Y:S01]  /*81b0*/  @!P1 F2FP.BF16.PACK_AB R39, R47, R50 ;  /* 0x000000322f27923e */ /* 0x000fe200000010ff */
[----:B------:R-:W-:Y:S02]  /*81c0*/  @!P1 FFMA.FTZ R37, R36, R11, -R37 ;  /* 0x0000000b24259223 */ /* 0x000fe40000010825 */
[----:B------:R-:W-:Y:S01]  /*81d0*/  @!P1 FMUL.FTZ R8, R10, R8 ;  /* 0x000000080a089220 */ /* 0x000fe20000410000 */
[----:B------:R-:W-:Y:S01]  /*81e0*/  @!P1 F2FP.BF16.PACK_AB R10, R9, R46 ;  /* 0x0000002e090a923e */ /* 0x000fe200000010ff */
[----:B------:R-:W-:Y:S01]  /*81f0*/  @!P1 IMAD.MOV.U32 R41, RZ, RZ, R44 ;  /* 0x000000ffff299224 */ /* 0x000fe200078e002c */
[----:B------:R-:W-:Y:S01]  /*8200*/  @!P1 F2FP.BF16.PACK_AB R37, R37, R45 ;  /* 0x0000002d2525923e */ /* 0x000fe200000010ff */
[----:B------:R-:W-:Y:S01]  /*8210*/  @!P1 FFMA.FTZ R2, R17, R18, R2 ;  /* 0x0000001211029223 */ /* 0x000fe20000010002 */
[----:B------:R-:W-:Y:S01]  /*8220*/  @!P1 MOV R40, R39 ;  /* 0x0000002700289202 */ /* 0x000fe20000000f00 */
[----:B------:R-:W-:Y:S01]  /*8230*/  @!P1 IMAD.MOV.U32 R42, RZ, RZ, R10 ;  /* 0x000000ffff2a9224 */ /* 0x000fe200078e000a */
[----:B------:R-:W-:Y:S01]  /*8240*/  @!P1 MOV R43, R37 ;  /* 0x00000025002b9202 */ /* 0x000fe20000000f00 */
[----:B------:R-:W-:Y:S02]  /*8250*/  @!P1 FFMA.FTZ R3, R19, R20, R3 ;  /* 0x0000001413039223 */ /* 0x000fe40000010003 */
[----:B------:R-:W-:Y:S02]  /*8260*/  @!P1 FFMA.FTZ R4, R21, R22, R4 ;  /* 0x0000001615049223 */ /* 0x000fe40000010004 */
[----:B------:R-:W-:Y:S01]  /*8270*/  @!P1 FFMA.FTZ R5, R23, R24, R5 ;  /* 0x0000001817059223 */ /* 0x000fe20000010005 */
[----:B------:R1:W-:Y:S01]  /*8280*/  STG.E.128 [R48.64], R40 ;  /* 0x0000002830007986 */ /* 0x0003e2000c101d06 */
[----:B------:R-:W-:Y:S01]  /*8290*/  @!P1 FFMA.FTZ R6, R25, R28, R6 ;  /* 0x0000001c19069223 */ /* 0x000fe20000010006 */
[----:B------:R-:W-:Y:S01]  /*82a0*/  @!P1 F2FP.BF16.PACK_AB R10, R3, R2 ;  /* 0x00000002030a923e */ /* 0x000fe200000010ff */
[----:B------:R-:W-:Y:S01]  /*82b0*/  @!P1 FMUL.FTZ R9, R16, R11 ;  /* 0x0000000b10099220 */ /* 0x000fe20000410000 */
[----:B------:R-:W-:Y:S01]  /*82c0*/  @!P1 F2FP.BF16.PACK_AB R4, R5, R4 ;  /* 0x000000040504923e */ /* 0x000fe200000010ff */
        /* <DEDUP_REMOVED lines=16> */
.L_x_1144:
[----:B-1----:R-:W-:Y:S01]  /*83d0*/  IMAD R2, R38, -0x70, R0 ;  /* 0xffffff9026027824 */ /* 0x002fe200078e0200 */
        /* <DEDUP_REMOVED lines=11> */
.L_x_1176:
[----:B------:R-:W-:Y:S05]  /*8490*/  BSYNC B0 ;  /* 0x0000000000007941 */ /* 0x000fea0003800000 */
.L_x_1175:
        /* <DEDUP_REMOVED lines=10> */
.L_x_1178:
[----:B------:R-:W-:Y:S05]  /*8540*/  BSYNC B0 ;  /* 0x0000000000007941 */ /* 0x000fea0003800000 */
.L_x_1177:
        /* <DEDUP_REMOVED lines=10> */
.L_x_1180:
[----:B------:R-:W-:Y:S05]  /*85f0*/  BSYNC B0 ;  /* 0x0000000000007941 */ /* 0x000fea0003800000 */
.L_x_1179:
        /* <DEDUP_REMOVED lines=9> */
.L_x_1166:
[----:B------:R-:W-:Y:S05]  /*8690*/  BSYNC B2 ;  /* 0x0000000000027941 */ /* 0x000fea0003800000 */
.L_x_1143:
[----:B-1---5:R-:W-:Y:S01]  /*86a0*/  IMAD.IADD R6, R75, 0x1, -R219 ;  /* 0x000000014b067824 */ /* 0x022fe200078e0adb */
[----:B------:R-:W-:Y:S01]  /*86b0*/  ISETP.GE.AND P5, PT, R218, c[0x0][0x1d4], PT ;  /* 0x00007500da007a0c */ /* 0x000fe20003fa6270 */
[----:B--2---:R-:W-:Y:S01]  /*86c0*/  IMAD R2, R95, 0x70, RZ ;  /* 0x000000705f027824 */ /* 0x004fe200078e02ff */
[----:B------:R-:W-:Y:S01]  /*86d0*/  BSSY B0, `(.L_x_1181) ;  /* 0x0000052000007945 */ /* 0x000fe20003800000 */
[----:B------:R-:W-:Y:S01]  /*86e0*/  IMAD.WIDE.U32 R14, R38, 0x70, RZ ;  /* 0x00000070260e7825 */ /* 0x000fe200078e00ff */
[C---:B------:R-:W-:Y:S02]  /*86f0*/  ISETP.GE.AND P2, PT, R6.reuse, 0x21, PT ;  /* 0x000000210600780c */ /* 0x040fe40003f46270 */
[C---:B------:R-:W-:Y:S01]  /*8700*/  ISETP.GE.AND P3, PT, R6.reuse, 0x1, PT ;  /* 0x000000010600780c */ /* 0x040fe20003f66270 */
[----:B------:R-:W-:Y:S01]  /*8710*/  IMAD.IADD R16, R15, 0x1, R2 ;  /* 0x000000010f107824 */ /* 0x000fe200078e0202 */
[----:B------:R-:W-:Y:S02]  /*8720*/  ISETP.GE.AND P1, PT, R6, 0x41, PT ;  /* 0x000000410600780c */ /* 0x000fe40003f26270 */
[----:B------:R-:W-:Y:S04]  /*8730*/  IADD3 R2, P0, R128, R14, RZ ;  /* 0x0000000e80027210 */ /* 0x000fe80007f1e0ff */
[----:B------:R-:W-:Y:S03]  /*8740*/  IADD3.X R3, R16, R142, RZ, P0, !PT ;  /* 0x0000008e10037210 */ /* 0x000fe600007fe4ff */
[C---:B------:R-:W-:Y:S02]  /*8750*/  @P2 IADD3 R7, P0, R2.reuse, 0x20, RZ ;  /* 0x0000002002072810 */ /* 0x040fe40007f1e0ff */
[-C--:B------:R-:W-:Y:S01]  /*8760*/  @P3 MOV R4, R96.reuse ;  /* 0x0000006000043202 */ /* 0x080fe20000000f00 */
[----:B------:R-:W-:Y:S02]  /*8770*/  @P3 IMAD.MOV.U32 R5, RZ, RZ, R109 ;  /* 0x000000ffff053224 */ /* 0x000fe400078e006d */
[----:B------:R-:W-:Y:S02]  /*8780*/  @P3 IMAD R8, R3, c[0x0][0x258], RZ ;  /* 0x0000960003083a24 */ /* 0x000fe400078e02ff */
[----:B------:R-:W-:Y:S01]  /*8790*/  @P2 IMAD.X R9, RZ, RZ, R3, P0 ;  /* 0x000000ffff092224 */ /* 0x000fe200000e0603 */
[C---:B------:R-:W-:Y:S01]  /*87a0*/  @P1 IADD3 R13, P0, R2.reuse, 0x40, RZ ;  /* 0x00000040020d1810 */ /* 0x040fe20007f1e0ff */
[C---:B------:R-:W-:Y:S04]  /*87b0*/  @P3 IMAD.WIDE.U32 R4, R2.reuse, c[0x0][0x258], R4 ;  /* 0x0000960002043a25 */ /* 0x040fe800078e0004 */
[----:B------:R-:W-:Y:S02]  /*87c0*/  @P3 IMAD R8, R2, c[0x0][0x25c], R8 ;  /* 0x0000970002083a24 */ /* 0x000fe400078e0208 */
[----:B------:R-:W-:Y:S01]  /*87d0*/  @P1 IMAD.X R15, RZ, RZ, R3, P0 ;  /* 0x000000ffff0f1224 */ /* 0x000fe200000e0603 */
[C---:B------:R-:W-:Y:S01]  /*87e0*/  @P3 LEA R10, P0, R4.reuse, c[0x0][0x250], 0x1 ;  /* 0x00009400040a3a11 */ /* 0x040fe200078008ff */
[----:B------:R-:W-:Y:S02]  /*87f0*/  @P3 IMAD.IADD R5, R5, 0x1, R8 ;  /* 0x0000000105053824 */ /* 0x000fe400078e0208 */
[----:B------:R-:W-:Y:S03]  /*8800*/  @P2 IMAD R8, R9, c[0x0][0x258], RZ ;  /* 0x0000960009082a24 */ /* 0x000fe600078e02ff */
[----:B------:R-:W-:Y:S01]  /*8810*/  @P3 LEA.HI.X R11, R4, c[0x0][0x254], R5, 0x1, P0 ;  /* 0x00009500040b3a11 */ /* 0x000fe200000f0c05 */
[----:B------:R-:W-:Y:S01]  /*8820*/  @P2 IMAD.MOV.U32 R5, RZ, RZ, R109 ;  /* 0x000000ffff052224 */ /* 0x000fe200078e006d */
[-C--:B------:R-:W-:Y:S05]  /*8830*/  @P2 MOV R4, R96.reuse ;  /* 0x0000006000042202 */ /* 0x080fea0000000f00 */
[C---:B------:R-:W-:Y:S04]  /*8840*/  @P2 IMAD.WIDE.U32 R4, R7.reuse, c[0x0][0x258], R4 ;  /* 0x0000960007042a25 */ /* 0x040fe800078e0004 */
[----:B------:R-:W-:Y:S01]  /*8850*/  @P2 IMAD R7, R7, c[0x0][0x25c], R8 ;  /* 0x0000970007072a24 */ /* 0x000fe200078e0208 */
[C---:B------:R-:W-:Y:S04]  /*8860*/  @P2 LEA R8, P0, R4.reuse, c[0x0][0x250], 0x1 ;  /* 0x0000940004082a11 */ /* 0x040fe800078008ff */
[----:B------:R-:W-:Y:S01]  /*8870*/  @P2 IADD3 R7, R5, R7, RZ ;  /* 0x0000000705072210 */ /* 0x000fe20007ffe0ff */
[----:B------:R-:W-:Y:S03]  /*8880*/  @P1 IMAD R5, R15, c[0x0][0x258], RZ ;  /* 0x000096000f051a24 */ /* 0x000fe600078e02ff */
[----:B------:R-:W-:Y:S01]  /*8890*/  @P2 LEA.HI.X R9, R4, c[0x0][0x254], R7, 0x1, P0 ;  /* 0x0000950004092a11 */ /* 0x000fe200000f0c07 */
[C---:B------:R-:W-:Y:S01]  /*88a0*/  @P1 IMAD R5, R13.reuse, c[0x0][0x25c], R5 ;  /* 0x000097000d051a24 */ /* 0x040fe200078e0205 */
[----:B------:R-:W-:Y:S11]  /*88b0*/  ISETP.GE.AND P0, PT, R6, 0x61, PT ;  /* 0x000000610600780c */ /* 0x000ff60003f06270 */
[----:B------:R-:W-:Y:S02]  /*88c0*/  @!UPT UIADD3 URZ, URZ, URZ, URZ ;  /* 0x0000003f3f3ff290 */ /* 0x000fe4000fffe03f */
[----:B------:R-:W-:Y:S02]  /*88d0*/  @P0 IADD3 R4, P4, R2, 0x60, RZ ;  /* 0x0000006002040810 */ /* 0x000fe40007f9e0ff */
[----:B------:R-:W-:Y:S03]  /*88e0*/  @P1 MOV R2, R96 ;  /* 0x0000006000021202 */ /* 0x000fe60000000f00 */
[----:B------:R-:W-:Y:S02]  /*88f0*/  @P0 IMAD.X R12, RZ, RZ, R3, P4 ;  /* 0x000000ffff0c0224 */ /* 0x000fe400020e0603 */
[----:B------:R-:W-:Y:S04]  /*8900*/  @P1 IMAD.MOV.U32 R3, RZ, RZ, R109 ;  /* 0x000000ffff031224 */ /* 0x000fe800078e006d */
[----:B------:R-:W-:Y:S05]  /*8910*/  @P1 IMAD.WIDE.U32 R2, R13, c[0x0][0x258], R2 ;  /* 0x000096000d021a25 */ /* 0x000fea00078e0002 */
[----:B------:R-:W-:Y:S02]  /*8920*/  @P1 LEA R6, P4, R2, c[0x0][0x250], 0x1 ;  /* 0x0000940002061a11 */ /* 0x000fe400078808ff */
[----:B------:R-:W-:Y:S01]  /*8930*/  @P1 IADD3 R3, R3, R5, RZ ;  /* 0x0000000503031210 */ /* 0x000fe20007ffe0ff */
[----:B------:R-:W-:Y:S03]  /*8940*/  @P0 IMAD R5, R12, c[0x0][0x258], RZ ;  /* 0x000096000c050a24 */ /* 0x000fe600078e02ff */
[----:B------:R-:W-:Y:S01]  /*8950*/  @P1 LEA.HI.X R7, R2, c[0x0][0x254], R3, 0x1, P4 ;  /* 0x0000950002071a11 */ /* 0x000fe200020f0c03 */
[----:B------:R-:W-:Y:S01]  /*8960*/  @P0 IMAD.MOV.U32 R2, RZ, RZ, R96 ;  /* 0x000000ffff020224 */ /* 0x000fe200078e0060 */
[----:B------:R-:W-:Y:S05]  /*8970*/  @P0 MOV R3, R109 ;  /* 0x0000006d00030202 */ /* 0x000fea0000000f00 */
[C---:B------:R-:W-:Y:S04]  /*8980*/  @P0 IMAD.WIDE.U32 R2, R4.reuse, c[0x0][0x258], R2 ;  /* 0x0000960004020a25 */ /* 0x040fe800078e0002 */
[----:B------:R-:W-:Y:S04]  /*8990*/  @P0 IMAD R4, R4, c[0x0][0x25c], R5 ;  /* 0x0000970004040a24 */ /* 0x000fe800078e0205 */
[----:B------:R-:W-:Y:S01]  /*89a0*/  @P0 IMAD.IADD R3, R3, 0x1, R4 ;  /* 0x0000000103030824 */ /* 0x000fe200078e0204 */
[C---:B------:R-:W-:Y:S04]  /*89b0*/  @P0 LEA R4, P4, R2.reuse, c[0x0][0x250], 0x1 ;  /* 0x0000940002040a11 */ /* 0x040fe800078808ff */
        /* <DEDUP_REMOVED lines=11> */
[----:B------:R1:W-:Y:S05]  /*8a70*/  @P1 LDGSTS.E.BYPASS.LTC128B.128 [R216+0x5900], [R6.64+0x80], !P5 ;  /* 0x0590008006d81fae */ /* 0x0003ea000e901d46 */
[----:B------:R1:W-:Y:S05]  /*8a80*/  @P0 LDGSTS.E.BYPASS.LTC128B.128 [R216+0x3100], [R4.64], !P4 ;  /* 0x0310000004d80fae */ /* 0x0003ea000e101d46 */
[----:B------:R1:W-:Y:S01]  /*8a90*/  @P0 LDGSTS.E.BYPASS.LTC128B.128 [R216+0x6900], [R4.64+0x80], !P5 ;  /* 0x0690008004d80fae */ /* 0x0003e2000e901d46 */
[----:B------:R-:W-:Y:S04]  /*8aa0*/  IADD3 R12, P0, R141, R14, RZ ;  /* 0x0000000e8d0c7210 */ /* 0x000fe80007f1e0ff */
[----:B------:R-:W0:Y:S01]  /*8ab0*/  LDGDEPBAR ;  /* 0x00000000000079af */ /* 0x000e220000000000 */
[----:B------:R-:W-:Y:S02]  /*8ac0*/  IADD3.X R13, R16, R140, RZ, P0, !PT ;  /* 0x0000008c100d7210 */ /* 0x000fe400007fe4ff */
[----:B------:R-:W-:Y:S01]  /*8ad0*/  ISETP.GT.AND P0, PT, R75, R219, PT ;  /* 0x000000db4b00720c */ /* 0x000fe20003f04270 */
[----:B------:R-:W-:Y:S04]  /*8ae0*/  DEPBAR.LE SB0, 0x0 ;  /* 0x000080000000791a */ /* 0x000fe80000000000 */
[----:B------:R-:W-:Y:S08]  /*8af0*/  BAR.SYNC.DEFER_BLOCKING 0x0 ;  /* 0x0000000000007b1d */ /* 0x000ff00000010000 */
[----:B------:R-:W-:-:S05]  /*8b00*/  @!P0 BRA `(.L_x_1182) ;  /* 0x000000e000008947 */ /* 0x000fca0003800000 */
[----:B-1----:R-:W1:Y:S01]  /*8b10*/  @!P6 LDS.128 R8, [R215+0x100] ;  /* 0x00010000d708e984 */ /* 0x002e620000000c00 */
[----:B------:R-:W-:Y:S01]  /*8b20*/  MOV R4, R98 ;  /* 0x0000006200047202 */ /* 0x000fe20000000f00 */
[----:B------:R-:W-:Y:S01]  /*8b30*/  IMAD R2, R13, c[0x0][0x208], RZ ;  /* 0x000082000d027a24 */ /* 0x000fe200078e02ff */
[----:B------:R-:W-:Y:S03]  /*8b40*/  MOV R5, R108 ;  /* 0x0000006c00057202 */ /* 0x000fe60000000f00 */
[C---:B------:R-:W-:Y:S02]  /*8b50*/  IMAD R2, R12.reuse, c[0x0][0x20c], R2 ;  /* 0x000083000c027a24 */ /* 0x040fe400078e0202 */
[----:B------:R-:W-:Y:S05]  /*8b60*/  IMAD.WIDE.U32 R4, R12, c[0x0][0x208], R4 ;  /* 0x000082000c047a25 */ /* 0x000fea00078e0004 */
[----:B------:R-:W-:Y:S02]  /*8b70*/  IADD3 R3, R5, R2, RZ ;  /* 0x0000000205037210 */ /* 0x000fe40007ffe0ff */
[C---:B------:R-:W-:Y:S04]  /*8b80*/  LEA R2, P0, R4.reuse, c[0x0][0x1f8], 0x1 ;  /* 0x00007e0004027a11 */ /* 0x040fe800078008ff */
[----:B------:R-:W-:Y:S02]  /*8b90*/  LEA.HI.X R3, R4, c[0x0][0x1fc], R3, 0x1, P0 ;  /* 0x00007f0004037a11 */ /* 0x000fe400000f0c03 */
[----:B------:R-:W-:Y:S11]  /*8ba0*/  ISETP.GE.AND P0, PT, R218, c[0x0][0x1d4], PT ;  /* 0x00007500da007a0c */ /* 0x000ff60003f06270 */
[----:B------:R-:W-:Y:S02]  /*8bb0*/  @!UPT UIADD3 URZ, URZ, URZ, URZ ;  /* 0x0000003f3f3ff290 */ /* 0x000fe4000fffe03f */
[----:B------:R-:W2:Y:S04]  /*8bc0*/  @!P0 LDS.128 R4, [R215+0x3900] ;  /* 0x00390000d7048984 */ /* 0x000ea80000000c00 */
[----:B-1----:R1:W-:Y:S04]  /*8bd0*/  @!P6 STG.E.128 [R2.64], R8 ;  /* 0x000000080200e986 */ /* 0x0023e8000c101d06 */
[----:B--2---:R1:W-:Y:S02]  /*8be0*/  @!P0 STG.E.128 [R2.64+0x80], R4 ;  /* 0x0000800402008986 */ /* 0x0043e4000c101d06 */
.L_x_1182:
[----:B-1----:R-:W-:Y:S05]  /*8bf0*/  BSYNC B0 ;  /* 0x0000000000007941 */ /* 0x002fea0003800000 */
.L_x_1181:
[----:B------:R-:W-:Y:S01]  /*8c00*/  ISETP.GE.AND P0, PT, R217, R75, PT ;  /* 0x0000004bd900720c */ /* 0x000fe20003f06270 */
[----:B------:R-:W-:Y:S01]  /*8c10*/  @!UPT UIADD3 URZ, URZ, URZ, URZ ;  /* 0x0000003f3f3ff290 */ /* 0x000fe2000fffe03f */
[----:B------:R-:W-:Y:S11]  /*8c20*/  BSSY B0, `(.L_x_1183) ;  /* 0x0000012000007945 */ /* 0x000ff60003800000 */
[----:B------:R-:W-:-:S05]  /*8c30*/  @P0 BRA `(.L_x_1184) ;  /* 0x0000010000000947 */ /* 0x000fca0003800000 */
[----:B------:R-:W1:Y:S01]  /*8c40*/  @!P6 LDS.128 R8, [R215+0x1100] ;  /* 0x00110000d708e984 */ /* 0x000e620000000c00 */
[----:B------:R-:W-:Y:S01]  /*8c50*/  IADD3 R2, P0, R12, 0x20, RZ ;  /* 0x000000200c027810 */ /* 0x000fe20007f1e0ff */
[----:B------:R-:W-:Y:S01]  /*8c60*/  IMAD.MOV.U32 R4, RZ, RZ, R98 ;  /* 0x000000ffff047224 */ /* 0x000fe200078e0062 */
[----:B------:R-:W-:Y:S03]  /*8c70*/  MOV R5, R108 ;  /* 0x0000006c00057202 */ /* 0x000fe60000000f00 */
[----:B------:R-:W-:Y:S02]  /*8c80*/  IMAD.X R3, RZ, RZ, R13, P0 ;  /* 0x000000ffff037224 */ /* 0x000fe400000e060d */
[C---:B------:R-:W-:Y:S04]  /*8c90*/  IMAD.WIDE.U32 R4, R2.reuse, c[0x0][0x208], R4 ;  /* 0x0000820002047a25 */ /* 0x040fe800078e0004 */
[----:B------:R-:W-:Y:S04]  /*8ca0*/  IMAD R3, R3, c[0x0][0x208], RZ ;  /* 0x0000820003037a24 */ /* 0x000fe800078e02ff */
[----:B------:R-:W-:Y:S01]  /*8cb0*/  IMAD R3, R2, c[0x0][0x20c], R3 ;  /* 0x0000830002037a24 */ /* 0x000fe200078e0203 */
[C---:B------:R-:W-:Y:S04]  /*8cc0*/  LEA R2, P0, R4.reuse, c[0x0][0x1f8], 0x1 ;  /* 0x00007e0004027a11 */ /* 0x040fe800078008ff */
[----:B------:R-:W-:Y:S04]  /*8cd0*/  IADD3 R3, R5, R3, RZ ;  /* 0x0000000305037210 */ /* 0x000fe80007ffe0ff */
[----:B------:R-:W-:Y:S02]  /*8ce0*/  LEA.HI.X R3, R4, c[0x0][0x1fc], R3, 0x1, P0 ;  /* 0x00007f0004037a11 */ /* 0x000fe400000f0c03 */
[----:B------:R-:W-:Y:S11]  /*8cf0*/  ISETP.GE.AND P0, PT, R218, c[0x0][0x1d4], PT ;  /* 0x00007500da007a0c */ /* 0x000ff60003f06270 */
[----:B------:R-:W-:Y:S02]  /*8d00*/  @!UPT UIADD3 URZ, URZ, URZ, URZ ;  /* 0x0000003f3f3ff290 */ /* 0x000fe4000fffe03f */
[----:B------:R-:W2:Y:S04]  /*8d10*/  @!P0 LDS.128 R4, [R215+0x4900] ;  /* 0x00490000d7048984 */ /* 0x000ea80000000c00 */
[----:B-1----:R1:W-:Y:S04]  /*8d20*/  @!P6 STG.E.128 [R2.64], R8 ;  /* 0x000000080200e986 */ /* 0x0023e8000c101d06 */
[----:B--2---:R1:W-:Y:S02]  /*8d30*/  @!P0 STG.E.128 [R2.64+0x80], R4 ;  /* 0x0000800402008986 */ /* 0x0043e4000c101d06 */
.L_x_1184:
[----:B------:R-:W-:Y:S05]  /*8d40*/  BSYNC B0 ;  /* 0x0000000000007941 */ /* 0x000fea0003800000 */
.L_x_1183:
[----:B------:R-:W-:Y:S01]  /*8d50*/  ISETP.GE.AND P0, PT, R212, R75, PT ;  /* 0x0000004bd400720c */ /* 0x000fe20003f06270 */
[----:B------:R-:W-:Y:S01]  /*8d60*/  @!UPT UIADD3 URZ, URZ, URZ, URZ ;  /* 0x0000003f3f3ff290 */ /* 0x000fe2000fffe03f */
[----:B------:R-:W-:Y:S11]  /*8d70*/  BSSY B0, `(.L_x_1185) ;  /* 0x0000012000007945 */ /* 0x000ff60003800000 */
[----:B------:R-:W-:-:S05]  /*8d80*/  @P0 BRA `(.L_x_1186) ;  /* 0x0000010000000947 */ /* 0x000fca0003800000 */
[----:B-1----:R-:W1:Y:S01]  /*8d90*/  @!P6 LDS.128 R8, [R215+0x2100] ;  /* 0x00210000d708e984 */ /* 0x002e620000000c00 */
        /* <DEDUP_REMOVED lines=15> */
.L_x_1186:
[----:B------:R-:W-:Y:S05]  /*8e90*/  BSYNC B0 ;  /* 0x0000000000007941 */ /* 0x000fea0003800000 */
.L_x_1185:
        /* <DEDUP_REMOVED lines=20> */
.L_x_1188:
[----:B------:R-:W-:Y:S05]  /*8fe0*/  BSYNC B0 ;  /* 0x0000000000007941 */ /* 0x000fea0003800000 */
.L_x_1187:
[----:B------:R-:W-:Y:S01]  /*8ff0*/  ISETP.GT.AND P5, PT, R38, R139, PT ;  /* 0x0000008b2600720c */ /* 0x000fe20003fa4270 */
[----:B------:R-:W-:Y:S01]  /*9000*/  @!UPT UIADD3 URZ, URZ, URZ, URZ ;  /* 0x0000003f3f3ff290 */ /* 0x000fe2000fffe03f */
[----:B------:R-:W-:Y:S11]  /*9010*/  BSSY B0, `(.L_x_1189) ;  /* 0x000002f000007945 */ /* 0x000ff60003800000 */
[----:B------:R-:W-:-:S05]  /*9020*/  @!P5 BRA `(.L_x_1190) ;  /* 0x000002d00000d947 */ /* 0x000fca0003800000 */
[----:B-1----:R-:W-:Y:S01]  /*9030*/  IADD3 R4, R38, -0x1, RZ ;  /* 0xffffffff26047810 */ /* 0x002fe20007ffe0ff */
[----:B------:R-:W-:Y:S01]  /*9040*/  IMAD.MOV.U32 R2, RZ, RZ, R124 ;  /* 0x000000ffff027224 */ /* 0x000fe200078e007c */
[----:B------:R-:W-:Y:S01]  /*9050*/  ISETP.GE.AND P2, PT, R237, 0x21, PT ;  /* 0x00000021ed00780c */ /* 0x000fe20003f46270 */
[----:B------:R-:W-:Y:S01]  /*9060*/  IMAD.MOV.U32 R3, RZ, RZ, R123 ;  /* 0x000000ffff037224 */ /* 0x000fe200078e007b */
[----:B------:R-:W-:Y:S01]  /*9070*/  SHF.R.S32.HI R6, RZ, 0x1f, R4 ;  /* 0x0000001fff067819 */ /* 0x000fe20000011404 */
[----:B------:R-:W-:Y:S01]  /*9080*/  IMAD R5, R185, R4, RZ ;  /* 0x00000004b9057224 */ /* 0x000fe200078e02ff */
[C---:B------:R-:W-:Y:S01]  /*9090*/  ISETP.GE.AND P1, PT, R237.reuse, 0x41, PT ;  /* 0x00000041ed00780c */ /* 0x040fe20003f26270 */
[-C--:B------:R-:W-:Y:S01]  /*90a0*/  IMAD.WIDE.U32 R2, R4, R154.reuse, R2 ;  /* 0x0000009a04027225 */ /* 0x080fe200078e0002 */
[----:B------:R-:W-:Y:S02]  /*90b0*/  ISETP.GE.AND P3, PT, R237, 0x1, PT ;  /* 0x00000001ed00780c */ /* 0x000fe40003f66270 */
[----:B------:R-:W-:Y:S01]  /*90c0*/  P2R R11, PR, RZ, 0x20 ;  /* 0x00000020ff0b7803 */ /* 0x000fe20000000000 */
[----:B------:R-:W-:Y:S01]  /*90d0*/  IMAD R4, R6, R154, R5 ;  /* 0x0000009a06047224 */ /* 0x000fe200078e0205 */
[----:B------:R-:W-:Y:S03]  /*90e0*/  LOP3.LUT P5, RZ, R210, 0x2, RZ, 0xc0, !PT ;  /* 0x00000002d2ff7812 */ /* 0x000fe600078ac0ff */
[----:B------:R-:W-:Y:S01]  /*90f0*/  IMAD.IADD R3, R3, 0x1, R4 ;  /* 0x0000000103037824 */ /* 0x000fe200078e0204 */
[-C--:B------:R-:W-:Y:S05]  /*9100*/  @P2 IADD3 R4, P0, R208, R2.reuse, RZ ;  /* 0x00000002d0042210 */ /* 0x080fea0007f1e0ff */
        /* <DEDUP_REMOVED lines=11> */
[----:B------:R-:W-:Y:S02]  /*91c0*/  @P1 LEA R4, P0, R5, c[0x0][0x220], 0x1 ;  /* 0x0000880005041a11 */ /* 0x000fe400078008ff */
        /* <DEDUP_REMOVED lines=19> */
.L_x_1190:
[----:B------:R-:W-:Y:S05]  /*9300*/  BSYNC B0 ;  /* 0x0000000000007941 */ /* 0x000fea0003800000 */
.L_x_1189:
[----:B------:R-:W0:Y:S01]  /*9310*/  LDGDEPBAR ;  /* 0x00000000000079af */ /* 0x000e220000000000 */
[----:B------:R-:W-:Y:S01]  /*9320*/  IADD3 R38, R38, -0x1, RZ ;  /* 0xffffffff26267810 */ /* 0x000fe20007ffe0ff */
[----:B------:R-:W-:-:S05]  /*9330*/  @P5 BRA `(.L_x_1191) ;  /* 0xffffa31000005947 */ /* 0x000fca000383ffff */
[----:B------:R-:W-:Y:S01]  /*9340*/  WARPSYNC 0xffffffff ;  /* 0xffffffff00007948 */ /* 0x000fe20003800000 */
[----:B------:R-:W-:Y:S06]  /*9350*/  BAR.SYNC.DEFER_BLOCKING 0x0 ;  /* 0x0000000000007b1d */ /* 0x000fec0000010000 */
.L_x_1142:
[----:B------:R-:W2:Y:S01]  /*9360*/  LDL R251, [R1+0x5c] ;  /* 0x00005c0001fb7983 */ /* 0x000ea20000100800 */
[----:B------:R-:W-:-:S05]  /*9370*/  IMAD.MOV.U32 R160, RZ, RZ, c[0x0][0x2c4] ;  /* 0x0000b100ffa07624 */ /* 0x000fca00078e00ff */
[----:B------:R-:W-:Y:S01]  /*9380*/  ISETP.NE.AND P4, PT, R160, 0x1, PT ;  /* 0x00000001a000780c */ /* 0x000fe20003f85270 */
[----:B------:R-:W-:Y:S01]  /*9390*/  BSSY B0, `(.L_x_1192) ;  /* 0x000002b000007945 */ /* 0x000fe20003800000 */
[----:B-1----:R-:W-:Y:S01]  /*93a0*/  IMAD.IADD R10, R169, 0x1, R170 ;  /* 0x00000001a90a7824 */ /* 0x002fe200078e02aa */
[----:B--2---:R-:W-:-:S10]  /*93b0*/  IADD3 R0, R251, 0x7f, RZ ;  /* 0x0000007ffb007810 */ /* 0x004fd40007ffe0ff */
[----:B------:R-:W-:-:S05]  /*93c0*/  @P4 IMAD.HI.U32 R2, R0, c[0x0][0x2c8], RZ ;  /* 0x0000b20000024a27 */ /* 0x000fca00078e00ff */
[----:B------:R-:W-:Y:S01]  /*93d0*/  @P4 SHF.R.U32.HI R0, RZ, c[0x0][0x2cc], R2 ;  /* 0x0000b300ff004a19 */ /* 0x000fe20000011602 */
[----:B------:R-:W-:-:S04]  /*93e0*/  IMAD.MOV.U32 R2, RZ, RZ, RZ ;  /* 0x000000ffff027224 */ /* 0x000fc800078e00ff */
[----:B------:R-:W-:-:S04]  /*93f0*/  IMAD.IADD R3, R179, 0x1, R0 ;  /* 0x00000001b3037824 */ /* 0x000fc800078e0200 */
[----:B------:R-:W-:-:S05]  /*9400*/  IMAD.HI R2, R3, -0x6db6db6d, R2 ;  /* 0x9249249303027827 */ /* 0x000fca00078e0202 */
[----:B------:R-:W-:-:S04]  /*9410*/  SHF.R.U32.HI R0, RZ, 0x1f, R2 ;  /* 0x0000001fff007819 */ /* 0x000fc80000011602 */
[----:B------:R-:W-:-:S04]  /*9420*/  LEA.HI.SX32 R2, R2, R0, 0x1a ;  /* 0x0000000002027211 */ /* 0x000fc800078fd2ff */
[----:B------:R-:W-:-:S04]  /*9430*/  IMNMX R5, R175, R2, PT ;  /* 0x00000002af057217 */ /* 0x000fc80003800200 */
[----:B------:R-:W-:Y:S01]  /*9440*/  ISETP.GE.AND P0, PT, R5, 0x1, PT ;  /* 0x000000010500780c */ /* 0x000fe20003f06270 */
[----:B------:R-:W-:-:S12]  /*9450*/  IMAD.MOV.U32 R0, RZ, RZ, RZ ;  /* 0x000000ffff007224 */ /* 0x000fd800078e00ff */
[----:B------:R-:W-:Y:S05]  /*9460*/  @!P0 BRA `(.L_x_1193) ;  /* 0x000001d000008947 */ /* 0x000fea0003800000 */
[----:B------:R-:W-:Y:S02]  /*9470*/  IABS R0, R143 ;  /* 0x0000008f00007213 */ /* 0x000fe40000000000 */
[----:B------:R-:W-:-:S03]  /*9480*/  IADD3 R6, R143, -0x1, R5 ;  /* 0xffffffff8f067810 */ /* 0x000fc60007ffe005 */
        /* <DEDUP_REMOVED lines=27> */
.L_x_1193:
[----:B------:R-:W-:Y:S05]  /*9640*/  BSYNC B0 ;  /* 0x0000000000007941 */ /* 0x000fea0003800000 */
.L_x_1192:
[----:B------:R-:W2:Y:S01]  /*9650*/  LDL R2, [R1+0x60] ;  /* 0x0000600001027983 */ /* 0x000ea20000100800 */
[----:B------:R-:W-:Y:S01]  /*9660*/  PRMT R3, RZ, 0x7610, R3 ;  /* 0x00007610ff037816 */ /* 0x000fe20000000003 */
[----:B------:R-:W-:Y:S01]  /*9670*/  IMAD.MOV.U32 R24, RZ, RZ, RZ ;  /* 0x000000ffff187224 */ /* 0x000fe200078e00ff */
[----:B------:R-:W-:Y:S01]  /*9680*/  MOV R22, RZ ;  /* 0x000000ff00167202 */ /* 0x000fe20000000f00 */
        /* <DEDUP_REMOVED lines=32> */
[----:B--2---:R-:W-:-:S04]  /*9890*/  IMAD R252, R2, R0, RZ ;  /* 0x0000000002fc7224 */ /* 0x004fc800078e02ff */
[----:B------:R-:W-:Y:S01]  /*98a0*/  IMAD.IADD R0, R252, 0x1, R0 ;  /* 0x00000001fc007824 */ /* 0x000fe200078e0200 */
[----:B------:R1:W-:Y:S04]  /*98b0*/  STL [R1+0x38], R252 ;  /* 0x000038fc01007387 */ /* 0x0003e80000100800 */
[----:B------:R-:W-:-:S04]  /*98c0*/  IMNMX R250, R5, R0, PT ;  /* 0x0000000005fa7217 */ /* 0x000fc80003800200 */
[----:B------:R-:W-:-:S13]  /*98d0*/  ISETP.GT.AND P0, PT, R250, R252, PT ;  /* 0x000000fcfa00720c */ /* 0x000fda0003f04270 */
[----:B------:R-:W-:Y:S05]  /*98e0*/  @!P0 BRA `(.L_x_1194) ;  /* 0x000109d000008947 */ /* 0x000fea0003800000 */
[----:B------:R-:W2:Y:S04]  /*98f0*/  LDL R9, [R1+0x40] ;  /* 0x0000400001097983 */ /* 0x000ea80000100800 */
[----:B------:R-:W3:Y:S01]  /*9900*/  S2R R2, SR_TID.X ;  /* 0x0000000000027919 */ /* 0x000ee20000002100 */
[----:B------:R-:W-:-:S03]  /*9910*/  ISETP.NE.U32.AND P0, PT, RZ, c[0x0][0x340], PT ;  /* 0x0000d000ff007a0c */ /* 0x000fc60003f05070 */
[----:B------:R-:W4:Y:S01]  /*9920*/  LDL R11, [R1+0x58] ;  /* 0x00005800010b7983 */ /* 0x000f220000100800 */
[----:B------:R-:W-:Y:S02]  /*9930*/  ISETP.NE.AND.EX P1, PT, RZ, c[0x0][0x344], PT, P0 ;  /* 0x0000d100ff007a0c */ /* 0x000fe40003f25300 */
[----:B---3--:R-:W-:-:S04]  /*9940*/  SHF.R.S32.HI R106, RZ, 0x1f, R2 ;  /* 0x0000001fff6a7819 */ /* 0x008fc80000011402 */
[----:B------:R-:W-:-:S07]  /*9950*/  LEA.HI R106, R106, R2, RZ, 0x3 ;  /* 0x000000026a6a7211 */ /* 0x000fce00078f18ff */
[----:B------:R-:W-:Y:S01]  /*9960*/  @P1 IMAD.MOV.U32 R2, RZ, RZ, 0x4 ;  /* 0x00000004ff021424 */ /* 0x000fe200078e00ff */
[----:B------:R-:W-:-:S03]  /*9970*/  SHF.R.S32.HI R106, RZ, 0x3, R106 ;  /* 0x00000003ff6a7819 */ /* 0x000fc6000001146a */
[----:B--2---:R-:W-:-:S05]  /*9980*/  @P1 IMAD.WIDE R2, R9, R2, c[0x0][0x340] ;  /* 0x0000d00009021625 */ /* 0x004fca00078e0202 */
[----:B------:R2:W3:Y:S01]  /*9990*/  @P1 LDG.E R7, [R2.64] ;  /* 0x0000000602071981 */ /* 0x0004e2000c1e1900 */
[----:B------:R-:W-:Y:S01]  /*99a0*/  IADD3 R0, P0, R106, R10, RZ ;  /* 0x0000000a6a007210 */ /* 0x000fe20007f1e0ff */
[----:B------:R-:W-:Y:S01]  /*99b0*/  WARPSYNC 0xffffffff ;  /* 0xffffffff00007948 */ /* 0x000fe20003800000 */
[----:B------:R-:W-:Y:S02]  /*99c0*/  ISETP.GE.AND P6, PT, R32, c[0x0][0x1d4], PT ;  /* 0x0000750020007a0c */ /* 0x000fe40003fc6270 */
[----:B------:R-:W-:Y:S02]  /*99d0*/  ISETP.GE.AND P5, PT, R218, c[0x0][0x1d4], PT ;  /* 0x00007500da007a0c */ /* 0x000fe40003fa6270 */
[----:B------:R-:W-:Y:S02]  /*99e0*/  SHF.R.S32.HI R36, RZ, 0x1f, R218 ;  /* 0x0000001fff247819 */ /* 0x000fe400000114da */
[----:B------:R-:W-:Y:S02]  /*99f0*/  IADD3 R112, R250, -0x1, RZ ;  /* 0xfffffffffa707810 */ /* 0x000fe40007ffe0ff */
[----:B------:R-:W-:-:S02]  /*9a00*/  SEL R76, RZ, 0x1, P6 ;  /* 0x00000001ff4c7807 */ /* 0x000fc40003000000 */
[----:B--2---:R-:W-:Y:S02]  /*9a10*/  SHF.R.S32.HI R2, RZ, 0x1f, R106 ;  /* 0x0000001fff027819 */ /* 0x004fe4000001146a */
[----:B------:R-:W-:Y:S02]  /*9a20*/  MOV R3, R33 ;  /* 0x0000002100037202 */ /* 0x000fe40000000f00 */
[----:B------:R-:W-:Y:S01]  /*9a30*/  LEA.HI.X.SX32 R4, R10, R2, 0x1, P0 ;  /* 0x000000020a047211 */ /* 0x000fe200000f0eff */
[----:B------:R-:W-:Y:S01]  /*9a40*/  IMAD.MOV.U32 R2, RZ, RZ, R32 ;  /* 0x000000ffff027224 */ /* 0x000fe200078e0020 */
[----:B------:R-:W-:-:S03]  /*9a50*/  ISETP.NE.U32.AND P0, PT, RZ, c[0x0][0x350], PT ;  /* 0x0000d400ff007a0c */ /* 0x000fc60003f05070 */
[C---:B------:R-:W-:Y:S01]  /*9a60*/  IMAD R6, R4.reuse, c[0x0][0x1e0], RZ ;  /* 0x0000780004067a24 */ /* 0x040fe200078e02ff */
[----:B------:R-:W-:Y:S01]  /*9a70*/  ISETP.NE.AND.EX P0, PT, RZ, c[0x0][0x354], PT, P0 ;  /* 0x0000d500ff007a0c */ /* 0x000fe20003f05300 */
[----:B------:R-:W-:Y:S02]  /*9a80*/  IMAD R8, R4, c[0x0][0x208], RZ ;  /* 0x0000820004087a24 */ /* 0x000fe400078e02ff */
[----:B------:R-:W-:-:S04]  /*9a90*/  IMAD.WIDE.U32 R4, R0, c[0x0][0x1e0], R2 ;  /* 0x0000780000047a25 */ /* 0x000fc800078e0002 */
[C---:B------:R-:W-:Y:S02]  /*9aa0*/  IMAD R6, R0.reuse, c[0x0][0x1e4], R6 ;  /* 0x0000790000067a24 */ /* 0x040fe400078e0206 */
[----:B------:R-:W-:-:S04]  /*9ab0*/  IMAD.WIDE.U32 R2, R0, c[0x0][0x208], R2 ;  /* 0x0000820000027a25 */ /* 0x000fc800078e0002 */
[----:B------:R-:W-:Y:S02]  /*9ac0*/  IMAD R0, R0, c[0x0][0x20c], R8 ;  /* 0x0000830000007a24 */ /* 0x000fe400078e0208 */
[----:B------:R-:W-:-:S03]  /*9ad0*/  IMAD.IADD R5, R5, 0x1, R6 ;  /* 0x0000000105057824 */ /* 0x000fc600078e0206 */
[----:B------:R-:W-:Y:S01]  /*9ae0*/  IADD3 R3, R3, R0, RZ ;  /* 0x0000000003037210 */ /* 0x000fe20007ffe0ff */
[----:B----4-:R-:W-:-:S04]  /*9af0*/  IMAD.WIDE.U32 R4, R11, c[0x0][0x1e8], R4 ;  /* 0x00007a000b047a25 */ /* 0x010fc800078e0004 */
[----:B------:R-:W-:-:S04]  /*9b00*/  IMAD.WIDE.U32 R2, R11, c[0x0][0x210], R2 ;  /* 0x000084000b027a25 */ /* 0x000fc800078e0002 */
[C---:B------:R-:W-:Y:S02]  /*9b10*/  IMAD R3, R11.reuse, c[0x0][0x214], R3 ;  /* 0x000085000b037a24 */ /* 0x040fe400078e0203 */
[----:B------:R-:W-:Y:S01]  /*9b20*/  IMAD R5, R11, c[0x0][0x1ec], R5 ;  /* 0x00007b000b057a24 */ /* 0x000fe200078e0205 */
[----:B---3--:R-:W-:Y:S01]  /*9b30*/  @P1 SHF.R.S32.HI R0, RZ, 0x1f, R7 ;  /* 0x0000001fff001819 */ /* 0x008fe20000011407 */
[----:B------:R-:W-:Y:S01]  /*9b40*/  @!P1 IMAD.MOV.U32 R0, RZ, RZ, R145 ;  /* 0x000000ffff009224 */ /* 0x000fe200078e0091 */
[----:B------:R-:W-:-:S04]  /*9b50*/  @!P1 MOV R7, R9 ;  /* 0x0000000900079202 */ /* 0x000fc80000000f00 */
[----:B------:R-:W-:Y:S02]  /*9b60*/  SEL R6, R0, RZ, !P0 ;  /* 0x000000ff00067207 */ /* 0x000fe40004000000 */
[----:B------:R-:W-:Y:S02]  /*9b70*/  SEL R0, R7, RZ, !P0 ;  /* 0x000000ff07007207 */ /* 0x000fe40004000000 */
[----:B------:R-:W-:Y:S01]  /*9b80*/  SHF.R.S32.HI R7, RZ, 0x1f, R163 ;  /* 0x0000001fff077819 */ /* 0x000fe200000114a3 */
[C---:B------:R-:W-:Y:S01]  /*9b90*/  IMAD R8, R6.reuse, c[0x0][0x1f0], RZ ;  /* 0x00007c0006087a24 */ /* 0x040fe200078e02ff */
[----:B------:R-:W-:Y:S01]  /*9ba0*/  ISETP.NE.U32.AND P0, PT, RZ, c[0x0][0x348], PT ;  /* 0x0000d200ff007a0c */ /* 0x000fe20003f05070 */
[----:B------:R-:W-:Y:S02]  /*9bb0*/  IMAD R6, R6, c[0x0][0x218], RZ ;  /* 0x0000860006067a24 */ /* 0x000fe400078e02ff */
[----:B------:R-:W-:Y:S01]  /*9bc0*/  IMAD.WIDE.U32 R78, R0, c[0x0][0x218], R2 ;  /* 0x00008600004e7a25 */ /* 0x000fe200078e0002 */
[----:B------:R-:W-:-:S03]  /*9bd0*/  ISETP.NE.AND.EX P0, PT, RZ, c[0x0][0x34c], PT, P0 ;  /* 0x0000d300ff007a0c */ /* 0x000fc60003f05300 */
[----:B------:R-:W-:Y:S01]  /*9be0*/  IMAD.WIDE.U32 R164, R0, c[0x0][0x1f0], R4 ;  /* 0x00007c0000a47a25 */ /* 0x000fe200078e0004 */
[----:B------:R-:W-:-:S03]  /*9bf0*/  SEL R10, R145, RZ, !P0 ;  /* 0x000000ff910a7207 */ /* 0x000fc60004000000 */
[C---:B------:R-:W-:Y:S01]  /*9c00*/  IMAD R3, R0.reuse, c[0x0][0x1f4], R8 ;  /* 0x00007d0000037a24 */ /* 0x040fe200078e0208 */
[----:B------:R2:W-:Y:S01]  /*9c10*/  STL.64 [R1+0x18], R164 ;  /* 0x000018a401007387 */ /* 0x0005e20000100a00 */
[----:B------:R-:W-:Y:S01]  /*9c20*/  IMAD R2, R0, c[0x0][0x21c], R6 ;  /* 0x0000870000027a24 */ /* 0x000fe200078e0206 */
[----:B------:R-:W-:Y:S01]  /*9c30*/  SEL R8, R9, RZ, !P0 ;  /* 0x000000ff09087207 */ /* 0x000fe20004000000 */
[----:B------:R-:W-:Y:S01]  /*9c40*/  IMAD R0, R7, c[0x0][0x178], RZ ;  /* 0x00005e0007007a24 */ /* 0x000fe200078e02ff */
[----:B------:R-:W-:Y:S01]  /*9c50*/  IADD3 R161, R165, R3, RZ ;  /* 0x00000003a5a17210 */ /* 0x000fe20007ffe0ff */
[----:B------:R-:W-:Y:S01]  /*9c60*/  IMAD.IADD R77, R79, 0x1, R2 ;  /* 0x000000014f4d7824 */ /* 0x000fe200078e0202 */
[----:B------:R2:W-:Y:S01]  /*9c70*/  STL.64 [R1+0x8], R78 ;  /* 0x0000084e01007387 */ /* 0x0005e20000100a00 */
[C---:B------:R-:W-:Y:S02]  /*9c80*/  IMAD R0, R163.reuse, c[0x0][0x17c], R0 ;  /* 0x00005f00a3007a24 */ /* 0x040fe400078e0200 */
[----:B------:R-:W-:Y:S01]  /*9c90*/  IMAD.WIDE.U32 R4, R163, c[0x0][0x178], RZ ;  /* 0x00005e00a3047a25 */ /* 0x000fe200078e00ff */
[----:B------:R2:W-:Y:S03]  /*9ca0*/  STL [R1+0x10], R161 ;  /* 0x000010a101007387 */ /* 0x0005e60000100800 */
[----:B------:R-:W-:Y:S01]  /*9cb0*/  IMAD.IADD R9, R5, 0x1, R0 ;  /* 0x0000000105097824 */ /* 0x000fe200078e0200 */
[----:B------:R2:W-:Y:S04]  /*9cc0*/  STL [R1], R77 ;  /* 0x0000004d01007387 */ /* 0x0005e80000100800 */
[----:B------:R-:W3:Y:S01]  /*9cd0*/  LDL R167, [R1+0x4c] ;  /* 0x00004c0001a77983 */ /* 0x000ee20000100800 */
[----:B------:R-:W-:Y:S01]  /*9ce0*/  IMAD.MOV.U32 R75, RZ, RZ, 0x70 ;  /* 0x00000070ff4b7424 */ /* 0x000fe200078e00ff */
[----:B------:R-:W-:Y:S01]  /*9cf0*/  SHF.R.S32.HI R74, RZ, 0x1f, R112 ;  /* 0x0000001fff4a7819 */ /* 0x000fe20000011470 */
[----:B------:R-:W-:Y:S01]  /*9d00*/  IMAD.WIDE.U32 R2, R112, c[0x0][0x1e0], RZ ;  /* 0x0000780070027a25 */ /* 0x000fe200078e00ff */
[----:B------:R-:W4:Y:S01]  /*9d10*/  LDL R217, [R1+0x44] ;  /* 0x0000440001d97983 */ /* 0x000f220000100800 */
[----:B------:R-:W-:-:S02]  /*9d20*/  P2R R34, PR, RZ, 0x20 ;  /* 0x00000020ff227803 */ /* 0x000fc40000000000 */
[----:B------:R-:W-:Y:S01]  /*9d30*/  IMAD R75, R250, -0x70, R75 ;  /* 0xffffff90fa4b7824 */ /* 0x000fe200078e024b */
[----:B------:R-:W-:Y:S01]  /*9d40*/  P2R R35, PR, RZ, 0x40 ;  /* 0x00000040ff237803 */ /* 0x000fe20000000000 */
[----:B------:R-:W-:Y:S02]  /*9d50*/  IMAD R0, R74, c[0x0][0x1e0], RZ ;  /* 0x000078004a007a24 */ /* 0x000fe400078e02ff */
[----:B------:R-:W-:Y:S02]  /*9d60*/  IMAD.MOV.U32 R6, RZ, RZ, R164 ;  /* 0x000000ffff067224 */ /* 0x000fe400078e00a4 */
[----:B------:R-:W-:Y:S02]  /*9d70*/  IMAD R0, R112, c[0x0][0x1e4], R0 ;  /* 0x0000790070007a24 */ /* 0x000fe400078e0200 */
[----:B------:R-:W-:Y:S02]  /*9d80*/  IMAD.MOV.U32 R7, RZ, RZ, R161 ;  /* 0x000000ffff077224 */ /* 0x000fe400078e00a1 */
[----:B------:R-:W-:-:S02]  /*9d90*/  IMAD.IADD R0, R3, 0x1, R0 ;  /* 0x0000000103007824 */ /* 0x000fc400078e0200 */
[----:B------:R-:W-:-:S04]  /*9da0*/  IMAD.WIDE.U32 R2, R2, 0x70, R6 ;  /* 0x0000007002027825 */ /* 0x000fc800078e0006 */
[----:B------:R-:W-:Y:S02]  /*9db0*/  IMAD R0, R0, 0x70, RZ ;  /* 0x0000007000007824 */ /* 0x000fe400078e02ff */
[----:B------:R-:W-:Y:S02]  /*9dc0*/  IMAD.MOV.U32 R159, RZ, RZ, c[0x0][0x1e0] ;  /* 0x00007800ff9f7624 */ /* 0x000fe400078e00ff */
[----:B------:R-:W-:Y:S02]  /*9dd0*/  IMAD.IADD R3, R3, 0x1, R0 ;  /* 0x0000000103037824 */ /* 0x000fe400078e0200 */
[----:B------:R-:W-:Y:S02]  /*9de0*/  IMAD.MOV.U32 R115, RZ, RZ, c[0x0][0x1e4] ;  /* 0x00007900ff737624 */ /* 0x000fe400078e00ff */
[----:B------:R-:W-:Y:S01]  /*9df0*/  IMAD.WIDE.U32 R6, R159, 0x20, RZ ;  /* 0x000000209f067825 */ /* 0x000fe200078e00ff */
[----:B------:R-:W-:Y:S01]  /*9e00*/  BAR.SYNC.DEFER_BLOCKING 0x0 ;  /* 0x0000000000007b1d */ /* 0x000fe20000010000 */
[----:B------:R-:W-:-:S02]  /*9e10*/  ISETP.GE.AND P6, PT, R32, c[0x0][0x198], PT ;  /* 0x0000660020007a0c */ /* 0x000fc40003fc6270 */
[----:B---3--:R-:W-:-:S05]  /*9e20*/  IMAD.IADD R114, R167, 0x1, R75 ;  /* 0x00000001a7727824 */ /* 0x008fca00078e024b */
[----:B------:R-:W-:-:S05]  /*9e30*/  IMNMX R5, R114, 0x70, PT ;  /* 0x0000007072057817 */ /* 0x000fca0003800200 */
[----:B------:R-:W-:Y:S02]  /*9e40*/  IMAD.IADD R22, R5, 0x1, -R106 ;  /* 0x0000000105167824 */ /* 0x000fe400078e0a6a */
[----:B------:R-:W-:-:S03]  /*9e50*/  IMAD.SHL.U32 R5, R115, 0x20, RZ ;  /* 0x0000002073057824 */ /* 0x000fc600078e00ff */
[C---:B------:R-:W-:Y:S02]  /*9e60*/  ISETP.GE.AND P3, PT, R22.reuse, 0x1, PT ;  /* 0x000000011600780c */ /* 0x040fe40003f66270 */
[C---:B------:R-:W-:Y:S02]  /*9e70*/  ISETP.GE.AND P2, PT, R22.reuse, 0x21, PT ;  /* 0x000000211600780c */ /* 0x040fe40003f46270 */
[----:B------:R-:W-:Y:S01]  /*9e80*/  ISETP.GE.AND P1, PT, R22, 0x41, PT ;  /* 0x000000411600780c */ /* 0x000fe20003f26270 */
[----:B----4-:R-:W-:Y:S01]  /*9e90*/  IMAD R52, R217, c[0x0][0x2c4], RZ ;  /* 0x0000b100d9347a24 */ /* 0x010fe200078e02ff */
[----:B------:R-:W-:Y:S02]  /*9ea0*/  P2R R31, PR, RZ, 0x4 ;  /* 0x00000004ff1f7803 */ /* 0x000fe40000000000 */
[----:B------:R-:W-:-:S05]  /*9eb0*/  P2R R23, PR, RZ, 0x2 ;  /* 0x00000002ff177803 */ /* 0x000fca0000000000 */
[----:B------:R-:W-:-:S04]  /*9ec0*/  @P3 LEA R28, P0, R2, c[0x0][0x1c8], 0x1 ;  /* 0x00007200021c3a11 */ /* 0x000fc800078008ff */
[C---:B------:R-:W-:Y:S02]  /*9ed0*/  @P3 LEA.HI.X R29, R2.reuse, c[0x0][0x1cc], R3, 0x1, P0 ;  /* 0x00007300021d3a11 */ /* 0x040fe400000f0c03 */
[----:B------:R-:W-:-:S04]  /*9ee0*/  @P2 IADD3 R0, P0, R2, R6, RZ ;  /* 0x0000000602002210 */ /* 0x000fc80007f1e0ff */
[----:B------:R-:W-:Y:S01]  /*9ef0*/  @P2 IADD3.X R5, R3, R7, R5, P0, !PT ;  /* 0x0000000703052210 */ /* 0x000fe200007fe405 */
[----:B------:R-:W-:Y:S01]  /*9f00*/  IMAD.WIDE.U32 R6, R159, 0x40, RZ ;  /* 0x000000409f067825 */ /* 0x000fe200078e00ff */
[----:B------:R-:W-:-:S04]  /*9f10*/  @P2 LEA R24, P0, R0, c[0x0][0x1c8], 0x1 ;  /* 0x0000720000182a11 */ /* 0x000fc800078008ff */
[----:B------:R-:W-:Y:S01]  /*9f20*/  @P2 LEA.HI.X R25, R0, c[0x0][0x1cc], R5, 0x1, P0 ;  /* 0x0000730000192a11 */ /* 0x000fe200000f0c05 */
[----:B------:R-:W-:Y:S01]  /*9f30*/  IMAD.SHL.U32 R5, R115, 0x40, RZ ;  /* 0x0000004073057824 */ /* 0x000fe200078e00ff */
[----:B------:R-:W-:-:S04]  /*9f40*/  @P1 IADD3 R0, P0, R2, R6, RZ ;  /* 0x0000000602001210 */ /* 0x000fc80007f1e0ff */
[----:B------:R-:W-:Y:S02]  /*9f50*/  @P1 IADD3.X R5, R3, R7, R5, P0, !PT ;  /* 0x0000000703051210 */ /* 0x000fe400007fe405 */
[----:B------:R-:W-:-:S04]  /*9f60*/  @P1 LEA R20, P0, R0, c[0x0][0x1c8], 0x1 ;  /* 0x0000720000141a11 */ /* 0x000fc800078008ff */
[----:B------:R-:W-:Y:S02]  /*9f70*/  @P1 LEA.HI.X R21, R0, c[0x0][0x1cc], R5, 0x1, P0 ;  /* 0x0000730000151a11 */ /* 0x000fe400000f0c05 */
[----:B------:R-:W-:-:S13]  /*9f80*/  ISETP.GE.AND P0, PT, R22, 0x61, PT ;  /* 0x000000611600780c */ /* 0x000fda0003f06270 */
[----:B------:R-:W-:Y:S02]  /*9f90*/  @P0 IMAD R0, R115, 0x60, RZ ;  /* 0x0000006073000824 */ /* 0x000fe400078e02ff */
[----:B------:R-:W-:-:S04]  /*9fa0*/  @P0 IMAD.WIDE.U32 R2, R159, 0x60, R2 ;  /* 0x000000609f020825 */ /* 0x000fc800078e0002 */
[----:B------:R-:W-:Y:S01]  /*9fb0*/  @P0 IMAD.IADD R0, R0, 0x1, R3 ;  /* 0x0000000100000824 */ /* 0x000fe200078e0203 */
[----:B------:R-:W-:Y:S01]  /*9fc0*/  @P0 LEA R18, P3, R2, c[0x0][0x1c8], 0x1 ;  /* 0x0000720002120a11 */ /* 0x000fe200078608ff */
[----:B------:R-:W-:-:S03]  /*9fd0*/  IMAD.MOV.U32 R3, RZ, RZ, R9 ;  /* 0x000000ffff037224 */ /* 0x000fc600078e0009 */
[----:B------:R-:W-:Y:S01]  /*9fe0*/  @P0 LEA.HI.X R19, R2, c[0x0][0x1cc], R0, 0x1, P3 ;  /* 0x0000730002130a11 */ /* 0x000fe200018f0c00 */
[----:B------:R-:W-:Y:S02]  /*9ff0*/  IMAD R0, R146, 0x20, R106 ;  /* 0x0000002092007824 */ /* 0x000fe400078e026a */
[----:B------:R-:W-:Y:S02]  /*a000*/  IMAD.MOV.U32 R2, RZ, RZ, R4 ;  /* 0x000000ffff027224 */ /* 0x000fe400078e0004 */
[----:B------:R-:W-:Y:S02]  /*a010*/  IMAD.IADD R4, R251, 0x1, R0 ;  /* 0x00000001fb047824 */ /* 0x000fe400078e0200 */
[----:B------:R-:W-:-:S04]  /*a020*/  IMAD.WIDE.U32 R2, R11, c[0x0][0x1b8], R2 ;  /* 0x00006e000b027a25 */ /* 0x000fc800078e0002 */
[----:B------:R-:W-:-:S04]  /*a030*/  @P4 IMAD.HI.U32 R5, R4, c[0x0][0x2c8], RZ ;  /* 0x0000b20004054a27 */ /* 0x000fc800078e00ff */
[----:B------:R-:W-:Y:S01]  /*a040*/  IMAD.MOV.U32 R0, RZ, RZ, R4 ;  /* 0x000000ffff007224 */ /* 0x000fe200078e0004 */
[----:B------:R-:W-:Y:S01]  /*a050*/  @P4 SHF.R.U32.HI R0, RZ, c[0x0][0x2cc], R5 ;  /* 0x0000b300ff004a19 */ /* 0x000fe20000011605 */
[----:B------:R-:W-:Y:S02]  /*a060*/  IMAD R6, R10, c[0x0][0x1c0], RZ ;  /* 0x000070000a067a24 */ /* 0x000fe400078e02ff */
        /* <DEDUP_REMOVED lines=8> */
[C---:B------:R-:W-:Y:S02]  /*a0f0*/  IMAD R5, R0.reuse, c[0x0][0x1b4], R5 ;  /* 0x00006d0000057a24 */ /* 0x040fe400078e0205 */
[----:B------:R-:W-:Y:S01]  /*a100*/  IMAD.WIDE.U32 R2, R0, c[0x0][0x1b0], R2 ;  /* 0x00006c0000027a25 */ /* 0x000fe200078e0002 */
[----:B------:R-:W-:-:S03]  /*a110*/  SHF.R.S32.HI R0, RZ, 0x1f, R4 ;  /* 0x0000001fff007819 */ /* 0x000fc60000011404 */
[----:B------:R-:W-:Y:S02]  /*a120*/  IMAD.IADD R3, R3, 0x1, R5 ;  /* 0x0000000103037824 */ /* 0x000fe400078e0205 */
[----:B------:R-:W-:Y:S02]  /*a130*/  IMAD R0, R0, c[0x0][0x1a8], RZ ;  /* 0x00006a0000007a24 */ /* 0x000fe400078e02ff */
[----:B------:R-:W-:-:S04]  /*a140*/  IMAD.WIDE.U32 R2, R4, c[0x0][0x1a8], R2 ;  /* 0x00006a0004027a25 */ /* 0x000fc800078e0002 */
[----:B------:R-:W-:-:S04]  /*a150*/  IMAD R0, R4, c[0x0][0x1ac], R0 ;  /* 0x00006b0004007a24 */ /* 0x000fc800078e0200 */
[----:B------:R-:W-:Y:S01]  /*a160*/  IMAD.IADD R0, R3, 0x1, R0 ;  /* 0x0000000103007824 */ /* 0x000fe200078e0200 */
[----:B------:R-:W-:-:S04]  /*a170*/  LEA R3, P3, R2, c[0x0][0x160], 0x1 ;  /* 0x0000580002037a11 */ /* 0x000fc800078608ff */
[----:B------:R-:W-:Y:S01]  /*a180*/  LEA.HI.X R2, R2, c[0x0][0x164], R0, 0x1, P3 ;  /* 0x0000590002027a11 */ /* 0x000fe200018f0c00 */
[----:B------:R-:W3:Y:S01]  /*a190*/  SHFL.IDX PT, R4, R3, RZ, 0x181f ;  /* 0x00181fff03047589 */ /* 0x000ee200000e0000 */
[----:B------:R-:W-:-:S03]  /*a1a0*/  IMAD.IADD R0, R106, 0x1, R251 ;  /* 0x000000016a007824 */ /* 0x000fc600078e02fb */
[----:B------:R-:W4:Y:S02]  /*a1b0*/  SHFL.IDX PT, R5, R2, RZ, 0x181f ;  /* 0x00181fff02057589 */ /* 0x000f2400000e0000 */
[C---:B------:R-:W-:Y:S02]  /*a1c0*/  ISETP.GE.AND P3, PT, R0.reuse, R52, PT ;  /* 0x000000340000720c */ /* 0x040fe40003f66270 */
[----:B------:R-:W-:-:S11]  /*a1d0*/  IADD3 R6, R0, 0x20, RZ ;  /* 0x0000002000067810 */ /* 0x000fd60007ffe0ff */
[----:B---3--:R-:W-:-:S04]  /*a1e0*/  @!P3 LEA R16, P4, R32, R4, 0x1 ;  /* 0x000000042010b211 */ /* 0x008fc800078808ff */
[-C--:B----4-:R-:W-:Y:S02]  /*a1f0*/  @!P3 LEA.HI.X R17, R32, R5.reuse, R33, 0x1, P4 ;  /* 0x000000052011b211 */ /* 0x090fe400020f0c21 */
[C---:B------:R-:W-:Y:S02]  /*a200*/  @!P3 LEA R14, P4, R218.reuse, R4, 0x1 ;  /* 0x00000004da0eb211 */ /* 0x040fe400078808ff */
[----:B------:R-:W3:Y:S02]  /*a210*/  SHFL.IDX PT, R4, R3, 0x1, 0x181f ;  /* 0x00381f0003047f89 */ /* 0x000ee400000e0000 */
[----:B------:R-:W-:Y:S02]  /*a220*/  @!P3 LEA.HI.X R15, R218, R5, R36, 0x1, P4 ;  /* 0x00000005da0fb211 */ /* 0x000fe400020f0c24 */
[----:B------:R-:W4:Y:S01]  /*a230*/  SHFL.IDX PT, R5, R2, 0x1, 0x181f ;  /* 0x00381f0002057f89 */ /* 0x000f2200000e0000 */
[----:B------:R-:W-:Y:S02]  /*a240*/  ISETP.GE.AND P1, PT, R6, R52, PT ;  /* 0x000000340600720c */ /* 0x000fe40003f26270 */
[----:B------:R-:W-:Y:S01]  /*a250*/  IADD3 R6, R0, 0x40, RZ ;  /* 0x0000004000067810 */ /* 0x000fe20007ffe0ff */
[----:B------:R1:W-:Y:S10]  /*a260*/  @!P3 LDGSTS.E.BYPASS.LTC128B.128 [R215+0x100], [R16.64], !P6 ;  /* 0x0010000010d7bfae */ /* 0x0003f4000f101d46 */
[----:B---3--:R-:W-:-:S04]  /*a270*/  @!P1 LEA R12, P4, R32, R4, 0x1 ;  /* 0x00000004200c9211 */ /* 0x008fc800078808ff */
[-C--:B----4-:R-:W-:Y:S02]  /*a280*/  @!P1 LEA.HI.X R13, R32, R5.reuse, R33, 0x1, P4 ;  /* 0x00000005200d9211 */ /* 0x090fe400020f0c21 */
[C---:B------:R-:W-:Y:S02]  /*a290*/  @!P1 LEA R10, P4, R218.reuse, R4, 0x1 ;  /* 0x00000004da0a9211 */ /* 0x040fe400078808ff */
[----:B------:R-:W3:Y:S02]  /*a2a0*/  SHFL.IDX PT, R4, R3, 0x2, 0x181f ;  /* 0x00581f0003047f89 */ /* 0x000ee400000e0000 */
[----:B------:R-:W-:Y:S02]  /*a2b0*/  @!P1 LEA.HI.X R11, R218, R5, R36, 0x1, P4 ;  /* 0x00000005da0b9211 */ /* 0x000fe400020f0c24 */
[----:B------:R-:W4:Y:S01]  /*a2c0*/  SHFL.IDX PT, R5, R2, 0x2, 0x181f ;  /* 0x00581f0002057f89 */ /* 0x000f2200000e0000 */
[----:B------:R-:W-:-:S13]  /*a2d0*/  ISETP.GE.AND P2, PT, R6, R52, PT ;  /* 0x000000340600720c */ /* 0x000fda0003f46270 */
[----:B---3--:R-:W-:-:S04]  /*a2e0*/  @!P2 LEA R8, P4, R32, R4, 0x1 ;  /* 0x000000042008a211 */ /* 0x008fc800078808ff */
[-C--:B----4-:R-:W-:Y:S02]  /*a2f0*/  @!P2 LEA.HI.X R9, R32, R5.reuse, R33, 0x1, P4 ;  /* 0x000000052009a211 */ /* 0x090fe400020f0c21 */
[C---:B------:R-:W-:Y:S02]  /*a300*/  @!P2 LEA R6, P4, R218.reuse, R4, 0x1 ;  /* 0x00000004da06a211 */ /* 0x040fe400078808ff */
[----:B------:R-:W3:Y:S02]  /*a310*/  SHFL.IDX PT, R4, R3, 0x3, 0x181f ;  /* 0x00781f0003047f89 */ /* 0x000ee400000e0000 */
[----:B------:R-:W-:Y:S02]  /*a320*/  @!P2 LEA.HI.X R7, R218, R5, R36, 0x1, P4 ;  /* 0x00000005da07a211 */ /* 0x000fe400020f0c24 */
[----:B------:R4:W2:Y:S02]  /*a330*/  SHFL.IDX PT, R5, R2, 0x3, 0x181f ;  /* 0x00781f0002057f89 */ /* 0x0008a400000e0000 */
[----:B----4-:R-:W-:-:S04]  /*a340*/  IADD3 R2, R0, 0x60, RZ ;  /* 0x0000006000027810 */ /* 0x010fc80007ffe0ff */
[----:B------:R-:W-:-:S13]  /*a350*/  ISETP.GE.AND P5, PT, R2, R52, PT ;  /* 0x000000340200720c */ /* 0x000fda0003fa6270 */
[----:B---3--:R-:W-:-:S04]  /*a360*/  @!P5 LEA R2, P4, R218, R4, 0x1 ;  /* 0x00000004da02d211 */ /* 0x008fc800078808ff */
[----:B--2---:R-:W-:Y:S02]  /*a370*/  @!P5 LEA.HI.X R3, R218, R5, R36, 0x1, P4 ;  /* 0x00000005da03d211 */ /* 0x004fe400020f0c24 */
[----:B------:R-:W-:-:S04]  /*a380*/  @!P5 LEA R4, P4, R32, R4, 0x1 ;  /* 0x000000042004d211 */ /* 0x000fc800078808ff */
[----:B------:R-:W-:Y:S02]  /*a390*/  @!P5 LEA.HI.X R5, R32, R5, R33, 0x1, P4 ;  /* 0x000000052005d211 */ /* 0x000fe400020f0c21 */
[----:B------:R-:W-:Y:S02]  /*a3a0*/  ISETP.GE.AND P4, PT, R218, c[0x0][0x198], PT ;  /* 0x00006600da007a0c */ /* 0x000fe40003f86270 */
[----:B------:R-:W-:Y:S02]  /*a3b0*/  P2R R44, PR, RZ, 0x20 ;  /* 0x00000020ff2c7803 */ /* 0x000fe40000000000 */
[----:B------:R-:W-:-:S09]  /*a3c0*/  P2R R40, PR, RZ, 0x4 ;  /* 0x00000004ff287803 */ /* 0x000fd20000000000 */
[----:B------:R1:W-:Y:S04]  /*a3d0*/  @!P3 LDGSTS.E.BYPASS.LTC128B.128 [R215+0x4100], [R14.64], !P4 ;  /* 0x041000000ed7bfae */ /* 0x0003e8000e101d46 */
[----:B------:R1:W-:Y:S04]  /*a3e0*/  @!P1 LDGSTS.E.BYPASS.LTC128B.128 [R216+0x1100], [R12.64], !P6 ;  /* 0x011000000cd89fae */ /* 0x0003e8000f101d46 */
[----:B------:R1:W-:Y:S04]  /*a3f0*/  @!P1 LDGSTS.E.BYPASS.LTC128B.128 [R216+0x5100], [R10.64], !P4 ;  /* 0x051000000ad89fae */ /* 0x0003e8000e101d46 */
[----:B------:R1:W-:Y:S04]  /*a400*/  @!P2 LDGSTS.E.BYPASS.LTC128B.128 [R216+0x2100], [R8.64], !P6 ;  /* 0x0210000008d8afae */ /* 0x0003e8000f101d46 */
[----:B------:R1:W-:Y:S04]  /*a410*/  @!P2 LDGSTS.E.BYPASS.LTC128B.128 [R216+0x6100], [R6.64], !P4 ;  /* 0x0610000006d8afae */ /* 0x0003e8000e101d46 */
[----:B------:R1:W-:Y:S01]  /*a420*/  @!P5 LDGSTS.E.BYPASS.LTC128B.128 [R216+0x3100], [R4.64], !P6 ;  /* 0x0310000004d8dfae */ /* 0x0003e2000f101d46 */
[----:B------:R-:W-:-:S03]  /*a430*/  ISETP.NE.AND P6, PT, R35, RZ, PT ;  /* 0x000000ff2300720c */ /* 0x000fc60003fc5270 */
[----:B------:R1:W-:Y:S01]  /*a440*/  @!P5 LDGSTS.E.BYPASS.LTC128B.128 [R216+0x7100], [R2.64], !P4 ;  /* 0x0710000002d8dfae */ /* 0x0003e2000e101d46 */
[----:B------:R-:W-:Y:S02]  /*a450*/  ISETP.GE.AND P4, PT, R22, 0x1, PT ;  /* 0x000000011600780c */ /* 0x000fe40003f86270 */
[----:B------:R-:W-:Y:S01]  /*a460*/  ISETP.NE.AND P5, PT, R34, RZ, PT ;  /* 0x000000ff2200720c */ /* 0x000fe20003fa5270 */
[----:B------:R-:W0:Y:S01]  /*a470*/  LDGDEPBAR ;  /* 0x00000000000079af */ /* 0x000e220000000000 */
[----:B------:R-:W-:Y:S02]  /*a480*/  ISETP.NE.AND P2, PT, R31, RZ, PT ;  /* 0x000000ff1f00720c */ /* 0x000fe40003f45270 */
[----:B------:R-:W-:Y:S02]  /*a490*/  P2R R30, PR, RZ, 0x2 ;  /* 0x00000002ff1e7803 */ /* 0x000fe40000000000 */
[----:B------:R-:W-:-:S05]  /*a4a0*/  ISETP.NE.AND P1, PT, R23, RZ, PT ;  /* 0x000000ff1700720c */ /* 0x000fca0003f25270 */
[----:B------:R1:W-:Y:S04]  /*a4b0*/  @P4 LDGSTS.E.BYPASS.LTC128B.128 [R215+0x8100], [R28.64], !P6 ;  /* 0x081000001cd74fae */ /* 0x0003e8000f101d46 */
[----:B------:R1:W-:Y:S04]  /*a4c0*/  @P4 LDGSTS.E.BYPASS.LTC128B.128 [R215+0xb900], [R28.64+0x80], !P5 ;  /* 0x0b9000801cd74fae */ /* 0x0003e8000e901d46 */
[----:B------:R1:W-:Y:S04]  /*a4d0*/  @P2 LDGSTS.E.BYPASS.LTC128B.128 [R216+0x9100], [R24.64], !P6 ;  /* 0x0910000018d82fae */ /* 0x0003e8000f101d46 */
[----:B------:R1:W-:Y:S04]  /*a4e0*/  @P2 LDGSTS.E.BYPASS.LTC128B.128 [R216+0xc900], [R24.64+0x80], !P5 ;  /* 0x0c90008018d82fae */ /* 0x0003e8000e901d46 */
[----:B------:R1:W-:Y:S04]  /*a4f0*/  @P1 LDGSTS.E.BYPASS.LTC128B.128 [R216+0xa100], [R20.64], !P6 ;  /* 0x0a10000014d81fae */ /* 0x0003e8000f101d46 */
        /* <DEDUP_REMOVED lines=8> */
.L_x_1195:
[----:B------:R-:W-:Y:S01]  /*a580*/  ULDC.U8 UR4, c[0x0][0x298] ;  /* 0x0000a60000047ab9 */ /* 0x000fe20000000000 */
[----:B-1---5:R-:W-:Y:S01]  /*a590*/  SHF.R.S32.HI R2, RZ, 0x1f, R144 ;  /* 0x0000001fff027819 */ /* 0x022fe20000011490 */
[----:B------:R-:W-:Y:S01]  /*a5a0*/  IMAD.WIDE.U32 R4, R144, c[0x0][0x280], RZ ;  /* 0x0000a00090047a25 */ /* 0x000fe200078e00ff */
[----:B------:R-:W-:Y:S01]  /*a5b0*/  ISETP.NE.AND P0, PT, RZ, UR4, PT ;  /* 0x00000004ff007c0c */ /* 0x000fe2000bf05270 */
[----:B------:R-:W-:Y:S01]  /*a5c0*/  BSSY B2, `(.L_x_1196) ;  /* 0x00004eb000027945 */ /* 0x000fe20003800000 */
[----:B------:R-:W-:Y:S01]  /*a5d0*/  LEA R0, R146, R0, 0x5 ;  /* 0x0000000092007211 */ /* 0x000fe200078e28ff */
[C---:B------:R-:W-:Y:S02]  /*a5e0*/  IMAD R3, R2.reuse, c[0x0][0x280], RZ ;  /* 0x0000a00002037a24 */ /* 0x040fe400078e02ff */
        /* <DEDUP_REMOVED lines=10> */
[----:B------:R-:W-:Y:S01]  /*a690*/  SHF.R.S32.HI R22, RZ, 0x1f, R26 ;  /* 0x0000001fff167819 */ /* 0x000fe2000001141a */
[----:B------:R-:W-:Y:S01]  /*a6a0*/  CS2R R34, SRZ ;  /* 0x0000000000227805 */ /* 0x000fe2000001ff00 */
[----:B------:R-:W-:Y:S01]  /*a6b0*/  SHF.R.S32.HI R57, RZ, 0x1f, R113 ;  /* 0x0000001fff397819 */ /* 0x000fe20000011471 */
[----:B------:R-:W-:Y:S01]  /*a6c0*/  CS2R R20, SRZ ;  /* 0x0000000000147805 */ /* 0x000fe2000001ff00 */
[----:B------:R-:W-:Y:S01]  /*a6d0*/  CS2R R14, SRZ ;  /* 0x00000000000e7805 */ /* 0x000fe2000001ff00 */
[----:B------:R-:W-:Y:S01]  /*a6e0*/  CS2R R24, SRZ ;  /* 0x0000000000187805 */ /* 0x000fe2000001ff00 */
[----:B------:R-:W-:-:S04]  /*a6f0*/  CS2R R16, SRZ ;  /* 0x0000000000107805 */ /* 0x000fc8000001ff00 */
[----:B------:R-:W-:-:S05]  /*a700*/  @P1 IMAD.HI.U32 R3, R0, c[0x0][0x2c8], RZ ;  /* 0x0000b20000031a27 */ /* 0x000fca00078e00ff */
[----:B------:R-:W-:-:S04]  /*a710*/  @P1 SHF.R.U32.HI R0, RZ, c[0x0][0x2cc], R3 ;  /* 0x0000b300ff001a19 */ /* 0x000fc80000011603 */
[----:B------:R-:W-:Y:S01]  /*a720*/  SHF.R.S32.HI R3, RZ, 0x1f, R0 ;  /* 0x0000001fff037819 */ /* 0x000fe20000011400 */
[----:B------:R-:W-:-:S04]  /*a730*/  IMAD.WIDE.U32 R4, R0, c[0x0][0x280], R4 ;  /* 0x0000a00000047a25 */ /* 0x000fc800078e0004 */
[----:B------:R-:W-:Y:S01]  /*a740*/  IMAD R7, R3, c[0x0][0x280], RZ ;  /* 0x0000a00003077a24 */ /* 0x000fe200078e02ff */
[----:B------:R-:W-:-:S03]  /*a750*/  LEA R23, P0, R4, c[0x0][0x270], 0x1 ;  /* 0x00009c0004177a11 */ /* 0x000fc600078008ff */
[----:B------:R-:W-:-:S04]  /*a760*/  IMAD R6, R0, c[0x0][0x284], R7 ;  /* 0x0000a10000067a24 */ /* 0x000fc800078e0207 */
[----:B------:R-:W-:-:S05]  /*a770*/  IMAD.IADD R6, R5, 0x1, R6 ;  /* 0x0000000105067824 */ /* 0x000fca00078e0206 */
[----:B------:R-:W-:Y:S01]  /*a780*/  LEA.HI.X R13, R4, c[0x0][0x274], R6, 0x1, P0 ;  /* 0x00009d00040d7a11 */ /* 0x000fe200000f0c06 */
[----:B------:R-:W-:Y:S01]  /*a790*/  IMAD R4, R3, c[0x0][0x290], RZ ;  /* 0x0000a40003047a24 */ /* 0x000fe200078e02ff */
[----:B------:R-:W-:-:S03]  /*a7a0*/  MOV R3, R8 ;  /* 0x0000000800037202 */ /* 0x000fc60000000f00 */
[----:B------:R1:W2:Y:S02]  /*a7b0*/  SHFL.IDX PT, R5, R13, RZ, 0x181f ;  /* 0x00181fff0d057589 */ /* 0x0002a400000e0000 */
[----:B------:R-:W-:-:S04]  /*a7c0*/  IMAD.WIDE.U32 R2, R0, c[0x0][0x290], R2 ;  /* 0x0000a40000027a25 */ /* 0x000fc800078e0002 */
[----:B------:R-:W-:Y:S01]  /*a7d0*/  IMAD R0, R0, c[0x0][0x294], R4 ;  /* 0x0000a50000007a24 */ /* 0x000fe200078e0204 */
[----:B------:R-:W-:-:S03]  /*a7e0*/  LEA R19, P0, R2, c[0x0][0x288], 0x1 ;  /* 0x0000a20002137a11 */ /* 0x000fc600078008ff */
[----:B------:R-:W-:Y:S02]  /*a7f0*/  IMAD.IADD R0, R3, 0x1, R0 ;  /* 0x0000000103007824 */ /* 0x000fe400078e0200 */
[----:B------:R1:W3:Y:S03]  /*a800*/  SHFL.IDX PT, R10, R19, RZ, 0x181f ;  /* 0x00181fff130a7589 */ /* 0x0002e600000e0000 */
[----:B------:R-:W-:Y:S02]  /*a810*/  LEA.HI.X R18, R2, c[0x0][0x28c], R0, 0x1, P0 ;  /* 0x0000a30002127a11 */ /* 0x000fe400000f0c00 */
        /* <DEDUP_REMOVED lines=8> */
[----:B----4-:R-:W-:-:S05]  /*a8a0*/  @!P1 IADD3 R8, P0, R2, R0, RZ ;  /* 0x0000000002089210 */ /* 0x010fca0007f1e0ff */
[--C-:B--2---:R-:W-:Y:S01]  /*a8b0*/  @!P1 IMAD.X R9, R5, 0x1, R3.reuse, P0 ;  /* 0x0000000105099824 */ /* 0x104fe200000e0603 */
[----:B---3--:R-:W-:Y:S01]  /*a8c0*/  @!P1 IADD3 R6, P0, R10, R0, RZ ;  /* 0x000000000a069210 */ /* 0x008fe20007f1e0ff */
        /* <DEDUP_REMOVED lines=14> */
.L_x_1199:
[----:B------:R-:W-:Y:S05]  /*a9b0*/  BSYNC B0 ;  /* 0x0000000000007941 */ /* 0x000fea0003800000 */
.L_x_1198:
[----:B------:R-:W-:Y:S01]  /*a9c0*/  ISETP.NE.AND P0, PT, R30, RZ, PT ;  /* 0x000000ff1e00720c */ /* 0x000fe20003f05270 */
[----:B--2--5:R-:W-:Y:S01]  /*a9d0*/  IMAD.MOV.U32 R4, RZ, RZ, R20 ;  /* 0x000000ffff047224 */ /* 0x024fe200078e0014 */
[----:B----4-:R-:W-:Y:S01]  /*a9e0*/  MOV R2, R14 ;  /* 0x0000000e00027202 */ /* 0x010fe20000000f00 */
[----:B------:R-:W-:Y:S01]  /*a9f0*/  IMAD.MOV.U32 R3, RZ, RZ, R21 ;  /* 0x000000ffff037224 */ /* 0x000fe200078e0015 */
[----:B-1----:R1:W2:Y:S01]  /*aa00*/  SHFL.IDX PT, R11, R13, 0x1, 0x181f ;  /* 0x00381f000d0b7f89 */ /* 0x0022a200000e0000 */
        /* <DEDUP_REMOVED lines=8> */
[----:B------:R1:W4:Y:S01]  /*aa90*/  SHFL.IDX PT, R5, R23, 0x1, 0x181f ;  /* 0x00381f0017057f89 */ /* 0x00032200000e0000 */
[----:B------:R-:W-:Y:S01]  /*aaa0*/  MOV R0, R17 ;  /* 0x0000001100007202 */ /* 0x000fe20000000f00 */
[----:B------:R-:W-:Y:S01]  /*aab0*/  CS2R R32, SRZ ;  /* 0x0000000000207805 */ /* 0x000fe2000001ff00 */
[----:B------:R-:W-:Y:S01]  /*aac0*/  PRMT R53, R3, 0x5410, R4 ;  /* 0x0000541003357816 */ /* 0x000fe20000000004 */
[----:B------:R1:W3:Y:S01]  /*aad0*/  SHFL.IDX PT, R12, R18, 0x1, 0x181f ;  /* 0x00381f00120c7f89 */ /* 0x0002e200000e0000 */
[----:B------:R-:W-:Y:S01]  /*aae0*/  PRMT R50, R0, 0x5410, R2 ;  /* 0x0000541000327816 */ /* 0x000fe20000000002 */
[----:B------:R-:W-:-:S02]  /*aaf0*/  CS2R R30, SRZ ;  /* 0x00000000001e7805 */ /* 0x000fc4000001ff00 */
[----:B---3--:R1:W3:Y:S01]  /*ab00*/  SHFL.IDX PT, R10, R19, 0x1, 0x181f ;  /* 0x00381f00130a7f89 */ /* 0x0082e200000e0000 */
        /* <DEDUP_REMOVED lines=12> */
[----:B------:R-:W-:Y:S01]  /*abd0*/  @!P1 IMAD.X R7, R12, 0x1, R2, P0 ;  /* 0x000000010c079824 */ /* 0x000fe200000e0602 */
        /* <DEDUP_REMOVED lines=10> */
.L_x_1201:
[----:B------:R-:W-:Y:S05]  /*ac80*/  BSYNC B0 ;  /* 0x0000000000007941 */ /* 0x000fea0003800000 */
.L_x_1200:
[----:B------:R-:W-:Y:S01]  /*ac90*/  ISETP.NE.AND P0, PT, R40, RZ, PT ;  /* 0x000000ff2800720c */ /* 0x000fe20003f05270 */
[----:B--2--5:R-:W-:Y:S01]  /*aca0*/  IMAD.MOV.U32 R4, RZ, RZ, R34 ;  /* 0x000000ffff047224 */ /* 0x024fe200078e0022 */
[----:B------:R-:W-:Y:S01]  /*acb0*/  MOV R2, R28 ;  /* 0x0000001c00027202 */ /* 0x000fe20000000f00 */
[----:B------:R-:W-:Y:S01]  /*acc0*/  IMAD.MOV.U32 R3, RZ, RZ, R35 ;  /* 0x000000ffff037224 */ /* 0x000fe200078e0023 */
[----:B------:R2:W1:Y:S01]  /*acd0*/  SHFL.IDX PT, R11, R13, 0x2, 0x181f ;  /* 0x00581f000d0b7f89 */ /* 0x00046200000e0000 */
        /* <DEDUP_REMOVED lines=8> */
[----:B----4-:R2:W4:Y:S01]  /*ad60*/  SHFL.IDX PT, R5, R23, 0x2, 0x181f ;  /* 0x00581f0017057f89 */ /* 0x01052200000e0000 */
[----:B------:R-:W-:Y:S01]  /*ad70*/  MOV R0, R31 ;  /* 0x0000001f00007202 */ /* 0x000fe20000000f00 */
[----:B------:R-:W-:Y:S01]  /*ad80*/  CS2R R42, SRZ ;  /* 0x00000000002a7805 */ /* 0x000fe2000001ff00 */
[----:B------:R-:W-:Y:S01]  /*ad90*/  PRMT R58, R3, 0x5410, R4 ;  /* 0x00005410033a7816 */ /* 0x000fe20000000004 */
[----:B------:R2:W3:Y:S01]  /*ada0*/  SHFL.IDX PT, R12, R18, 0x2, 0x181f ;  /* 0x00581f00120c7f89 */ /* 0x0004e200000e0000 */
[----:B------:R-:W-:Y:S01]  /*adb0*/  PRMT R55, R0, 0x5410, R2 ;  /* 0x0000541000377816 */ /* 0x000fe20000000002 */
[----:B------:R-:W-:Y:S01]  /*adc0*/  CS2R R36, SRZ ;  /* 0x0000000000247805 */ /* 0x000fe2000001ff00 */
[----:B------:R-:W-:Y:S01]  /*add0*/  CS2R R40, SRZ ;  /* 0x0000000000287805 */ /* 0x000fe2000001ff00 */
[----:B---3--:R2:W3:Y:S01]  /*ade0*/  SHFL.IDX PT, R10, R19, 0x2, 0x181f ;  /* 0x00581f00130a7f89 */ /* 0x0084e200000e0000 */
        /* <DEDUP_REMOVED lines=9> */
[----:B----4-:R-:W-:-:S05]  /*ae80*/  @!P1 IADD3 R8, P2, R5, R0, RZ ;  /* 0x0000000005089210 */ /* 0x010fca0007f5e0ff */
[--C-:B-1----:R-:W-:Y:S01]  /*ae90*/  @!P1 IMAD.X R9, R11, 0x1, R2.reuse, P2 ;  /* 0x000000010b099824 */ /* 0x102fe200010e0602 */
[----:B---3--:R-:W-:Y:S02]  /*aea0*/  @!P1 IADD3 R6, P2, R10, R0, RZ ;  /* 0x000000000a069210 */ /* 0x008fe40007f5e0ff */
[----:B------:R-:W-:Y:S01]  /*aeb0*/  @!P0 SHF.L.U64.HI R0, R113, 0x1, R57 ;  /* 0x0000000171008819 */ /* 0x000fe20000010239 */
[----:B------:R-:W-:Y:S01]  /*aec0*/  CS2R R38, SRZ ;  /* 0x0000000000267805 */ /* 0x000fe2000001ff00 */
[----:B------:R-:W-:Y:S01]  /*aed0*/  CS2R R40, SRZ ;  /* 0x0000000000287805 */ /* 0x000fe2000001ff00 */
[----:B------:R-:W-:Y:S01]  /*aee0*/  @!P1 IMAD.X R7, R12, 0x1, R2, P2 ;  /* 0x000000010c079824 */ /* 0x000fe200010e0602 */
        /* <DEDUP_REMOVED lines=8> */
.L_x_1203:
[----:B------:R-:W-:Y:S05]  /*af70*/  BSYNC B0 ;  /* 0x0000000000007941 */ /* 0x000fea0003800000 */
.L_x_1202:
[----:B------:R-:W-:Y:S01]  /*af80*/  ISETP.NE.AND P0, PT, R44, RZ, PT ;  /* 0x000000ff2c00720c */ /* 0x000fe20003f05270 */
[----:B-1---5:R-:W-:Y:S01]  /*af90*/  IMAD.MOV.U32 R4, RZ, RZ, R42 ;  /* 0x000000ffff047224 */ /* 0x022fe200078e002a */
[----:B------:R-:W-:Y:S01]  /*afa0*/  MOV R2, R36 ;  /* 0x0000002400027202 */ /* 0x000fe20000000f00 */
[----:B------:R-:W-:Y:S01]  /*afb0*/  IMAD.MOV.U32 R3, RZ, RZ, R43 ;  /* 0x000000ffff037224 */ /* 0x000fe200078e002b */
[----:B--2---:R-:W1:Y:S01]  /*afc0*/  SHFL.IDX PT, R13, R13, 0x3, 0x181f ;  /* 0x00781f000d0d7f89 */ /* 0x004e6200000e0000 */
        /* <DEDUP_REMOVED lines=12> */
[----:B------:R-:W3:Y:S04]  /*b090*/  SHFL.IDX PT, R12, R18, 0x3, 0x181f ;  /* 0x00781f00120c7f89 */ /* 0x000ee800000e0000 */
[----:B------:R1:W3:Y:S01]  /*b0a0*/  SHFL.IDX PT, R11, R19, 0x3, 0x181f ;  /* 0x00781f00130b7f89 */ /* 0x0002e200000e0000 */
[----:B--2---:R-:W-:Y:S01]  /*b0b0*/  PRMT R23, R0, 0x5410, R2 ;  /* 0x0000541000177816 */ /* 0x004fe20000000002 */
[----:B-1----:R-:W-:Y:S01]  /*b0c0*/  CS2R R18, SRZ ;  /* 0x0000000000127805 */ /* 0x002fe2000001ff00 */
[----:B------:R-:W-:Y:S05]  /*b0d0*/  @P0 BRA `(.L_x_1205) ;  /* 0x0000016000000947 */ /* 0x000fea0003800000 */
[----:B---34-:R-:W-:Y:S01]  /*b0e0*/  ISETP.GE.AND P1, PT, R26, c[0x0][0x27c], PT ;  /* 0x00009f001a007a0c */ /* 0x018fe20003f26270 */
[----:B------:R-:W-:Y:S01]  /*b0f0*/  CS2R R48, SRZ ;  /* 0x0000000000307805 */ /* 0x000fe2000001ff00 */
[----:B------:R-:W-:Y:S01]  /*b100*/  ISETP.GE.AND P0, PT, R113, c[0x0][0x27c], PT ;  /* 0x00009f0071007a0c */ /* 0x000fe20003f06270 */
[----:B------:R-:W-:-:S10]  /*b110*/  CS2R R18, SRZ ;  /* 0x0000000000127805 */ /* 0x000fd4000001ff00 */
[C---:B------:R-:W-:Y:S01]  /*b120*/  @!P1 IMAD.SHL.U32 R0, R26.reuse, 0x2, RZ ;  /* 0x000000021a009824 */ /* 0x040fe200078e00ff */
[----:B------:R-:W-:Y:S01]  /*b130*/  @!P1 SHF.L.U64.HI R3, R26, 0x1, R22 ;  /* 0x000000011a039819 */ /* 0x000fe20000010216 */
[C---:B------:R-:W-:Y:S01]  /*b140*/  @!P0 IMAD.SHL.U32 R2, R113.reuse, 0x2, RZ ;  /* 0x0000000271028824 */ /* 0x040fe200078e00ff */
[----:B------:R-:W-:Y:S02]  /*b150*/  @!P0 SHF.L.U64.HI R10, R113, 0x1, R57 ;  /* 0x00000001710a8819 */ /* 0x000fe40000010239 */
[-C--:B------:R-:W-:Y:S02]  /*b160*/  @!P1 IADD3 R8, P2, R5, R0.reuse, RZ ;  /* 0x0000000005089210 */ /* 0x080fe40007f5e0ff */
[----:B------:R-:W-:Y:S02]  /*b170*/  @!P1 IADD3 R6, P4, R11, R0, RZ ;  /* 0x000000000b069210 */ /* 0x000fe40007f9e0ff */
[-C--:B------:R-:W-:Y:S01]  /*b180*/  @!P0 IADD3 R4, P3, R5, R2.reuse, RZ ;  /* 0x0000000205048210 */ /* 0x080fe20007f7e0ff */
[--C-:B------:R-:W-:Y:S01]  /*b190*/  @!P1 IMAD.X R9, R13, 0x1, R3.reuse, P2 ;  /* 0x000000010d099824 */ /* 0x100fe200010e0603 */
[----:B------:R-:W-:Y:S01]  /*b1a0*/  @!P0 IADD3 R2, P2, R11, R2, RZ ;  /* 0x000000020b028210 */ /* 0x000fe20007f5e0ff */
[C---:B------:R-:W-:Y:S01]  /*b1b0*/  @!P1 IMAD.X R7, R12.reuse, 0x1, R3, P4 ;  /* 0x000000010c079824 */ /* 0x040fe200020e0603 */
[----:B------:R-:W-:Y:S01]  /*b1c0*/  CS2R R44, SRZ ;  /* 0x00000000002c7805 */ /* 0x000fe2000001ff00 */
[----:B------:R-:W-:Y:S01]  /*b1d0*/  CS2R R46, SRZ ;  /* 0x00000000002e7805 */ /* 0x000fe2000001ff00 */
[--C-:B------:R-:W-:Y:S01]  /*b1e0*/  @!P0 IMAD.X R5, R13, 0x1, R10.reuse, P3 ;  /* 0x000000010d058824 */ /* 0x100fe200018e060a */
[----:B------:R1:W5:Y:S01]  /*b1f0*/  @!P1 LD.E.64 R18, [R8.64] ;  /* 0x0000000608129980 */ /* 0x000362000c101b00 */
[----:B------:R-:W-:-:S03]  /*b200*/  @!P0 IMAD.X R3, R12, 0x1, R10, P2 ;  /* 0x000000010c038824 */ /* 0x000fc600010e060a */
[----:B------:R1:W5:Y:S04]  /*b210*/  @!P0 LD.E.64 R48, [R4.64] ;  /* 0x0000000604308980 */ /* 0x000368000c101b00 */
[----:B------:R1:W5:Y:S04]  /*b220*/  @!P1 LD.E.64 R44, [R6.64] ;  /* 0x00000006062c9980 */ /* 0x000368000c101b00 */
[----:B------:R1:W5:Y:S02]  /*b230*/  @!P0 LD.E.64 R46, [R2.64] ;  /* 0x00000006022e8980 */ /* 0x000364000c101b00 */
.L_x_1205:
[----:B---34-:R-:W-:Y:S05]  /*b240*/  BSYNC B0 ;  /* 0x0000000000007941 */ /* 0x018fea0003800000 */
.L_x_1204:
[----:B-1----:R-:W-:Y:S01]  /*b250*/  IADD3 R3, -R251, R52, RZ ;  /* 0x00000034fb037210 */ /* 0x002fe20007ffe1ff */
[----:B-----5:R-:W-:Y:S01]  /*b260*/  IMAD.MOV.U32 R0, RZ, RZ, R48 ;  /* 0x000000ffff007224 */ /* 0x020fe200078e0030 */
[----:B------:R-:W-:-:S04]  /*b270*/  DEPBAR.LE SB0, 0x1 ;  /* 0x000080400000791a */ /* 0x000fc80000000000 */
[----:B------:R-:W-:Y:S01]  /*b280*/  IMNMX R22, R3, 0x80, PT ;  /* 0x0000008003167817 */ /* 0x000fe20003800200 */
[----:B------:R-:W-:Y:S01]  /*b290*/  IMAD.MOV.U32 R4, RZ, RZ, R49 ;  /* 0x000000ffff047224 */ /* 0x000fe200078e0031 */
[----:B------:R-:W-:Y:S01]  /*b2a0*/  MOV R3, R47 ;  /* 0x0000002f00037202 */ /* 0x000fe20000000f00 */
[----:B------:R-:W-:Y:S01]  /*b2b0*/  IMAD.MOV.U32 R2, RZ, RZ, R18 ;  /* 0x000000ffff027224 */ /* 0x000fe200078e0012 */
[----:B------:R-:W-:Y:S01]  /*b2c0*/  BAR.SYNC.DEFER_BLOCKING 0x0 ;  /* 0x0000000000007b1d */ /* 0x000fe20000010000 */
[----:B------:R-:W-:Y:S02]  /*b2d0*/  ISETP.GE.AND P0, PT, R106, R22, PT ;  /* 0x000000166a00720c */ /* 0x000fe40003f06270 */
[----:B------:R-:W-:Y:S01]  /*b2e0*/  PRMT R64, R4, 0x5410, R0 ;  /* 0x0000541004407816 */ /* 0x000fe20000000000 */
[----:B------:R-:W-:Y:S02]  /*b2f0*/  IMAD.MOV.U32 R0, RZ, RZ, R19 ;  /* 0x000000ffff007224 */ /* 0x000fe400078e0013 */
[----:B------:R-:W-:Y:S01]  /*b300*/  IMAD.MOV.U32 R4, RZ, RZ, R46 ;  /* 0x000000ffff047224 */ /* 0x000fe200078e002e */
[----:B------:R-:W-:Y:S02]  /*b310*/  BSSY B1, `(.L_x_1206) ;  /* 0x0000069000017945 */ /* 0x000fe40003800000 */
[----:B------:R-:W-:Y:S01]  /*b320*/  PRMT R57, R0, 0x5410, R2 ;  /* 0x0000541000397816 */ /* 0x000fe20000000002 */
[----:B------:R-:W-:Y:S01]  /*b330*/  IMAD.MOV.U32 R2, RZ, RZ, R44 ;  /* 0x000000ffff027224 */ /* 0x000fe200078e002c */
[----:B------:R-:W-:-:S02]  /*b340*/  MOV R0, R45 ;  /* 0x0000002d00007202 */ /* 0x000fc40000000f00 */
        /* <DEDUP_REMOVED lines=10> */
[C---:B------:R-:W-:Y:S02]  /*b3f0*/  PRMT R11, R51.reuse, 0x5432, R0 ;  /* 0x00005432330b7816 */ /* 0x040fe40000000000 */
[----:B------:R-:W-:Y:S02]  /*b400*/  PRMT R0, R50, 0x5410, R8 ;  /* 0x0000541032007816 */ /* 0x000fe40000000008 */
[----:B------:R-:W-:-:S02]  /*b410*/  PRMT R3, R51, 0x5410, R3 ;  /* 0x0000541033037816 */ /* 0x000fc40000000003 */
[----:B------:R-:W-:Y:S01]  /*b420*/  SHF.R.U64 R2, R16, 0x10, R17 ;  /* 0x0000001010027819 */ /* 0x000fe20000001211 */
[C---:B------:R-:W-:Y:S01]  /*b430*/  IMAD.U32 R15, R0.reuse, 0x10000, RZ ;  /* 0x00010000000f7824 */ /* 0x040fe200078e00ff */
[----:B------:R-:W-:Y:S01]  /*b440*/  LOP3.LUT R17, R0, 0xffff0000, RZ, 0xc0, !PT ;  /* 0xffff000000117812 */ /* 0x000fe200078ec0ff */
[C---:B------:R-:W-:Y:S01]  /*b450*/  IMAD.U32 R14, R3.reuse, 0x10000, RZ ;  /* 0x00010000030e7824 */ /* 0x040fe200078e00ff */
[----:B------:R-:W-:Y:S02]  /*b460*/  PRMT R9, R50, 0x5432, R2 ;  /* 0x0000543232097816 */ /* 0x000fe40000000002 */
[----:B------:R-:W-:Y:S01]  /*b470*/  LOP3.LUT R16, R3, 0xffff0000, RZ, 0xc0, !PT ;  /* 0xffff000003107812 */ /* 0x000fe200078ec0ff */
[C---:B-1----:R-:W-:Y:S01]  /*b480*/  IMAD.U32 R8, R6.reuse, 0x10000, RZ ;  /* 0x0001000006087824 */ /* 0x042fe200078e00ff */
[----:B------:R-:W-:Y:S01]  /*b490*/  LOP3.LUT R6, R6, 0xffff0000, RZ, 0xc0, !PT ;  /* 0xffff000006067812 */ /* 0x000fe200078ec0ff */
[C---:B------:R-:W-:Y:S01]  /*b4a0*/  IMAD.U32 R10, R7.reuse, 0x10000, RZ ;  /* 0x00010000070a7824 */ /* 0x040fe200078e00ff */
[----:B------:R-:W-:-:S02]  /*b4b0*/  LOP3.LUT R2, R7, 0xffff0000, RZ, 0xc0, !PT ;  /* 0xffff000007027812 */ /* 0x000fc400078ec0ff */
[----:B------:R-:W-:Y:S01]  /*b4c0*/  SHF.L.U32 R7, R4, 0x10, RZ ;  /* 0x0000001004077819 */ /* 0x000fe200000006ff */
[C---:B------:R-:W-:Y:S01]  /*b4d0*/  FMUL.FTZ R13, R6.reuse, R15 ;  /* 0x0000000f060d7220 */ /* 0x040fe20000410000 */
[C---:B------:R-:W-:Y:S01]  /*b4e0*/  LOP3.LUT R0, R5.reuse, 0xffff0000, RZ, 0xc0, !PT ;  /* 0xffff000005007812 */ /* 0x040fe200078ec0ff */
[-C--:B------:R-:W-:Y:S01]  /*b4f0*/  FMUL.FTZ R6, R6, R14.reuse ;  /* 0x0000000e06067220 */ /* 0x080fe20000410000 */
[----:B------:R-:W-:Y:S01]  /*b500*/  LOP3.LUT R4, R4, 0xffff0000, RZ, 0xc0, !PT ;  /* 0xffff000004047812 */ /* 0x000fe200078ec0ff */
[----:B------:R-:W-:Y:S01]  /*b510*/  FMUL.FTZ R3, R2, R17 ;  /* 0x0000001102037220 */ /* 0x000fe20000410000 */
[----:B------:R-:W-:Y:S01]  /*b520*/  SHF.L.U32 R12, R5, 0x10, RZ ;  /* 0x00000010050c7819 */ /* 0x000fe200000006ff */
[C---:B------:R-:W-:Y:S02]  /*b530*/  FFMA.FTZ R6, R8.reuse, R15, R6 ;  /* 0x0000000f08067223 */ /* 0x040fe40000010006 */
[----:B------:R-:W-:Y:S01]  /*b540*/  FFMA.FTZ R13, R8, R14, -R13 ;  /* 0x0000000e080d7223 */ /* 0x000fe2000001080d */
[----:B------:R-:W-:Y:S01]  /*b550*/  SHF.L.U32 R14, R11, 0x10, RZ ;  /* 0x000000100b0e7819 */ /* 0x000fe200000006ff */
[C---:B------:R-:W-:Y:S01]  /*b560*/  IMAD.U32 R15, R9.reuse, 0x10000, RZ ;  /* 0x00010000090f7824 */ /* 0x040fe200078e00ff */
[----:B------:R-:W-:Y:S01]  /*b570*/  LOP3.LUT R9, R9, 0xffff0000, RZ, 0xc0, !PT ;  /* 0xffff000009097812 */ /* 0x000fe200078ec0ff */
[-C--:B------:R-:W-:Y:S01]  /*b580*/  FMUL.FTZ R2, R2, R16.reuse ;  /* 0x0000001002027220 */ /* 0x080fe20000410000 */
[----:B------:R-:W-:Y:S01]  /*b590*/  LOP3.LUT R11, R11, 0xffff0000, RZ, 0xc0, !PT ;  /* 0xffff00000b0b7812 */ /* 0x000fe200078ec0ff */
[----:B------:R-:W-:Y:S01]  /*b5a0*/  FFMA.FTZ R8, R10, R16, -R3 ;  /* 0x000000100a087223 */ /* 0x000fe20000010803 */
[----:B------:R-:W-:Y:S01]  /*b5b0*/  F2FP.BF16.PACK_AB R6, R6, R13 ;  /* 0x0000000d0606723e */ /* 0x000fe200000010ff */
[----:B------:R-:W-:-:S02]  /*b5c0*/  FFMA.FTZ R10, R10, R17, R2 ;  /* 0x000000110a0a7223 */ /* 0x000fc40000010002 */
[----:B------:R-:W-:Y:S02]  /*b5d0*/  FMUL.FTZ R2, R0, R9 ;  /* 0x0000000900027220 */ /* 0x000fe40000410000 */
[C---:B------:R-:W-:Y:S02]  /*b5e0*/  FMUL.FTZ R5, R4.reuse, R15 ;  /* 0x0000000f04057220 */ /* 0x040fe40000410000 */
[-C--:B------:R-:W-:Y:S02]  /*b5f0*/  FMUL.FTZ R3, R4, R14.reuse ;  /* 0x0000000e04037220 */ /* 0x080fe40000410000 */
[----:B------:R-:W-:Y:S02]  /*b600*/  FMUL.FTZ R0, R0, R11 ;  /* 0x0000000b00007220 */ /* 0x000fe40000410000 */
[C---:B------:R-:W-:Y:S02]  /*b610*/  FFMA.FTZ R4, R7.reuse, R14, -R5 ;  /* 0x0000000e07047223 */ /* 0x040fe40000010805 */
[----:B------:R-:W-:Y:S01]  /*b620*/  FFMA.FTZ R3, R7, R15, R3 ;  /* 0x0000000f07037223 */ /* 0x000fe20000010003 */
[----:B------:R-:W-:Y:S01]  /*b630*/  F2FP.BF16.PACK_AB R7, R10, R8 ;  /* 0x000000080a07723e */ /* 0x000fe200000010ff */
[----:B------:R-:W-:-:S02]  /*b640*/  FFMA.FTZ R2, R12, R11, -R2 ;  /* 0x0000000b0c027223 */ /* 0x000fc40000010802 */
[----:B------:R-:W-:Y:S01]  /*b650*/  FFMA.FTZ R0, R12, R9, R0 ;  /* 0x000000090c007223 */ /* 0x000fe20000010000 */
[----:B------:R-:W-:-:S04]  /*b660*/  F2FP.BF16.PACK_AB R4, R3, R4 ;  /* 0x000000040304723e */ /* 0x000fc800000010ff */
[----:B------:R-:W-:-:S05]  /*b670*/  F2FP.BF16.PACK_AB R5, R0, R2 ;  /* 0x000000020005723e */ /* 0x000fca00000010ff */
[----:B------:R1:W-:Y:S02]  /*b680*/  STS.128 [R215+0x100], R4 ;  /* 0x00010004d7007388 */ /* 0x0003e40000000c00 */
.L_x_1209:
[----:B------:R-:W-:Y:S05]  /*b690*/  BSYNC B0 ;  /* 0x0000000000007941 */ /* 0x000fea0003800000 */
.L_x_1208:
[----:B------:R-:W-:-:S13]  /*b6a0*/  ISETP.GE.AND P0, PT, R113, c[0x0][0x27c], PT ;  /* 0x00009f0071007a0c */ /* 0x000fda0003f06270 */
[----:B------:R-:W-:Y:S05]  /*b6b0*/  @P0 BRA `(.L_x_1207) ;  /* 0x000002e000000947 */ /* 0x000fea0003800000 */
[----:B-1----:R-:W1:Y:S01]  /*b6c0*/  LDS.128 R4, [R215+0x4100] ;  /* 0x00410000d7047984 */ /* 0x002e620000000c00 */
        /* <DEDUP_REMOVED lines=9> */
[----:B------:R-:W-:Y:S01]  /*b760*/  IMAD.U32 R14, R3, 0x10000, RZ ;  /* 0x00010000030e7824 */ /* 0x000fe200078e00ff */
        /* <DEDUP_REMOVED lines=35> */
.L_x_1207:
[----:B------:R-:W-:Y:S05]  /*b9a0*/  BSYNC B1 ;  /* 0x0000000000017941 */ /* 0x000fea0003800000 */
.L_x_1206:
[----:B------:R-:W2:Y:S01]  /*b9b0*/  S2R R2, SR_TID.X ;  /* 0x0000000000027919 */ /* 0x000ea20000002100 */
[----:B------:R-:W-:Y:S01]  /*b9c0*/  BSSY B1, `(.L_x_1210) ;  /* 0x0000069000017945 */ /* 0x000fe20003800000 */
[----:B--2---:R-:W-:-:S04]  /*b9d0*/  SHF.R.S32.HI R0, RZ, 0x1f, R2 ;  /* 0x0000001fff007819 */ /* 0x004fc80000011402 */
[----:B------:R-:W-:-:S04]  /*b9e0*/  LEA.HI R0, R0, R2, RZ, 0x3 ;  /* 0x0000000200007211 */ /* 0x000fc800078f18ff */
[----:B------:R-:W-:-:S04]  /*b9f0*/  SHF.R.S32.HI R0, RZ, 0x3, R0 ;  /* 0x00000003ff007819 */ /* 0x000fc80000011400 */
[----:B------:R-:W-:-:S04]  /*ba00*/  IADD3 R0, R0, 0x20, RZ ;  /* 0x0000002000007810 */ /* 0x000fc80007ffe0ff */
[----:B------:R-:W-:-:S13]  /*ba10*/  ISETP.GE.AND P0, PT, R0, R22, PT ;  /* 0x000000160000720c */ /* 0x000fda0003f06270 */
[----:B------:R-:W-:Y:S05]  /*ba20*/  @P0 BRA `(.L_x_1211) ;  /* 0x0000062000000947 */ /* 0x000fea0003800000 */
[----:B------:R-:W-:Y:S01]  /*ba30*/  ISETP.GE.AND P0, PT, R26, c[0x0][0x27c], PT ;  /* 0x00009f001a007a0c */ /* 0x000fe20003f06270 */
[----:B------:R-:W-:-:S12]  /*ba40*/  BSSY B0, `(.L_x_1212) ;  /* 0x0000030000007945 */ /* 0x000fd80003800000 */
        /* <DEDUP_REMOVED lines=47> */
.L_x_1213:
[----:B------:R-:W-:Y:S05]  /*bd40*/  BSYNC B0 ;  /* 0x0000000000007941 */ /* 0x000fea0003800000 */
.L_x_1212:
        /* <DEDUP_REMOVED lines=48> */
.L_x_1211:
[----:B------:R-:W-:Y:S05]  /*c050*/  BSYNC B1 ;  /* 0x0000000000017941 */ /* 0x000fea0003800000 */
.L_x_1210:
        /* <DEDUP_REMOVED lines=57> */
.L_x_1217:
[----:B------:R-:W-:Y:S05]  /*c3f0*/  BSYNC B0 ;  /* 0x0000000000007941 */ /* 0x000fea0003800000 */
.L_x_1216:
        /* <DEDUP_REMOVED lines=48> */
.L_x_1215:
[----:B------:R-:W-:Y:S05]  /*c700*/  BSYNC B1 ;  /* 0x0000000000017941 */ /* 0x000fea0003800000 */
.L_x_1214:
[----:B------:R-:W2:Y:S02]  /*c710*/  S2R R2, SR_TID.X ;  /* 0x0000000000027919 */ /* 0x000ea40000002100 */
        /* <DEDUP_REMOVED lines=55> */
.L_x_1220:
[----:B------:R-:W-:Y:S05]  /*ca90*/  BSYNC B0 ;  /* 0x0000000000007941 */ /* 0x000fea0003800000 */
.L_x_1219:
        /* <DEDUP_REMOVED lines=47> */
[----:B------:R1:W-:Y:S01]  /*cd90*/  STS.128 [R215+0x7100], R4 ;  /* 0x00710004d7007388 */ /* 0x0003e20000000c00 */
[----:B------:R-:W-:Y:S05]  /*cda0*/  BRA `(.L_x_1218) ;  /* 0x000026c000007947 */ /* 0x000fea0003800000 */
.L_x_1197:
[----:B------:R-:W-:Y:S01]  /*cdb0*/  ISETP.NE.AND P0, PT, R160, 0x1, PT ;  /* 0x00000001a000780c */ /* 0x000fe20003f05270 */
[----:B------:R-:W-:Y:S01]  /*cdc0*/  IMAD.MOV.U32 R5, RZ, RZ, R6 ;  /* 0x000000ffff057224 */ /* 0x000fe200078e0006 */
[----:B------:R-:W-:Y:S01]  /*cdd0*/  CS2R R18, SRZ ;  /* 0x0000000000127805 */ /* 0x000fe2000001ff00 */
[----:B------:R-:W-:Y:S01]  /*cde0*/  CS2R R16, SRZ ;  /* 0x0000000000107805 */ /* 0x000fe2000001ff00 */
[----:B------:R-:W-:-:S09]  /*cdf0*/  ISETP.NE.AND P2, PT, R30, RZ, PT ;  /* 0x000000ff1e00720c */ /* 0x000fd20003f45270 */
        /* <DEDUP_REMOVED lines=9> */
[----:B------:R-:W-:Y:S02]  /*ce90*/  IMAD R4, R3, c[0x0][0x290], RZ ;  /* 0x0000a40003047a24 */ /* 0x000fe400078e02ff */
[----:B------:R-:W-:Y:S02]  /*cea0*/  IMAD.MOV.U32 R3, RZ, RZ, R8 ;  /* 0x000000ffff037224 */ /* 0x000fe400078e0008 */
[----:B------:R-:W-:Y:S02]  /*ceb0*/  SHFL.IDX PT, R5, R9, RZ, 0x181f ;  /* 0x00181fff09057589 */ /* 0x000fe400000e0000 */
[----:B------:R-:W-:-:S04]  /*cec0*/  IMAD.WIDE.U32 R2, R0, c[0x0][0x290], R2 ;  /* 0x0000a40000027a25 */ /* 0x000fc800078e0002 */
[----:B------:R-:W-:Y:S01]  /*ced0*/  IMAD R0, R0, c[0x0][0x294], R4 ;  /* 0x0000a50000007a24 */ /* 0x000fe200078e0204 */
[----:B------:R-:W-:-:S03]  /*cee0*/  LEA R8, P0, R2, c[0x0][0x288], 0x1 ;  /* 0x0000a20002087a11 */ /* 0x000fc600078008ff */
[----:B------:R-:W-:Y:S02]  /*cef0*/  IMAD.IADD R0, R3, 0x1, R0 ;  /* 0x0000000103007824 */ /* 0x000fe400078e0200 */
[----:B------:R-:W1:Y:S03]  /*cf00*/  SHFL.IDX PT, R3, R10, RZ, 0x181f ;  /* 0x00181fff0a037589 */ /* 0x000e6600000e0000 */
[----:B------:R-:W-:Y:S02]  /*cf10*/  LEA.HI.X R7, R2, c[0x0][0x28c], R0, 0x1, P0 ;  /* 0x0000a30002077a11 */ /* 0x000fe400000f0c00 */
[----:B------:R-:W-:-:S03]  /*cf20*/  ISETP.GE.OR P0, PT, R32, c[0x0][0x27c], P3 ;  /* 0x00009f0020007a0c */ /* 0x000fc60001f06670 */
[----:B------:R-:W-:Y:S10]  /*cf30*/  SHFL.IDX PT, R6, R7, RZ, 0x181f ;  /* 0x00181fff07067589 */ /* 0x000ff400000e0000 */
[C---:B------:R-:W-:Y:S01]  /*cf40*/  @!P0 IMAD.SHL.U32 R2, R32.reuse, 0x2, RZ ;  /* 0x0000000220028824 */ /* 0x040fe200078e00ff */
[----:B------:R-:W-:-:S04]  /*cf50*/  @!P0 SHF.L.U64.HI R0, R32, 0x1, R33 ;  /* 0x0000000120008819 */ /* 0x000fc80000010221 */
[----:B-1----:R-:W-:Y:S02]  /*cf60*/  @!P0 IADD3 R4, P1, R3, R2, RZ ;  /* 0x0000000203048210 */ /* 0x002fe40007f3e0ff */
[----:B------:R-:W1:Y:S02]  /*cf70*/  SHFL.IDX PT, R3, R8, RZ, 0x181f ;  /* 0x00181fff08037589 */ /* 0x000e6400000e0000 */
[----:B------:R-:W-:-:S05]  /*cf80*/  @!P0 IADD3.X R5, R5, R0, RZ, P1, !PT ;  /* 0x0000000005058210 */ /* 0x000fca0000ffe4ff */
[----:B------:R2:W3:Y:S01]  /*cf90*/  @!P0 LD.E.128 R16, [R4.64] ;  /* 0x0000000604108980 */ /* 0x0004e2000c101d00 */
[----:B------:R-:W-:Y:S01]  /*cfa0*/  CS2R R14, SRZ ;  /* 0x00000000000e7805 */ /* 0x000fe2000001ff00 */
[----:B------:R-:W-:Y:S01]  /*cfb0*/  CS2R R12, SRZ ;  /* 0x00000000000c7805 */ /* 0x000fe2000001ff00 */
[----:B-1----:R-:W-:-:S05]  /*cfc0*/  @!P0 IADD3 R2, P1, R3, R2, RZ ;  /* 0x0000000203028210 */ /* 0x002fca0007f3e0ff */
[----:B------:R-:W-:-:S05]  /*cfd0*/  @!P0 IMAD.X R3, R6, 0x1, R0, P1 ;  /* 0x0000000106038824 */ /* 0x000fca00008e0600 */
[----:B------:R1:W4:Y:S01]  /*cfe0*/  @!P0 LD.E.128 R12, [R2.64] ;  /* 0x00000006020c8980 */ /* 0x000322000c101d00 */
[----:B------:R-:W-:Y:S03]  /*cff0*/  BSSY B0, `(.L_x_1221) ;  /* 0x0000024000007945 */ /* 0x000fe60003800000 */
[----:B--2---:R2:W1:Y:S01]  /*d000*/  SHFL.IDX PT, R4, R10, 0x1, 0x181f ;  /* 0x00381f000a047f89 */ /* 0x00446200000e0000 */
[----:B------:R-:W-:-:S03]  /*d010*/  ISETP.GE.AND P1, PT, R32, c[0x0][0x27c], PT ;  /* 0x00009f0020007a0c */ /* 0x000fc60003f26270 */
[----:B------:R2:W1:Y:S01]  /*d020*/  SHFL.IDX PT, R6, R8, 0x1, 0x181f ;  /* 0x00381f0008067f89 */ /* 0x00046200000e0000 */
[----:B------:R-:W-:-:S03]  /*d030*/  CS2R R38, SRZ ;  /* 0x0000000000267805 */ /* 0x000fc6000001ff00 */
[----:B------:R2:W1:Y:S01]  /*d040*/  SHFL.IDX PT, R5, R9, 0x1, 0x181f ;  /* 0x00381f0009057f89 */ /* 0x00046200000e0000 */
[----:B------:R-:W-:-:S03]  /*d050*/  CS2R R36, SRZ ;  /* 0x0000000000247805 */ /* 0x000fc6000001ff00 */
[----:B------:R2:W1:Y:S01]  /*d060*/  SHFL.IDX PT, R11, R7, 0x1, 0x181f ;  /* 0x00381f00070b7f89 */ /* 0x00046200000e0000 */
[----:B------:R-:W-:Y:S01]  /*d070*/  CS2R R30, SRZ ;  /* 0x00000000001e7805 */ /* 0x000fe2000001ff00 */
[----:B------:R-:W-:Y:S01]  /*d080*/  CS2R R28, SRZ ;  /* 0x00000000001c7805 */ /* 0x000fe2000001ff00 */
[----:B---3--:R-:W-:Y:S01]  /*d090*/  IMAD.MOV.U32 R0, RZ, RZ, R18 ;  /* 0x000000ffff007224 */ /* 0x008fe200078e0012 */
[----:B-1----:R-:W-:Y:S01]  /*d0a0*/  MOV R3, R16 ;  /* 0x0000001000037202 */ /* 0x002fe20000000f00 */
[----:B------:R-:W-:-:S03]  /*d0b0*/  IMAD.MOV.U32 R2, RZ, RZ, R17 ;  /* 0x000000ffff027224 */ /* 0x000fc600078e0011 */
[----:B------:R-:W-:Y:S01]  /*d0c0*/  PRMT R23, R23, 0x5410, R0 ;  /* 0x0000541017177816 */ /* 0x000fe20000000000 */
[----:B------:R-:W-:Y:S01]  /*d0d0*/  IMAD.MOV.U32 R0, RZ, RZ, R19 ;  /* 0x000000ffff007224 */ /* 0x000fe200078e0013 */
[----:B------:R-:W-:-:S04]  /*d0e0*/  PRMT R22, R2, 0x5410, R3 ;  /* 0x0000541002167816 */ /* 0x000fc80000000003 */
[----:B------:R-:W-:Y:S01]  /*d0f0*/  PRMT R23, R0, 0x7610, R23 ;  /* 0x0000761000177816 */ /* 0x000fe20000000017 */
[----:B----4-:R-:W-:Y:S02]  /*d100*/  IMAD.MOV.U32 R0, RZ, RZ, R14 ;  /* 0x000000ffff007224 */ /* 0x010fe400078e000e */
[----:B------:R-:W-:Y:S01]  /*d110*/  IMAD.MOV.U32 R3, RZ, RZ, R15 ;  /* 0x000000ffff037224 */ /* 0x000fe200078e000f */
[----:B------:R-:W-:-:S04]  /*d120*/  MOV R2, R12 ;  /* 0x0000000c00027202 */ /* 0x000fc80000000f00 */
[----:B------:R-:W-:Y:S01]  /*d130*/  PRMT R24, R3, 0x5410, R0 ;  /* 0x0000541003187816 */ /* 0x000fe20000000000 */
[----:B------:R-:W-:-:S05]  /*d140*/  IMAD.MOV.U32 R0, RZ, RZ, R13 ;  /* 0x000000ffff007224 */ /* 0x000fca00078e000d */
[----:B------:R-:W-:Y:S01]  /*d150*/  PRMT R21, R0, 0x5410, R2 ;  /* 0x0000541000157816 */ /* 0x000fe20000000002 */
[----:B------:R-:W-:Y:S05]  /*d160*/  @P2 BRA `(.L_x_1222) ;  /* 0x000000c000002947 */ /* 0x000fea0003800000 */
[----:B--2---:R-:W-:Y:S01]  /*d170*/  CS2R R36, SRZ ;  /* 0x0000000000247805 */ /* 0x004fe2000001ff00 */
[----:B------:R-:W-:Y:S01]  /*d180*/  CS2R R30, SRZ ;  /* 0x00000000001e7805 */ /* 0x000fe2000001ff00 */
[----:B------:R-:W-:Y:S01]  /*d190*/  CS2R R28, SRZ ;  /* 0x00000000001c7805 */ /* 0x000fe2000001ff00 */
[----:B------:R-:W-:Y:S05]  /*d1a0*/  @P1 BRA `(.L_x_1222) ;  /* 0x0000008000001947 */ /* 0x000fea0003800000 */
[C---:B------:R-:W-:Y:S01]  /*d1b0*/  IMAD.SHL.U32 R2, R32.reuse, 0x2, RZ ;  /* 0x0000000220027824 */ /* 0x040fe200078e00ff */
[----:B------:R-:W-:-:S04]  /*d1c0*/  SHF.L.U64.HI R0, R32, 0x1, R33 ;  /* 0x0000000120007819 */ /* 0x000fc80000010221 */
[----:B------:R-:W-:-:S05]  /*d1d0*/  IADD3 R4, P0, R4, R2, RZ ;  /* 0x0000000204047210 */ /* 0x000fca0007f1e0ff */
[----:B------:R-:W-:Y:S01]  /*d1e0*/  IMAD.X R5, R5, 0x1, R0, P0 ;  /* 0x0000000105057824 */ /* 0x000fe200000e0600 */
[----:B------:R-:W-:-:S04]  /*d1f0*/  IADD3 R2, P0, R6, R2, RZ ;  /* 0x0000000206027210 */ /* 0x000fc80007f1e0ff */
[----:B------:R1:W5:Y:S01]  /*d200*/  LD.E.128 R36, [R4.64] ;  /* 0x0000000604247980 */ /* 0x000362000c101d00 */
[----:B------:R-:W-:-:S05]  /*d210*/  IMAD.X R3, R11, 0x1, R0, P0 ;  /* 0x000000010b037824 */ /* 0x000fca00000e0600 */
[----:B------:R1:W5:Y:S03]  /*d220*/  LD.E.128 R28, [R2.64] ;  /* 0x00000006021c7980 */ /* 0x000366000c101d00 */
.L_x_1222:
[----:B--2---:R-:W-:Y:S05]  /*d230*/  BSYNC B0 ;  /* 0x0000000000007941 */ /* 0x004fea0003800000 */
.L_x_1221:
[----:B-1----:R-:W1:Y:S01]  /*d240*/  SHFL.IDX PT, R3, R10, 0x2, 0x181f ;  /* 0x00581f000a037f89 */ /* 0x002e6200000e0000 */
[----:B------:R-:W-:Y:S01]  /*d250*/  ISETP.NE.AND P0, PT, R40, RZ, PT ;  /* 0x000000ff2800720c */ /* 0x000fe20003f05270 */
[----:B------:R-:W-:Y:S01]  /*d260*/  CS2R R50, SRZ ;  /* 0x0000000000327805 */ /* 0x000fe2000001ff00 */
[----:B------:R-:W-:Y:S01]  /*d270*/  CS2R R48, SRZ ;  /* 0x0000000000307805 */ /* 0x000fe2000001ff00 */
[----:B------:R-:W2:Y:S01]  /*d280*/  SHFL.IDX PT, R5, R9, 0x2, 0x181f ;  /* 0x00581f0009057f89 */ /* 0x000ea200000e0000 */
[----:B------:R-:W-:Y:S02]  /*d290*/  ISETP.GE.OR P0, PT, R32, c[0x0][0x27c], P0 ;  /* 0x00009f0020007a0c */ /* 0x000fe40000706670 */
[----:B------:R-:W-:Y:S01]  /*d2a0*/  ISETP.NE.AND P3, PT, R44, RZ, PT ;  /* 0x000000ff2c00720c */ /* 0x000fe20003f65270 */
[----:B------:R-:W3:Y:S04]  /*d2b0*/  SHFL.IDX PT, R6, R8, 0x2, 0x181f ;  /* 0x00581f0008067f89 */ /* 0x000ee800000e0000 */
[----:B------:R-:W4:Y:S06]  /*d2c0*/  SHFL.IDX PT, R11, R7, 0x2, 0x181f ;  /* 0x00581f00070b7f89 */ /* 0x000f2c00000e0000 */
        /* <DEDUP_REMOVED lines=12> */
[----:B------:R-:W-:Y:S01]  /*d390*/  CS2R R62, SRZ ;  /* 0x00000000003e7805 */ /* 0x000fe2000001ff00 */
[----:B------:R-:W2:Y:S01]  /*d3a0*/  SHFL.IDX PT, R9, R9, 0x3, 0x181f ;  /* 0x00781f0009097f89 */ /* 0x000ea200000e0000 */
[----:B------:R-:W-:Y:S01]  /*d3b0*/  CS2R R60, SRZ ;  /* 0x00000000003c7805 */ /* 0x000fe2000001ff00 */
[----:B------:R-:W-:Y:S01]  /*d3c0*/  CS2R R58, SRZ ;  /* 0x00000000003a7805 */ /* 0x000fe2000001ff00 */
[----:B------:R-:W-:Y:S01]  /*d3d0*/  CS2R R56, SRZ ;  /* 0x0000000000387805 */ /* 0x000fe2000001ff00 */
[----:B------:R2:W2:Y:S04]  /*d3e0*/  SHFL.IDX PT, R6, R8, 0x3, 0x181f ;  /* 0x00781f0008067f89 */ /* 0x0004a800000e0000 */
[----:B------:R-:W2:Y:S01]  /*d3f0*/  SHFL.IDX PT, R7, R7, 0x3, 0x181f ;  /* 0x00781f0007077f89 */ /* 0x000ea200000e0000 */
[----:B-1----:R-:W-:-:S03]  /*d400*/  IMAD.MOV.U32 R4, RZ, RZ, R38 ;  /* 0x000000ffff047224 */ /* 0x002fc600078e0026 */
[----:B------:R1:W1:Y:S01]  /*d410*/  SHFL.IDX PT, R5, R10, 0x3, 0x181f ;  /* 0x00781f000a057f89 */ /* 0x00026200000e0000 */
[----:B---3--:R-:W-:Y:S01]  /*d420*/  IMAD.MOV.U32 R2, RZ, RZ, R36 ;  /* 0x000000ffff027224 */ /* 0x008fe200078e0024 */
[----:B------:R-:W-:-:S04]  /*d430*/  MOV R3, R39 ;  /* 0x0000002700037202 */ /* 0x000fc80000000f00 */
[----:B------:R-:W-:Y:S01]  /*d440*/  PRMT R65, R3, 0x5410, R4 ;  /* 0x0000541003417816 */ /* 0x000fe20000000004 */
[----:B------:R-:W-:Y:S01]  /*d450*/  IMAD.MOV.U32 R4, RZ, RZ, R30 ;  /* 0x000000ffff047224 */ /* 0x000fe200078e001e */
[----:B------:R-:W-:Y:S01]  /*d460*/  PRMT R55, R0, 0x5410, R2 ;  /* 0x0000541000377816 */ /* 0x000fe20000000002 */
[----:B------:R-:W-:Y:S01]  /*d470*/  IMAD.MOV.U32 R2, RZ, RZ, R28 ;  /* 0x000000ffff027224 */ /* 0x000fe200078e001c */
[----:B------:R-:W-:Y:S01]  /*d480*/  MOV R3, R31 ;  /* 0x0000001f00037202 */ /* 0x000fe20000000f00 */
[----:B------:R-:W-:-:S03]  /*d490*/  IMAD.MOV.U32 R0, RZ, RZ, R29 ;  /* 0x000000ffff007224 */ /* 0x000fc600078e001d */
[----:B------:R-:W-:Y:S02]  /*d4a0*/  PRMT R64, R3, 0x5410, R4 ;  /* 0x0000541003407816 */ /* 0x000fe40000000004 */
[----:B------:R-:W-:Y:S01]  /*d4b0*/  PRMT R54, R0, 0x5410, R2 ;  /* 0x0000541000367816 */ /* 0x000fe20000000002 */
[----:B--2---:R-:W-:Y:S01]  /*d4c0*/  IMAD.MOV.U32 R4, RZ, RZ, R50 ;  /* 0x000000ffff047224 */ /* 0x004fe200078e0032 */
[----:B------:R-:W-:Y:S01]  /*d4d0*/  MOV R3, R51 ;  /* 0x0000003300037202 */ /* 0x000fe20000000f00 */
[----:B------:R-:W-:Y:S02]  /*d4e0*/  IMAD.MOV.U32 R2, RZ, RZ, R48 ;  /* 0x000000ffff027224 */ /* 0x000fe400078e0030 */
[----:B------:R-:W-:Y:S01]  /*d4f0*/  IMAD.MOV.U32 R0, RZ, RZ, R49 ;  /* 0x000000ffff007224 */ /* 0x000fe200078e0031 */
[----:B------:R-:W-:Y:S01]  /*d500*/  PRMT R69, R3, 0x5410, R4 ;  /* 0x0000541003457816 */ /* 0x000fe20000000004 */
[----:B----4-:R-:W-:-:S03]  /*d510*/  IMAD.MOV.U32 R4, RZ, RZ, R46 ;  /* 0x000000ffff047224 */ /* 0x010fc600078e002e */
[----:B------:R-:W-:Y:S01]  /*d520*/  PRMT R67, R0, 0x5410, R2 ;  /* 0x0000541000437816 */ /* 0x000fe20000000002 */
[----:B------:R-:W-:Y:S01]  /*d530*/  IMAD.MOV.U32 R2, RZ, RZ, R44 ;  /* 0x000000ffff027224 */ /* 0x000fe200078e002c */
[----:B------:R-:W-:Y:S01]  /*d540*/  MOV R3, R47 ;  /* 0x0000002f00037202 */ /* 0x000fe20000000f00 */
[----:B------:R-:W-:-:S03]  /*d550*/  IMAD.MOV.U32 R0, RZ, RZ, R45 ;  /* 0x000000ffff007224 */ /* 0x000fc600078e002d */
[----:B------:R-:W-:Y:S02]  /*d560*/  PRMT R68, R3, 0x5410, R4 ;  /* 0x0000541003447816 */ /* 0x000fe40000000004 */
[----:B------:R-:W-:Y:S01]  /*d570*/  PRMT R66, R0, 0x5410, R2 ;  /* 0x0000541000427816 */ /* 0x000fe20000000002 */
        /* <DEDUP_REMOVED lines=13> */
.L_x_1224:
[----:B-1----:R-:W-:Y:S05]  /*d650*/  BSYNC B0 ;  /* 0x0000000000007941 */ /* 0x002fea0003800000 */
.L_x_1223:
[----:B------:R-:W-:Y:S01]  /*d660*/  IADD3 R3, -R251, R52, RZ ;  /* 0x00000034fb037210 */ /* 0x000fe20007ffe1ff */
[----:B-----5:R-:W-:Y:S01]  /*d670*/  IMAD.MOV.U32 R0, RZ, RZ, R62 ;  /* 0x000000ffff007224 */ /* 0x020fe200078e003e */
[----:B------:R-:W-:-:S04]  /*d680*/  DEPBAR.LE SB0, 0x1 ;  /* 0x000080400000791a */ /* 0x000fc80000000000 */
[----:B------:R-:W-:Y:S01]  /*d690*/  IMNMX R53, R3, 0x80, PT ;  /* 0x0000008003357817 */ /* 0x000fe20003800200 */
[----:B------:R-:W-:Y:S01]  /*d6a0*/  IMAD.MOV.U32 R4, RZ, RZ, R63 ;  /* 0x000000ffff047224 */ /* 0x000fe200078e003f */
[----:B------:R-:W-:Y:S01]  /*d6b0*/  MOV R3, R59 ;  /* 0x0000003b00037202 */ /* 0x000fe20000000f00 */
[----:B------:R-:W-:Y:S01]  /*d6c0*/  IMAD.MOV.U32 R2, RZ, RZ, R60 ;  /* 0x000000ffff027224 */ /* 0x000fe200078e003c */
[----:B------:R-:W-:Y:S01]  /*d6d0*/  BAR.SYNC.DEFER_BLOCKING 0x0 ;  /* 0x0000000000007b1d */ /* 0x000fe20000010000 */
[----:B------:R-:W-:Y:S02]  /*d6e0*/  ISETP.GE.OR P0, PT, R106, R53, P1 ;  /* 0x000000356a00720c */ /* 0x000fe40000f06670 */
        /* <DEDUP_REMOVED lines=10> */
[----:B------:R-:W-:Y:S01]  /*d790*/  IMAD.MOV.U32 R0, RZ, RZ, c[0x0][0x27c] ;  /* 0x00009f00ff007624 */ /* 0x000fe200078e00ff */
[----:B------:R-:W1:Y:S01]  /*d7a0*/  LDS.128 R8, [R215+0x100] ;  /* 0x00010000d7087984 */ /* 0x000e620000000c00 */
[----:B------:R-:W-:Y:S02]  /*d7b0*/  SHF.R.U64 R12, R12, 0x10, R13 ;  /* 0x000000100c0c7819 */ /* 0x000fe4000000120d */
[--C-:B------:R-:W-:Y:S02]  /*d7c0*/  SHF.R.U64 R20, R16, 0x10, R17.reuse ;  /* 0x0000001010147819 */ /* 0x100fe40000001211 */
[----:B------:R-:W-:Y:S02]  /*d7d0*/  LEA.HI R0, R0, R146, RZ, 0x1d ;  /* 0x0000009200007211 */ /* 0x000fe400078fe8ff */
[----:B------:R-:W-:-:S02]  /*d7e0*/  SHF.R.U32.HI R16, RZ, 0x10, R17 ;  /* 0x00000010ff107819 */ /* 0x000fc40000011611 */
[----:B------:R-:W-:Y:S01]  /*d7f0*/  SHF.R.S32.HI R3, RZ, 0x1f, R0 ;  /* 0x0000001fff037819 */ /* 0x000fe20000011400 */
[----:B------:R-:W-:Y:S01]  /*d800*/  IMAD.SHL.U32 R2, R0, 0x8, RZ ;  /* 0x0000000800027824 */ /* 0x000fe200078e00ff */
[--C-:B------:R-:W-:Y:S02]  /*d810*/  SHF.R.U64 R17, R18, 0x10, R19.reuse ;  /* 0x0000001012117819 */ /* 0x100fe40000001213 */
[----:B------:R-:W-:Y:S02]  /*d820*/  LEA.HI R0, R3, R0, RZ, 0x3 ;  /* 0x0000000003007211 */ /* 0x000fe400078f18ff */
[----:B------:R-:W-:Y:S02]  /*d830*/  LOP3.LUT R2, R158, 0x38, R2, 0xf8, !PT ;  /* 0x000000389e027812 */ /* 0x000fe400078ef802 */
[----:B------:R-:W-:Y:S01]  /*d840*/  SHF.R.U32.HI R3, RZ, 0x10, R19 ;  /* 0x00000010ff037819 */ /* 0x000fe20000011613 */
[----:B------:R-:W-:Y:S01]  /*d850*/  IMAD.SHL.U32 R0, R0, 0x400, RZ ;  /* 0x0000040000007824 */ /* 0x000fe200078e00ff */
[----:B------:R-:W-:-:S02]  /*d860*/  LOP3.LUT R2, R2, R191, RZ, 0x3c, !PT ;  /* 0x000000bf02027212 */ /* 0x000fc400078e3cff */
[----:B------:R-:W-:Y:S02]  /*d870*/  SHF.R.U64 R14, R14, 0x10, R15 ;  /* 0x000000100e0e7819 */ /* 0x000fe4000000120f */
[----:B------:R-:W-:Y:S02]  /*d880*/  LOP3.LUT R0, R0, 0x7fffe000, RZ, 0xc0, !PT ;  /* 0x7fffe00000007812 */ /* 0x000fe400078ec0ff */
[----:B------:R-:W-:Y:S02]  /*d890*/  PRMT R18, R22, 0x5432, R20 ;  /* 0x0000543216127816 */ /* 0x000fe40000000014 */
[----:B------:R-:W-:Y:S02]  /*d8a0*/  IADD3 R0, R2, R0, R168 ;  /* 0x0000000002007210 */ /* 0x000fe40007ffe0a8 */
[----:B------:R-:W-:Y:S01]  /*d8b0*/  SHF.R.U32.HI R2, RZ, 0x10, R13 ;  /* 0x00000010ff027819 */ /* 0x000fe2000001160d */
[----:B------:R-:W-:Y:S01]  /*d8c0*/  IMAD.U32 R27, R18, 0x10000, RZ ;  /* 0x00010000121b7824 */ /* 0x000fe200078e00ff */
[----:B------:R-:W-:Y:S01]  /*d8d0*/  PRMT R13, R21, 0x5432, R12 ;  /* 0x00005432150d7816 */ /* 0x000fe2000000000c */
[----:B------:R-:W-:Y:S01]  /*d8e0*/  IMAD.SHL.U32 R34, R0, 0x2, RZ ;  /* 0x0000000200227824 */ /* 0x000fe200078e00ff */
[----:B------:R-:W-:-:S02]  /*d8f0*/  SHF.R.U32.HI R0, RZ, 0x10, R15 ;  /* 0x00000010ff007819 */ /* 0x000fc4000001160f */
[----:B------:R-:W-:Y:S01]  /*d900*/  PRMT R26, R23, 0x5432, R17 ;  /* 0x00005432171a7816 */ /* 0x000fe20000000011 */
[----:B------:R-:W-:Y:S01]  /*d910*/  IMAD.U32 R35, R13, 0x10000, RZ ;  /* 0x000100000d237824 */ /* 0x000fe200078e00ff */
[----:B------:R-:W2:Y:S01]  /*d920*/  LDS.128 R4, [R34+0x100] ;  /* 0x0001000022047984 */ /* 0x000ea20000000c00 */
[----:B------:R-:W-:Y:S02]  /*d930*/  PRMT R23, R23, 0x5410, R3 ;  /* 0x0000541017177816 */ /* 0x000fe40000000003 */
[----:B------:R-:W-:Y:S01]  /*d940*/  PRMT R19, R22, 0x5410, R16 ;  /* 0x0000541016137816 */ /* 0x000fe20000000010 */
[----:B-1----:R-:W-:Y:S01]  /*d950*/  IMAD.U32 R12, R8, 0x10000, RZ ;  /* 0x00010000080c7824 */ /* 0x002fe200078e00ff */
[----:B------:R-:W-:Y:S01]  /*d960*/  PRMT R15, R21, 0x5410, R2 ;  /* 0x00005410150f7816 */ /* 0x000fe20000000002 */
[----:B------:R-:W-:Y:S01]  /*d970*/  IMAD.U32 R20, R10, 0x10000, RZ ;  /* 0x000100000a147824 */ /* 0x000fe200078e00ff */
[C---:B------:R-:W-:Y:S02]  /*d980*/  PRMT R22, R24.reuse, 0x5432, R14 ;  /* 0x0000543218167816 */ /* 0x040fe4000000000e */
[----:B------:R-:W-:Y:S01]  /*d990*/  PRMT R21, R24, 0x5410, R0 ;  /* 0x0000541018157816 */ /* 0x000fe20000000000 */
[----:B------:R-:W-:Y:S01]  /*d9a0*/  IMAD.U32 R52, R15, 0x10000, RZ ;  /* 0x000100000f347824 */ /* 0x000fe200078e00ff */
[----:B------:R-:W-:-:S02]  /*d9b0*/  SHF.L.U32 R14, R9, 0x10, RZ ;  /* 0x00000010090e7819 */ /* 0x000fc400000006ff */
[----:B------:R-:W-:Y:S01]  /*d9c0*/  LOP3.LUT R16, R9, 0xffff0000, RZ, 0xc0, !PT ;  /* 0xffff000009107812 */ /* 0x000fe200078ec0ff */
[C---:B------:R-:W-:Y:S01]  /*d9d0*/  IMAD.U32 R9, R11.reuse, 0x10000, RZ ;  /* 0x000100000b097824 */ /* 0x040fe200078e00ff */
[----:B------:R-:W-:Y:S01]  /*d9e0*/  LOP3.LUT R24, R11, 0xffff0000, RZ, 0xc0, !PT ;  /* 0xffff00000b187812 */ /* 0x000fe200078ec0ff */
[----:B------:R-:W-:Y:S01]  /*d9f0*/  IMAD.U32 R43, R21, 0x10000, RZ ;  /* 0x00010000152b7824 */ /* 0x000fe200078e00ff */
[----:B------:R-:W-:Y:S02]  /*da00*/  LOP3.LUT R17, R8, 0xffff0000, RZ, 0xc0, !PT ;  /* 0xffff000008117812 */ /* 0x000fe400078ec0ff */
[----:B------:R-:W-:Y:S02]  /*da10*/  LOP3.LUT R25, R10, 0xffff0000, RZ, 0xc0, !PT ;  /* 0xffff00000a197812 */ /* 0x000fe400078ec0ff */
[----:B------:R-:W-:Y:S01]  /*da20*/  LOP3.LUT R13, R13, 0xffff0000, RZ, 0xc0, !PT ;  /* 0xffff00000d0d7812 */ /* 0x000fe200078ec0ff */
[C---:B--2---:R-:W-:Y:S01]  /*da30*/  IMAD.U32 R3, R4.reuse, 0x10000, RZ ;  /* 0x0001000004037824 */ /* 0x044fe200078e00ff */
[----:B------:R-:W-:Y:S01]  /*da40*/  SHF.L.U32 R2, R5, 0x10, RZ ;  /* 0x0000001005027819 */ /* 0x000fe200000006ff */
[----:B------:R-:W-:Y:S01]  /*da50*/  IMAD.U32 R0, R7, 0x10000, RZ ;  /* 0x0001000007007824 */ /* 0x000fe200078e00ff */
[----:B------:R-:W-:Y:S01]  /*da60*/  LOP3.LUT R8, R4, 0xffff0000, RZ, 0xc0, !PT ;  /* 0xffff000004087812 */ /* 0x000fe200078ec0ff */
[----:B------:R-:W-:Y:S01]  /*da70*/  FMUL.FTZ R11, R3, R35 ;  /* 0x00000023030b7220 */ /* 0x000fe20000410000 */
[----:B------:R-:W-:Y:S01]  /*da80*/  LOP3.LUT R4, R5, 0xffff0000, RZ, 0xc0, !PT ;  /* 0xffff000005047812 */ /* 0x000fe200078ec0ff */
[-C--:B------:R-:W-:Y:S01]  /*da90*/  FMUL.FTZ R3, R3, R27.reuse ;  /* 0x0000001b03037220 */ /* 0x080fe20000410000 */
[----:B------:R-:W-:Y:S01]  /*daa0*/  SHF.L.U32 R5, R6, 0x10, RZ ;  /* 0x0000001006057819 */ /* 0x000fe200000006ff */
[----:B------:R-:W-:Y:S01]  /*dab0*/  FFMA.FTZ R42, R12, R27, -R11 ;  /* 0x0000001b0c2a7223 */ /* 0x000fe2000001080b */
[----:B------:R-:W-:Y:S01]  /*dac0*/  LOP3.LUT R10, R6, 0xffff0000, RZ, 0xc0, !PT ;  /* 0xffff0000060a7812 */ /* 0x000fe200078ec0ff */
[----:B------:R-:W-:Y:S01]  /*dad0*/  IMAD.U32 R11, R19, 0x10000, RZ ;  /* 0x00010000130b7824 */ /* 0x000fe200078e00ff */
[----:B------:R-:W-:Y:S01]  /*dae0*/  LOP3.LUT R6, R7, 0xffff0000, RZ, 0xc0, !PT ;  /* 0xffff000007067812 */ /* 0x000fe200078ec0ff */
[----:B------:R-:W-:Y:S01]  /*daf0*/  FFMA.FTZ R41, R12, R35, R3 ;  /* 0x000000230c297223 */ /* 0x000fe20000010003 */
[----:B------:R-:W-:Y:S01]  /*db00*/  SHF.L.U32 R12, R23, 0x10, RZ ;  /* 0x00000010170c7819 */ /* 0x000fe200000006ff */
[----:B------:R-:W-:-:S02]  /*db10*/  FMUL.FTZ R7, R2, R52 ;  /* 0x0000003402077220 */ /* 0x000fc40000410000 */
[----:B------:R-:W-:Y:S02]  /*db20*/  FMUL.FTZ R3, R2, R11 ;  /* 0x0000000b02037220 */ /* 0x000fe40000410000 */
[C---:B------:R-:W-:Y:S02]  /*db30*/  FMUL.FTZ R2, R0.reuse, R43 ;  /* 0x0000002b00027220 */ /* 0x040fe40000410000 */
[-C--:B------:R-:W-:Y:S02]  /*db40*/  FMUL.FTZ R0, R0, R12.reuse ;  /* 0x0000000c00007220 */ /* 0x080fe40000410000 */
[----:B------:R-:W-:Y:S01]  /*db50*/  FFMA.FTZ R35, R9, R12, -R2 ;  /* 0x0000000c09237223 */ /* 0x000fe20000010802 */
[----:B------:R-:W-:Y:S01]  /*db60*/  LOP3.LUT R2, R18, 0xffff0000, RZ, 0xc0, !PT ;  /* 0xffff000012027812 */ /* 0x000fe200078ec0ff */
[C---:B------:R-:W-:Y:S01]  /*db70*/  FFMA.FTZ R40, R14.reuse, R11, -R7 ;  /* 0x0000000b0e287223 */ /* 0x040fe20000010807 */
[----:B------:R-:W-:Y:S01]  /*db80*/  LOP3.LUT R11, R15, 0xffff0000, RZ, 0xc0, !PT ;  /* 0xffff00000f0b7812 */ /* 0x000fe200078ec0ff */
[----:B------:R-:W-:Y:S01]  /*db90*/  FFMA.FTZ R27, R14, R52, R3 ;  /* 0x000000340e1b7223 */ /* 0x000fe20000010003 */
[----:B------:R-:W-:Y:S01]  /*dba0*/  LOP3.LUT R15, R26, 0xffff0000, RZ, 0xc0, !PT ;  /* 0xffff00001a0f7812 */ /* 0x000fe200078ec0ff */
[----:B------:R-:W-:Y:S01]  /*dbb0*/  FFMA.FTZ R14, R9, R43, R0 ;  /* 0x0000002b090e7223 */ /* 0x000fe20000010000 */
[----:B------:R-:W-:Y:S01]  /*dbc0*/  LOP3.LUT R9, R19, 0xffff0000, RZ, 0xc0, !PT ;  /* 0xffff000013097812 */ /* 0x000fe200078ec0ff */
[----:B------:R-:W-:-:S02]  /*dbd0*/  FMUL.FTZ R0, R8, R13 ;  /* 0x0000000d08007220 */ /* 0x000fc40000410000 */
[-C--:B------:R-:W-:Y:S02]  /*dbe0*/  FMUL.FTZ R3, R8, R2.reuse ;  /* 0x0000000208037220 */ /* 0x080fe40000410000 */
[----:B------:R-:W-:Y:S02]  /*dbf0*/  FFMA.FTZ R8, R17, R2, -R0 ;  /* 0x0000000211087223 */ /* 0x000fe40000010800 */
[C---:B------:R-:W-:Y:S02]  /*dc00*/  FMUL.FTZ R2, R4.reuse, R11 ;  /* 0x0000000b04027220 */ /* 0x040fe40000410000 */
[----:B------:R-:W-:Y:S01]  /*dc10*/  FMUL.FTZ R0, R4, R9 ;  /* 0x0000000904007220 */ /* 0x000fe20000410000 */
[----:B------:R-:W-:Y:S01]  /*dc20*/  F2FP.BF16.PACK_AB R8, R8, R42 ;  /* 0x0000002a0808723e */ /* 0x000fe200000010ff */
[----:B------:R-:W-:Y:S02]  /*dc30*/  IMAD.U32 R18, R22, 0x10000, RZ ;  /* 0x0001000016127824 */ /* 0x000fe400078e00ff */
[----:B------:R-:W-:-:S02]  /*dc40*/  IMAD.U32 R7, R26, 0x10000, RZ ;  /* 0x000100001a077824 */ /* 0x000fc400078e00ff */
[----:B------:R-:W-:Y:S01]  /*dc50*/  FFMA.FTZ R13, R17, R13, R3 ;  /* 0x0000000d110d7223 */ /* 0x000fe20000010003 */
[----:B------:R-:W-:Y:S01]  /*dc60*/  LOP3.LUT R17, R22, 0xffff0000, RZ, 0xc0, !PT ;  /* 0xffff000016117812 */ /* 0x000fe200078ec0ff */
[C---:B------:R-:W-:Y:S02]  /*dc70*/  FFMA.FTZ R9, R16.reuse, R9, -R2 ;  /* 0x0000000910097223 */ /* 0x040fe40000010802 */
[----:B------:R-:W-:Y:S01]  /*dc80*/  FFMA.FTZ R12, R16, R11, R0 ;  /* 0x0000000b100c7223 */ /* 0x000fe20000010000 */
[----:B------:R-:W-:Y:S01]  /*dc90*/  LOP3.LUT R16, R21, 0xffff0000, RZ, 0xc0, !PT ;  /* 0xffff000015107812 */ /* 0x000fe200078ec0ff */
[----:B------:R-:W-:Y:S01]  /*dca0*/  FMUL.FTZ R3, R5, R18 ;  /* 0x0000001205037220 */ /* 0x000fe20000410000 */
[----:B------:R-:W-:Y:S01]  /*dcb0*/  F2FP.BF16.PACK_AB R9, R9, R40 ;  /* 0x000000280909723e */ /* 0x000fe200000010ff */
[-C--:B------:R-:W-:Y:S01]  /*dcc0*/  FMUL.FTZ R0, R5, R7.reuse ;  /* 0x0000000705007220 */ /* 0x080fe20000410000 */
[----:B------:R-:W-:Y:S01]  /*dcd0*/  LOP3.LUT R5, R23, 0xffff0000, RZ, 0xc0, !PT ;  /* 0xffff000017057812 */ /* 0x000fe200078ec0ff */
[----:B------:R-:W-:-:S02]  /*dce0*/  FFMA.FTZ R11, R20, R7, -R3 ;  /* 0x00000007140b7223 */ /* 0x000fc40000010803 */
[----:B------:R-:W-:Y:S02]  /*dcf0*/  FMUL.FTZ R4, R10, R17 ;  /* 0x000000110a047220 */ /* 0x000fe40000410000 */
[----:B------:R-:W-:Y:S02]  /*dd00*/  FFMA.FTZ R7, R20, R18, R0 ;  /* 0x0000001214077223 */ /* 0x000fe40000010000 */
[----:B------:R-:W-:Y:S02]  /*dd10*/  FMUL.FTZ R3, R10, R15 ;  /* 0x0000000f0a037220 */ /* 0x000fe40000410000 */
[C---:B------:R-:W-:Y:S02]  /*dd20*/  FMUL.FTZ R2, R6.reuse, R16 ;  /* 0x0000001006027220 */ /* 0x040fe40000410000 */
[----:B------:R-:W-:Y:S02]  /*dd30*/  FMUL.FTZ R0, R6, R5 ;  /* 0x0000000506007220 */ /* 0x000fe40000410000 */
[----:B------:R-:W-:Y:S01]  /*dd40*/  FFMA.FTZ R6, R25, R15, -R4 ;  /* 0x0000000f19067223 */ /* 0x000fe20000010804 */
[----:B------:R-:W-:Y:S01]  /*dd50*/  F2FP.BF16.PACK_AB R4, R13, R41 ;  /* 0x000000290d04723e */ /* 0x000fe200000010ff */
[----:B------:R-:W-:-:S02]  /*dd60*/  FFMA.FTZ R3, R25, R17, R3 ;  /* 0x0000001119037223 */ /* 0x000fc40000010003 */
[----:B------:R-:W-:Y:S01]  /*dd70*/  FFMA.FTZ R2, R24, R5, -R2 ;  /* 0x0000000518027223 */ /* 0x000fe20000010802 */
[----:B------:R-:W-:Y:S01]  /*dd80*/  F2FP.BF16.PACK_AB R10, R6, R11 ;  /* 0x0000000b060a723e */ /* 0x000fe200000010ff */
[----:B------:R-:W-:Y:S01]  /*dd90*/  FFMA.FTZ R0, R24, R16, R0 ;  /* 0x0000001018007223 */ /* 0x000fe20000010000 */
[----:B------:R-:W-:Y:S02]  /*dda0*/  F2FP.BF16.PACK_AB R6, R3, R7 ;  /* 0x000000070306723e */ /* 0x000fe400000010ff */
[----:B------:R-:W-:Y:S02]  /*ddb0*/  F2FP.BF16.PACK_AB R11, R2, R35 ;  /* 0x00000023020b723e */ /* 0x000fe400000010ff */
[----:B------:R-:W-:Y:S02]  /*ddc0*/  F2FP.BF16.PACK_AB R5, R12, R27 ;  /* 0x0000001b0c05723e */ /* 0x000fe400000010ff */
[----:B------:R-:W-:Y:S01]  /*ddd0*/  F2FP.BF16.PACK_AB R7, R0, R14 ;  /* 0x0000000e0007723e */ /* 0x000fe200000010ff */
[----:B------:R1:W-:Y:S04]  /*dde0*/  STS.128 [R215+0x100], R8 ;  /* 0x00010008d7007388 */ /* 0x0003e80000000c00 */
[----:B------:R1:W-:Y:S02]  /*ddf0*/  STS.128 [R34+0x100], R4 ;  /* 0x0001000422007388 */ /* 0x0003e40000000c00 */
.L_x_1226:
[----:B------:R-:W-:Y:S05]  /*de00*/  BSYNC B0 ;  /* 0x0000000000007941 */ /* 0x000fea0003800000 */
.L_x_1225:
[----:B------:R-:W2:Y:S01]  /*de10*/  S2R R0, SR_TID.X ;  /* 0x0000000000007919 */ /* 0x000ea20000002100 */
[----:B------:R-:W-:Y:S01]  /*de20*/  BSSY B0, `(.L_x_1227) ;  /* 0x0000076000007945 */ /* 0x000fe20003800000 */
[----:B--2---:R-:W-:-:S04]  /*de30*/  SHF.R.S32.HI R2, RZ, 0x1f, R0 ;  /* 0x0000001fff027819 */ /* 0x004fc80000011400 */
[----:B------:R-:W-:-:S04]  /*de40*/  LEA.HI R2, R2, R0, RZ, 0x3 ;  /* 0x0000000002027211 */ /* 0x000fc800078f18ff */
[----:B------:R-:W-:-:S04]  /*de50*/  SHF.R.S32.HI R2, RZ, 0x3, R2 ;  /* 0x00000003ff027819 */ /* 0x000fc80000011402 */
[----:B------:R-:W-:-:S04]  /*de60*/  IADD3 R2, R2, 0x20, RZ ;  /* 0x0000002002027810 */ /* 0x000fc80007ffe0ff */
[----:B------:R-:W-:-:S13]  /*de70*/  ISETP.GE.OR P0, PT, R2, R53, P1 ;  /* 0x000000350200720c */ /* 0x000fda0000f06670 */
[----:B------:R-:W-:Y:S05]  /*de80*/  @P0 BRA `(.L_x_1228) ;  /* 0x000006f000000947 */ /* 0x000fea0003800000 */
[----:B------:R-:W-:Y:S01]  /*de90*/  SHF.R.S32.HI R0, RZ, 0x1f, R2 ;  /* 0x0000001fff007819 */ /* 0x000fe20000011402 */
[----:B------:R-:W-:Y:S01]  /*dea0*/  IMAD.MOV.U32 R3, RZ, RZ, c[0x0][0x27c] ;  /* 0x00009f00ff037624 */ /* 0x000fe200078e00ff */
[----:B-1----:R-:W-:Y:S02]  /*deb0*/  SHF.R.U32.HI R6, RZ, 0x3, R147 ;  /* 0x00000003ff067819 */ /* 0x002fe40000011693 */
[----:B------:R-:W-:Y:S02]  /*dec0*/  LEA.HI R0, R0, R2, RZ, 0x3 ;  /* 0x0000000200007211 */ /* 0x000fe400078f18ff */
[----:B------:R-:W-:Y:S02]  /*ded0*/  LEA.HI R3, R3, R146, RZ, 0x1d ;  /* 0x0000009203037211 */ /* 0x000fe400078fe8ff */
[----:B------:R-:W-:Y:S01]  /*dee0*/  LOP3.LUT R2, R147, 0x38, R32, 0xf8, !PT ;  /* 0x0000003893027812 */ /* 0x000fe200078ef820 */
[----:B------:R-:W-:Y:S01]  /*def0*/  IMAD.SHL.U32 R0, R0, 0x40, RZ ;  /* 0x0000004000007824 */ /* 0x000fe200078e00ff */
[----:B------:R-:W-:Y:S01]  /*df00*/  SHF.R.S32.HI R5, RZ, 0x1f, R3 ;  /* 0x0000001fff057819 */ /* 0x000fe20000011403 */
[----:B------:R-:W-:Y:S01]  /*df10*/  IMAD.SHL.U32 R4, R3, 0x8, RZ ;  /* 0x0000000803047824 */ /* 0x000fe200078e00ff */
[----:B------:R-:W-:-:S02]  /*df20*/  SHF.R.U32.HI R12, RZ, 0x10, R39 ;  /* 0x00000010ff0c7819 */ /* 0x000fc40000011627 */
[----:B------:R-:W-:Y:S02]  /*df30*/  LEA.HI R3, R5, R3, RZ, 0x3 ;  /* 0x0000000305037211 */ /* 0x000fe400078f18ff */
[----:B------:R-:W-:Y:S02]  /*df40*/  LOP3.LUT R0, R0, 0xfffffe00, RZ, 0xc0, !PT ;  /* 0xfffffe0000007812 */ /* 0x000fe400078ec0ff */
[----:B------:R-:W-:Y:S01]  /*df50*/  LOP3.LUT R4, R147, 0x38, R4, 0xf8, !PT ;  /* 0x0000003893047812 */ /* 0x000fe200078ef804 */
[----:B------:R-:W-:Y:S01]  /*df60*/  IMAD.SHL.U32 R3, R3, 0x400, RZ ;  /* 0x0000040003037824 */ /* 0x000fe200078e00ff */
[----:B------:R-:W-:Y:S02]  /*df70*/  LOP3.LUT R2, R0, R2, R6, 0xf6, !PT ;  /* 0x0000000200027212 */ /* 0x000fe400078ef606 */
[----:B------:R-:W-:Y:S02]  /*df80*/  LOP3.LUT R4, R4, R6, RZ, 0x3c, !PT ;  /* 0x0000000604047212 */ /* 0x000fe400078e3cff */
[----:B------:R-:W-:-:S02]  /*df90*/  LEA R35, R2, 0x100, 0x1 ;  /* 0x0000010002237811 */ /* 0x000fc400078e08ff */
[----:B------:R-:W-:Y:S02]  /*dfa0*/  LOP3.LUT R2, R3, 0x7fffe000, RZ, 0xc0, !PT ;  /* 0x7fffe00003027812 */ /* 0x000fe400078ec0ff */
[----:B------:R-:W-:Y:S01]  /*dfb0*/  SHF.R.U64 R14, R28, 0x10, R29 ;  /* 0x000000101c0e7819 */ /* 0x000fe2000000121d */
[----:B------:R-:W1:Y:S01]  /*dfc0*/  LDS.128 R8, [R35] ;  /* 0x0000000023087984 */ /* 0x000e620000000c00 */
[----:B------:R-:W-:Y:S02]  /*dfd0*/  IADD3 R2, R4, R2, R0 ;  /* 0x0000000204027210 */ /* 0x000fe40007ffe000 */
[----:B------:R-:W-:Y:S02]  /*dfe0*/  SHF.R.U64 R0, R36, 0x10, R37 ;  /* 0x0000001024007819 */ /* 0x000fe40000001225 */
[----:B------:R-:W-:Y:S01]  /*dff0*/  SHF.R.U64 R16, R30, 0x10, R31 ;  /* 0x000000101e107819 */ /* 0x000fe2000000121f */
[----:B------:R-:W-:Y:S01]  /*e000*/  IMAD.SHL.U32 R34, R2, 0x2, RZ ;  /* 0x0000000202227824 */ /* 0x000fe200078e00ff */
[----:B------:R-:W-:-:S02]  /*e010*/  PRMT R24, R65, 0x5410, R12 ;  /* 0x0000541041187816 */ /* 0x000fc4000000000c */
[----:B------:R-:W-:Y:S02]  /*e020*/  PRMT R13, R55, 0x5432, R0 ;  /* 0x00005432370d7816 */ /* 0x000fe40000000000 */
[----:B------:R-:W2:Y:S01]  /*e030*/  LDS.128 R4, [R34+0x100] ;  /* 0x0001000022047984 */ /* 0x000ea20000000c00 */
[----:B------:R-:W-:Y:S02]  /*e040*/  PRMT R12, R54, 0x5432, R14 ;  /* 0x00005432360c7816 */ /* 0x000fe4000000000e */
[----:B------:R-:W-:Y:S01]  /*e050*/  SHF.R.U32.HI R18, RZ, 0x10, R31 ;  /* 0x00000010ff127819 */ /* 0x000fe2000001161f */
[----:B------:R-:W-:Y:S01]  /*e060*/  IMAD.U32 R30, R13, 0x10000, RZ ;  /* 0x000100000d1e7824 */ /* 0x000fe200078e00ff */
[----:B------:R-:W-:Y:S01]  /*e070*/  SHF.R.U32.HI R15, RZ, 0x10, R29 ;  /* 0x00000010ff0f7819 */ /* 0x000fe2000001161d */
[----:B------:R-:W-:Y:S01]  /*e080*/  IMAD.U32 R29, R12, 0x10000, RZ ;  /* 0x000100000c1d7824 */ /* 0x000fe200078e00ff */
[----:B------:R-:W-:Y:S02]  /*e090*/  SHF.R.U32.HI R2, RZ, 0x10, R37 ;  /* 0x00000010ff027819 */ /* 0x000fe40000011625 */
[----:B------:R-:W-:-:S02]  /*e0a0*/  SHF.R.U64 R3, R38, 0x10, R39 ;  /* 0x0000001026037819 */ /* 0x000fc40000001227 */
[C---:B------:R-:W-:Y:S02]  /*e0b0*/  PRMT R23, R64.reuse, 0x5432, R16 ;  /* 0x0000543240177816 */ /* 0x040fe40000000010 */
[----:B------:R-:W-:Y:S02]  /*e0c0*/  PRMT R22, R64, 0x5410, R18 ;  /* 0x0000541040167816 */ /* 0x000fe40000000012 */
[----:B------:R-:W-:Y:S02]  /*e0d0*/  PRMT R17, R54, 0x5410, R15 ;  /* 0x0000541036117816 */ /* 0x000fe4000000000f */
[----:B------:R-:W-:Y:S01]  /*e0e0*/  PRMT R20, R55, 0x5410, R2 ;  /* 0x0000541037147816 */ /* 0x000fe20000000002 */
[----:B------:R-:W-:Y:S01]  /*e0f0*/  IMAD.U32 R36, R22, 0x10000, RZ ;  /* 0x0001000016247824 */ /* 0x000fe200078e00ff */
[----:B------:R-:W-:Y:S02]  /*e100*/  PRMT R27, R65, 0x5432, R3 ;  /* 0x00005432411b7816 */ /* 0x000fe40000000003 */
[----:B------:R-:W-:Y:S01]  /*e110*/  LOP3.LUT R31, R12, 0xffff0000, RZ, 0xc0, !PT ;  /* 0xffff00000c1f7812 */ /* 0x000fe200078ec0ff */
[----:B------:R-:W-:-:S02]  /*e120*/  IMAD.U32 R12, R17, 0x10000, RZ ;  /* 0x00010000110c7824 */ /* 0x000fc400078e00ff */
[C---:B-1----:R-:W-:Y:S01]  /*e130*/  IMAD.U32 R14, R8.reuse, 0x10000, RZ ;  /* 0x00010000080e7824 */ /* 0x042fe200078e00ff */
[----:B------:R-:W-:Y:S01]  /*e140*/  LOP3.LUT R16, R8, 0xffff0000, RZ, 0xc0, !PT ;  /* 0xffff000008107812 */ /* 0x000fe200078ec0ff */
[C---:B------:R-:W-:Y:S01]  /*e150*/  IMAD.U32 R18, R11.reuse, 0x10000, RZ ;  /* 0x000100000b127824 */ /* 0x040fe200078e00ff */
[C---:B------:R-:W-:Y:S01]  /*e160*/  LOP3.LUT R26, R10.reuse, 0xffff0000, RZ, 0xc0, !PT ;  /* 0xffff00000a1a7812 */ /* 0x040fe200078ec0ff */
[----:B------:R-:W-:Y:S01]  /*e170*/  IMAD.U32 R21, R10, 0x10000, RZ ;  /* 0x000100000a157824 */ /* 0x000fe200078e00ff */
[----:B------:R-:W-:Y:S01]  /*e180*/  LOP3.LUT R25, R11, 0xffff0000, RZ, 0xc0, !PT ;  /* 0xffff00000b197812 */ /* 0x000fe200078ec0ff */
[C---:B------:R-:W-:Y:S01]  /*e190*/  IMAD.U32 R15, R9.reuse, 0x10000, RZ ;  /* 0x00010000090f7824 */ /* 0x040fe200078e00ff */
[----:B------:R-:W-:Y:S01]  /*e1a0*/  LOP3.LUT R19, R9, 0xffff0000, RZ, 0xc0, !PT ;  /* 0xffff000009137812 */ /* 0x000fe200078ec0ff */
[----:B--2---:R-:W-:Y:S01]  /*e1b0*/  IMAD.U32 R8, R4, 0x10000, RZ ;  /* 0x0001000004087824 */ /* 0x004fe200078e00ff */
[C---:B------:R-:W-:Y:S01]  /*e1c0*/  LOP3.LUT R11, R6.reuse, 0xffff0000, RZ, 0xc0, !PT ;  /* 0xffff0000060b7812 */ /* 0x040fe200078ec0ff */
[----:B------:R-:W-:Y:S01]  /*e1d0*/  IMAD.U32 R10, R6, 0x10000, RZ ;  /* 0x00010000060a7824 */ /* 0x000fe200078e00ff */
[----:B------:R-:W-:Y:S01]  /*e1e0*/  LOP3.LUT R3, R4, 0xffff0000, RZ, 0xc0, !PT ;  /* 0xffff000004037812 */ /* 0x000fe200078ec0ff */
[C---:B------:R-:W-:Y:S01]  /*e1f0*/  IMAD.U32 R2, R5.reuse, 0x10000, RZ ;  /* 0x0001000005027824 */ /* 0x040fe200078e00ff */
[----:B------:R-:W-:Y:S01]  /*e200*/  LOP3.LUT R9, R5, 0xffff0000, RZ, 0xc0, !PT ;  /* 0xffff000005097812 */ /* 0x000fe200078ec0ff */
[C---:B------:R-:W-:Y:S01]  /*e210*/  IMAD.U32 R0, R7.reuse, 0x10000, RZ ;  /* 0x0001000007007824 */ /* 0x040fe200078e00ff */
[----:B------:R-:W-:Y:S01]  /*e220*/  LOP3.LUT R6, R7, 0xffff0000, RZ, 0xc0, !PT ;  /* 0xffff000007067812 */ /* 0x000fe200078ec0ff */
[C---:B------:R-:W-:Y:S01]  /*e230*/  FMUL.FTZ R5, R8.reuse, R29 ;  /* 0x0000001d08057220 */ /* 0x040fe20000410000 */
[----:B------:R-:W-:Y:S01]  /*e240*/  LOP3.LUT R7, R13, 0xffff0000, RZ, 0xc0, !PT ;  /* 0xffff00000d077812 */ /* 0x000fe200078ec0ff */
[----:B------:R-:W-:-:S02]  /*e250*/  FMUL.FTZ R4, R8, R30 ;  /* 0x0000001e08047220 */ /* 0x000fc40000410000 */
[----:B------:R-:W-:Y:S02]  /*e260*/  IMAD.U32 R8, R20, 0x10000, RZ ;  /* 0x0001000014087824 */ /* 0x000fe400078e00ff */
[C---:B------:R-:W-:Y:S02]  /*e270*/  FFMA.FTZ R30, R14.reuse, R30, -R5 ;  /* 0x0000001e0e1e7223 */ /* 0x040fe40000010805 */
[----:B------:R-:W-:Y:S02]  /*e280*/  FFMA.FTZ R29, R14, R29, R4 ;  /* 0x0000001d0e1d7223 */ /* 0x000fe40000010004 */
[C---:B------:R-:W-:Y:S02]  /*e290*/  FMUL.FTZ R5, R3.reuse, R31 ;  /* 0x0000001f03057220 */ /* 0x040fe40000410000 */
[----:B------:R-:W-:Y:S02]  /*e2a0*/  FMUL.FTZ R4, R3, R7 ;  /* 0x0000000703047220 */ /* 0x000fe40000410000 */
[----:B------:R-:W-:-:S02]  /*e2b0*/  FMUL.FTZ R3, R2, R12 ;  /* 0x0000000c02037220 */ /* 0x000fc40000410000 */
[-C--:B------:R-:W-:Y:S02]  /*e2c0*/  FMUL.FTZ R2, R2, R8.reuse ;  /* 0x0000000802027220 */ /* 0x080fe40000410000 */
[----:B------:R-:W-:Y:S01]  /*e2d0*/  FFMA.FTZ R14, R15, R8, -R3 ;  /* 0x000000080f0e7223 */ /* 0x000fe20000010803 */
[----:B------:R-:W-:Y:S01]  /*e2e0*/  LOP3.LUT R8, R20, 0xffff0000, RZ, 0xc0, !PT ;  /* 0xffff000014087812 */ /* 0x000fe200078ec0ff */
[----:B------:R-:W-:Y:S01]  /*e2f0*/  FFMA.FTZ R28, R16, R7, -R5 ;  /* 0x00000007101c7223 */ /* 0x000fe20000010805 */
[----:B------:R-:W-:Y:S01]  /*e300*/  LOP3.LUT R5, R17, 0xffff0000, RZ, 0xc0, !PT ;  /* 0xffff000011057812 */ /* 0x000fe200078ec0ff */
[----:B------:R-:W-:Y:S01]  /*e310*/  FFMA.FTZ R15, R15, R12, R2 ;  /* 0x0000000c0f0f7223 */ /* 0x000fe20000010002 */
[----:B------:R-:W-:Y:S01]  /*e320*/  LOP3.LUT R17, R27, 0xffff0000, RZ, 0xc0, !PT ;  /* 0xffff00001b117812 */ /* 0x000fe200078ec0ff */
[----:B------:R-:W-:Y:S02]  /*e330*/  IMAD.U32 R3, R24, 0x10000, RZ ;  /* 0x0001000018037824 */ /* 0x000fe400078e00ff */
[----:B------:R-:W-:-:S02]  /*e340*/  FMUL.FTZ R2, R0, R36 ;  /* 0x0000002400027220 */ /* 0x000fc40000410000 */
[----:B------:R-:W-:Y:S02]  /*e350*/  FFMA.FTZ R16, R16, R31, R4 ;  /* 0x0000001f10107223 */ /* 0x000fe40000010004 */
[-C--:B------:R-:W-:Y:S02]  /*e360*/  FMUL.FTZ R0, R0, R3.reuse ;  /* 0x0000000300007220 */ /* 0x080fe40000410000 */
[----:B------:R-:W-:Y:S02]  /*e370*/  FFMA.FTZ R13, R18, R3, -R2 ;  /* 0x00000003120d7223 */ /* 0x000fe40000010802 */
[C---:B------:R-:W-:Y:S02]  /*e380*/  FMUL.FTZ R4, R9.reuse, R5 ;  /* 0x0000000509047220 */ /* 0x040fe40000410000 */
[----:B------:R-:W-:Y:S02]  /*e390*/  FMUL.FTZ R3, R9, R8 ;  /* 0x0000000809037220 */ /* 0x000fe40000410000 */
[----:B------:R-:W-:-:S02]  /*e3a0*/  IMAD.U32 R20, R23, 0x10000, RZ ;  /* 0x0001000017147824 */ /* 0x000fc400078e00ff */
[----:B------:R-:W-:Y:S02]  /*e3b0*/  IMAD.U32 R7, R27, 0x10000, RZ ;  /* 0x000100001b077824 */ /* 0x000fe400078e00ff */
[C---:B------:R-:W-:Y:S01]  /*e3c0*/  FFMA.FTZ R9, R19.reuse, R8, -R4 ;  /* 0x0000000813097223 */ /* 0x040fe20000010804 */
[----:B------:R-:W-:Y:S01]  /*e3d0*/  LOP3.LUT R8, R24, 0xffff0000, RZ, 0xc0, !PT ;  /* 0xffff000018087812 */ /* 0x000fe200078ec0ff */
[----:B------:R-:W-:Y:S01]  /*e3e0*/  FFMA.FTZ R5, R19, R5, R3 ;  /* 0x0000000513057223 */ /* 0x000fe20000010003 */
[----:B------:R-:W-:Y:S01]  /*e3f0*/  LOP3.LUT R19, R23, 0xffff0000, RZ, 0xc0, !PT ;  /* 0xffff000017137812 */ /* 0x000fe200078ec0ff */
[----:B------:R-:W-:Y:S01]  /*e400*/  FFMA.FTZ R12, R18, R36, R0 ;  /* 0x00000024120c7223 */ /* 0x000fe20000010000 */
[----:B------:R-:W-:Y:S01]  /*e410*/  LOP3.LUT R18, R22, 0xffff0000, RZ, 0xc0, !PT ;  /* 0xffff000016127812 */ /* 0x000fe200078ec0ff */
[C---:B------:R-:W-:Y:S01]  /*e420*/  FMUL.FTZ R2, R10.reuse, R20 ;  /* 0x000000140a027220 */ /* 0x040fe20000410000 */
[----:B------:R-:W-:Y:S01]  /*e430*/  F2FP.BF16.PACK_AB R9, R9, R14 ;  /* 0x0000000e0909723e */ /* 0x000fe200000010ff */
[----:B------:R-:W-:Y:S01]  /*e440*/  FMUL.FTZ R0, R10, R7 ;  /* 0x000000070a007220 */ /* 0x000fe20000410000 */
[----:B------:R-:W-:Y:S01]  /*e450*/  F2FP.BF16.PACK_AB R5, R5, R15 ;  /* 0x0000000f0505723e */ /* 0x000fe200000010ff */
[----:B------:R-:W-:-:S02]  /*e460*/  FFMA.FTZ R10, R21, R7, -R2 ;  /* 0x00000007150a7223 */ /* 0x000fc40000010802 */
[----:B------:R-:W-:Y:S02]  /*e470*/  FMUL.FTZ R4, R11, R19 ;  /* 0x000000130b047220 */ /* 0x000fe40000410000 */
[----:B------:R-:W-:Y:S02]  /*e480*/  FFMA.FTZ R7, R21, R20, R0 ;  /* 0x0000001415077223 */ /* 0x000fe40000010000 */
[-C--:B------:R-:W-:Y:S02]  /*e490*/  FMUL.FTZ R3, R11, R17.reuse ;  /* 0x000000110b037220 */ /* 0x080fe40000410000 */
[C---:B------:R-:W-:Y:S02]  /*e4a0*/  FMUL.FTZ R2, R6.reuse, R18 ;  /* 0x0000001206027220 */ /* 0x040fe40000410000 */
[----:B------:R-:W-:Y:S02]  /*e4b0*/  FMUL.FTZ R0, R6, R8 ;  /* 0x0000000806007220 */ /* 0x000fe40000410000 */
[----:B------:R-:W-:Y:S01]  /*e4c0*/  FFMA.FTZ R6, R26, R17, -R4 ;  /* 0x000000111a067223 */ /* 0x000fe20000010804 */
[----:B------:R-:W-:Y:S01]  /*e4d0*/  F2FP.BF16.PACK_AB R4, R16, R29 ;  /* 0x0000001d1004723e */ /* 0x000fe200000010ff */
[----:B------:R-:W-:-:S02]  /*e4e0*/  FFMA.FTZ R3, R26, R19, R3 ;  /* 0x000000131a037223 */ /* 0x000fc40000010003 */
[C---:B------:R-:W-:Y:S01]  /*e4f0*/  FFMA.FTZ R2, R25.reuse, R8, -R2 ;  /* 0x0000000819027223 */ /* 0x040fe20000010802 */
[----:B------:R-:W-:Y:S01]  /*e500*/  F2FP.BF16.PACK_AB R10, R6, R10 ;  /* 0x0000000a060a723e */ /* 0x000fe200000010ff */
[----:B------:R-:W-:Y:S01]  /*e510*/  FFMA.FTZ R0, R25, R18, R0 ;  /* 0x0000001219007223 */ /* 0x000fe20000010000 */
[----:B------:R-:W-:Y:S02]  /*e520*/  F2FP.BF16.PACK_AB R8, R28, R30 ;  /* 0x0000001e1c08723e */ /* 0x000fe400000010ff */
[----:B------:R-:W-:Y:S02]  /*e530*/  F2FP.BF16.PACK_AB R6, R3, R7 ;  /* 0x000000070306723e */ /* 0x000fe400000010ff */
[----:B------:R-:W-:Y:S02]  /*e540*/  F2FP.BF16.PACK_AB R11, R2, R13 ;  /* 0x0000000d020b723e */ /* 0x000fe400000010ff */
[----:B------:R-:W-:-:S03]  /*e550*/  F2FP.BF16.PACK_AB R7, R0, R12 ;  /* 0x0000000c0007723e */ /* 0x000fc600000010ff */
[----:B------:R1:W-:Y:S04]  /*e560*/  STS.128 [R35], R8 ;  /* 0x0000000823007388 */ /* 0x0003e80000000c00 */
[----:B------:R1:W-:Y:S02]  /*e570*/  STS.128 [R34+0x100], R4 ;  /* 0x0001000422007388 */ /* 0x0003e40000000c00 */
.L_x_1228:
[----:B------:R-:W-:Y:S05]  /*e580*/  BSYNC B0 ;  /* 0x0000000000007941 */ /* 0x000fea0003800000 */
.L_x_1227:
        /* <DEDUP_REMOVED lines=119> */
.L_x_1230:
[----:B------:R-:W-:Y:S05]  /*ed00*/  BSYNC B0 ;  /* 0x0000000000007941 */ /* 0x000fea0003800000 */
.L_x_1229:
[----:B------:R-:W2:Y:S02]  /*ed10*/  S2R R0, SR_TID.X ;  /* 0x0000000000007919 */ /* 0x000ea40000002100 */
[----:B--2---:R-:W-:-:S04]  /*ed20*/  SHF.R.S32.HI R3, RZ, 0x1f, R0 ;  /* 0x0000001fff037819 */ /* 0x004fc80000011400 */
[----:B------:R-:W-:-:S04]  /*ed30*/  LEA.HI R3, R3, R0, RZ, 0x3 ;  /* 0x0000000003037211 */ /* 0x000fc800078f18ff */
[----:B------:R-:W-:-:S04]  /*ed40*/  SHF.R.S32.HI R3, RZ, 0x3, R3 ;  /* 0x00000003ff037819 */ /* 0x000fc80000011403 */
[----:B------:R-:W-:-:S04]  /*ed50*/  IADD3 R3, R3, 0x60, RZ ;  /* 0x0000006003037810 */ /* 0x000fc80007ffe0ff */
[----:B------:R-:W-:-:S13]  /*ed60*/  ISETP.GE.OR P0, PT, R3, R53, P1 ;  /* 0x000000350300720c */ /* 0x000fda0000f06670 */
[----:B------:R-:W-:Y:S05]  /*ed70*/  @P0 BRA `(.L_x_1218) ;  /* 0x000006f000000947 */ /* 0x000fea0003800000 */
[----:B------:R-:W-:Y:S01]  /*ed80*/  IMAD.MOV.U32 R2, RZ, RZ, c[0x0][0x27c] ;  /* 0x00009f00ff027624 */ /* 0x000fe200078e00ff */
[----:B------:R-:W-:Y:S02]  /*ed90*/  SHF.R.S32.HI R0, RZ, 0x1f, R3 ;  /* 0x0000001fff007819 */ /* 0x000fe40000011403 */
[----:B-1----:R-:W-:Y:S02]  /*eda0*/  SHF.R.U32.HI R6, RZ, 0x3, R157 ;  /* 0x00000003ff067819 */ /* 0x002fe4000001169d */
[----:B------:R-:W-:Y:S02]  /*edb0*/  LEA.HI R2, R2, R146, RZ, 0x1d ;  /* 0x0000009202027211 */ /* 0x000fe400078fe8ff */
[----:B------:R-:W-:Y:S02]  /*edc0*/  LEA.HI R0, R0, R3, RZ, 0x3 ;  /* 0x0000000300007211 */ /* 0x000fe400078f18ff */
[----:B------:R-:W-:Y:S01]  /*edd0*/  SHF.R.S32.HI R5, RZ, 0x1f, R2 ;  /* 0x0000001fff057819 */ /* 0x000fe20000011402 */
[----:B------:R-:W-:Y:S01]  /*ede0*/  IMAD.SHL.U32 R3, R2, 0x8, RZ ;  /* 0x0000000802037824 */ /* 0x000fe200078e00ff */
[----:B------:R-:W-:Y:S01]  /*edf0*/  LOP3.LUT R4, R157, 0x38, R32, 0xf8, !PT ;  /* 0x000000389d047812 */ /* 0x000fe200078ef820 */
[----:B------:R-:W-:Y:S01]  /*ee00*/  IMAD.SHL.U32 R0, R0, 0x40, RZ ;  /* 0x0000004000007824 */ /* 0x000fe200078e00ff */
[----:B------:R-:W-:-:S02]  /*ee10*/  LEA.HI R2, R5, R2, RZ, 0x3 ;  /* 0x0000000205027211 */ /* 0x000fc400078f18ff */
[----:B------:R-:W-:Y:S02]  /*ee20*/  LOP3.LUT R3, R157, 0x38, R3, 0xf8, !PT ;  /* 0x000000389d037812 */ /* 0x000fe400078ef803 */
[----:B------:R-:W-:Y:S01]  /*ee30*/  LOP3.LUT R0, R0, 0xfffffe00, RZ, 0xc0, !PT ;  /* 0xfffffe0000007812 */ /* 0x000fe200078ec0ff */
[----:B------:R-:W-:Y:S01]  /*ee40*/  IMAD.SHL.U32 R2, R2, 0x400, RZ ;  /* 0x0000040002027824 */ /* 0x000fe200078e00ff */
[----:B------:R-:W-:Y:S02]  /*ee50*/  LOP3.LUT R3, R3, R6, RZ, 0x3c, !PT ;  /* 0x0000000603037212 */ /* 0x000fe400078e3cff */
[----:B------:R-:W-:Y:S02]  /*ee60*/  LOP3.LUT R4, R0, R4, R6, 0xf6, !PT ;  /* 0x0000000400047212 */ /* 0x000fe400078ef606 */
[----:B------:R-:W-:Y:S02]  /*ee70*/  LOP3.LUT R2, R2, 0x7fffe000, RZ, 0xc0, !PT ;  /* 0x7fffe00002027812 */ /* 0x000fe400078ec0ff */
[----:B------:R-:W-:-:S02]  /*ee80*/  LEA R31, R4, 0x100, 0x1 ;  /* 0x00000100041f7811 */ /* 0x000fc400078e08ff */
[----:B------:R-:W-:Y:S02]  /*ee90*/  IADD3 R2, R3, R2, R0 ;  /* 0x0000000203027210 */ /* 0x000fe40007ffe000 */
[----:B------:R-:W-:Y:S01]  /*eea0*/  SHF.R.U64 R3, R62, 0x10, R63 ;  /* 0x000000103e037819 */ /* 0x000fe2000000123f */
[----:B------:R-:W1:Y:S01]  /*eeb0*/  LDS.128 R8, [R31] ;  /* 0x000000001f087984 */ /* 0x000e620000000c00 */
[----:B------:R-:W-:Y:S01]  /*eec0*/  SHF.R.U64 R14, R56, 0x10, R57 ;  /* 0x00000010380e7819 */ /* 0x000fe20000001239 */
[----:B------:R-:W-:Y:S01]  /*eed0*/  IMAD.SHL.U32 R30, R2, 0x2, RZ ;  /* 0x00000002021e7824 */ /* 0x000fe200078e00ff */
[----:B------:R-:W-:Y:S02]  /*eee0*/  SHF.R.U64 R0, R60, 0x10, R61 ;  /* 0x000000103c007819 */ /* 0x000fe4000000123d */
[----:B------:R-:W-:Y:S02]  /*eef0*/  PRMT R26, R73, 0x5432, R3 ;  /* 0x00005432491a7816 */ /* 0x000fe40000000003 */
[----:B------:R-:W2:Y:S01]  /*ef00*/  LDS.128 R4, [R30+0x100] ;  /* 0x000100001e047984 */ /* 0x000ea20000000c00 */
[----:B------:R-:W-:-:S02]  /*ef10*/  PRMT R3, R70, 0x5432, R14 ;  /* 0x0000543246037816 */ /* 0x000fc4000000000e */
[----:B------:R-:W-:Y:S02]  /*ef20*/  SHF.R.U32.HI R13, RZ, 0x10, R63 ;  /* 0x00000010ff0d7819 */ /* 0x000fe4000001163f */
[----:B------:R-:W-:Y:S01]  /*ef30*/  SHF.R.U32.HI R15, RZ, 0x10, R57 ;  /* 0x00000010ff0f7819 */ /* 0x000fe20000011639 */
[----:B------:R-:W-:Y:S01]  /*ef40*/  IMAD.U32 R28, R3, 0x10000, RZ ;  /* 0x00010000031c7824 */ /* 0x000fe200078e00ff */
[--C-:B------:R-:W-:Y:S02]  /*ef50*/  SHF.R.U64 R17, R58, 0x10, R59.reuse ;  /* 0x000000103a117819 */ /* 0x100fe4000000123b */
[----:B------:R-:W-:Y:S02]  /*ef60*/  SHF.R.U32.HI R18, RZ, 0x10, R59 ;  /* 0x00000010ff127819 */ /* 0x000fe4000001163b */
[----:B------:R-:W-:Y:S02]  /*ef70*/  PRMT R12, R71, 0x5432, R0 ;  /* 0x00005432470c7816 */ /* 0x000fe40000000000 */
[----:B------:R-:W-:-:S02]  /*ef80*/  SHF.R.U32.HI R2, RZ, 0x10, R61 ;  /* 0x00000010ff027819 */ /* 0x000fc4000001163d */
[----:B------:R-:W-:Y:S01]  /*ef90*/  PRMT R23, R73, 0x5410, R13 ;  /* 0x0000541049177816 */ /* 0x000fe2000000000d */
[----:B------:R-:W-:Y:S01]  /*efa0*/  IMAD.U32 R27, R12, 0x10000, RZ ;  /* 0x000100000c1b7824 */ /* 0x000fe200078e00ff */
[----:B------:R-:W-:Y:S02]  /*efb0*/  PRMT R16, R70, 0x5410, R15 ;  /* 0x0000541046107816 */ /* 0x000fe4000000000f */
[C---:B------:R-:W-:Y:S02]  /*efc0*/  PRMT R22, R72.reuse, 0x5432, R17 ;  /* 0x0000543248167816 */ /* 0x040fe40000000011 */
[----:B------:R-:W-:Y:S01]  /*efd0*/  PRMT R21, R72, 0x5410, R18 ;  /* 0x0000541048157816 */ /* 0x000fe20000000012 */
[----:B------:R-:W-:Y:S01]  /*efe0*/  IMAD.U32 R34, R16, 0x10000, RZ ;  /* 0x0001000010227824 */ /* 0x000fe200078e00ff */
[----:B------:R-:W-:Y:S02]  /*eff0*/  PRMT R19, R71, 0x5410, R2 ;  /* 0x0000541047137816 */ /* 0x000fe40000000002 */
[----:B------:R-:W-:Y:S01]  /*f000*/  LOP3.LUT R35, R3, 0xffff0000, RZ, 0xc0, !PT ;  /* 0xffff000003237812 */ /* 0x000fe200078ec0ff */
[C---:B-1----:R-:W-:Y:S01]  /*f010*/  IMAD.U32 R13, R8.reuse, 0x10000, RZ ;  /* 0x00010000080d7824 */ /* 0x042fe200078e00ff */
[----:B------:R-:W-:Y:S01]  /*f020*/  LOP3.LUT R15, R8, 0xffff0000, RZ, 0xc0, !PT ;  /* 0xffff0000080f7812 */ /* 0x000fe200078ec0ff */
[C---:B------:R-:W-:Y:S01]  /*f030*/  IMAD.U32 R14, R9.reuse, 0x10000, RZ ;  /* 0x00010000090e7824 */ /* 0x040fe200078e00ff */
[----:B------:R-:W-:Y:S01]  /*f040*/  LOP3.LUT R18, R9, 0xffff0000, RZ, 0xc0, !PT ;  /* 0xffff000009127812 */ /* 0x000fe200078ec0ff */
[C---:B------:R-:W-:Y:S01]  /*f050*/  IMAD.U32 R17, R11.reuse, 0x10000, RZ ;  /* 0x000100000b117824 */ /* 0x040fe200078e00ff */
[C---:B------:R-:W-:Y:S01]  /*f060*/  LOP3.LUT R25, R10.reuse, 0xffff0000, RZ, 0xc0, !PT ;  /* 0xffff00000a197812 */ /* 0x040fe200078ec0ff */
[----:B------:R-:W-:Y:S01]  /*f070*/  IMAD.U32 R20, R10, 0x10000, RZ ;  /* 0x000100000a147824 */ /* 0x000fe200078e00ff */
[----:B------:R-:W-:Y:S01]  /*f080*/  LOP3.LUT R24, R11, 0xffff0000, RZ, 0xc0, !PT ;  /* 0xffff00000b187812 */ /* 0x000fe200078ec0ff */
[----:B--2---:R-:W-:Y:S01]  /*f090*/  IMAD.U32 R0, R4, 0x10000, RZ ;  /* 0x0001000004007824 */ /* 0x004fe200078e00ff */
[C---:B------:R-:W-:Y:S01]  /*f0a0*/  LOP3.LUT R9, R5.reuse, 0xffff0000, RZ, 0xc0, !PT ;  /* 0xffff000005097812 */ /* 0x040fe200078ec0ff */
[----:B------:R-:W-:Y:S01]  /*f0b0*/  IMAD.U32 R8, R5, 0x10000, RZ ;  /* 0x0001000005087824 */ /* 0x000fe200078e00ff */
[C---:B------:R-:W-:Y:S01]  /*f0c0*/  LOP3.LUT R11, R6.reuse, 0xffff0000, RZ, 0xc0, !PT ;  /* 0xffff0000060b7812 */ /* 0x040fe200078ec0ff */
[----:B------:R-:W-:Y:S01]  /*f0d0*/  IMAD.U32 R10, R6, 0x10000, RZ ;  /* 0x00010000060a7824 */ /* 0x000fe200078e00ff */
[----:B------:R-:W-:Y:S01]  /*f0e0*/  LOP3.LUT R2, R4, 0xffff0000, RZ, 0xc0, !PT ;  /* 0xffff000004027812 */ /* 0x000fe200078ec0ff */
[C---:B------:R-:W-:Y:S01]  /*f0f0*/  IMAD.U32 R5, R7.reuse, 0x10000, RZ ;  /* 0x0001000007057824 */ /* 0x040fe200078e00ff */
[----:B------:R-:W-:Y:S01]  /*f100*/  LOP3.LUT R6, R7, 0xffff0000, RZ, 0xc0, !PT ;  /* 0xffff000007067812 */ /* 0x000fe200078ec0ff */
[----:B------:R-:W-:Y:S01]  /*f110*/  FMUL.FTZ R4, R0, R28 ;  /* 0x0000001c00047220 */ /* 0x000fe20000410000 */
[----:B------:R-:W-:Y:S01]  /*f120*/  LOP3.LUT R7, R12, 0xffff0000, RZ, 0xc0, !PT ;  /* 0xffff00000c077812 */ /* 0x000fe200078ec0ff */
[----:B------:R-:W-:-:S02]  /*f130*/  FMUL.FTZ R0, R0, R27 ;  /* 0x0000001b00007220 */ /* 0x000fc40000410000 */
[----:B------:R-:W-:Y:S02]  /*f140*/  FFMA.FTZ R33, R13, R27, -R4 ;  /* 0x0000001b0d217223 */ /* 0x000fe40000010804 */
[C---:B------:R-:W-:Y:S02]  /*f150*/  FMUL.FTZ R4, R2.reuse, R35 ;  /* 0x0000002302047220 */ /* 0x040fe40000410000 */
[----:B------:R-:W-:Y:S02]  /*f160*/  IMAD.U32 R12, R19, 0x10000, RZ ;  /* 0x00010000130c7824 */ /* 0x000fe400078e00ff */
[----:B------:R-:W-:Y:S02]  /*f170*/  FMUL.FTZ R3, R2, R7 ;  /* 0x0000000702037220 */ /* 0x000fe40000410000 */
[----:B------:R-:W-:Y:S02]  /*f180*/  FFMA.FTZ R32, R13, R28, R0 ;  /* 0x0000001c0d207223 */ /* 0x000fe40000010000 */
[----:B------:R-:W-:-:S02]  /*f190*/  FMUL.FTZ R2, R8, R34 ;  /* 0x0000002208027220 */ /* 0x000fc40000410000 */
[----:B------:R-:W-:Y:S02]  /*f1a0*/  IMAD.U32 R13, R21, 0x10000, RZ ;  /* 0x00010000150d7824 */ /* 0x000fe400078e00ff */
[-C--:B------:R-:W-:Y:S01]  /*f1b0*/  FMUL.FTZ R0, R8, R12.reuse ;  /* 0x0000000c08007220 */ /* 0x080fe20000410000 */
[----:B------:R-:W-:Y:S01]  /*f1c0*/  LOP3.LUT R8, R16, 0xffff0000, RZ, 0xc0, !PT ;  /* 0xffff000010087812 */ /* 0x000fe200078ec0ff */
[----:B------:R-:W-:Y:S01]  /*f1d0*/  FFMA.FTZ R28, R15, R35, R3 ;  /* 0x000000230f1c7223 */ /* 0x000fe20000010003 */
[----:B------:R-:W-:Y:S01]  /*f1e0*/  LOP3.LUT R16, R21, 0xffff0000, RZ, 0xc0, !PT ;  /* 0xffff000015107812 */ /* 0x000fe200078ec0ff */
[----:B------:R-:W-:Y:S01]  /*f1f0*/  FFMA.FTZ R27, R14, R12, -R2 ;  /* 0x0000000c0e1b7223 */ /* 0x000fe20000010802 */
[----:B------:R-:W-:Y:S01]  /*f200*/  LOP3.LUT R12, R19, 0xffff0000, RZ, 0xc0, !PT ;  /* 0xffff0000130c7812 */ /* 0x000fe200078ec0ff */
[----:B------:R-:W-:Y:S02]  /*f210*/  IMAD.U32 R3, R23, 0x10000, RZ ;  /* 0x0001000017037824 */ /* 0x000fe400078e00ff */
[----:B------:R-:W-:-:S02]  /*f220*/  FMUL.FTZ R2, R5, R13 ;  /* 0x0000000d05027220 */ /* 0x000fc40000410000 */
[----:B------:R-:W-:Y:S02]  /*f230*/  FFMA.FTZ R29, R15, R7, -R4 ;  /* 0x000000070f1d7223 */ /* 0x000fe40000010804 */
[----:B------:R-:W-:Y:S02]  /*f240*/  FFMA.FTZ R15, R14, R34, R0 ;  /* 0x000000220e0f7223 */ /* 0x000fe40000010000 */
[-C--:B------:R-:W-:Y:S02]  /*f250*/  FMUL.FTZ R0, R5, R3.reuse ;  /* 0x0000000305007220 */ /* 0x080fe40000410000 */
[----:B------:R-:W-:Y:S02]  /*f260*/  FFMA.FTZ R14, R17, R3, -R2 ;  /* 0x00000003110e7223 */ /* 0x000fe40000010802 */
[----:B------:R-:W-:Y:S02]  /*f270*/  FMUL.FTZ R4, R9, R8 ;  /* 0x0000000809047220 */ /* 0x000fe40000410000 */
[----:B------:R-:W-:-:S02]  /*f280*/  IMAD.U32 R19, R22, 0x10000, RZ ;  /* 0x0001000016137824 */ /* 0x000fc400078e00ff */
[-C--:B------:R-:W-:Y:S02]  /*f290*/  FMUL.FTZ R3, R9, R12.reuse ;  /* 0x0000000c09037220 */ /* 0x080fe40000410000 */
[----:B------:R-:W-:Y:S02]  /*f2a0*/  IMAD.U32 R7, R26, 0x10000, RZ ;  /* 0x000100001a077824 */ /* 0x000fe400078e00ff */
[----:B------:R-:W-:Y:S01]  /*f2b0*/  FFMA.FTZ R13, R17, R13, R0 ;  /* 0x0000000d110d7223 */ /* 0x000fe20000010000 */
[----:B------:R-:W-:Y:S01]  /*f2c0*/  LOP3.LUT R17, R22, 0xffff0000, RZ, 0xc0, !PT ;  /* 0xffff000016117812 */ /* 0x000fe200078ec0ff */
[----:B------:R-:W-:Y:S01]  /*f2d0*/  FFMA.FTZ R9, R18, R12, -R4 ;  /* 0x0000000c12097223 */ /* 0x000fe20000010804 */
[----:B------:R-:W-:Y:S01]  /*f2e0*/  LOP3.LUT R12, R26, 0xffff0000, RZ, 0xc0, !PT ;  /* 0xffff00001a0c7812 */ /* 0x000fe200078ec0ff */
[----:B------:R-:W-:Y:S02]  /*f2f0*/  FMUL.FTZ R2, R10, R19 ;  /* 0x000000130a027220 */ /* 0x000fe40000410000 */
[----:B------:R-:W-:Y:S01]  /*f300*/  FFMA.FTZ R5, R18, R8, R3 ;  /* 0x0000000812057223 */ /* 0x000fe20000010003 */
[----:B------:R-:W-:Y:S01]  /*f310*/  LOP3.LUT R8, R23, 0xffff0000, RZ, 0xc0, !PT ;  /* 0xffff000017087812 */ /* 0x000fe200078ec0ff */
[----:B------:R-:W-:Y:S01]  /*f320*/  FMUL.FTZ R0, R10, R7 ;  /* 0x000000070a007220 */ /* 0x000fe20000410000 */
[----:B------:R-:W-:Y:S01]  /*f330*/  F2FP.BF16.PACK_AB R9, R9, R27 ;  /* 0x0000001b0909723e */ /* 0x000fe200000010ff */
[----:B------:R-:W-:Y:S01]  /*f340*/  FFMA.FTZ R10, R20, R7, -R2 ;  /* 0x00000007140a7223 */ /* 0x000fe20000010802 */
[----:B------:R-:W-:Y:S01]  /*f350*/  F2FP.BF16.PACK_AB R5, R5, R15 ;  /* 0x0000000f0505723e */ /* 0x000fe200000010ff */
[----:B------:R-:W-:-:S02]  /*f360*/  FMUL.FTZ R4, R11, R17 ;  /* 0x000000110b047220 */ /* 0x000fc40000410000 */
[----:B------:R-:W-:Y:S02]  /*f370*/  FFMA.FTZ R7, R20, R19, R0 ;  /* 0x0000001314077223 */ /* 0x000fe40000010000 */
[----:B------:R-:W-:Y:S02]  /*f380*/  FMUL.FTZ R3, R11, R12 ;  /* 0x0000000c0b037220 */ /* 0x000fe40000410000 */
[C---:B------:R-:W-:Y:S02]  /*f390*/  FMUL.FTZ R2, R6.reuse, R16 ;  /* 0x0000001006027220 */ /* 0x040fe40000410000 */
[----:B------:R-:W-:Y:S02]  /*f3a0*/  FMUL.FTZ R0, R6, R8 ;  /* 0x0000000806007220 */ /* 0x000fe40000410000 */
[C---:B------:R-:W-:Y:S01]  /*f3b0*/  FFMA.FTZ R6, R25.reuse, R12, -R4 ;  /* 0x0000000c19067223 */ /* 0x040fe20000010804 */
        /* <DEDUP_REMOVED lines=11> */
.L_x_1218:
[----:B------:R-:W-:Y:S05]  /*f470*/  BSYNC B2 ;  /* 0x0000000000027941 */ /* 0x000fea0003800000 */
.L_x_1196:
[----:B------:R-:W2:Y:S01]  /*f480*/  S2R R156, SR_TID.X ;  /* 0x00000000009c7919 */ /* 0x000ea20000002100 */
[----:B-1----:R-:W-:Y:S01]  /*f490*/  IMAD.MOV.U32 R3, RZ, RZ, 0x40 ;  /* 0x00000040ff037424 */ /* 0x002fe200078e00ff */
[----:B------:R-:W-:Y:S01]  /*f4a0*/  IADD3 R199, R194, 0x20, RZ ;  /* 0x00000020c2c77810 */ /* 0x000fe20007ffe0ff */
[----:B------:R-:W-:Y:S01]  /*f4b0*/  ULDC.64 UR4, c[0x0][0x208] ;  /* 0x0000820000047ab9 */ /* 0x000fe20000000a00 */
[----:B------:R-:W-:Y:S01]  /*f4c0*/  BAR.SYNC.DEFER_BLOCKING 0x0 ;  /* 0x0000000000007b1d */ /* 0x000fe20000010000 */
[----:B------:R-:W-:-:S05]  /*f4d0*/  USHF.L.U32 UR9, UR4, 0x6, URZ ;  /* 0x0000000604097899 */ /* 0x000fca000800063f */
[----:B------:R-:W-:Y:S01]  /*f4e0*/  UMOV UR8, 0x6 ;  /* 0x0000000600087882 */ /* 0x000fe20000000000 */
[----:B------:R-:W-:Y:S01]  /*f4f0*/  BSSY B0, `(.L_x_1231) ;  /* 0x0000136000007945 */ /* 0x000fe20003800000 */
[----:B------:R-:W-:Y:S01]  /*f500*/  USHF.L.U64.HI UR5, UR4, UR8, UR5 ;  /* 0x0000000804057299 */ /* 0x000fe20008010205 */
[----:B--2---:R-:W-:-:S04]  /*f510*/  LEA.HI R0, R214, R156, RZ, 0x4 ;  /* 0x0000009cd6007211 */ /* 0x004fc800078f20ff */
[----:B------:R-:W-:Y:S01]  /*f520*/  LOP3.LUT R0, R0, 0xfffffff0, RZ, 0xc0, !PT ;  /* 0xfffffff000007812 */ /* 0x000fe200078ec0ff */
[----:B------:R-:W-:Y:S04]  /*f530*/  LDSM.16.M88.4 R132, [R213] ;  /* 0x00000000d584783b */ /* 0x000fe80000000200 */
[----:B------:R-:W-:Y:S01]  /*f540*/  IMAD.IADD R0, R156, 0x1, -R0 ;  /* 0x000000019c007824 */ /* 0x000fe200078e0a00 */
[----:B------:R-:W-:Y:S04]  /*f550*/  LDSM.16.M88.4 R176, [R213+0x4000] ;  /* 0x00400000d5b0783b */ /* 0x000fe80000000200 */
[----:B------:R-:W-:-:S04]  /*f560*/  SHF.R.S32.HI R2, RZ, 0x1f, R0 ;  /* 0x0000001fff027819 */ /* 0x000fc80000011400 */
[----:B------:R-:W-:-:S04]  /*f570*/  LEA.HI R2, R2, R0, RZ, 0x3 ;  /* 0x0000000002027211 */ /* 0x000fc800078f18ff */
[----:B------:R-:W-:-:S05]  /*f580*/  LOP3.LUT R2, R2, 0xfffffff8, RZ, 0xc0, !PT ;  /* 0xfffffff802027812 */ /* 0x000fca00078ec0ff */
[----:B------:R-:W-:Y:S02]  /*f590*/  IMAD.IADD R0, R0, 0x1, -R2 ;  /* 0x0000000100007824 */ /* 0x000fe400078e0a02 */
[----:B------:R-:W-:-:S03]  /*f5a0*/  IMAD.MOV.U32 R2, RZ, RZ, 0x20 ;  /* 0x00000020ff027424 */ /* 0x000fc600078e00ff */
[C---:B------:R-:W-:Y:S02]  /*f5b0*/  LOP3.LUT P0, RZ, R0.reuse, 0x2, RZ, 0xc0, !PT ;  /* 0x0000000200ff7812 */ /* 0x040fe4000780c0ff */
[----:B------:R-:W-:Y:S02]  /*f5c0*/  LOP3.LUT P1, RZ, R0, 0x4, RZ, 0xc0, !PT ;  /* 0x0000000400ff7812 */ /* 0x000fe4000782c0ff */
[----:B------:R-:W-:Y:S02]  /*f5d0*/  SEL R0, R2, 0xffffffe0, !P0 ;  /* 0xffffffe002007807 */ /* 0x000fe40004000000 */
[----:B------:R-:W-:Y:S02]  /*f5e0*/  SEL R3, R3, 0xffffffc0, !P1 ;  /* 0xffffffc003037807 */ /* 0x000fe40004800000 */
[----:B------:R-:W-:Y:S01]  /*f5f0*/  LOP3.LUT P0, RZ, R146, 0x2, RZ, 0xc0, !PT ;  /* 0x0000000292ff7812 */ /* 0x000fe2000780c0ff */
[C---:B------:R-:W-:Y:S02]  /*f600*/  IMAD.IADD R0, R213.reuse, 0x1, R0 ;  /* 0x00000001d5007824 */ /* 0x040fe400078e0200 */
[----:B------:R-:W-:-:S02]  /*f610*/  IMAD.IADD R2, R213, 0x1, R3 ;  /* 0x00000001d5027824 */ /* 0x000fc400078e0203 */
[----:B------:R-:W-:Y:S01]  /*f620*/  IMAD.IADD R3, R0, 0x1, R3 ;  /* 0x0000000100037824 */ /* 0x000fe200078e0203 */
[----:B------:R-:W-:Y:S04]  /*f630*/  LDSM.16.M88.4 R136, [R0] ;  /* 0x000000000088783b */ /* 0x000fe80000000200 */
[----:B------:R1:W-:Y:S03]  /*f640*/  LDSM.16.M88.4 R180, [R0+0x4000] ;  /* 0x0040000000b4783b */ /* 0x0003e60000000200 */
[----:B------:R-:W-:Y:S01]  /*f650*/  @P0 IADD3 R199, R194, -0x20, RZ ;  /* 0xffffffe0c2c70810 */ /* 0x000fe20007ffe0ff */
[----:B------:R-:W-:Y:S03]  /*f660*/  LDSM.16.M88.4 R168, [R2] ;  /* 0x0000000002a8783b */ /* 0x000fe60000000200 */
[C---:B------:R-:W-:Y:S01]  /*f670*/  IADD3 R212, R199.reuse, 0x3000, RZ ;  /* 0x00003000c7d47810 */ /* 0x040fe20007ffe0ff */
[----:B------:R2:W-:Y:S01]  /*f680*/  LDSM.16.M88.4 R184, [R2+0x4000] ;  /* 0x0040000002b8783b */ /* 0x0005e20000000200 */
[----:B------:R-:W-:-:S02]  /*f690*/  IADD3 R211, R199, 0x2800, RZ ;  /* 0x00002800c7d37810 */ /* 0x000fc40007ffe0ff */
[C---:B------:R-:W-:Y:S01]  /*f6a0*/  IADD3 R210, R199.reuse, 0x2000, RZ ;  /* 0x00002000c7d27810 */ /* 0x040fe20007ffe0ff */
[----:B------:R-:W-:Y:S01]  /*f6b0*/  LDSM.16.M88.4 R172, [R3] ;  /* 0x0000000003ac783b */ /* 0x000fe20000000200 */
[C---:B------:R-:W-:Y:S02]  /*f6c0*/  IADD3 R209, R199.reuse, 0x1800, RZ ;  /* 0x00001800c7d17810 */ /* 0x040fe40007ffe0ff */
[C---:B------:R-:W-:Y:S01]  /*f6d0*/  IADD3 R208, R199.reuse, 0x1000, RZ ;  /* 0x00001000c7d07810 */ /* 0x040fe20007ffe0ff */
[----:B------:R3:W-:Y:S01]  /*f6e0*/  LDSM.16.M88.4 R188, [R3+0x4000] ;  /* 0x0040000003bc783b */ /* 0x0007e20000000200 */
[C---:B------:R-:W-:Y:S02]  /*f6f0*/  IADD3 R207, R199.reuse, 0x800, RZ ;  /* 0x00000800c7cf7810 */ /* 0x040fe40007ffe0ff */
[C---:B------:R-:W-:Y:S01]  /*f700*/  IADD3 R206, R199.reuse, 0x3800, RZ ;  /* 0x00003800c7ce7810 */ /* 0x040fe20007ffe0ff */
[----:B------:R-:W-:Y:S01]  /*f710*/  BAR.SYNC.DEFER_BLOCKING 0x0 ;  /* 0x0000000000007b1d */ /* 0x000fe20000010000 */
[C---:B------:R-:W-:Y:S01]  /*f720*/  IADD3 R205, R199.reuse, 0x6800, RZ ;  /* 0x00006800c7cd7810 */ /* 0x040fe20007ffe0ff */
[----:B-1----:R-:W-:Y:S01]  /*f730*/  IMAD R0, R74, c[0x0][0x208], RZ ;  /* 0x000082004a007a24 */ /* 0x002fe200078e02ff */
[----:B------:R-:W-:-:S02]  /*f740*/  IADD3 R204, R199, 0x6000, RZ ;  /* 0x00006000c7cc7810 */ /* 0x000fc40007ffe0ff */
[C---:B------:R-:W-:Y:S01]  /*f750*/  IADD3 R203, R199.reuse, 0x5800, RZ ;  /* 0x00005800c7cb7810 */ /* 0x040fe20007ffe0ff */
[----:B------:R-:W-:Y:S01]  /*f760*/  IMAD R0, R112, c[0x0][0x20c], R0 ;  /* 0x0000830070007a24 */ /* 0x000fe200078e0200 */
[C---:B------:R-:W-:Y:S02]  /*f770*/  IADD3 R202, R199.reuse, 0x5000, RZ ;  /* 0x00005000c7ca7810 */ /* 0x040fe40007ffe0ff */
[C---:B------:R-:W-:Y:S01]  /*f780*/  IADD3 R201, R199.reuse, 0x4800, RZ ;  /* 0x00004800c7c97810 */ /* 0x040fe20007ffe0ff */
[----:B--2---:R-:W-:Y:S01]  /*f790*/  IMAD.MOV.U32 R2, RZ, RZ, R78 ;  /* 0x000000ffff027224 */ /* 0x004fe200078e004e */
[----:B------:R-:W-:Y:S01]  /*f7a0*/  IADD3 R200, R199, 0x4000, RZ ;  /* 0x00004000c7c87810 */ /* 0x000fe20007ffe0ff */
[----:B---3--:R-:W-:Y:S01]  /*f7b0*/  IMAD.MOV.U32 R3, RZ, RZ, R77 ;  /* 0x000000ffff037224 */ /* 0x008fe200078e004d */
[----:B------:R-:W-:-:S04]  /*f7c0*/  DEPBAR.LE SB0, 0x0 ;  /* 0x000080000000791a */ /* 0x000fc80000000000 */
[----:B------:R-:W-:Y:S06]  /*f7d0*/  BAR.SYNC.DEFER_BLOCKING 0x0 ;  /* 0x0000000000007b1d */ /* 0x000fec0000010000 */
[----:B------:R-:W1:Y:S04]  /*f7e0*/  LDSM.16.M88.4 R4, [R194] ;  /* 0x00000000c204783b */ /* 0x000e680000000200 */
[----:B------:R-:W2:Y:S04]  /*f7f0*/  LDSM.16.M88.4 R16, [R194+0x800] ;  /* 0x00080000c210783b */ /* 0x000ea80000000200 */
[----:B------:R-:W-:Y:S04]  /*f800*/  LDSM.16.M88.4 R28, [R199+0x800] ;  /* 0x00080000c71c783b */ /* 0x000fe80000000200 */
[----:B------:R-:W3:Y:S04]  /*f810*/  LDSM.16.M88.4 R20, [R199] ;  /* 0x00000000c714783b */ /* 0x000ee80000000200 */
[----:B------:R-:W4:Y:S04]  /*f820*/  LDSM.16.M88.4 R32, [R194+0x1000] ;  /* 0x00100000c220783b */ /* 0x000f280000000200 */
[----:B------:R-:W3:Y:S04]  /*f830*/  LDSM.16.M88.4 R36, [R199+0x1000] ;  /* 0x00100000c724783b */ /* 0x000ee80000000200 */
[----:B------:R-:W-:Y:S04]  /*f840*/  LDSM.16.M88.4 R44, [R199+0x1800] ;  /* 0x00180000c72c783b */ /* 0x000fe80000000200 */
[----:B------:R-:W-:Y:S04]  /*f850*/  LDSM.16.M88.4 R48, [R199+0x2000] ;  /* 0x00200000c730783b */ /* 0x000fe80000000200 */
[----:B------:R-:W-:Y:S04]  /*f860*/  LDSM.16.M88.4 R40, [R194+0x3000] ;  /* 0x00300000c228783b */ /* 0x000fe80000000200 */
[----:B------:R-:W-:Y:S01]  /*f870*/  LDSM.16.M88.4 R60, [R199+0x2800] ;  /* 0x00280000c73c783b */ /* 0x000fe20000000200 */
[C---:B-1----:R-:W-:Y:S08]  /*f880*/  HMMA.16816.F32.BF16 R12, R132.reuse, R4, RZ ;  /* 0x00000004840c723c */ /* 0x042ff000000418ff */
[C---:B------:R-:W-:Y:S08]  /*f890*/  HMMA.16816.F32.BF16 R8, R132.reuse, R6, RZ ;  /* 0x000000068408723c */ /* 0x040ff000000418ff */
[----:B--2---:R-:W-:Y:S08]  /*f8a0*/  HMMA.16816.F32.BF16 R4, R132, R16, RZ ;  /* 0x000000108404723c */ /* 0x004ff000000418ff */
[C---:B---3--:R-:W-:Y:S01]  /*f8b0*/  HMMA.16816.F32.BF16 R96, R136.reuse, R20, R12 ;  /* 0x000000148860723c */ /* 0x048fe2000004180c */
[----:B------:R-:W-:Y:S07]  /*f8c0*/  LDSM.16.M88.4 R12, [R194+0x2000] ;  /* 0x00200000c20c783b */ /* 0x000fee0000000200 */
[C---:B------:R-:W-:Y:S01]  /*f8d0*/  HMMA.16816.F32.BF16 R92, R136.reuse, R22, R8 ;  /* 0x00000016885c723c */ /* 0x040fe20000041808 */
[----:B------:R-:W1:Y:S07]  /*f8e0*/  LDSM.16.M88.4 R20, [R194+0x1800] ;  /* 0x00180000c214783b */ /* 0x000e6e0000000200 */
[----:B------:R-:W-:Y:S07]  /*f8f0*/  HMMA.16816.F32.BF16 R100, R136, R28, R4 ;  /* 0x0000001c8864723c */ /* 0x000fee0000041804 */
[----:B------:R-:W-:Y:S01]  /*f900*/  IMAD.WIDE.U32 R4, R112, c[0x0][0x208], RZ ;  /* 0x0000820070047a25 */ /* 0x000fe200078e00ff */
[----:B------:R-:W-:Y:S03]  /*f910*/  HMMA.16816.F32.BF16 R16, R132, R18, RZ ;  /* 0x000000128410723c */ /* 0x000fe600000418ff */
[----:B------:R-:W-:Y:S01]  /*f920*/  IMAD.IADD R0, R5, 0x1, R0 ;  /* 0x0000000105007824 */ /* 0x000fe200078e0200 */
[----:B------:R-:W-:Y:S01]  /*f930*/  SEL R5, RZ, 0x2, P5 ;  /* 0x00000002ff057807 */ /* 0x000fe20002800000 */
[----:B------:R-:W-:-:S03]  /*f940*/  IMAD.WIDE.U32 R2, R4, 0x70, R2 ;  /* 0x0000007004027825 */ /* 0x000fc600078e0002 */
[----:B----4-:R-:W-:Y:S01]  /*f950*/  HMMA.16816.F32.BF16 R24, R132, R32, RZ ;  /* 0x000000208418723c */ /* 0x010fe200000418ff */
[----:B------:R-:W-:Y:S01]  /*f960*/  IMAD R4, R0, 0x70, RZ ;  /* 0x0000007000047824 */ /* 0x000fe200078e02ff */
[----:B------:R-:W-:Y:S01]  /*f970*/  LEA R6, P0, R2, c[0x0][0x1f8], 0x1 ;  /* 0x00007e0002067a11 */ /* 0x000fe200078008ff */
[----:B------:R-:W-:Y:S01]  /*f980*/  IMAD.IADD R8, R76, 0x1, R5 ;  /* 0x000000014c087824 */ /* 0x000fe200078e0205 */
[----:B------:R-:W-:Y:S01]  /*f990*/  IADD3 R0, R75, R167, -R106 ;  /* 0x000000a74b007210 */ /* 0x000fe20007ffe86a */
[----:B------:R-:W-:Y:S01]  /*f9a0*/  IMAD.IADD R3, R3, 0x1, R4 ;  /* 0x0000000103037824 */ /* 0x000fe200078e0204 */
[----:B------:R-:W-:Y:S01]  /*f9b0*/  IADD3 R4, P2, R6, UR9, RZ ;  /* 0x0000000906047c10 */ /* 0x000fe2000ff5e0ff */
[----:B------:R-:W-:Y:S01]  /*f9c0*/  LDSM.16.M88.4 R76, [R199+0x3000] ;  /* 0x00300000c74c783b */ /* 0x000fe20000000200 */
[----:B------:R-:W-:Y:S02]  /*f9d0*/  LOP3.LUT P3, RZ, R8, 0x1, RZ, 0xc0, !PT ;  /* 0x0000000108ff7812 */ /* 0x000fe4000786c0ff */
[----:B------:R-:W-:-:S02]  /*f9e0*/  LEA.HI.X R7, R2, c[0x0][0x1fc], R3, 0x1, P0 ;  /* 0x00007f0002077a11 */ /* 0x000fc400000f0c03 */
[----:B------:R-:W-:Y:S02]  /*f9f0*/  LOP3.LUT P0, RZ, R8, 0x2, RZ, 0xc0, !PT ;  /* 0x0000000208ff7812 */ /* 0x000fe4000780c0ff */
[----:B------:R-:W-:Y:S01]  /*fa00*/  ISETP.LT.OR P4, PT, R0, 0x1, !P3 ;  /* 0x000000010000780c */ /* 0x000fe20005f81670 */
[----:B------:R-:W2:Y:S01]  /*fa10*/  LDSM.16.M88.4 R8, [R194+0x2800] ;  /* 0x00280000c208783b */ /* 0x000ea20000000200 */
[----:B------:R-:W-:Y:S01]  /*fa20*/  IADD3.X R5, R7, UR5, RZ, P2, !PT ;  /* 0x0000000507057c10 */ /* 0x000fe200097fe4ff */
[----:B------:R-:W-:Y:S01]  /*fa30*/  HMMA.16816.F32.BF16 R84, R136, R30, R16 ;  /* 0x0000001e8854723c */ /* 0x000fe20000041810 */
[----:B------:R-:W-:Y:S02]  /*fa40*/  IADD3 R2, P1, R4, UR9, RZ ;  /* 0x0000000904027c10 */ /* 0x000fe4000ff3e0ff */
[----:B------:R-:W-:Y:S02]  /*fa50*/  ISETP.LT.OR P2, PT, R0, 0x1, !P0 ;  /* 0x000000010000780c */ /* 0x000fe40004741670 */
[----:B------:R-:W-:-:S02]  /*fa60*/  IADD3.X R3, R5, UR5, RZ, P1, !PT ;  /* 0x0000000505037c10 */ /* 0x000fc40008ffe4ff */
[C---:B------:R-:W-:Y:S01]  /*fa70*/  ISETP.LT.OR P1, PT, R0.reuse, 0x21, !P3 ;  /* 0x000000210000780c */ /* 0x040fe20005f21670 */
[----:B------:R-:W-:Y:S02]  /*fa80*/  HMMA.16816.F32.BF16 R16, R132, R34, RZ ;  /* 0x000000228410723c */ /* 0x000fe400000418ff */
[----:B------:R-:W-:Y:S01]  /*fa90*/  @!PT LDS RZ, [RZ] ;  /* 0x00000000fffff984 */ /* 0x000fe20000000800 */
[----:B------:R-:W-:Y:S01]  /*faa0*/  @!PT LDS RZ, [RZ] ;  /* 0x00000000fffff984 */ /* 0x000fe20000000800 */
[----:B------:R-:W-:Y:S01]  /*fab0*/  @!PT LDS RZ, [RZ] ;  /* 0x00000000fffff984 */ /* 0x000fe20000000800 */
[----:B------:R3:W-:Y:S01]  /*fac0*/  LDGSTS.E.BYPASS.LTC128B.128 [R215+0x100], [R6.64], !P4 ;  /* 0x0010000006d77fae */ /* 0x0007e2000e101d46 */
[----:B------:R-:W-:-:S05]  /*fad0*/  ISETP.LT.OR P4, PT, R0, 0x21, !P0 ;  /* 0x000000210000780c */ /* 0x000fca0004781670 */
[----:B------:R3:W-:Y:S01]  /*fae0*/  LDGSTS.E.BYPASS.LTC128B.128 [R215+0x3900], [R6.64+0x80], !P2 ;  /* 0x0390008006d77fae */ /* 0x0007e2000d101d46 */
[----:B------:R-:W-:Y:S01]  /*faf0*/  ISETP.LT.OR P2, PT, R0, 0x41, !P3 ;  /* 0x000000410000780c */ /* 0x000fe20005f41670 */
[----:B------:R-:W-:Y:S01]  /*fb00*/  HMMA.16816.F32.BF16 R88, R136, R36, R24 ;  /* 0x000000248858723c */ /* 0x000fe20000041818 */
[----:B------:R-:W-:Y:S01]  /*fb10*/  ISETP.GT.AND P3, PT, R156, 0x7f, PT ;  /* 0x0000007f9c00780c */ /* 0x000fe20003f64270 */
[----:B------:R4:W-:Y:S01]  /*fb20*/  LDGSTS.E.BYPASS.LTC128B.128 [R215+0x1100], [R4.64], !P1 ;  /* 0x0110000004d77fae */ /* 0x0009e2000c901d46 */
[----:B------:R-:W-:-:S03]  /*fb30*/  ISETP.LT.OR P1, PT, R0, 0x41, !P0 ;  /* 0x000000410000780c */ /* 0x000fc60004721670 */
[----:B------:R4:W-:Y:S02]  /*fb40*/  LDGSTS.E.BYPASS.LTC128B.128 [R215+0x4900], [R4.64+0x80], !P4 ;  /* 0x0490008004d77fae */ /* 0x0009e4000e101d46 */
[----:B-1----:R-:W-:Y:S04]  /*fb50*/  HMMA.16816.F32.BF16 R32, R132, R20, RZ ;  /* 0x000000148420723c */ /* 0x002fe800000418ff */
[----:B------:R1:W-:Y:S01]  /*fb60*/  LDGSTS.E.BYPASS.LTC128B.128 [R215+0x2100], [R2.64], !P2 ;  /* 0x0210000002d77fae */ /* 0x0003e2000d101d46 */
[----:B------:R-:W-:-:S03]  /*fb70*/  LOP3.LUT P2, RZ, R146, 0x4, RZ, 0xc0, !PT ;  /* 0x0000000492ff7812 */ /* 0x000fc6000784c0ff */
[----:B------:R-:W-:Y:S01]  /*fb80*/  HMMA.16816.F32.BF16 R28, R132, R22, RZ ;  /* 0x00000016841c723c */ /* 0x000fe200000418ff */
[----:B------:R1:W-:Y:S01]  /*fb90*/  LDGSTS.E.BYPASS.LTC128B.128 [R215+0x5900], [R2.64+0x80], !P1 ;  /* 0x0590008002d77fae */ /* 0x0003e2000c901d46 */
[----:B------:R-:W-:-:S06]  /*fba0*/  @!P3 ISETP.LT.OR P1, PT, R0, 0x61, P6 ;  /* 0x000000610000b80c */ /* 0x000fcc0003721670 */
[C---:B------:R-:W-:Y:S08]  /*fbb0*/  HMMA.16816.F32.BF16 R24, R132.reuse, R12, RZ ;  /* 0x0000000c8418723c */ /* 0x040ff000000418ff */
[----:B------:R-:W-:Y:S01]  /*fbc0*/  HMMA.16816.F32.BF16 R20, R132, R14, RZ ;  /* 0x0000000e8414723c */ /* 0x000fe200000418ff */
[----:B----4-:R-:W-:-:S04]  /*fbd0*/  @!P3 IADD3 R4, P0, R2, UR9, RZ ;  /* 0x000000090204bc10 */ /* 0x010fc8000ff1e0ff */
[----:B------:R-:W-:Y:S02]  /*fbe0*/  @!P3 IADD3.X R5, R3, UR5, RZ, P0, !PT ;  /* 0x000000050305bc10 */ /* 0x000fe400087fe4ff */
[----:B------:R-:W-:Y:S01]  /*fbf0*/  @!P3 ISETP.LT.OR P0, PT, R0, 0x61, P5 ;  /* 0x000000610000b80c */ /* 0x000fe20002f01670 */
[----:B------:R-:W-:Y:S01]  /*fc00*/  IMAD.MOV.U32 R0, RZ, RZ, 0x40 ;  /* 0x00000040ff007424 */ /* 0x000fe200078e00ff */
[----:B------:R-:W-:Y:S01]  /*fc10*/  HMMA.16816.F32.BF16 R80, R136, R44, R32 ;  /* 0x0000002c8850723c */ /* 0x000fe20000041820 */
[----:B------:R3:W-:Y:S03]  /*fc20*/  @!P3 LDGSTS.E.BYPASS.LTC128B.128 [R216+0x3100], [R4.64], !P1 ;  /* 0x0310000004d8bfae */ /* 0x0007e6000c901d46 */
[----:B------:R-:W-:-:S04]  /*fc30*/  SEL R0, R0, 0xffffffc0, !P2 ;  /* 0xffffffc000007807 */ /* 0x000fc80005000000 */
[----:B------:R-:W-:Y:S01]  /*fc40*/  HMMA.16816.F32.BF16 R52, R136, R48, R24 ;  /* 0x000000308834723c */ /* 0x000fe20000041818 */
[--C-:B------:R-:W-:Y:S02]  /*fc50*/  IMAD.IADD R193, R194, 0x1, R0.reuse ;  /* 0x00000001c2c17824 */ /* 0x100fe400078e0200 */
[----:B------:R3:W-:Y:S01]  /*fc60*/  @!P3 LDGSTS.E.BYPASS.LTC128B.128 [R216+0x6900], [R4.64+0x80], !P0 ;  /* 0x0690008004d8bfae */ /* 0x0007e2000c101d46 */
[----:B------:R-:W-:Y:S01]  /*fc70*/  IMAD.IADD R192, R199, 0x1, R0 ;  /* 0x00000001c7c07824 */ /* 0x000fe200078e0200 */
[----:B------:R-:W-:Y:S02]  /*fc80*/  ISETP.GT.AND P0, PT, R112, R252, PT ;  /* 0x000000fc7000720c */ /* 0x000fe40003f04270 */
[----:B------:R-:W4:Y:S01]  /*fc90*/  LDSM.16.M88.4 R72, [R193+0x800] ;  /* 0x00080000c148783b */ /* 0x000f220000000200 */
[----:B--2---:R-:W-:Y:S03]  /*fca0*/  HMMA.16816.F32.BF16 R12, R132, R10, RZ ;  /* 0x0000000a840c723c */ /* 0x004fe600000418ff */
[----:B------:R-:W2:Y:S04]  /*fcb0*/  LDSM.16.M88.4 R68, [R193+0x1000] ;  /* 0x00100000c144783b */ /* 0x000ea80000000200 */
[----:B------:R-:W1:Y:S01]  /*fcc0*/  LDSM.16.M88.4 R32, [R193+0x1800] ;  /* 0x00180000c120783b */ /* 0x000e620000000200 */
[C---:B------:R-:W-:Y:S03]  /*fcd0*/  HMMA.16816.F32.BF16 R48, R136.reuse, R50, R20 ;  /* 0x000000328830723c */ /* 0x040fe60000041814 */
[----:B------:R-:W1:Y:S04]  /*fce0*/  LDSM.16.M88.4 R20, [R193+0x2000] ;  /* 0x00200000c114783b */ /* 0x000e680000000200 */
[----:B------:R-:W1:Y:S01]  /*fcf0*/  LDSM.16.M88.4 R56, [R193] ;  /* 0x00000000c138783b */ /* 0x000e620000000200 */
[----:B------:R-:W-:Y:S03]  /*fd00*/  HMMA.16816.F32.BF16 R108, R136, R38, R16 ;  /* 0x00000026886c723c */ /* 0x000fe60000041810 */
[----:B------:R-:W-:Y:S04]  /*fd10*/  LDSM.16.M88.4 R24, [R192] ;  /* 0x00000000c018783b */ /* 0x000fe80000000200 */
[----:B------:R-:W-:Y:S01]  /*fd20*/  LDSM.16.M88.4 R152, [R199+0x6800] ;  /* 0x00680000c798783b */ /* 0x000fe20000000200 */
[C---:B------:R-:W-:Y:S03]  /*fd30*/  HMMA.16816.F32.BF16 R16, R132.reuse, R8, RZ ;  /* 0x000000088410723c */ /* 0x040fe600000418ff */
[----:B------:R-:W0:Y:S05]  /*fd40*/  LDGDEPBAR ;  /* 0x00000000000079af */ /* 0x000e2a0000000000 */
[C---:B------:R-:W-:Y:S08]  /*fd50*/  HMMA.16816.F32.BF16 R8, R132.reuse, R40, RZ ;  /* 0x000000288408723c */ /* 0x040ff000000418ff */
[----:B---3--:R-:W-:Y:S08]  /*fd60*/  HMMA.16816.F32.BF16 R4, R132, R42, RZ ;  /* 0x0000002a8404723c */ /* 0x008ff000000418ff */
[C---:B------:R-:W-:Y:S08]  /*fd70*/  HMMA.16816.F32.BF16 R64, R136.reuse, R46, R28 ;  /* 0x0000002e8840723c */ /* 0x040ff0000004181c */
[C---:B------:R-:W-:Y:S01]  /*fd80*/  HMMA.16816.F32.BF16 R36, R136.reuse, R62, R12 ;  /* 0x0000003e8824723c */ /* 0x040fe2000004180c */
[----:B------:R-:W3:Y:S07]  /*fd90*/  LDSM.16.M88.4 R12, [R193+0x3000] ;  /* 0x00300000c10c783b */ /* 0x000eee0000000200 */
[C---:B------:R-:W-:Y:S08]  /*fda0*/  HMMA.16816.F32.BF16 R28, R136.reuse, R76, R8 ;  /* 0x0000004c881c723c */ /* 0x040ff00000041808 */
[C---:B------:R-:W-:Y:S01]  /*fdb0*/  HMMA.16816.F32.BF16 R44, R136.reuse, R60, R16 ;  /* 0x0000003c882c723c */ /* 0x040fe20000041810 */
[----:B------:R-:W1:Y:S07]  /*fdc0*/  LDSM.16.M88.4 R16, [R193+0x2800] ;  /* 0x00280000c110783b */ /* 0x000e6e0000000200 */
[----:B------:R-:W-:Y:S08]  /*fdd0*/  HMMA.16816.F32.BF16 R8, R136, R78, R4 ;  /* 0x0000004e8808723c */ /* 0x000ff00000041804 */
[C---:B----4-:R-:W-:Y:S08]  /*fde0*/  HMMA.16816.F32.BF16 R76, R168.reuse, R72, R100 ;  /* 0x00000048a84c723c */ /* 0x050ff00000041864 */
[C---:B------:R-:W-:Y:S08]  /*fdf0*/  HMMA.16816.F32.BF16 R84, R168.reuse, R74, R84 ;  /* 0x0000004aa854723c */ /* 0x040ff00000041854 */
[C---:B--2---:R-:W-:Y:S08]  /*fe00*/  HMMA.16816.F32.BF16 R88, R168.reuse, R68, R88 ;  /* 0x00000044a858723c */ /* 0x044ff00000041858 */
[C---:B------:R-:W-:Y:S08]  /*fe10*/  HMMA.16816.F32.BF16 R108, R168.reuse, R70, R108 ;  /* 0x00000046a86c723c */ /* 0x040ff0000004186c */
[C---:B-1----:R-:W-:Y:S08]  /*fe20*/  HMMA.16816.F32.BF16 R72, R168.reuse, R34, R64 ;  /* 0x00000022a848723c */ /* 0x042ff00000041840 */
[C---:B------:R-:W-:Y:S08]  /*fe30*/  HMMA.16816.F32.BF16 R68, R168.reuse, R20, R52 ;  /* 0x00000014a844723c */ /* 0x040ff00000041834 */
[C---:B------:R-:W-:Y:S01]  /*fe40*/  HMMA.16816.F32.BF16 R64, R168.reuse, R22, R48 ;  /* 0x00000016a840723c */ /* 0x040fe20000041830 */
[----:B------:R-:W1:Y:S07]  /*fe50*/  LDSM.16.M88.4 R20, [R192+0x1000] ;  /* 0x00100000c014783b */ /* 0x000e6e0000000200 */
[C---:B------:R-:W-:Y:S08]  /*fe60*/  HMMA.16816.F32.BF16 R4, R168.reuse, R56, R96 ;  /* 0x00000038a804723c */ /* 0x040ff00000041860 */
[C---:B---3--:R-:W-:Y:S01]  /*fe70*/  HMMA.16816.F32.BF16 R52, R168.reuse, R12, R28 ;  /* 0x0000000ca834723c */ /* 0x048fe2000004181c */
[----:B------:R-:W2:Y:S07]  /*fe80*/  LDSM.16.M88.4 R28, [R192+0x1800] ;  /* 0x00180000c01c783b */ /* 0x000eae0000000200 */
[C---:B------:R-:W-:Y:S01]  /*fe90*/  HMMA.16816.F32.BF16 R40, R168.reuse, R58, R92 ;  /* 0x0000003aa828723c */ /* 0x040fe2000004185c */
[----:B------:R-:W-:Y:S07]  /*fea0*/  LDSM.16.M88.4 R92, [R199+0x4000] ;  /* 0x00400000c75c783b */ /* 0x000fee0000000200 */
[C---:B------:R-:W-:Y:S08]  /*feb0*/  HMMA.16816.F32.BF16 R60, R168.reuse, R16, R44 ;  /* 0x00000010a83c723c */ /* 0x040ff0000004182c */
[C---:B------:R-:W-:Y:S08]  /*fec0*/  HMMA.16816.F32.BF16 R56, R168.reuse, R18, R36 ;  /* 0x00000012a838723c */ /* 0x040ff00000041824 */
[----:B------:R-:W-:Y:S01]  /*fed0*/  HMMA.16816.F32.BF16 R80, R168, R32, R80 ;  /* 0x00000020a850723c */ /* 0x000fe20000041850 */
[----:B------:R-:W3:Y:S07]  /*fee0*/  LDSM.16.M88.4 R32, [R192+0x800] ;  /* 0x00080000c020783b */ /* 0x000eee0000000200 */
[----:B------:R-:W-:Y:S01]  /*fef0*/  HMMA.16816.F32.BF16 R16, R172, R24, R4 ;  /* 0x00000018ac10723c */ /* 0x000fe20000041804 */
[----:B------:R-:W4:Y:S07]  /*ff00*/  LDSM.16.M88.4 R4, [R192+0x2800] ;  /* 0x00280000c004783b */ /* 0x000f2e0000000200 */
[----:B------:R-:W-:Y:S01]  /*ff10*/  HMMA.16816.F32.BF16 R48, R168, R14, R8 ;  /* 0x0000000ea830723c */ /* 0x000fe20000041808 */
[----:B------:R-:W3:Y:S04]  /*ff20*/  LDSM.16.M88.4 R8, [R192+0x2000] ;  /* 0x00200000c008783b */ /* 0x000ee80000000200 */
[----:B------:R-:W-:Y:S03]  /*ff30*/  LDSM.16.M88.4 R12, [R192+0x3000] ;  /* 0x00300000c00c783b */ /* 0x000fe60000000200 */
[C---:B-1----:R-:W-:Y:S08]  /*ff40*/  HMMA.16816.F32.BF16 R36, R172.reuse, R20, R88 ;  /* 0x00000014ac24723c */ /* 0x042ff00000041858 */
[C---:B------:R-:W-:Y:S01]  /*ff50*/  HMMA.16816.F32.BF16 R108, R172.reuse, R22, R108 ;  /* 0x00000016ac6c723c */ /* 0x040fe2000004186c */
[----:B------:R-:W1:Y:S07]  /*ff60*/  LDSM.16.M88.4 R20, [R194+0x3800] ;  /* 0x00380000c214783b */ /* 0x000e6e0000000200 */
[C---:B------:R-:W-:Y:S08]  /*ff70*/  HMMA.16816.F32.BF16 R24, R172.reuse, R26, R40 ;  /* 0x0000001aac18723c */ /* 0x040ff00000041828 */
[C---:B--2---:R-:W-:Y:S08]  /*ff80*/  HMMA.16816.F32.BF16 R140, R172.reuse, R28, R80 ;  /* 0x0000001cac8c723c */ /* 0x044ff00000041850 */
[C---:B------:R-:W-:Y:S01]  /*ff90*/  HMMA.16816.F32.BF16 R128, R172.reuse, R30, R72 ;  /* 0x0000001eac80723c */ /* 0x040fe20000041848 */
[----:B------:R-:W2:Y:S04]  /*ffa0*/  LDSM.16.M88.4 R28, [R194+0x4800] ;  /* 0x00480000c21c783b */ /* 0x000ea80000000200 */
[----:B------:R-:W-:Y:S03]  /*ffb0*/  LDSM.16.M88.4 R72, [R199+0x3800] ;  /* 0x00380000c748783b */ /* 0x000fe60000000200 */
[C---:B---3--:R-:W-:Y:S08]  /*ffc0*/  HMMA.16816.F32.BF16 R44, R172.reuse, R32, R76 ;  /* 0x00000020ac2c723c */ /* 0x048ff0000004184c */
[C---:B------:R-:W-:Y:S01]  /*ffd0*/  HMMA.16816.F32.BF16 R40, R172.reuse, R34, R84 ;  /* 0x00000022ac28723c */ /* 0x040fe20000041854 */
[----:B------:R-:W3:Y:S07]  /*ffe0*/  LDSM.16.M88.4 R32, [R194+0x4000] ;  /* 0x00400000c220783b */ /* 0x000eee0000000200 */
[C---:B----4-:R-:W-:Y:S01]  /*fff0*/  HMMA.16816.F32.BF16 R116, R172.reuse, R4, R60 ;  /* 0x00000004ac74723c */ /* 0x050fe2000004183c */
[----:B------:R-:W-:Y:S07]  /*10000*/  LDSM.16.M88.4 R60, [R199+0x5000] ;  /* 0x00500000c73c783b */ /* 0x000fee0000000200 */
[C---:B------:R-:W-:Y:S01]  /*10010*/  HMMA.16816.F32.BF16 R104, R172.reuse, R6, R56 ;  /* 0x00000006ac68723c */ /* 0x040fe20000041838 */
[----:B------:R-:W4:Y:S04]  /*10020*/  LDSM.16.M88.4 R4, [R194+0x5800] ;  /* 0x00580000c204783b */ /* 0x000f280000000200 */
[----:B------:R-:W-:Y:S03]  /*10030*/  LDSM.16.M88.4 R56, [R199+0x5800] ;  /* 0x00580000c738783b */ /* 0x000fe60000000200 */
[C---:B------:R-:W-:Y:S01]  /*10040*/  HMMA.16816.F32.BF16 R124, R172.reuse, R8, R68 ;  /* 0x00000008ac7c723c */ /* 0x040fe20000041844 */
[----:B------:R-:W-:Y:S07]  /*10050*/  LDSM.16.M88.4 R68, [R199+0x4800] ;  /* 0x00480000c744783b */ /* 0x000fee0000000200 */
[----:B------:R-:W-:Y:S01]  /*10060*/  HMMA.16816.F32.BF16 R120, R172, R10, R64 ;  /* 0x0000000aac78723c */ /* 0x000fe20000041840 */
[----:B------:R-:W3:Y:S07]  /*10070*/  LDSM.16.M88.4 R8, [R194+0x5000] ;  /* 0x00500000c208783b */ /* 0x000eee0000000200 */
[C---:B-1----:R-:W-:Y:S08]  /*10080*/  HMMA.16816.F32.BF16 R88, R176.reuse, R20, R16 ;  /* 0x00000014b058723c */ /* 0x042ff00000041810 */
[----:B------:R-:W-:Y:S01]  /*10090*/  HMMA.16816.F32.BF16 R80, R176, R22, R24 ;  /* 0x00000016b050723c */ /* 0x000fe20000041818 */
[----:B------:R-:W1:Y:S04]  /*100a0*/  LDSM.16.M88.4 R20, [R194+0x6000] ;  /* 0x00600000c214783b */ /* 0x000e680000000200 */
[----:B------:R-:W1:Y:S03]  /*100b0*/  LDSM.16.M88.4 R24, [R194+0x6800] ;  /* 0x00680000c218783b */ /* 0x000e660000000200 */
[----:B------:R-:W-:Y:S08]  /*100c0*/  HMMA.16816.F32.BF16 R100, R172, R12, R52 ;  /* 0x0000000cac64723c */ /* 0x000ff00000041834 */
[----:B--2---:R-:W-:Y:S01]  /*100d0*/  HMMA.16816.F32.BF16 R52, R176, R30, R108 ;  /* 0x0000001eb034723c */ /* 0x004fe2000004186c */
[----:B------:R-:W2:Y:S07]  /*100e0*/  LDSM.16.M88.4 R108, [R199+0x6000] ;  /* 0x00600000c76c783b */ /* 0x000eae0000000200 */
[----:B------:R-:W-:Y:S08]  /*100f0*/  HMMA.16816.F32.BF16 R96, R172, R14, R48 ;  /* 0x0000000eac60723c */ /* 0x000ff00000041830 */
[C---:B---3--:R-:W-:Y:S08]  /*10100*/  HMMA.16816.F32.BF16 R84, R176.reuse, R32, R44 ;  /* 0x00000020b054723c */ /* 0x048ff0000004182c */
[C---:B----4-:R-:W-:Y:S08]  /*10110*/  HMMA.16816.F32.BF16 R12, R176.reuse, R6, R120 ;  /* 0x00000006b00c723c */ /* 0x050ff00000041878 */
[C---:B------:R-:W-:Y:S08]  /*10120*/  HMMA.16816.F32.BF16 R48, R176.reuse, R8, R140 ;  /* 0x00000008b030723c */ /* 0x040ff0000004188c */
[C---:B------:R-:W-:Y:S08]  /*10130*/  HMMA.16816.F32.BF16 R44, R176.reuse, R10, R128 ;  /* 0x0000000ab02c723c */ /* 0x040ff00000041880 */
[C---:B------:R-:W-:Y:S01]  /*10140*/  HMMA.16816.F32.BF16 R16, R176.reuse, R4, R124 ;  /* 0x00000004b010723c */ /* 0x040fe2000004187c */
[----:B------:R-:W-:Y:S07]  /*10150*/  LDSM.16.M88.4 R124, [R193+0x4000] ;  /* 0x00400000c17c783b */ /* 0x000fee0000000200 */
[C---:B-1----:R-:W-:Y:S01]  /*10160*/  HMMA.16816.F32.BF16 R8, R176.reuse, R20, R116 ;  /* 0x00000014b008723c */ /* 0x042fe20000041874 */
[----:B------:R-:W-:Y:S07]  /*10170*/  LDSM.16.M88.4 R116, [R192+0x3800] ;  /* 0x00380000c074783b */ /* 0x000fee0000000200 */
[C---:B------:R-:W-:Y:S08]  /*10180*/  HMMA.16816.F32.BF16 R4, R176.reuse, R22, R104 ;  /* 0x00000016b004723c */ /* 0x040ff00000041868 */
[C---:B------:R-:W-:Y:S01]  /*10190*/  HMMA.16816.F32.BF16 R64, R176.reuse, R28, R36 ;  /* 0x0000001cb040723c */ /* 0x040fe20000041824 */
[----:B------:R-:W1:Y:S07]  /*101a0*/  LDSM.16.M88.4 R36, [R193+0x3800] ;  /* 0x00380000c124783b */ /* 0x000e6e0000000200 */
[C---:B------:R-:W-:Y:S08]  /*101b0*/  HMMA.16816.F32.BF16 R76, R176.reuse, R34, R40 ;  /* 0x00000022b04c723c */ /* 0x040ff00000041828 */
[C---:B------:R-:W-:Y:S08]  /*101c0*/  HMMA.16816.F32.BF16 R20, R176.reuse, R24, R100 ;  /* 0x00000018b014723c */ /* 0x040ff00000041864 */
[----:B------:R-:W-:Y:S08]  /*101d0*/  HMMA.16816.F32.BF16 R40, R176, R26, R96 ;  /* 0x0000001ab028723c */ /* 0x000ff00000041860 */
[C---:B------:R-:W-:Y:S01]  /*101e0*/  HMMA.16816.F32.BF16 R100, R180.reuse, R58, R12 ;  /* 0x0000003ab464723c */ /* 0x040fe2000004180c */
[----:B------:R-:W3:Y:S07]  /*101f0*/  LDSM.16.M88.4 R12, [R193+0x4800] ;  /* 0x00480000c10c783b */ /* 0x000eee0000000200 */
[C---:B------:R-:W-:Y:S01]  /*10200*/  HMMA.16816.F32.BF16 R28, R180.reuse, R74, R80 ;  /* 0x0000004ab41c723c */ /* 0x040fe20000041850 */
[----:B------:R-:W4:Y:S07]  /*10210*/  LDSM.16.M88.4 R80, [R193+0x6000] ;  /* 0x00600000c150783b */ /* 0x000f2e0000000200 */
[C---:B------:R-:W-:Y:S01]  /*10220*/  HMMA.16816.F32.BF16 R104, R180.reuse, R56, R16 ;  /* 0x00000038b468723c */ /* 0x040fe20000041810 */
[----:B------:R-:W-:Y:S07]  /*10230*/  LDSM.16.M88.4 R56, [R192+0x6000] ;  /* 0x00600000c038783b */ /* 0x000fee0000000200 */
[C---:B--2---:R-:W-:Y:S01]  /*10240*/  HMMA.16816.F32.BF16 R16, R180.reuse, R108, R8 ;  /* 0x0000006cb410723c */ /* 0x044fe20000041808 */
[----:B------:R-:W2:Y:S07]  /*10250*/  LDSM.16.M88.4 R8, [R193+0x5000] ;  /* 0x00500000c108783b */ /* 0x000eae0000000200 */
[C---:B------:R-:W-:Y:S01]  /*10260*/  HMMA.16816.F32.BF16 R96, R180.reuse, R110, R4 ;  /* 0x0000006eb460723c */ /* 0x040fe20000041804 */
[----:B------:R-:W1:Y:S04]  /*10270*/  LDSM.16.M88.4 R4, [R193+0x5800] ;  /* 0x00580000c104783b */ /* 0x000e680000000200 */
[----:B------:R-:W1:Y:S03]  /*10280*/  LDSM.16.M88.4 R108, [R193+0x6800] ;  /* 0x00680000c16c783b */ /* 0x000e660000000200 */
[C---:B------:R-:W-:Y:S08]  /*10290*/  HMMA.16816.F32.BF16 R32, R180.reuse, R72, R88 ;  /* 0x00000048b420723c */ /* 0x040ff00000041858 */
[C---:B------:R-:W-:Y:S08]  /*102a0*/  HMMA.16816.F32.BF16 R24, R180.reuse, R92, R84 ;  /* 0x0000005cb418723c */ /* 0x040ff00000041854 */
[C---:B------:R-:W-:Y:S01]  /*102b0*/  HMMA.16816.F32.BF16 R148, R180.reuse, R68, R64 ;  /* 0x00000044b494723c */ /* 0x040fe20000041840 */
[----:B------:R-:W-:Y:S07]  /*102c0*/  LDSM.16.M88.4 R64, [R192+0x5000] ;  /* 0x00500000c040783b */ /* 0x000fee0000000200 */
[C---:B------:R-:W-:Y:S01]  /*102d0*/  HMMA.16816.F32.BF16 R140, R180.reuse, R70, R52 ;  /* 0x00000046b48c723c */ /* 0x040fe20000041834 */
[----:B------:R-:W-:Y:S04]  /*102e0*/  LDSM.16.M88.4 R68, [R192+0x4800] ;  /* 0x00480000c044783b */ /* 0x000fe80000000200 */
[----:B------:R-:W-:Y:S03]  /*102f0*/  LDSM.16.M88.4 R52, [R192+0x6800] ;  /* 0x00680000c034783b */ /* 0x000fe60000000200 */
[C---:B-----5:R-:W-:Y:S01]  /*10300*/  HMMA.16816.F32.BF16 R144, R180.reuse, R94, R76 ;  /* 0x0000005eb490723c */ /* 0x060fe2000004184c */
[----:B------:R-:W2:Y:S07]  /*10310*/  LDSM.16.M88.4 R76, [R192+0x4000] ;  /* 0x00400000c04c783b */ /* 0x000eae0000000200 */
[C---:B------:R-:W-:Y:S08]  /*10320*/  HMMA.16816.F32.BF16 R128, R180.reuse, R60, R48 ;  /* 0x0000003cb480723c */ /* 0x040ff00000041830 */
[----:B------:R-:W-:Y:S01]  /*10330*/  HMMA.16816.F32.BF16 R120, R180, R62, R44 ;  /* 0x0000003eb478723c */ /* 0x000fe2000004182c */
[----:B------:R-:W2:Y:S01]  /*10340*/  LDSM.16.M88.4 R60, [R192+0x5800] ;  /* 0x00580000c03c783b */ /* 0x000ea20000000200 */
[----:B------:R-:W-:-:S06]  /*10350*/  DEPBAR.LE SB0, 0x0 ;  /* 0x000080000000791a */ /* 0x000fcc0000000000 */
[C---:B------:R-:W-:Y:S08]  /*10360*/  HMMA.16816.F32.BF16 R92, R180.reuse, R152, R20 ;  /* 0x00000098b45c723c */ /* 0x040ff00000041814 */
[----:B------:R-:W-:Y:S08]  /*10370*/  HMMA.16816.F32.BF16 R88, R180, R154, R40 ;  /* 0x0000009ab458723c */ /* 0x000ff00000041828 */
[C---:B-1----:R-:W-:Y:S08]  /*10380*/  HMMA.16816.F32.BF16 R84, R184.reuse, R36, R32 ;  /* 0x00000024b854723c */ /* 0x042ff00000041820 */
[C---:B------:R-:W-:Y:S08]  /*10390*/  HMMA.16816.F32.BF16 R72, R184.reuse, R38, R28 ;  /* 0x00000026b848723c */ /* 0x040ff0000004181c */
[C---:B------:R-:W-:Y:S08]  /*103a0*/  HMMA.16816.F32.BF16 R48, R184.reuse, R124, R24 ;  /* 0x0000007cb830723c */ /* 0x040ff00000041818 */
[C---:B---3--:R-:W-:Y:S08]  /*103b0*/  HMMA.16816.F32.BF16 R40, R184.reuse, R12, R148 ;  /* 0x0000000cb828723c */ /* 0x048ff00000041894 */
[C---:B------:R-:W-:Y:S08]  /*103c0*/  HMMA.16816.F32.BF16 R36, R184.reuse, R14, R140 ;  /* 0x0000000eb824723c */ /* 0x040ff0000004188c */
[C---:B----4-:R-:W-:Y:S08]  /*103d0*/  HMMA.16816.F32.BF16 R16, R184.reuse, R80, R16 ;  /* 0x00000050b810723c */ /* 0x050ff00000041810 */
[C---:B--2---:R-:W-:Y:S08]  /*103e0*/  HMMA.16816.F32.BF16 R32, R184.reuse, R8, R128 ;  /* 0x00000008b820723c */ /* 0x044ff00000041880 */
        /* <DEDUP_REMOVED lines=34> */
[----:B------:R-:W-:-:S03]  /*10610*/  @P0 IADD3 R0, P3, R164, R2, RZ ;  /* 0x00000002a4000210 */ /* 0x000fc60007f7e0ff */
[----:B------:R-:W-:Y:S01]  /*10620*/  IMAD.IADD R3, R3, 0x1, R4 ;  /* 0x0000000103037824 */ /* 0x000fe200078e0204 */
[----:B------:R-:W-:-:S03]  /*10630*/  @P0 LEA R4, P1, R0, c[0x0][0x1c8], 0x1 ;  /* 0x0000720000040a11 */ /* 0x000fc600078208ff */
[----:B------:R-:W-:-:S05]  /*10640*/  @P0 IMAD.X R5, R3, 0x1, R161, P3 ;  /* 0x0000000103050824 */ /* 0x000fca00018e06a1 */
[----:B------:R-:W-:Y:S02]  /*10650*/  @P0 LEA.HI.X R5, R0, c[0x0][0x1cc], R5, 0x1, P1 ;  /* 0x0000730000050a11 */ /* 0x000fe400008f0c05 */
[----:B------:R-:W-:Y:S02]  /*10660*/  @P2 LEA R0, P4, R159, R2, 0x5 ;  /* 0x000000029f002211 */ /* 0x000fe400078828ff */
[----:B------:R-:W-:Y:S01]  /*10670*/  ISETP.GE.AND P1, PT, R237, 0x41, PT ;  /* 0x00000041ed00780c */ /* 0x000fe20003f26270 */
[----:B------:R-:W-:Y:S01]  /*10680*/  @!PT LDS RZ, [RZ] ;  /* 0x00000000fffff984 */ /* 0x000fe20000000800 */
[----:B------:R-:W-:Y:S01]  /*10690*/  @!PT LDS RZ, [RZ] ;  /* 0x00000000fffff984 */ /* 0x000fe20000000800 */
[----:B------:R-:W-:Y:S01]  /*106a0*/  @!PT LDS RZ, [RZ] ;  /* 0x00000000fffff984 */ /* 0x000fe20000000800 */
[----:B------:R1:W-:Y:S01]  /*106b0*/  @P0 LDGSTS.E.BYPASS.LTC128B.128 [R215+0x8100], [R4.64], !P6 ;  /* 0x0810000004d70fae */ /* 0x0003e2000f101d46 */
[----:B------:R-:W-:-:S03]  /*106c0*/  @P2 IADD3 R0, P3, R0, R164, RZ ;  /* 0x000000a400002210 */ /* 0x000fc60007f7e0ff */
[----:B------:R1:W-:Y:S01]  /*106d0*/  @P0 LDGSTS.E.BYPASS.LTC128B.128 [R215+0xb900], [R4.64+0x80], !P5 ;  /* 0x0b90008004d70fae */ /* 0x0003e2000e901d46 */
[----:B------:R-:W-:-:S13]  /*106e0*/  ISETP.GE.AND P0, PT, R237, 0x61, PT ;  /* 0x00000061ed00780c */ /* 0x000fda0003f06270 */
[----:B------:R-:W-:Y:S01]  /*106f0*/  @P0 IMAD R8, R115, 0x60, RZ ;  /* 0x0000006073080824 */ /* 0x000fe200078e02ff */
[----:B-1----:R-:W-:-:S05]  /*10700*/  @P2 LEA.HI.X R4, R159, R3, R115, 0x5, P4 ;  /* 0x000000039f042211 */ /* 0x002fca00020f2c73 */
[----:B------:R-:W-:Y:S01]  /*10710*/  @P2 IMAD.X R4, R4, 0x1, R161, P3 ;  /* 0x0000000104042824 */ /* 0x000fe200018e06a1 */
[----:B------:R-:W-:-:S04]  /*10720*/  @P2 LEA R6, P3, R0, c[0x0][0x1c8], 0x1 ;  /* 0x0000720000062a11 */ /* 0x000fc800078608ff */
[----:B------:R-:W-:Y:S02]  /*10730*/  @P2 LEA.HI.X R7, R0, c[0x0][0x1cc], R4, 0x1, P3 ;  /* 0x0000730000072a11 */ /* 0x000fe400018f0c04 */
[----:B------:R-:W-:-:S03]  /*10740*/  @P1 LEA R0, P3, R159, R2, 0x6 ;  /* 0x000000029f001211 */ /* 0x000fc600078630ff */
[----:B------:R1:W-:Y:S01]  /*10750*/  @P2 LDGSTS.E.BYPASS.LTC128B.128 [R216+0x9100], [R6.64], !P6 ;  /* 0x0910000006d82fae */ /* 0x0003e2000f101d46 */
[C---:B------:R-:W-:Y:S01]  /*10760*/  @P1 LEA.HI.X R4, R159.reuse, R3, R115, 0x6, P3 ;  /* 0x000000039f041211 */ /* 0x040fe200018f3473 */
        /* <DEDUP_REMOVED lines=14> */
.L_x_1232:
[----:B------:R-:W-:Y:S05]  /*10850*/  BSYNC B0 ;  /* 0x0000000000007941 */ /* 0x000fea0003800000 */
.L_x_1231:
[----:B-1----:R-:W2:Y:S01]  /*10860*/  LDL R7, [R1+0x3c] ;  /* 0x00003c0001077983 */ /* 0x002ea20000100800 */
[CC--:B------:R-:W-:Y:S02]  /*10870*/  LEA.HI R2, R214.reuse, R156.reuse, RZ, 0x5 ;  /* 0x0000009cd6027211 */ /* 0x0c0fe400078f28ff */
[----:B------:R-:W-:Y:S01]  /*10880*/  LEA.HI R5, R214, R156, RZ, 0x2 ;  /* 0x0000009cd6057211 */ /* 0x000fe200078f10ff */
[----:B------:R-:W0:Y:S01]  /*10890*/  LDGDEPBAR ;  /* 0x00000000000079af */ /* 0x000e220000000000 */
[----:B------:R-:W-:Y:S02]  /*108a0*/  LOP3.LUT R0, R2, 0xffffffe0, RZ, 0xc0, !PT ;  /* 0xffffffe002007812 */ /* 0x000fe400078ec0ff */
[----:B------:R-:W-:-:S02]  /*108b0*/  SHF.R.S32.HI R3, RZ, 0x5, R2 ;  /* 0x00000005ff037819 */ /* 0x000fc40000011402 */
[----:B------:R-:W-:Y:S01]  /*108c0*/  SHF.R.S32.HI R2, RZ, 0x1f, R2 ;  /* 0x0000001fff027819 */ /* 0x000fe20000011402 */
[----:B------:R-:W-:Y:S01]  /*108d0*/  IMAD.IADD R0, R156, 0x1, -R0 ;  /* 0x000000019c007824 */ /* 0x000fe200078e0a00 */
[----:B------:R-:W-:Y:S02]  /*108e0*/  LOP3.LUT R5, R5, 0xfffffffc, RZ, 0xc0, !PT ;  /* 0xfffffffc05057812 */ /* 0x000fe400078ec0ff */
[----:B------:R-:W-:Y:S02]  /*108f0*/  LEA.HI R4, R2, R3, RZ, 0x3 ;  /* 0x0000000302047211 */ /* 0x000fe400078f18ff */
[----:B------:R-:W-:Y:S01]  /*10900*/  ISETP.NE.AND P0, PT, R160, 0x1, PT ;  /* 0x00000001a000780c */ /* 0x000fe20003f05270 */
[----:B------:R-:W-:Y:S01]  /*10910*/  IMAD.IADD R2, R156, 0x1, -R5 ;  /* 0x000000019c027824 */ /* 0x000fe200078e0a05 */
[----:B------:R-:W-:Y:S02]  /*10920*/  SHF.R.S32.HI R5, RZ, 0x1f, R0 ;  /* 0x0000001fff057819 */ /* 0x000fe40000011400 */
[----:B------:R-:W-:-:S02]  /*10930*/  LOP3.LUT R6, R4, 0xffffff8, RZ, 0xc0, !PT ;  /* 0x0ffffff804067812 */ /* 0x000fc400078ec0ff */
[----:B------:R-:W-:Y:S02]  /*10940*/  LEA.HI R4, R2, R2, RZ, 0x1 ;  /* 0x0000000202047211 */ /* 0x000fe400078f08ff */
[----:B------:R-:W-:Y:S01]  /*10950*/  LEA.HI R5, R5, R0, RZ, 0x2 ;  /* 0x0000000005057211 */ /* 0x000fe200078f10ff */
[----:B------:R-:W-:Y:S01]  /*10960*/  IMAD.IADD R6, R3, 0x1, -R6 ;  /* 0x0000000103067824 */ /* 0x000fe200078e0a06 */
[----:B------:R-:W-:Y:S02]  /*10970*/  LOP3.LUT R0, R4, 0x1ffffffe, RZ, 0xc0, !PT ;  /* 0x1ffffffe04007812 */ /* 0x000fe400078ec0ff */
[----:B------:R-:W-:-:S03]  /*10980*/  SHF.R.S32.HI R3, RZ, 0x2, R5 ;  /* 0x00000002ff037819 */ /* 0x000fc60000011405 */
[----:B------:R-:W-:Y:S02]  /*10990*/  IMAD.IADD R2, R2, 0x1, -R0 ;  /* 0x0000000102027824 */ /* 0x000fe400078e0a00 */
[----:B------:R-:W-:-:S04]  /*109a0*/  IMAD R0, R6, 0x10, R3 ;  /* 0x0000001006007824 */ /* 0x000fc800078e0203 */
[----:B------:R-:W-:-:S04]  /*109b0*/  IMAD R249, R2, 0x8, R0 ;  /* 0x0000000802f97824 */ /* 0x000fc800078e0200 */
[----:B------:R-:W-:-:S04]  /*109c0*/  IMAD.IADD R0, R249, 0x1, R251 ;  /* 0x00000001f9007824 */ /* 0x000fc800078e02fb */
[----:B------:R-:W-:-:S05]  /*109d0*/  @P0 IMAD.HI.U32 R2, R0, c[0x0][0x2c8], RZ ;  /* 0x0000b20000020a27 */ /* 0x000fca00078e00ff */
[----:B------:R-:W-:-:S05]  /*109e0*/  @P0 SHF.R.U32.HI R0, RZ, c[0x0][0x2cc], R2 ;  /* 0x0000b300ff000a19 */ /* 0x000fca0000011602 */
[----:B------:R-:W1:Y:S04]  /*109f0*/  SHFL.IDX PT, R4, R0, RZ, 0x1c1f ;  /* 0x001c1fff00047589 */ /* 0x000e6800000e0000 */
[----:B------:R2:W3:Y:S02]  /*10a00*/  SHFL.IDX PT, R2, R0, 0x1, 0x1c1f ;  /* 0x003c1f0000027f89 */ /* 0x0004e400000e0000 */
[----:B--2---:R-:W-:Y:S01]  /*10a10*/  IADD3 R0, -R7, 0x1, R114 ;  /* 0x0000000107007810 */ /* 0x004fe20007ffe172 */
[----:B------:R-:W-:-:S04]  /*10a20*/  IMAD.IADD R3, R114, 0x1, -R7 ;  /* 0x0000000172037824 */ /* 0x000fc800078e0a07 */
[----:B------:R-:W-:-:S04]  /*10a30*/  IMAD.IADD R0, R0, 0x1, -R217 ;  /* 0x0000000100007824 */ /* 0x000fc800078e0ad9 */
[C---:B-1----:R-:W-:Y:S02]  /*10a40*/  IMAD.IADD R4, R0.reuse, 0x1, R4 ;  /* 0x0000000100047824 */ /* 0x042fe400078e0204 */
[----:B---3--:R-:W-:-:S03]  /*10a50*/  IMAD.IADD R0, R0, 0x1, R2 ;  /* 0x0000000100007824 */ /* 0x008fc600078e0202 */
        /* <DEDUP_REMOVED lines=95> */
[----:B------:R-:W-:-:S02]  /*11050*/  FSEL R128, R25, -INF , P2 ;  /* 0xff80000019807808 */ /* 0x000fc40001000000 */
[----:B------:R-:W-:Y:S02]  /*11060*/  FMNMX.FTZ R4, R111, R4, !PT ;  /* 0x000000046f047209 */ /* 0x000fe40007810000 */
[----:B------:R-:W-:Y:S02]  /*11070*/  FMNMX.FTZ R3, R129, R3, !PT ;  /* 0x0000000381037209 */ /* 0x000fe40007810000 */
[----:B------:R-:W-:Y:S02]  /*11080*/  FSEL R127, R20, -INF , P0 ;  /* 0xff800000147f7808 */ /* 0x000fe40000000000 */
[C---:B------:R-:W-:Y:S02]  /*11090*/  ISETP.GT.AND P0, PT, R0.reuse, 0x49, PT ;  /* 0x000000490000780c */ /* 0x040fe40003f04270 */
[----:B------:R-:W-:Y:S02]  /*110a0*/  ISETP.GT.AND P1, PT, R0, 0x38, PT ;  /* 0x000000380000780c */ /* 0x000fe40003f24270 */
[----:B------:R-:W-:-:S02]  /*110b0*/  ISETP.GT.AND P2, PT, R2, 0x49, PT ;  /* 0x000000490200780c */ /* 0x000fc40003f44270 */
[----:B------:R-:W-:Y:S02]  /*110c0*/  FMNMX.FTZ R4, R119, R4, !PT ;  /* 0x0000000477047209 */ /* 0x000fe40007810000 */
[----:B------:R-:W-:Y:S02]  /*110d0*/  FMNMX.FTZ R3, R128, R3, !PT ;  /* 0x0000000380037209 */ /* 0x000fe40007810000 */
[----:B------:R-:W-:Y:S02]  /*110e0*/  FSEL R141, R23, -INF , P0 ;  /* 0xff800000178d7808 */ /* 0x000fe40000000000 */
[----:B------:R-:W-:Y:S02]  /*110f0*/  FSEL R124, R66, -INF , P1 ;  /* 0xff800000427c7808 */ /* 0x000fe40000800000 */
[----:B------:R-:W-:Y:S02]  /*11100*/  FSEL R130, R21, -INF , P2 ;  /* 0xff80000015827808 */ /* 0x000fe40001000000 */
[----:B------:R-:W-:-:S02]  /*11110*/  ISETP.GT.AND P0, PT, R2, 0x50, PT ;  /* 0x000000500200780c */ /* 0x000fc40003f04270 */
[----:B------:R-:W-:Y:S02]  /*11120*/  FMNMX.FTZ R4, R126, R4, !PT ;  /* 0x000000047e047209 */ /* 0x000fe40007810000 */
[----:B------:R-:W-:Y:S02]  /*11130*/  FMNMX.FTZ R3, R127, R3, !PT ;  /* 0x000000037f037209 */ /* 0x000fe40007810000 */
[----:B------:R-:W-:Y:S02]  /*11140*/  ISETP.GT.AND P1, PT, R0, 0x40, PT ;  /* 0x000000400000780c */ /* 0x000fe40003f24270 */
[----:B------:R-:W-:Y:S02]  /*11150*/  ISETP.GT.AND P2, PT, R2, 0x51, PT ;  /* 0x000000510200780c */ /* 0x000fe40003f44270 */
[----:B------:R-:W-:Y:S02]  /*11160*/  FSEL R160, R40, -INF , P0 ;  /* 0xff80000028a07808 */ /* 0x000fe40000000000 */
[----:B------:R-:W-:-:S02]  /*11170*/  FMNMX.FTZ R4, R124, R4, !PT ;  /* 0x000000047c047209 */ /* 0x000fc40007810000 */
[----:B------:R-:W-:Y:S02]  /*11180*/  FMNMX.FTZ R3, R130, R3, !PT ;  /* 0x0000000382037209 */ /* 0x000fe40007810000 */
[----:B------:R-:W-:Y:S02]  /*11190*/  FSEL R140, R26, -INF , P1 ;  /* 0xff8000001a8c7808 */ /* 0x000fe40000800000 */
[----:B------:R-:W-:Y:S01]  /*111a0*/  ISETP.GT.AND P1, PT, R0, 0x48, PT ;  /* 0x000000480000780c */ /* 0x000fe20003f24270 */
[----:B------:R-:W-:Y:S01]  /*111b0*/  LDSM.16.MT88.4 R24, [R195+0x3800] ;  /* 0x00380000c318783b */ /* 0x000fe20000004200 */
[----:B------:R-:W-:Y:S02]  /*111c0*/  ISETP.GT.AND P3, PT, R2, 0x58, PT ;  /* 0x000000580200780c */ /* 0x000fe40003f64270 */
[----:B------:R-:W-:Y:S02]  /*111d0*/  FSEL R159, R41, -INF , P2 ;  /* 0xff800000299f7808 */ /* 0x000fe40001000000 */
        /* <DEDUP_REMOVED lines=14> */
[----:B------:R-:W-:Y:S02]  /*112c0*/  ISETP.GT.AND P2, PT, R2, 0x69, PT ;  /* 0x000000690200780c */ /* 0x000fe40003f44270 */
[----:B------:R-:W-:Y:S02]  /*112d0*/  FSEL R226, R12, -INF , P0 ;  /* 0xff8000000ce27808 */ /* 0x000fe40000000000 */
[----:B------:R-:W-:Y:S02]  /*112e0*/  ISETP.GT.AND P1, PT, R0, 0x50, PT ;  /* 0x000000500000780c */ /* 0x000fe40003f24270 */
[----:B------:R-:W-:Y:S02]  /*112f0*/  FMNMX.FTZ R2, R131, R4, !PT ;  /* 0x0000000483027209 */ /* 0x000fe40007810000 */
[----:B------:R-:W-:Y:S02]  /*11300*/  FMNMX.FTZ R3, R164, R3, !PT ;  /* 0x00000003a4037209 */ /* 0x000fe40007810000 */
[----:B------:R-:W-:-:S02]  /*11310*/  ISETP.GT.AND P0, PT, R0, 0x51, PT ;  /* 0x000000510000780c */ /* 0x000fc40003f04270 */
[----:B------:R-:W-:Y:S02]  /*11320*/  FSEL R163, R42, -INF , P1 ;  /* 0xff8000002aa37808 */ /* 0x000fe40000800000 */
        /* <DEDUP_REMOVED lines=8> */
[----:B------:R-:W-:Y:S02]  /*113b0*/  ISETP.GT.AND P0, PT, R0, 0x59, PT ;  /* 0x000000590000780c */ /* 0x000fe40003f04270 */
[----:B------:R-:W-:Y:S02]  /*113c0*/  FSEL R228, R53, -INF , P2 ;  /* 0xff80000035e47808 */ /* 0x000fe40001000000 */
[----:B------:R-:W-:-:S02]  /*113d0*/  FSEL R162, R58, -INF , P1 ;  /* 0xff8000003aa27808 */ /* 0x000fc40000800000 */
[----:B------:R-:W-:Y:S02]  /*113e0*/  FMNMX.FTZ R2, R166, R2, !PT ;  /* 0x00000002a6027209 */ /* 0x000fe40007810000 */
[----:B------:R-:W-:Y:S02]  /*113f0*/  FMNMX.FTZ R3, R224, R3, !PT ;  /* 0x00000003e0037209 */ /* 0x000fe40007810000 */
[----:B------:R-:W-:Y:S02]  /*11400*/  FSEL R165, R59, -INF , P0 ;  /* 0xff8000003ba57808 */ /* 0x000fe40000000000 */
[----:B------:R-:W-:Y:S02]  /*11410*/  ISETP.GT.AND P1, PT, R0, 0x60, PT ;  /* 0x000000600000780c */ /* 0x000fe40003f24270 */
[----:B------:R-:W-:Y:S02]  /*11420*/  FMNMX.FTZ R2, R162, R2, !PT ;  /* 0x00000002a2027209 */ /* 0x000fe40007810000 */
[----:B------:R-:W-:-:S02]  /*11430*/  FMNMX.FTZ R3, R228, R3, !PT ;  /* 0x00000003e4037209 */ /* 0x000fc40007810000 */
[----:B------:R-:W-:Y:S02]  /*11440*/  ISETP.GT.AND P0, PT, R0, 0x61, PT ;  /* 0x000000610000780c */ /* 0x000fe40003f04270 */
[----:B------:R-:W-:Y:S01]  /*11450*/  FSEL R227, R14, -INF , P1 ;  /* 0xff8000000ee37808 */ /* 0x000fe20000800000 */
[----:B------:R-:W1:Y:S01]  /*11460*/  SHFL.BFLY PT, R5, R3, 0x2, 0x1f ;  /* 0x0c401f0003057f89 */ /* 0x000e6200000e0000 */
[----:B------:R-:W-:Y:S02]  /*11470*/  FMNMX.FTZ R2, R165, R2, !PT ;  /* 0x00000002a5027209 */ /* 0x000fe40007810000 */
[----:B------:R-:W-:Y:S02]  /*11480*/  FSEL R229, R15, -INF , P0 ;  /* 0xff8000000fe57808 */ /* 0x000fe40000000000 */
[----:B------:R-:W-:Y:S01]  /*11490*/  ISETP.GT.AND P1, PT, R0, 0x68, PT ;  /* 0x000000680000780c */ /* 0x000fe20003f24270 */
[----:B------:R-:W-:Y:S01]  /*114a0*/  LDSM.16.MT88.4 R12, [R195] ;  /* 0x00000000c30c783b */ /* 0x000fe20000004200 */
[----:B------:R-:W-:-:S02]  /*114b0*/  FMNMX.FTZ R2, R227, R2, !PT ;  /* 0x00000002e3027209 */ /* 0x000fc40007810000 */
[----:B------:R-:W-:Y:S02]  /*114c0*/  ISETP.GT.AND P0, PT, R0, 0x69, PT ;  /* 0x000000690000780c */ /* 0x000fe40003f04270 */
        /* <DEDUP_REMOVED lines=27> */
[----:B-1----:R-:W-:Y:S01]  /*11680*/  FFMA.FTZ R3, R10, c[0x0][0x2d0], -R0 ;  /* 0x0000b4000a037a23 */ /* 0x002fe20000010800 */
[----:B----4-:R-:W-:-:S03]  /*11690*/  F2FP.BF16.PACK_AB R6, R248, R245 ;  /* 0x000000f5f806723e */ /* 0x010fc600000010ff */
        /* <DEDUP_REMOVED lines=11> */
[----:B------:R-:W-:-:S02]  /*11750*/  FFMA.FTZ R3, R28, c[0x0][0x2d0], -R2 ;  /* 0x0000b4001c037a23 */ /* 0x000fc40000010802 */
[----:B------:R-:W-:Y:S03]  /*11760*/  LDSM.16.MT88.4 R28, [R196+0x3800] ;  /* 0x00380000c41c783b */ /* 0x000fe60000004200 */
        /* <DEDUP_REMOVED lines=9> */
[----:B--2---:R-:W-:Y:S01]  /*11800*/  HMMA.16816.F32.BF16 R48, R4, R16, RZ ;  /* 0x000000100430723c */ /* 0x004fe200000418ff */
[----:B-1----:R-:W-:-:S04]  /*11810*/  FFMA.FTZ R3, R33, c[0x0][0x2d0], -R2 ;  /* 0x0000b40021037a23 */ /* 0x002fc80000010802 */
[----:B------:R1:W-:Y:S03]  /*11820*/  MUFU.EX2 R236, R3 ;  /* 0x0000000300ec7308 */ /* 0x0003e60000000800 */
[C---:B------:R-:W-:Y:S01]  /*11830*/  HMMA.16816.F32.BF16 R40, R4.reuse, R18, RZ ;  /* 0x000000120428723c */ /* 0x040fe200000418ff */
[----:B------:R-:W2:Y:S07]  /*11840*/  LDSM.16.MT88.4 R16, [R195+0x800] ;  /* 0x00080000c310783b */ /* 0x000eae0000004200 */
[----:B------:R-:W-:Y:S01]  /*11850*/  HMMA.16816.F32.BF16 R36, R4, R20, RZ ;  /* 0x000000140424723c */ /* 0x000fe200000418ff */
[----:B-1----:R-:W-:-:S07]  /*11860*/  FFMA.FTZ R3, R34, c[0x0][0x2d0], -R2 ;  /* 0x0000b40022037a23 */ /* 0x002fce0000010802 */
[C---:B----4-:R-:W-:Y:S01]  /*11870*/  HMMA.16816.F32.BF16 R80, R4.reuse, R12, RZ ;  /* 0x0000000c0450723c */ /* 0x050fe200000418ff */
[----:B------:R1:W-:Y:S07]  /*11880*/  MUFU.EX2 R243, R3 ;  /* 0x0000000300f37308 */ /* 0x0003ee0000000800 */
[C---:B------:R-:W-:Y:S01]  /*11890*/  HMMA.16816.F32.BF16 R88, R4.reuse, R14, RZ ;  /* 0x0000000e0458723c */ /* 0x040fe200000418ff */
[----:B------:R-:W-:Y:S07]  /*118a0*/  LDSM.16.MT88.4 R12, [R198+0x800] ;  /* 0x00080000c60c783b */ /* 0x000fee0000004200 */
[----:B-----5:R-:W-:Y:S01]  /*118b0*/  HMMA.16816.F32.BF16 R100, R4, R8, RZ ;  /* 0x000000080464723c */ /* 0x020fe200000418ff */
[----:B-1----:R-:W-:-:S04]  /*118c0*/  FFMA.FTZ R3, R35, c[0x0][0x2d0], -R0 ;  /* 0x0000b40023037a23 */ /* 0x002fc80000010800 */
[----:B------:R1:W-:Y:S03]  /*118d0*/  MUFU.EX2 R233, R3 ;  /* 0x0000000300e97308 */ /* 0x0003e60000000800 */
[C---:B------:R-:W-:Y:S01]  /*118e0*/  HMMA.16816.F32.BF16 R32, R4.reuse, R22, RZ ;  /* 0x000000160420723c */ /* 0x040fe200000418ff */
[----:B------:R-:W4:Y:S07]  /*118f0*/  LDSM.16.MT88.4 R20, [R196+0x800] ;  /* 0x00080000c414783b */ /* 0x000f2e0000004200 */
[----:B------:R-:W-:Y:S01]  /*11900*/  HMMA.16816.F32.BF16 R96, R4, R10, RZ ;  /* 0x0000000a0460723c */ /* 0x000fe200000418ff */
[----:B------:R-:W5:Y:S01]  /*11910*/  LDSM.16.MT88.4 R8, [R197+0x800] ;  /* 0x00080000c508783b */ /* 0x000f620000004200 */
[----:B-1----:R-:W-:-:S06]  /*11920*/  FFMA.FTZ R3, R44, c[0x0][0x2d0], -R0 ;  /* 0x0000b4002c037a23 */ /* 0x002fcc0000010800 */
[C---:B------:R-:W-:Y:S01]  /*11930*/  HMMA.16816.F32.BF16 R68, R4.reuse, R24, RZ ;  /* 0x000000180444723c */ /* 0x040fe200000418ff */
[----:B------:R1:W1:Y:S07]  /*11940*/  MUFU.EX2 R234, R3 ;  /* 0x0000000300ea7308 */ /* 0x00026e0000000800 */
[C---:B------:R-:W-:Y:S08]  /*11950*/  HMMA.16816.F32.BF16 R24, R4.reuse, R26, RZ ;  /* 0x0000001a0418723c */ /* 0x040ff000000418ff */
[----:B------:R-:W-:Y:S01]  /*11960*/  HMMA.16816.F32.BF16 R72, R4, R28, RZ ;  /* 0x0000001c0448723c */ /* 0x000fe200000418ff */
[----:B-1----:R-:W-:-:S04]  /*11970*/  FFMA.FTZ R3, R45, c[0x0][0x2d0], -R0 ;  /* 0x0000b4002d037a23 */ /* 0x002fc80000010800 */
[----:B------:R1:W-:Y:S03]  /*11980*/  MUFU.EX2 R232, R3 ;  /* 0x0000000300e87308 */ /* 0x0003e60000000800 */
[----:B------:R-:W-:Y:S07]  /*11990*/  HMMA.16816.F32.BF16 R76, R4, R30, RZ ;  /* 0x0000001e044c723c */ /* 0x000fee00000418ff */
[----:B---3--:R-:W-:-:S02]  /*119a0*/  F2FP.BF16.PACK_AB R4, R241, R238 ;  /* 0x000000eef104723e */ /* 0x008fc400000010ff */
[----:B------:R-:W-:Y:S02]  /*119b0*/  F2FP.BF16.PACK_AB R5, R234, R233 ;  /* 0x000000e9ea05723e */ /* 0x000fe400000010ff */
[----:B------:R-:W-:Y:S01]  /*119c0*/  F2FP.BF16.PACK_AB R6, R243, R236 ;  /* 0x000000ecf306723e */ /* 0x000fe200000010ff */
[----:B-1----:R-:W-:-:S04]  /*119d0*/  FFMA.FTZ R3, R46, c[0x0][0x2d0], -R0 ;  /* 0x0000b4002e037a23 */ /* 0x002fc80000010800 */
[----:B------:R-:W1:Y:S02]  /*119e0*/  MUFU.EX2 R235, R3 ;  /* 0x0000000300eb7308 */ /* 0x000e640000000800 */
[----:B-1----:R-:W-:Y:S01]  /*119f0*/  F2FP.BF16.PACK_AB R7, R235, R232 ;  /* 0x000000e8eb07723e */ /* 0x002fe200000010ff */
[----:B------:R-:W-:Y:S02]  /*11a00*/  FFMA.FTZ R3, R105, c[0x0][0x2d0], -R2 ;  /* 0x0000b40069037a23 */ /* 0x000fe40000010802 */
[----:B------:R-:W-:-:S03]  /*11a10*/  IMAD.MOV.U32 R105, RZ, RZ, R217 ;  /* 0x000000ffff697224 */ /* 0x000fc600078e00d9 */
[----:B------:R1:W-:Y:S01]  /*11a20*/  MUFU.EX2 R222, R3 ;  /* 0x0000000300de7308 */ /* 0x0003e20000000800 */
[C---:B--2---:R-:W-:Y:S08]  /*11a30*/  HMMA.16816.F32.BF16 R120, R4.reuse, R16, R64 ;  /* 0x000000100478723c */ /* 0x044ff00000041840 */
[----:B------:R-:W-:Y:S01]  /*11a40*/  HMMA.16816.F32.BF16 R92, R4, R18, R56 ;  /* 0x00000012045c723c */ /* 0x000fe20000041838 */
[----:B------:R-:W2:Y:S01]  /*11a50*/  LDSM.16.MT88.4 R16, [R195+0x4000] ;  /* 0x00400000c310783b */ /* 0x000ea20000004200 */
[----:B-1----:R-:W-:-:S06]  /*11a60*/  FFMA.FTZ R3, R104, c[0x0][0x2d0], -R2 ;  /* 0x0000b40068037a23 */ /* 0x002fcc0000010802 */
[C---:B----4-:R-:W-:Y:S01]  /*11a70*/  HMMA.16816.F32.BF16 R84, R4.reuse, R20, R60 ;  /* 0x000000140454723c */ /* 0x050fe2000004183c */
[----:B------:R-:W-:Y:S01]  /*11a80*/  IMAD.MOV.U32 R104, RZ, RZ, R167 ;  /* 0x000000ffff687224 */ /* 0x000fe200078e00a7 */
[----:B------:R1:W3:Y:S06]  /*11a90*/  MUFU.EX2 R223, R3 ;  /* 0x0000000300df7308 */ /* 0x0002ec0000000800 */
[C---:B------:R-:W-:Y:S01]  /*11aa0*/  HMMA.16816.F32.BF16 R64, R4.reuse, R22, R52 ;  /* 0x000000160440723c */ /* 0x040fe20000041834 */
[----:B------:R-:W4:Y:S07]  /*11ab0*/  LDSM.16.MT88.4 R20, [R198+0x4000] ;  /* 0x00400000c614783b */ /* 0x000f2e0000004200 */
[----:B------:R-:W-:Y:S01]  /*11ac0*/  HMMA.16816.F32.BF16 R60, R4, R12, R48 ;  /* 0x0000000c043c723c */ /* 0x000fe20000041830 */
[----:B-1----:R-:W-:-:S04]  /*11ad0*/  FFMA.FTZ R3, R106, c[0x0][0x2d0], -R2 ;  /* 0x0000b4006a037a23 */ /* 0x002fc80000010802 */
[----:B------:R1:W-:Y:S03]  /*11ae0*/  MUFU.EX2 R221, R3 ;  /* 0x0000000300dd7308 */ /* 0x0003e60000000800 */
[C---:B------:R-:W-:Y:S01]  /*11af0*/  HMMA.16816.F32.BF16 R52, R4.reuse, R14, R40 ;  /* 0x0000000e0434723c */ /* 0x040fe20000041828 */
[----:B------:R-:W3:Y:S07]  /*11b00*/  LDSM.16.MT88.4 R12, [R196+0x4000] ;  /* 0x00400000c40c783b */ /* 0x000eee0000004200 */
[----:B-----5:R-:W-:Y:S01]  /*11b10*/  HMMA.16816.F32.BF16 R44, R4, R8, R36 ;  /* 0x00000008042c723c */ /* 0x020fe20000041824 */
[----:B-1----:R-:W-:-:S07]  /*11b20*/  FFMA.FTZ R3, R107, c[0x0][0x2d0], -R2 ;  /* 0x0000b4006b037a23 */ /* 0x002fce0000010802 */
[C---:B------:R-:W-:Y:S01]  /*11b30*/  HMMA.16816.F32.BF16 R36, R4.reuse, R10, R32 ;  /* 0x0000000a0424723c */ /* 0x040fe20000041820 */
[----:B------:R-:W1:Y:S01]  /*11b40*/  LDSM.16.MT88.4 R8, [R197+0x4000] ;  /* 0x00400000c508783b */ /* 0x000e620000004200 */
[----:B------:R5:W-:Y:S06]  /*11b50*/  MUFU.EX2 R220, R3 ;  /* 0x0000000300dc7308 */ /* 0x000bec0000000800 */
[C---:B--2---:R-:W-:Y:S01]  /*11b60*/  HMMA.16816.F32.BF16 R32, R4.reuse, R18, R24 ;  /* 0x000000120420723c */ /* 0x044fe20000041818 */
[----:B------:R-:W2:Y:S07]  /*11b70*/  LDSM.16.MT88.4 R24, [R195+0x1000] ;  /* 0x00100000c318783b */ /* 0x000eae0000004200 */
[----:B------:R-:W-:Y:S01]  /*11b80*/  HMMA.16816.F32.BF16 R40, R4, R16, R68 ;  /* 0x000000100428723c */ /* 0x000fe20000041844 */
[----:B------:R-:W2:Y:S01]  /*11b90*/  LDSM.16.MT88.4 R16, [R196+0x1000] ;  /* 0x00100000c410783b */ /* 0x000ea20000004200 */
[----:B-----5:R-:W-:-:S04]  /*11ba0*/  FFMA.FTZ R3, R108, c[0x0][0x2d0], -R0 ;  /* 0x0000b4006c037a23 */ /* 0x020fc80000010800 */
[----:B------:R5:W-:Y:S02]  /*11bb0*/  MUFU.EX2 R219, R3 ;  /* 0x0000000300db7308 */ /* 0x000be40000000800 */
[C---:B----4-:R-:W-:Y:S08]  /*11bc0*/  HMMA.16816.F32.BF16 R56, R4.reuse, R20, R80 ;  /* 0x000000140438723c */ /* 0x050ff00000041850 */
[----:B---3--:R-:W-:Y:S01]  /*11bd0*/  HMMA.16816.F32.BF16 R28, R4, R12, R72 ;  /* 0x0000000c041c723c */ /* 0x008fe20000041848 */
[----:B-----5:R-:W-:-:S07]  /*11be0*/  FFMA.FTZ R3, R110, c[0x0][0x2d0], -R0 ;  /* 0x0000b4006e037a23 */ /* 0x020fce0000010800 */
[C---:B------:R-:W-:Y:S01]  /*11bf0*/  HMMA.16816.F32.BF16 R48, R4.reuse, R14, R76 ;  /* 0x0000000e0430723c */ /* 0x040fe2000004184c */
[----:B------:R-:W3:Y:S01]  /*11c00*/  LDSM.16.MT88.4 R12, [R198+0x1000] ;  /* 0x00100000c60c783b */ /* 0x000ee20000004200 */
[----:B------:R4:W5:Y:S06]  /*11c10*/  MUFU.EX2 R167, R3 ;  /* 0x0000000300a77308 */ /* 0x00096c0000000800 */
[C---:B------:R-:W-:Y:S01]  /*11c20*/  HMMA.16816.F32.BF16 R76, R4.reuse, R22, R88 ;  /* 0x00000016044c723c */ /* 0x040fe20000041858 */
[----:B------:R-:W-:Y:S07]  /*11c30*/  LDSM.16.MT88.4 R20, [R198+0x4800] ;  /* 0x00480000c614783b */ /* 0x000fee0000004200 */
        /* <DEDUP_REMOVED lines=8> */
[----:B-1----:R-:W-:Y:S02]  /*11cc0*/  FFMA.FTZ R3, R111, c[0x0][0x2d0], -R0 ;  /* 0x0000b4006f037a23 */ /* 0x002fe40000010800 */
[----:B------:R-:W-:Y:S02]  /*11cd0*/  LDSM.16.MT88.4 R108, [R198+0x6800] ;  /* 0x00680000c66c783b */ /* 0x000fe40000004200 */
[----:B------:R-:W1:Y:S02]  /*11ce0*/  MUFU.EX2 R214, R3 ;  /* 0x0000000300d67308 */ /* 0x000e640000000800 */
[----:B-1----:R-:W-:Y:S01]  /*11cf0*/  F2FP.BF16.PACK_AB R7, R214, R217 ;  /* 0x000000d9d607723e */ /* 0x002fe200000010ff */
[----:B------:R-:W-:-:S05]  /*11d00*/  FFMA.FTZ R3, R117, c[0x0][0x2d0], -R2 ;  /* 0x0000b40075037a23 */ /* 0x000fca0000010802 */
[----:B------:R1:W-:Y:S01]  /*11d10*/  MUFU.EX2 R157, R3 ;  /* 0x00000003009d7308 */ /* 0x0003e20000000800 */
[C---:B--2---:R-:W-:Y:S08]  /*11d20*/  HMMA.16816.F32.BF16 R96, R4.reuse, R26, R92 ;  /* 0x0000001a0460723c */ /* 0x044ff0000004185c */
[----:B------:R-:W-:Y:S01]  /*11d30*/  HMMA.16816.F32.BF16 R92, R4, R16, R84 ;  /* 0x00000010045c723c */ /* 0x000fe20000041854 */
[----:B-1----:R-:W-:-:S07]  /*11d40*/  FFMA.FTZ R3, R116, c[0x0][0x2d0], -R2 ;  /* 0x0000b40074037a23 */ /* 0x002fce0000010802 */
[C---:B------:R-:W-:Y:S01]  /*11d50*/  HMMA.16816.F32.BF16 R84, R4.reuse, R18, R64 ;  /* 0x000000120454723c */ /* 0x040fe20000041840 */
[----:B------:R-:W1:Y:S01]  /*11d60*/  LDSM.16.MT88.4 R16, [R195+0x4800] ;  /* 0x00480000c310783b */ /* 0x000e620000004200 */
[----:B------:R2:W5:Y:S06]  /*11d70*/  MUFU.EX2 R158, R3 ;  /* 0x00000003009e7308 */ /* 0x00056c0000000800 */
[C---:B---3--:R-:W-:Y:S08]  /*11d80*/  HMMA.16816.F32.BF16 R80, R4.reuse, R12, R60 ;  /* 0x0000000c0450723c */ /* 0x048ff0000004183c */
[----:B------:R-:W-:Y:S01]  /*11d90*/  HMMA.16816.F32.BF16 R72, R4, R14, R52 ;  /* 0x0000000e0448723c */ /* 0x000fe20000041834 */
[----:B------:R-:W3:Y:S01]  /*11da0*/  LDSM.16.MT88.4 R12, [R196+0x4800] ;  /* 0x00480000c40c783b */ /* 0x000ee20000004200 */
[----:B--2---:R-:W-:-:S04]  /*11db0*/  FFMA.FTZ R3, R112, c[0x0][0x2d0], -R2 ;  /* 0x0000b40070037a23 */ /* 0x004fc80000010802 */
[----:B------:R2:W-:Y:S02]  /*11dc0*/  MUFU.EX2 R156, R3 ;  /* 0x00000003009c7308 */ /* 0x0005e40000000800 */
[C---:B----4-:R-:W-:Y:S08]  /*11dd0*/  HMMA.16816.F32.BF16 R68, R4.reuse, R8, R44 ;  /* 0x000000080444723c */ /* 0x050ff0000004182c */
[----:B------:R-:W-:Y:S01]  /*11de0*/  HMMA.16816.F32.BF16 R64, R4, R10, R36 ;  /* 0x0000000a0440723c */ /* 0x000fe20000041824 */
[----:B------:R-:W4:Y:S01]  /*11df0*/  LDSM.16.MT88.4 R8, [R197+0x4800] ;  /* 0x00480000c508783b */ /* 0x000f220000004200 */
[----:B--2---:R-:W-:-:S06]  /*11e00*/  FFMA.FTZ R3, R118, c[0x0][0x2d0], -R2 ;  /* 0x0000b40076037a23 */ /* 0x004fcc0000010802 */
[C---:B------:R-:W-:Y:S01]  /*11e10*/  HMMA.16816.F32.BF16 R120, R4.reuse, R24, R120 ;  /* 0x000000180478723c */ /* 0x040fe20000041878 */
[----:B------:R-:W-:Y:S01]  /*11e20*/  LDSM.16.MT88.4 R24, [R195+0x1800] ;  /* 0x00180000c318783b */ /* 0x000fe20000004200 */
[----:B------:R2:W-:Y:S06]  /*11e30*/  MUFU.EX2 R155, R3 ;  /* 0x00000003009b7308 */ /* 0x0005ec0000000800 */
[C---:B-1----:R-:W-:Y:S08]  /*11e40*/  HMMA.16816.F32.BF16 R60, R4.reuse, R16, R40 ;  /* 0x00000010043c723c */ /* 0x042ff00000041828 */
[----:B------:R-:W-:Y:S01]  /*11e50*/  HMMA.16816.F32.BF16 R44, R4, R18, R32 ;  /* 0x00000012042c723c */ /* 0x000fe20000041820 */
[----:B------:R-:W1:Y:S01]  /*11e60*/  LDSM.16.MT88.4 R16, [R196+0x1800] ;  /* 0x00180000c410783b */ /* 0x000e620000004200 */
[----:B--2---:R-:W-:-:S04]  /*11e70*/  FFMA.FTZ R3, R119, c[0x0][0x2d0], -R0 ;  /* 0x0000b40077037a23 */ /* 0x004fc80000010800 */
[----:B------:R2:W-:Y:S02]  /*11e80*/  MUFU.EX2 R154, R3 ;  /* 0x00000003009a7308 */ /* 0x0005e40000000800 */
[C---:B---3--:R-:W-:Y:S08]  /*11e90*/  HMMA.16816.F32.BF16 R32, R4.reuse, R12, R28 ;  /* 0x0000000c0420723c */ /* 0x048ff0000004181c */
[----:B------:R-:W-:Y:S01]  /*11ea0*/  HMMA.16816.F32.BF16 R36, R4, R14, R48 ;  /* 0x0000000e0424723c */ /* 0x000fe20000041830 */
[----:B------:R-:W3:Y:S01]  /*11eb0*/  LDSM.16.MT88.4 R12, [R198+0x1800] ;  /* 0x00180000c60c783b */ /* 0x000ee20000004200 */
[----:B--2---:R-:W-:-:S06]  /*11ec0*/  FFMA.FTZ R3, R126, c[0x0][0x2d0], -R0 ;  /* 0x0000b4007e037a23 */ /* 0x004fcc0000010800 */
[C---:B----4-:R-:W-:Y:S01]  /*11ed0*/  HMMA.16816.F32.BF16 R52, R4.reuse, R8, R100 ;  /* 0x000000080434723c */ /* 0x050fe20000041864 */
[----:B------:R-:W-:Y:S01]  /*11ee0*/  LDSM.16.MT88.4 R100, [R196+0x6800] ;  /* 0x00680000c464783b */ /* 0x000fe20000004200 */
[----:B------:R2:W4:Y:S06]  /*11ef0*/  MUFU.EX2 R152, R3 ;  /* 0x0000000300987308 */ /* 0x00052c0000000800 */
[C---:B------:R-:W-:Y:S01]  /*11f00*/  HMMA.16816.F32.BF16 R48, R4.reuse, R10, R88 ;  /* 0x0000000a0430723c */ /* 0x040fe20000041858 */
[----:B------:R-:W1:Y:S07]  /*11f10*/  LDSM.16.MT88.4 R8, [R197+0x1800] ;  /* 0x00180000c508783b */ /* 0x000e6e0000004200 */
[----:B------:R-:W-:Y:S01]  /*11f20*/  HMMA.16816.F32.BF16 R28, R4, R20, R56 ;  /* 0x00000014041c723c */ /* 0x000fe20000041838 */
[----:B--2---:R-:W-:-:S04]  /*11f30*/  FFMA.FTZ R3, R124, c[0x0][0x2d0], -R0 ;  /* 0x0000b4007c037a23 */ /* 0x004fc80000010800 */
[----:B------:R2:W-:Y:S03]  /*11f40*/  MUFU.EX2 R153, R3 ;  /* 0x0000000300997308 */ /* 0x0005e60000000800 */
[----:B------:R-:W-:Y:S01]  /*11f50*/  HMMA.16816.F32.BF16 R40, R4, R22, R76 ;  /* 0x000000160428723c */ /* 0x000fe2000004184c */
[----:B------:R-:W-:Y:S06]  /*11f60*/  LDSM.16.MT88.4 R20, [R198+0x5000] ;  /* 0x00500000c614783b */ /* 0x000fec0000004200 */
[----:B-----5:R-:W-:-:S02]  /*11f70*/  F2FP.BF16.PACK_AB R4, R158, R157 ;  /* 0x0000009d9e04723e */ /* 0x020fc400000010ff */
[----:B----4-:R-:W-:Y:S02]  /*11f80*/  F2FP.BF16.PACK_AB R5, R152, R154 ;  /* 0x0000009a9805723e */ /* 0x010fe400000010ff */
[----:B------:R-:W-:Y:S01]  /*11f90*/  F2FP.BF16.PACK_AB R6, R155, R156 ;  /* 0x0000009c9b06723e */ /* 0x000fe200000010ff */
[----:B--2---:R-:W-:-:S04]  /*11fa0*/  FFMA.FTZ R3, R125, c[0x0][0x2d0], -R0 ;  /* 0x0000b4007d037a23 */ /* 0x004fc80000010800 */
[----:B------:R-:W2:Y:S02]  /*11fb0*/  MUFU.EX2 R151, R3 ;  /* 0x0000000300977308 */ /* 0x000ea40000000800 */
[----:B--2---:R-:W-:Y:S01]  /*11fc0*/  F2FP.BF16.PACK_AB R7, R151, R153 ;  /* 0x000000999707723e */ /* 0x004fe200000010ff */
[----:B------:R-:W-:-:S05]  /*11fd0*/  FFMA.FTZ R3, R129, c[0x0][0x2d0], -R2 ;  /* 0x0000b40081037a23 */ /* 0x000fca0000010802 */
[----:B------:R2:W-:Y:S01]  /*11fe0*/  MUFU.EX2 R148, R3 ;  /* 0x0000000300947308 */ /* 0x0005e20000000800 */
[C---:B-1----:R-:W-:Y:S08]  /*11ff0*/  HMMA.16816.F32.BF16 R88, R4.reuse, R16, R92 ;  /* 0x000000100458723c */ /* 0x042ff0000004185c */
[----:B------:R-:W-:Y:S01]  /*12000*/  HMMA.16816.F32.BF16 R84, R4, R18, R84 ;  /* 0x000000120454723c */ /* 0x000fe20000041854 */
[----:B------:R-:W1:Y:S01]  /*12010*/  LDSM.16.MT88.4 R16, [R195+0x5000] ;  /* 0x00500000c310783b */ /* 0x000e620000004200 */
[----:B--2---:R-:W-:-:S06]  /*12020*/  FFMA.FTZ R3, R128, c[0x0][0x2d0], -R2 ;  /* 0x0000b40080037a23 */ /* 0x004fcc0000010802 */
[C---:B---3--:R-:W-:Y:S01]  /*12030*/  HMMA.16816.F32.BF16 R80, R4.reuse, R12, R80 ;  /* 0x0000000c0450723c */ /* 0x048fe20000041850 */
[----:B------:R2:W3:Y:S07]  /*12040*/  MUFU.EX2 R150, R3 ;  /* 0x0000000300967308 */ /* 0x0004ee0000000800 */
[C---:B------:R-:W-:Y:S01]  /*12050*/  HMMA.16816.F32.BF16 R76, R4.reuse, R14, R72 ;  /* 0x0000000e044c723c */ /* 0x040fe20000041848 */
[----:B------:R-:W4:Y:S07]  /*12060*/  LDSM.16.MT88.4 R12, [R196+0x5000] ;  /* 0x00500000c40c783b */ /* 0x000f2e0000004200 */
[----:B------:R-:W-:Y:S01]  /*12070*/  HMMA.16816.F32.BF16 R72, R4, R8, R68 ;  /* 0x000000080448723c */ /* 0x000fe20000041844 */
[----:B--2---:R-:W-:-:S02]  /*12080*/  FFMA.FTZ R3, R127, c[0x0][0x2d0], -R2 ;  /* 0x0000b4007f037a23 */ /* 0x004fc40000010802 */
[----:B------:R-:W-:Y:S02]  /*12090*/  LDSM.16.MT88.4 R124, [R195+0x3000] ;  /* 0x00300000c37c783b */ /* 0x000fe40000004200 */
[----:B------:R2:W-:Y:S03]  /*120a0*/  MUFU.EX2 R147, R3 ;  /* 0x0000000300937308 */ /* 0x0005e60000000800 */
[C---:B------:R-:W-:Y:S01]  /*120b0*/  HMMA.16816.F32.BF16 R68, R4.reuse, R10, R64 ;  /* 0x0000000a0444723c */ /* 0x040fe20000041840 */
[----:B------:R-:W5:Y:S07]  /*120c0*/  LDSM.16.MT88.4 R8, [R197+0x5000] ;  /* 0x00500000c508783b */ /* 0x000f6e0000004200 */
[----:B------:R-:W-:Y:S01]  /*120d0*/  HMMA.16816.F32.BF16 R120, R4, R24, R120 ;  /* 0x000000180478723c */ /* 0x000fe20000041878 */
[----:B--2---:R-:W-:-:S07]  /*120e0*/  FFMA.FTZ R3, R130, c[0x0][0x2d0], -R2 ;  /* 0x0000b40082037a23 */ /* 0x004fce0000010802 */
[C---:B-1----:R-:W-:Y:S01]  /*120f0*/  HMMA.16816.F32.BF16 R64, R4.reuse, R16, R60 ;  /* 0x000000100440723c */ /* 0x042fe2000004183c */
[----:B------:R1:W-:Y:S07]  /*12100*/  MUFU.EX2 R149, R3 ;  /* 0x0000000300957308 */ /* 0x0003ee0000000800 */
[C---:B------:R-:W-:Y:S01]  /*12110*/  HMMA.16816.F32.BF16 R60, R4.reuse, R18, R44 ;  /* 0x00000012043c723c */ /* 0x040fe2000004182c */
[----:B------:R-:W2:Y:S07]  /*12120*/  LDSM.16.MT88.4 R16, [R196+0x2000] ;  /* 0x00200000c410783b */ /* 0x000eae0000004200 */
[----:B----4-:R-:W-:Y:S01]  /*12130*/  HMMA.16816.F32.BF16 R56, R4, R12, R32 ;  /* 0x0000000c0438723c */ /* 0x010fe20000041820 */
[----:B-1----:R-:W-:-:S04]  /*12140*/  FFMA.FTZ R3, R140, c[0x0][0x2d0], -R0 ;  /* 0x0000b4008c037a23 */ /* 0x002fc80000010800 */
[----:B------:R1:W-:Y:S03]  /*12150*/  MUFU.EX2 R145, R3 ;  /* 0x0000000300917308 */ /* 0x0003e60000000800 */
[C---:B------:R-:W-:Y:S01]  /*12160*/  HMMA.16816.F32.BF16 R44, R4.reuse, R14, R36 ;  /* 0x0000000e042c723c */ /* 0x040fe20000041824 */
[----:B------:R-:W4:Y:S07]  /*12170*/  LDSM.16.MT88.4 R12, [R198+0x2000] ;  /* 0x00200000c60c783b */ /* 0x000f2e0000004200 */
[----:B------:R-:W-:Y:S01]  /*12180*/  HMMA.16816.F32.BF16 R32, R4, R20, R28 ;  /* 0x000000140420723c */ /* 0x000fe2000004181c */
[----:B-1----:R-:W-:-:S07]  /*12190*/  FFMA.FTZ R3, R142, c[0x0][0x2d0], -R0 ;  /* 0x0000b4008e037a23 */ /* 0x002fce0000010800 */
[C---:B------:R-:W-:Y:S01]  /*121a0*/  HMMA.16816.F32.BF16 R36, R4.reuse, R22, R40 ;  /* 0x000000160424723c */ /* 0x040fe20000041828 */
[----:B------:R-:W-:Y:S01]  /*121b0*/  LDSM.16.MT88.4 R20, [R198+0x5800] ;  /* 0x00580000c614783b */ /* 0x000fe20000004200 */
[----:B------:R1:W1:Y:S06]  /*121c0*/  MUFU.EX2 R143, R3 ;  /* 0x00000003008f7308 */ /* 0x00026c0000000800 */
[C---:B-----5:R-:W-:Y:S08]  /*121d0*/  HMMA.16816.F32.BF16 R40, R4.reuse, R8, R52 ;  /* 0x000000080428723c */ /* 0x060ff00000041834 */
[----:B------:R-:W-:Y:S01]  /*121e0*/  HMMA.16816.F32.BF16 R28, R4, R10, R48 ;  /* 0x0000000a041c723c */ /* 0x000fe20000041830 */
[----:B------:R-:W5:Y:S01]  /*121f0*/  LDSM.16.MT88.4 R8, [R197+0x2000] ;  /* 0x00200000c508783b */ /* 0x000f620000004200 */
[----:B-1----:R-:W-:-:S04]  /*12200*/  FFMA.FTZ R3, R131, c[0x0][0x2d0], -R0 ;  /* 0x0000b40083037a23 */ /* 0x002fc80000010800 */
[----:B------:R1:W-:Y:S02]  /*12210*/  MUFU.EX2 R146, R3 ;  /* 0x0000000300927308 */ /* 0x0003e40000000800 */
[----:B------:R-:W-:Y:S01]  /*12220*/  HMMA.16816.F32.BF16 R96, R4, R26, R96 ;  /* 0x0000001a0460723c */ /* 0x000fe20000041860 */
[----:B------:R-:W2:Y:S06]  /*12230*/  LDSM.16.MT88.4 R24, [R195+0x2000] ;  /* 0x00200000c318783b */ /* 0x000eac0000004200 */
[----:B---3--:R-:W-:Y:S02]  /*12240*/  F2FP.BF16.PACK_AB R4, R150, R148 ;  /* 0x000000949604723e */ /* 0x008fe400000010ff */
[----:B------:R-:W-:-:S02]  /*12250*/  F2FP.BF16.PACK_AB R5, R143, R145 ;  /* 0x000000918f05723e */ /* 0x000fc400000010ff */
        /* <DEDUP_REMOVED lines=16> */
[----:B-----5:R-:W-:Y:S01]  /*12360*/  HMMA.16816.F32.BF16 R72, R4, R8, R72 ;  /* 0x000000080448723c */ /* 0x020fe20000041848 */
[----:B-1----:R-:W-:-:S02]  /*12370*/  FFMA.FTZ R3, R161, c[0x0][0x2d0], -R2 ;  /* 0x0000b400a1037a23 */ /* 0x002fc40000010802 */
[----:B------:R-:W-:Y:S02]  /*12380*/  IMAD.MOV.U32 R161, RZ, RZ, c[0x0][0x2c4] ;  /* 0x0000b100ffa17624 */ /* 0x000fe400078e00ff */
[----:B------:R1:W-:Y:S03]  /*12390*/  MUFU.EX2 R141, R3 ;  /* 0x00000003008d7308 */ /* 0x0003e60000000800 */
[----:B------:R-:W-:Y:S01]  /*123a0*/  HMMA.16816.F32.BF16 R52, R4, R10, R68 ;  /* 0x0000000a0434723c */ /* 0x000fe20000041844 */
[----:B------:R-:W5:Y:S01]  /*123b0*/  LDSM.16.MT88.4 R8, [R197+0x5800] ;  /* 0x00580000c508783b */ /* 0x000f620000004200 */
[----:B------:R-:W-:-:S06]  /*123c0*/  ISETP.NE.AND P4, PT, R161, 0x1, PT ;  /* 0x00000001a100780c */ /* 0x000fcc0003f85270 */
[----:B------:R-:W-:Y:S01]  /*123d0*/  HMMA.16816.F32.BF16 R120, R4, R24, R120 ;  /* 0x000000180478723c */ /* 0x000fe20000041878 */
[----:B-1----:R-:W-:-:S07]  /*123e0*/  FFMA.FTZ R3, R164, c[0x0][0x2d0], -R2 ;  /* 0x0000b400a4037a23 */ /* 0x002fce0000010802 */
[C---:B--2---:R-:W-:Y:S01]  /*123f0*/  HMMA.16816.F32.BF16 R64, R4.reuse, R16, R64 ;  /* 0x000000100440723c */ /* 0x044fe20000041840 */
[----:B------:R1:W-:Y:S07]  /*12400*/  MUFU.EX2 R140, R3 ;  /* 0x00000003008c7308 */ /* 0x0003ee0000000800 */
[C---:B------:R-:W-:Y:S01]  /*12410*/  HMMA.16816.F32.BF16 R60, R4.reuse, R18, R60 ;  /* 0x00000012043c723c */ /* 0x040fe2000004183c */
[----:B------:R-:W2:Y:S07]  /*12420*/  LDSM.16.MT88.4 R16, [R195+0x2800] ;  /* 0x00280000c310783b */ /* 0x000eae0000004200 */
[----:B------:R-:W-:Y:S01]  /*12430*/  HMMA.16816.F32.BF16 R24, R4, R26, R96 ;  /* 0x0000001a0418723c */ /* 0x000fe20000041860 */
[----:B-1----:R-:W-:-:S04]  /*12440*/  FFMA.FTZ R3, R163, c[0x0][0x2d0], -R0 ;  /* 0x0000b400a3037a23 */ /* 0x002fc80000010800 */
[----:B------:R1:W-:Y:S03]  /*12450*/  MUFU.EX2 R118, R3 ;  /* 0x0000000300767308 */ /* 0x0003e60000000800 */
[C---:B----4-:R-:W-:Y:S08]  /*12460*/  HMMA.16816.F32.BF16 R96, R4.reuse, R12, R56 ;  /* 0x0000000c0460723c */ /* 0x050ff00000041838 */
[----:B------:R-:W-:Y:S01]  /*12470*/  HMMA.16816.F32.BF16 R48, R4, R14, R44 ;  /* 0x0000000e0430723c */ /* 0x000fe2000004182c */
[----:B------:R-:W4:Y:S01]  /*12480*/  LDSM.16.MT88.4 R12, [R198+0x2800] ;  /* 0x00280000c60c783b */ /* 0x000f220000004200 */
[----:B-1----:R-:W-:-:S06]  /*12490*/  FFMA.FTZ R3, R166, c[0x0][0x2d0], -R0 ;  /* 0x0000b400a6037a23 */ /* 0x002fcc0000010800 */
[C---:B------:R-:W-:Y:S01]  /*124a0*/  HMMA.16816.F32.BF16 R44, R4.reuse, R20, R32 ;  /* 0x00000014042c723c */ /* 0x040fe20000041820 */
[----:B------:R1:W1:Y:S07]  /*124b0*/  MUFU.EX2 R116, R3 ;  /* 0x0000000300747308 */ /* 0x00026e0000000800 */
[C---:B------:R-:W-:Y:S01]  /*124c0*/  HMMA.16816.F32.BF16 R36, R4.reuse, R22, R36 ;  /* 0x000000160424723c */ /* 0x040fe20000041824 */
[----:B------:R-:W2:Y:S07]  /*124d0*/  LDSM.16.MT88.4 R20, [R196+0x2800] ;  /* 0x00280000c414783b */ /* 0x000eae0000004200 */
[----:B-----5:R-:W-:Y:S01]  /*124e0*/  HMMA.16816.F32.BF16 R40, R4, R8, R40 ;  /* 0x000000080428723c */ /* 0x020fe20000041828 */
[----:B-1----:R-:W-:-:S04]  /*124f0*/  FFMA.FTZ R3, R162, c[0x0][0x2d0], -R0 ;  /* 0x0000b400a2037a23 */ /* 0x002fc80000010800 */
[----:B------:R1:W-:Y:S03]  /*12500*/  MUFU.EX2 R112, R3 ;  /* 0x0000000300707308 */ /* 0x0003e60000000800 */
[----:B------:R-:W-:Y:S01]  /*12510*/  HMMA.16816.F32.BF16 R28, R4, R10, R28 ;  /* 0x0000000a041c723c */ /* 0x000fe2000004181c */
[----:B------:R-:W5:Y:S06]  /*12520*/  LDSM.16.MT88.4 R8, [R197+0x2800] ;  /* 0x00280000c508783b */ /* 0x000f6c0000004200 */
[----:B---3--:R-:W-:-:S02]  /*12530*/  F2FP.BF16.PACK_AB R4, R142, R119 ;  /* 0x000000778e04723e */ /* 0x008fc400000010ff */
[----:B------:R-:W-:Y:S02]  /*12540*/  F2FP.BF16.PACK_AB R5, R116, R118 ;  /* 0x000000767405723e */ /* 0x000fe400000010ff */
[----:B------:R-:W-:Y:S01]  /*12550*/  F2FP.BF16.PACK_AB R6, R140, R141 ;  /* 0x0000008d8c06723e */ /* 0x000fe200000010ff */
[----:B-1----:R-:W-:-:S04]  /*12560*/  FFMA.FTZ R3, R165, c[0x0][0x2d0], -R0 ;  /* 0x0000b400a5037a23 */ /* 0x002fc80000010800 */
[----:B------:R-:W1:Y:S02]  /*12570*/  MUFU.EX2 R117, R3 ;  /* 0x0000000300757308 */ /* 0x000e640000000800 */
[----:B-1----:R-:W-:Y:S01]  /*12580*/  F2FP.BF16.PACK_AB R7, R117, R112 ;  /* 0x000000707507723e */ /* 0x002fe200000010ff */
[----:B------:R-:W-:-:S06]  /*12590*/  FFMA.FTZ R3, R226, c[0x0][0x2d0], -R2 ;  /* 0x0000b400e2037a23 */ /* 0x000fcc0000010802 */
[C---:B--2---:R-:W-:Y:S08]  /*125a0*/  HMMA.16816.F32.BF16 R120, R4.reuse, R16, R120 ;  /* 0x000000100478723c */ /* 0x044ff00000041878 */
[C---:B------:R-:W-:Y:S01]  /*125b0*/  HMMA.16816.F32.BF16 R24, R4.reuse, R18, R24 ;  /* 0x000000120418723c */ /* 0x040fe20000041818 */
[----:B------:R-:W1:Y:S07]  /*125c0*/  LDSM.16.MT88.4 R16, [R195+0x6000] ;  /* 0x00600000c310783b */ /* 0x000e6e0000004200 */
[C---:B----4-:R-:W-:Y:S08]  /*125d0*/  HMMA.16816.F32.BF16 R76, R4.reuse, R12, R84 ;  /* 0x0000000c044c723c */ /* 0x050ff00000041854 */
[C---:B------:R-:W-:Y:S01]  /*125e0*/  HMMA.16816.F32.BF16 R56, R4.reuse, R14, R80 ;  /* 0x0000000e0438723c */ /* 0x040fe20000041850 */
[----:B------:R-:W2:Y:S04]  /*125f0*/  LDSM.16.MT88.4 R12, [R196+0x6000] ;  /* 0x00600000c40c783b */ /* 0x000ea80000004200 */
[----:B------:R-:W-:Y:S03]  /*12600*/  LDSM.16.MT88.4 R80, [R198+0x3000] ;  /* 0x00300000c650783b */ /* 0x000fe60000004200 */
[C---:B------:R-:W-:Y:S08]  /*12610*/  HMMA.16816.F32.BF16 R32, R4.reuse, R22, R92 ;  /* 0x000000160420723c */ /* 0x040ff0000004185c */
[C---:B-----5:R-:W-:Y:S01]  /*12620*/  HMMA.16816.F32.BF16 R92, R4.reuse, R10, R52 ;  /* 0x0000000a045c723c */ /* 0x060fe20000041834 */
[----:B------:R3:W-:Y:S07]  /*12630*/  MUFU.EX2 R53, R3 ;  /* 0x0000000300357308 */ /* 0x0007ee0000000800 */
[C---:B------:R-:W-:Y:S01]  /*12640*/  HMMA.16816.F32.BF16 R68, R4.reuse, R20, R88 ;  /* 0x000000140444723c */ /* 0x040fe20000041858 */
[----:B------:R-:W4:Y:S04]  /*12650*/  LDSM.16.MT88.4 R20, [R198+0x6000] ;  /* 0x00600000c614783b */ /* 0x000f280000004200 */
[----:B------:R-:W-:Y:S03]  /*12660*/  LDSM.16.MT88.4 R88, [R197+0x3000] ;  /* 0x00300000c558783b */ /* 0x000fe60000004200 */
[----:B-1----:R-:W-:Y:S01]  /*12670*/  HMMA.16816.F32.BF16 R104, R4, R16, R64 ;  /* 0x000000100468723c */ /* 0x002fe20000041840 */
[----:B---3--:R-:W-:-:S04]  /*12680*/  FFMA.FTZ R3, R225, c[0x0][0x2d0], -R2 ;  /* 0x0000b400e1037a23 */ /* 0x008fc80000010802 */
[----:B------:R1:W3:Y:S03]  /*12690*/  MUFU.EX2 R52, R3 ;  /* 0x0000000300347308 */ /* 0x0002e60000000800 */
[C---:B------:R-:W-:Y:S08]  /*126a0*/  HMMA.16816.F32.BF16 R60, R4.reuse, R18, R60 ;  /* 0x00000012043c723c */ /* 0x040ff0000004183c */
[----:B--2---:R-:W-:Y:S01]  /*126b0*/  HMMA.16816.F32.BF16 R48, R4, R14, R48 ;  /* 0x0000000e0430723c */ /* 0x004fe20000041830 */
[--C-:B-1----:R-:W-:Y:S01]  /*126c0*/  FFMA.FTZ R3, R224, c[0x0][0x2d0], -R2.reuse ;  /* 0x0000b400e0037a23 */ /* 0x102fe20000010802 */
[----:B---3--:R-:W-:Y:S01]  /*126d0*/  F2FP.BF16.PACK_AB R64, R52, R53 ;  /* 0x000000353440723e */ /* 0x008fe200000010ff */
[----:B------:R-:W-:-:S05]  /*126e0*/  FFMA.FTZ R2, R228, c[0x0][0x2d0], -R2 ;  /* 0x0000b400e4027a23 */ /* 0x000fca0000010802 */
[C---:B------:R-:W-:Y:S01]  /*126f0*/  HMMA.16816.F32.BF16 R128, R4.reuse, R12, R96 ;  /* 0x0000000c0480723c */ /* 0x040fe20000041860 */
[----:B------:R-:W-:Y:S01]  /*12700*/  MUFU.EX2 R18, R3 ;  /* 0x0000000300127308 */ /* 0x000fe20000000800 */
[----:B------:R-:W-:Y:S06]  /*12710*/  LDSM.16.MT88.4 R96, [R195+0x6800] ;  /* 0x00680000c360783b */ /* 0x000fec0000004200 */
[C---:B------:R-:W-:Y:S01]  /*12720*/  HMMA.16816.F32.BF16 R84, R4.reuse, R8, R72 ;  /* 0x000000080454723c */ /* 0x040fe20000041848 */
[----:B------:R1:W2:Y:S01]  /*12730*/  MUFU.EX2 R17, R2 ;  /* 0x0000000200117308 */ /* 0x0002a20000000800 */
[----:B------:R-:W3:Y:S04]  /*12740*/  LDSM.16.MT88.4 R8, [R197+0x6000] ;  /* 0x00600000c508783b */ /* 0x000ee80000004200 */
[----:B------:R-:W5:Y:S02]  /*12750*/  LDSM.16.MT88.4 R72, [R196+0x3000] ;  /* 0x00300000c448783b */ /* 0x000f640000004200 */
[C---:B----4-:R-:W-:Y:S08]  /*12760*/  HMMA.16816.F32.BF16 R44, R4.reuse, R20, R44 ;  /* 0x00000014042c723c */ /* 0x050ff0000004182c */
[----:B------:R-:W-:Y:S01]  /*12770*/  HMMA.16816.F32.BF16 R36, R4, R22, R36 ;  /* 0x000000160424723c */ /* 0x000fe20000041824 */
[----:B-1----:R-:W-:Y:S01]  /*12780*/  FFMA.FTZ R2, R227, c[0x0][0x2d0], -R0 ;  /* 0x0000b400e3027a23 */ /* 0x002fe20000010800 */
[----:B--2---:R-:W-:-:S03]  /*12790*/  F2FP.BF16.PACK_AB R66, R17, R18 ;  /* 0x000000121142723e */ /* 0x004fc600000010ff */
[----:B------:R1:W-:Y:S02]  /*127a0*/  MUFU.EX2 R16, R2 ;  /* 0x0000000200107308 */ /* 0x0003e40000000800 */
[----:B-1----:R-:W-:-:S06]  /*127b0*/  FFMA.FTZ R2, R229, c[0x0][0x2d0], -R0 ;  /* 0x0000b400e5027a23 */ /* 0x002fcc0000010800 */
[----:B------:R1:W2:Y:S01]  /*127c0*/  MUFU.EX2 R14, R2 ;  /* 0x00000002000e7308 */ /* 0x0002a20000000800 */
[C---:B---3--:R-:W-:Y:S08]  /*127d0*/  HMMA.16816.F32.BF16 R40, R4.reuse, R8, R40 ;  /* 0x000000080428723c */ /* 0x048ff00000041828 */
[----:B------:R-:W-:Y:S01]  /*127e0*/  HMMA.16816.F32.BF16 R28, R4, R10, R28 ;  /* 0x0000000a041c723c */ /* 0x000fe2000004181c */
[----:B------:R-:W3:Y:S01]  /*127f0*/  LDSM.16.MT88.4 R8, [R197+0x6800] ;  /* 0x00680000c508783b */ /* 0x000ee20000004200 */
[--C-:B-1----:R-:W-:Y:S01]  /*12800*/  FFMA.FTZ R2, R231, c[0x0][0x2d0], -R0.reuse ;  /* 0x0000b400e7027a23 */ /* 0x102fe20000010800 */
[----:B--2---:R-:W-:Y:S01]  /*12810*/  F2FP.BF16.PACK_AB R65, R14, R16 ;  /* 0x000000100e41723e */ /* 0x004fe200000010ff */
[----:B------:R-:W-:-:S02]  /*12820*/  FFMA.FTZ R0, R230, c[0x0][0x2d0], -R0 ;  /* 0x0000b400e6007a23 */ /* 0x000fc40000010800 */
[----:B------:R1:W-:Y:S01]  /*12830*/  MUFU.EX2 R13, R2 ;  /* 0x00000002000d7308 */ /* 0x0003e20000000800 */
[----:B------:R-:W-:-:S07]  /*12840*/  @P4 IMAD.HI.U32 R4, R251, c[0x0][0x2c8], RZ ;  /* 0x0000b200fb044a27 */ /* 0x000fce00078e00ff */
[----:B------:R2:W4:Y:S01]  /*12850*/  MUFU.EX2 R12, R0 ;  /* 0x00000000000c7308 */ /* 0x0005220000000800 */
[----:B-1----:R-:W-:-:S04]  /*12860*/  FADD.FTZ R2, R247, R246 ;  /* 0x000000f6f7027221 */ /* 0x002fc80000010000 */
[----:B------:R-:W-:Y:S02]  /*12870*/  FADD.FTZ R2, R245, R2 ;  /* 0x00000002f5027221 */ /* 0x000fe40000010000 */
[----:B--2---:R-:W-:Y:S01]  /*12880*/  FADD.FTZ R0, R242, R240 ;  /* 0x000000f0f2007221 */ /* 0x004fe20000010000 */
[----:B----4-:R-:W-:Y:S01]  /*12890*/  F2FP.BF16.PACK_AB R67, R12, R13 ;  /* 0x0000000d0c43723e */ /* 0x010fe200000010ff */
        /* <DEDUP_REMOVED lines=9> */
[----:B------:R-:W-:Y:S03]  /*12930*/  HMMA.16816.F32.BF16 R88, R64, R90, R92 ;  /* 0x0000005a4058723c */ /* 0x000fe6000004185c */
        /* <DEDUP_REMOVED lines=10> */
[----:B------:R-:W-:Y:S01]  /*129e0*/  FADD.FTZ R2, R217, R2 ;  /* 0x00000002d9027221 */ /* 0x000fe20000010000 */
[----:B------:R-:W-:Y:S01]  /*129f0*/  IADD3 R217, R250, -0x2, RZ ;  /* 0xfffffffefad97810 */ /* 0x000fe20007ffe0ff */
[----:B------:R-:W-:Y:S02]  /*12a00*/  FADD.FTZ R0, R220, R0 ;  /* 0x00000000dc007221 */ /* 0x000fe40000010000 */
[----:B------:R-:W-:Y:S01]  /*12a10*/  FADD.FTZ R2, R214, R2 ;  /* 0x00000002d6027221 */ /* 0x000fe20000010000 */
[----:B-----5:R-:W-:Y:S01]  /*12a20*/  HMMA.16816.F32.BF16 R68, R64, R72, R68 ;  /* 0x000000484044723c */ /* 0x020fe20000041844 */
        /* <DEDUP_REMOVED lines=16> */
[----:B------:R-:W-:Y:S01]  /*12b30*/  IMAD.MOV.U32 R0, RZ, RZ, R251 ;  /* 0x000000ffff007224 */ /* 0x000fe200078e00fb */
[----:B------:R-:W-:Y:S01]  /*12b40*/  @P4 SHF.R.U32.HI R0, RZ, c[0x0][0x2cc], R4 ;  /* 0x0000b300ff004a19 */ /* 0x000fe20000011604 */
[----:B------:R-:W-:-:S02]  /*12b50*/  FADD.FTZ R2, R149, R2 ;  /* 0x0000000295027221 */ /* 0x000fc40000010000 */
[----:B------:R-:W-:Y:S01]  /*12b60*/  FADD.FTZ R3, R146, R3 ;  /* 0x0000000392037221 */ /* 0x000fe20000010000 */
[C---:B------:R-:W-:Y:S01]  /*12b70*/  HMMA.16816.F32.BF16 R104, R64.reuse, R108, R44 ;  /* 0x0000006c4068723c */ /* 0x040fe2000004182c */
[----:B------:R-:W-:Y:S02]  /*12b80*/  FADD.FTZ R2, R119, R2 ;  /* 0x0000000277027221 */ /* 0x000fe40000010000 */
[----:B------:R-:W-:Y:S01]  /*12b90*/  FADD.FTZ R4, R144, R3 ;  /* 0x0000000390047221 */ /* 0x000fe20000010000 */
[----:B------:R-:W-:Y:S01]  /*12ba0*/  IADD3 R3, R0, R160, -R159 ;  /* 0x000000a000037210 */ /* 0x000fe20007ffe89f */
[----:B------:R-:W-:Y:S02]  /*12bb0*/  FADD.FTZ R0, R142, R2 ;  /* 0x000000028e007221 */ /* 0x000fe40000010000 */
[----:B------:R-:W-:Y:S01]  /*12bc0*/  IMAD.MOV.U32 R2, RZ, RZ, RZ ;  /* 0x000000ffff027224 */ /* 0x000fe200078e00ff */
[----:B------:R-:W-:Y:S01]  /*12bd0*/  HMMA.16816.F32.BF16 R124, R64, R126, R24 ;  /* 0x0000007e407c723c */ /* 0x000fe20000041818 */
[----:B------:R-:W-:-:S02]  /*12be0*/  FADD.FTZ R4, R118, R4 ;  /* 0x0000000476047221 */ /* 0x000fc40000010000 */
[----:B------:R-:W-:-:S04]  /*12bf0*/  IMAD.HI R2, R3, -0x6db6db6d, R2 ;  /* 0x9249249303027827 */ /* 0x000fc800078e0202 */
[----:B------:R-:W-:Y:S01]  /*12c00*/  FADD.FTZ R3, R116, R4 ;  /* 0x0000000474037221 */ /* 0x000fe20000010000 */
[C---:B------:R-:W-:Y:S01]  /*12c10*/  HMMA.16816.F32.BF16 R72, R64.reuse, R74, R32 ;  /* 0x0000004a4048723c */ /* 0x040fe20000041820 */
[----:B------:R-:W-:Y:S02]  /*12c20*/  FADD.FTZ R0, R141, R0 ;  /* 0x000000008d007221 */ /* 0x000fe40000010000 */
[----:B------:R-:W-:Y:S02]  /*12c30*/  FADD.FTZ R3, R112, R3 ;  /* 0x0000000370037221 */ /* 0x000fe40000010000 */
[----:B------:R-:W-:Y:S01]  /*12c40*/  FADD.FTZ R4, R140, R0 ;  /* 0x000000008c047221 */ /* 0x000fe20000010000 */
[----:B------:R-:W-:Y:S01]  /*12c50*/  SHF.R.U32.HI R0, RZ, 0x1f, R2 ;  /* 0x0000001fff007819 */ /* 0x000fe20000011602 */
[----:B------:R-:W-:Y:S01]  /*12c60*/  FADD.FTZ R3, R117, R3 ;  /* 0x0000000375037221 */ /* 0x000fe20000010000 */
[----:B------:R-:W-:Y:S02]  /*12c70*/  HMMA.16816.F32.BF16 R80, R64, R82, R56 ;  /* 0x000000524050723c */ /* 0x000fe40000041838 */
[----:B------:R-:W-:Y:S01]  /*12c80*/  LEA.HI.SX32 R2, R2, R0, 0x1a ;  /* 0x0000000002027211 */ /* 0x000fe200078fd2ff */
[----:B------:R-:W-:-:S02]  /*12c90*/  FADD.FTZ R0, R53, R4 ;  /* 0x0000000435007221 */ /* 0x000fc40000010000 */
[----:B------:R-:W-:Y:S01]  /*12ca0*/  FADD.FTZ R3, R16, R3 ;  /* 0x0000000310037221 */ /* 0x000fe20000010000 */
[----:B------:R-:W-:Y:S01]  /*12cb0*/  IMNMX R5, R252, R2, !PT ;  /* 0x00000002fc057217 */ /* 0x000fe20007800200 */
[----:B------:R-:W-:Y:S01]  /*12cc0*/  FADD.FTZ R0, R52, R0 ;  /* 0x0000000034007221 */ /* 0x000fe20000010000 */
[C---:B------:R-:W-:Y:S01]  /*12cd0*/  HMMA.16816.F32.BF16 R100, R64.reuse, R102, R48 ;  /* 0x000000664064723c */ /* 0x040fe20000041830 */
[----:B------:R-:W-:Y:S01]  /*12ce0*/  FADD.FTZ R2, R14, R3 ;  /* 0x000000030e027221 */ /* 0x000fe20000010000 */
[----:B------:R-:W-:Y:S01]  /*12cf0*/  ISETP.GE.AND P0, PT, R217, R5, PT ;  /* 0x00000005d900720c */ /* 0x000fe20003f06270 */
[----:B------:R-:W-:Y:S01]  /*12d00*/  FADD.FTZ R0, R18, R0 ;  /* 0x0000000012007221 */ /* 0x000fe20000010000 */
[----:B------:R1:W-:Y:S01]  /*12d10*/  STL [R1+0x30], R5 ;  /* 0x0000300501007387 */ /* 0x0003e20000100800 */
[----:B------:R-:W-:Y:S02]  /*12d20*/  FADD.FTZ R2, R13, R2 ;  /* 0x000000020d027221 */ /* 0x000fe40000010000 */
[----:B------:R-:W-:Y:S01]  /*12d30*/  FADD.FTZ R3, R17, R0 ;  /* 0x0000000011037221 */ /* 0x000fe20000010000 */
[----:B------:R-:W-:Y:S01]  /*12d40*/  HMMA.16816.F32.BF16 R108, R64, R110, R36 ;  /* 0x0000006e406c723c */ /* 0x000fe20000041824 */
[----:B------:R-:W-:-:S05]  /*12d50*/  FADD.FTZ R0, R12, R2 ;  /* 0x000000020c007221 */ /* 0x000fca0000010000 */
[----:B------:R1:W-:Y:S02]  /*12d60*/  STL [R1+0x24], R0 ;  /* 0x0000240001007387 */ /* 0x0003e40000100800 */
[C---:B---3--:R-:W-:Y:S02]  /*12d70*/  HMMA.16816.F32.BF16 R60, R64.reuse, R8, R40 ;  /* 0x00000008403c723c */ /* 0x048fe40000041828 */
[----:B------:R1:W-:Y:S06]  /*12d80*/  STL [R1+0x20], R3 ;  /* 0x0000200301007387 */ /* 0x0003ec0000100800 */
[----:B------:R-:W-:Y:S01]  /*12d90*/  HMMA.16816.F32.BF16 R64, R64, R10, R28 ;  /* 0x0000000a4040723c */ /* 0x000fe2000004181c */
[----:B------:R-:W-:Y:S07]  /*12da0*/  @!P0 BRA `(.L_x_1233) ;  /* 0x00003c1000008947 */ /* 0x000fee0003800000 */
[----:B-1----:R-:W-:Y:S01]  /*12db0*/  IMAD.IADD R0, R249, 0x1, R251 ;  /* 0x00000001f9007824 */ /* 0x002fe200078e02fb */
[----:B------:R-:W-:Y:S01]  /*12dc0*/  MOV R3, R115 ;  /* 0x0000007300037202 */ /* 0x000fe20000000f00 */
[----:B------:R-:W-:Y:S01]  /*12dd0*/  IMAD.MOV.U32 R116, RZ, RZ, R114 ;  /* 0x000000ffff747224 */ /* 0x000fe200078e0072 */
[----:B------:R-:W-:-:S02]  /*12de0*/  MOV R214, R217 ;  /* 0x000000d900d67202 */ /* 0x000fc40000000f00 */
[----:B------:R1:W-:Y:S02]  /*12df0*/  STL [R1+0x2c], R0 ;  /* 0x00002c0001007387 */ /* 0x0003e40000100800 */
[----:B-1----:R-:W-:-:S05]  /*12e00*/  @P4 IMAD.HI.U32 R0, R0, c[0x0][0x2c8], RZ ;  /* 0x0000b20000004a27 */ /* 0x002fca00078e00ff */
[----:B------:R-:W-:-:S05]  /*12e10*/  @P4 SHF.R.U32.HI R0, RZ, c[0x0][0x2cc], R0 ;  /* 0x0000b300ff004a19 */ /* 0x000fca0000011600 */
[----:B------:R1:W-:Y:S02]  /*12e20*/  @P4 STL [R1+0x34], R0 ;  /* 0x0000340001004387 */ /* 0x0003e40000100800 */
.L_x_1238:
[----:B--2---:R-:W2:Y:S01]  /*12e30*/  LDL R112, [R1+0x38] ;  /* 0x0000380001707983 */ /* 0x004ea20000100800 */
        /* <DEDUP_REMOVED lines=26> */
[----:B------:R-:W3:Y:S01]  /*12fe0*/  LDL R28, [R1] ;  /* 0x00000000011c7983 */ /* 0x000ee20000100800 */
        /* <DEDUP_REMOVED lines=52> */
.L_x_1235:
[----:B-1-34-:R-:W-:Y:S05]  /*13330*/  BSYNC B0 ;  /* 0x0000000000007941 */ /* 0x01afea0003800000 */
.L_x_1234:
        /* <DEDUP_REMOVED lines=37> */
[----:B------:R-:W4:Y:S07]  /*13590*/  LDSM.16.M88.4 R164, [R193+0x3000] ;  /* 0x00300000c1a4783b */ /* 0x000f2e0000000200 */
[C---:B-1----:R-:W-:Y:S08]  /*135a0*/  HMMA.16816.F32.BF16 R4, R168.reuse, R140, R4 ;  /* 0x0000008ca804723c */ /* 0x042ff00000041804 */
[C---:B------:R-:W-:Y:S01]  /*135b0*/  HMMA.16816.F32.BF16 R8, R168.reuse, R142, R8 ;  /* 0x0000008ea808723c */ /* 0x040fe20000041808 */
[----:B------:R-:W1:Y:S07]  /*135c0*/  LDSM.16.M88.4 R140, [R192] ;  /* 0x00000000c08c783b */ /* 0x000e6e0000000200 */
        /* <DEDUP_REMOVED lines=44> */
[----:B------:R-:W2:Y:S07]  /*13890*/  LDSM.16.M88.4 R144, [R200] ;  /* 0x00000000c890783b */ /* 0x000eae0000000200 */
        /* <DEDUP_REMOVED lines=11> */
[----:B------:R-:W3:Y:S07]  /*13950*/  LDSM.16.M88.4 R160, [R204] ;  /* 0x00000000cca0783b */ /* 0x000eee0000000200 */
[C---:B------:R-:W-:Y:S08]  /*13960*/  HMMA.16816.F32.BF16 R52, R176.reuse, R164, R52 ;  /* 0x000000a4b034723c */ /* 0x040ff00000041834 */
        /* <DEDUP_REMOVED lines=66> */
[----:B------:R-:W-:Y:S01]  /*13d90*/  IMAD.WIDE.U32 R114, R0, c[0x0][0x1e0], RZ ;  /* 0x0000780000727a25 */ /* 0x000fe200078e00ff */
[C---:B------:R-:W-:Y:S01]  /*13da0*/  ISETP.GE.AND P1, PT, R237.reuse, 0x41, PT ;  /* 0x00000041ed00780c */ /* 0x040fe20003f26270 */
[----:B------:R-:W3:Y:S01]  /*13db0*/  LDL R217, [R1+0x10] ;  /* 0x0000100001d97983 */ /* 0x000ee20000100800 */
        /* <DEDUP_REMOVED lines=47> */
.L_x_1237:
[----:B------:R-:W-:Y:S05]  /*140b0*/  BSYNC B0 ;  /* 0x0000000000007941 */ /* 0x000fea0003800000 */
.L_x_1236:
        /* <DEDUP_REMOVED lines=19> */
[----:B------:R-:W-:Y:S02]  /*141f0*/  FSEL R115, R7, -INF , P0 ;  /* 0xff80000007737808 */ /* 0x000fe40000000000 */
[----:B------:R-:W-:Y:S02]  /*14200*/  ISETP.GT.AND P1, PT, R0, 0x8, PT ;  /* 0x000000080000780c */ /* 0x000fe40003f24270 */
[----:B------:R-:W-:Y:S02]  /*14210*/  FMNMX.FTZ R2, R6, R116, !PT ;  /* 0x0000007406027209 */ /* 0x000fe40007810000 */
[----:B------:R-:W-:Y:S02]  /*14220*/  FSEL R7, R10, -INF , P1 ;  /* 0xff8000000a077808 */ /* 0x000fe40000800000 */
[C---:B------:R-:W-:Y:S02]  /*14230*/  ISETP.GT.AND P0, PT, R0.reuse, 0x9, PT ;  /* 0x000000090000780c */ /* 0x040fe40003f04270 */
[----:B------:R-:W-:Y:S02]  /*14240*/  FMNMX.FTZ R2, R115, R2, !PT ;  /* 0x0000000273027209 */ /* 0x000fe40007810000 */
[----:B------:R-:W-:Y:S02]  /*14250*/  FSEL R11, R11, -INF , P0 ;  /* 0xff8000000b0b7808 */ /* 0x000fe40000000000 */
[----:B------:R-:W-:Y:S02]  /*14260*/  ISETP.GT.AND P1, PT, R0, 0x10, PT ;  /* 0x000000100000780c */ /* 0x000fe40003f24270 */
        /* <DEDUP_REMOVED lines=87> */
[----:B------:R-:W-:Y:S02]  /*147e0*/  FSEL R163, R33, -INF , P2 ;  /* 0xff80000021a37808 */ /* 0x000fe40001000000 */
[----:B------:R-:W-:Y:S02]  /*147f0*/  ISETP.GT.AND P2, PT, R112, 0x41, PT ;  /* 0x000000417000780c */ /* 0x000fe40003f44270 */
        /* <DEDUP_REMOVED lines=68> */
[----:B------:R-:W-:Y:S02]  /*14c40*/  FSEL R248, R57, -INF , P0 ;  /* 0xff80000039f87808 */ /* 0x000fe40000000000 */
[----:B------:R-:W-:Y:S02]  /*14c50*/  FMNMX.FTZ R4, R232, R4, !PT ;  /* 0x00000004e8047209 */ /* 0x000fe40007810000 */
[----:B------:R-:W-:Y:S02]  /*14c60*/  FSEL R247, R56, -INF , P1 ;  /* 0xff80000038f77808 */ /* 0x000fe40000800000 */
[----:B------:R-:W-:Y:S02]  /*14c70*/  FMNMX.FTZ R4, R243, R4, !PT ;  /* 0x00000004f3047209 */ /* 0x000fe40007810000 */
[----:B--2---:R-:W-:Y:S02]  /*14c80*/  FMNMX.FTZ R0, R0, R2, !PT ;  /* 0x0000000200007209 */ /* 0x004fe40007810000 */
[----:B------:R-:W-:Y:S03]  /*14c90*/  FMNMX.FTZ R4, R244, R4, !PT ;  /* 0x00000004f4047209 */ /* 0x000fe60007810000 */
[----:B------:R-:W2:Y:S01]  /*14ca0*/  SHFL.BFLY PT, R2, R0, 0x1, 0x1f ;  /* 0x0c201f0000027f89 */ /* 0x000ea200000e0000 */
[----:B------:R-:W-:Y:S04]  /*14cb0*/  FMNMX.FTZ R4, R247, R4, !PT ;  /* 0x00000004f7047209 */ /* 0x000fe80007810000 */
[----:B------:R-:W-:Y:S05]  /*14cc0*/  FMNMX.FTZ R4, R248, R4, !PT ;  /* 0x00000004f8047209 */ /* 0x000fea0007810000 */
[----:B------:R-:W3:Y:S01]  /*14cd0*/  SHFL.BFLY PT, R5, R4, 0x2, 0x1f ;  /* 0x0c401f0004057f89 */ /* 0x000ee200000e0000 */
[----:B--2---:R-:W-:Y:S04]  /*14ce0*/  FMNMX.FTZ R112, R0, R2, !PT ;  /* 0x0000000200707209 */ /* 0x004fe80007810000 */
[C---:B------:R-:W-:Y:S01]  /*14cf0*/  FSETP.NEU.FTZ.AND P0, PT, R112.reuse, -INF , PT ;  /* 0xff8000007000780b */ /* 0x040fe20003f1d000 */
[----:B------:R-:W-:Y:S05]  /*14d00*/  FMUL.FTZ R0, R112, c[0x0][0x2d0] ;  /* 0x0000b40070007a20 */ /* 0x000fea0000410000 */
[----:B------:R-:W-:Y:S02]  /*14d10*/  FSEL R141, R0, RZ, P0 ;  /* 0x000000ff008d7208 */ /* 0x000fe40000000000 */
[----:B---3--:R-:W-:Y:S03]  /*14d20*/  FMNMX.FTZ R4, R4, R5, !PT ;  /* 0x0000000504047209 */ /* 0x008fe60007810000 */
[--C-:B------:R-:W-:Y:S02]  /*14d30*/  FFMA.FTZ R0, R6, c[0x0][0x2d0], -R141.reuse ;  /* 0x0000b40006007a23 */ /* 0x100fe4000001088d */
[----:B------:R-:W2:Y:S02]  /*14d40*/  SHFL.BFLY PT, R2, R4, 0x1, 0x1f ;  /* 0x0c201f0004027f89 */ /* 0x000ea400000e0000 */
        /* <DEDUP_REMOVED lines=19> */
[----:B--2---:R-:W-:Y:S01]  /*14e80*/  FFMA.FTZ R0, R8, c[0x0][0x2d0], -R140 ;  /* 0x0000b40008007a23 */ /* 0x004fe2000001088c */
[----:B---3--:R-:W-:Y:S07]  /*14e90*/  F2FP.BF16.PACK_AB R119, R223, R235 ;  /* 0x000000ebdf77723e */ /* 0x008fee00000010ff */
[----:B------:R2:W3:Y:S02]  /*14ea0*/  MUFU.EX2 R166, R0 ;  /* 0x0000000000a67308 */ /* 0x0004e40000000800 */
[----:B--2---:R-:W-:Y:S02]  /*14eb0*/  FSEL R0, R115, RZ, P1 ;  /* 0x000000ff73007208 */ /* 0x004fe40000800000 */
[----:B---3--:R-:W-:Y:S03]  /*14ec0*/  F2FP.BF16.PACK_AB R118, R226, R166 ;  /* 0x000000a6e276723e */ /* 0x008fe600000010ff */
[----:B------:R-:W-:Y:S04]  /*14ed0*/  FADD.FTZ R0, -R0, R3 ;  /* 0x0000000300007221 */ /* 0x000fe80000010100 */
[----:B------:R-:W-:Y:S04]  /*14ee0*/  FMUL.FTZ R0, R0, c[0x0][0x2d0] ;  /* 0x0000b40000007a20 */ /* 0x000fe80000410000 */
[----:B------:R2:W3:Y:S02]  /*14ef0*/  MUFU.EX2 R3, R0 ;  /* 0x0000000000037308 */ /* 0x0004e40000000800 */
[----:B--2---:R-:W-:Y:S01]  /*14f00*/  FADD.FTZ R0, -R2, R116 ;  /* 0x0000007402007221 */ /* 0x004fe20000010100 */
[----:B------:R-:W-:Y:S01]  /*14f10*/  F2FP.BF16.PACK_AB R116, R251, R252 ;  /* 0x000000fcfb74723e */ /* 0x000fe200000010ff */
[--C-:B------:R-:W-:Y:S02]  /*14f20*/  FFMA.FTZ R2, R142, c[0x0][0x2d0], -R140.reuse ;  /* 0x0000b4008e027a23 */ /* 0x100fe4000001088c */
[----:B------:R-:W-:Y:S04]  /*14f30*/  FMUL.FTZ R0, R0, c[0x0][0x2d0] ;  /* 0x0000b40000007a20 */ /* 0x000fe80000410000 */
[----:B------:R2:W-:Y:S01]  /*14f40*/  MUFU.EX2 R246, R2 ;  /* 0x0000000200f67308 */ /* 0x0005e20000000800 */
[C---:B---3--:R-:W-:Y:S02]  /*14f50*/  FMUL.FTZ R4, R3.reuse, R120 ;  /* 0x0000007803047220 */ /* 0x048fe40000410000 */
        /* <DEDUP_REMOVED lines=9> */
[----:B------:R-:W-:Y:S02]  /*14ff0*/  IMAD.MOV.U32 R120, RZ, RZ, R231 ;  /* 0x000000ffff787224 */ /* 0x000fe400078e00e7 */
[C---:B------:R-:W-:Y:S02]  /*15000*/  FMUL.FTZ R32, R3.reuse, R88 ;  /* 0x0000005803207220 */ /* 0x040fe40000410000 */
[----:B------:R-:W-:Y:S02]  /*15010*/  FMUL.FTZ R33, R3, R89 ;  /* 0x0000005903217220 */ /* 0x000fe40000410000 */
[----:B--2---:R-:W-:Y:S02]  /*15020*/  FFMA.FTZ R2, R143, c[0x0][0x2d0], -R140 ;  /* 0x0000b4008f027a23 */ /* 0x004fe4000001088c */
[----:B------:R-:W-:Y:S02]  /*15030*/  IMAD.MOV.U32 R121, RZ, RZ, R228 ;  /* 0x000000ffff797224 */ /* 0x000fe400078e00e4 */
[----:B------:R2:W4:Y:S01]  /*15040*/  MUFU.EX2 R245, R2 ;  /* 0x0000000200f57308 */ /* 0x0005220000000800 */
[----:B------:R-:W-:Y:S02]  /*15050*/  IMAD.MOV.U32 R124, RZ, RZ, R166 ;  /* 0x000000ffff7c7224 */ /* 0x000fe400078e00a6 */
[C---:B------:R-:W-:Y:S02]  /*15060*/  FMUL.FTZ R40, R3.reuse, R96 ;  /* 0x0000006003287220 */ /* 0x040fe40000410000 */
[C---:B---3--:R-:W-:Y:S02]  /*15070*/  FMUL.FTZ R6, R0.reuse, R122 ;  /* 0x0000007a00067220 */ /* 0x048fe40000410000 */
[C---:B------:R-:W-:Y:S02]  /*15080*/  FMUL.FTZ R7, R0.reuse, R123 ;  /* 0x0000007b00077220 */ /* 0x040fe40000410000 */
[C---:B------:R-:W-:Y:S02]  /*15090*/  FMUL.FTZ R51, R0.reuse, R103 ;  /* 0x0000006700337220 */ /* 0x040fe40000410000 */
[----:B------:R-:W-:Y:S02]  /*150a0*/  IMAD.MOV.U32 R103, RZ, RZ, R235 ;  /* 0x000000ffff677224 */ /* 0x000fe400078e00eb */
[C---:B------:R-:W-:Y:S01]  /*150b0*/  FMUL.FTZ R10, R0.reuse, R126 ;  /* 0x0000007e000a7220 */ /* 0x040fe20000410000 */
[C---:B------:R-:W-:Y:S05]  /*150c0*/  HMMA.16816.F32.BF16 R4, R116.reuse, R12, R4 ;  /* 0x0000000c7404723c */ /* 0x040fea0000041804 */
[----:B------:R-:W-:Y:S02]  /*150d0*/  FMUL.FTZ R11, R0, R127 ;  /* 0x0000007f000b7220 */ /* 0x000fe40000410000 */
[C---:B------:R-:W-:Y:S02]  /*150e0*/  FMUL.FTZ R12, R3.reuse, R68 ;  /* 0x00000044030c7220 */ /* 0x040fe40000410000 */
[----:B------:R-:W-:Y:S03]  /*150f0*/  FMUL.FTZ R13, R3, R69 ;  /* 0x00000045030d7220 */ /* 0x000fe60000410000 */
[C---:B------:R-:W-:Y:S03]  /*15100*/  HMMA.16816.F32.BF16 R8, R116.reuse, R14, R8 ;  /* 0x0000000e7408723c */ /* 0x040fe60000041808 */
[--C-:B--2---:R-:W-:Y:S02]  /*15110*/  FFMA.FTZ R2, R144, c[0x0][0x2d0], -R141.reuse ;  /* 0x0000b40090027a23 */ /* 0x104fe4000001088d */
[C---:B------:R-:W-:Y:S02]  /*15120*/  FMUL.FTZ R18, R0.reuse, R74 ;  /* 0x0000004a00127220 */ /* 0x040fe40000410000 */
[----:B------:R2:W-:Y:S01]  /*15130*/  MUFU.EX2 R242, R2 ;  /* 0x0000000200f27308 */ /* 0x0005e20000000800 */
[C---:B------:R-:W-:Y:S04]  /*15140*/  FMUL.FTZ R14, R0.reuse, R70 ;  /* 0x00000046000e7220 */ /* 0x040fe80000410000 */
[C---:B------:R-:W-:Y:S02]  /*15150*/  FMUL.FTZ R15, R0.reuse, R71 ;  /* 0x00000047000f7220 */ /* 0x040fe40000410000 */
[----:B------:R-:W3:Y:S01]  /*15160*/  LDSM.16.MT88.4 R68, [R198+0x3800] ;  /* 0x00380000c644783b */ /* 0x000ee20000004200 */
[C---:B------:R-:W-:Y:S02]  /*15170*/  FMUL.FTZ R19, R0.reuse, R75 ;  /* 0x0000004b00137220 */ /* 0x040fe40000410000 */
[C---:B------:R-:W-:Y:S02]  /*15180*/  FMUL.FTZ R26, R0.reuse, R82 ;  /* 0x00000052001a7220 */ /* 0x040fe40000410000 */
[C---:B------:R-:W-:Y:S03]  /*15190*/  HMMA.16816.F32.BF16 R12, R116.reuse, R20, R12 ;  /* 0x00000014740c723c */ /* 0x040fe6000004180c */
[----:B------:R-:W3:Y:S01]  /*151a0*/  LDSM.16.MT88.4 R72, [R197+0x3800] ;  /* 0x00380000c548783b */ /* 0x000ee20000004200 */
[C---:B------:R-:W-:Y:S02]  /*151b0*/  FMUL.FTZ R27, R0.reuse, R83 ;  /* 0x00000053001b7220 */ /* 0x040fe40000410000 */
[C---:B------:R-:W-:Y:S02]  /*151c0*/  FMUL.FTZ R34, R0.reuse, R90 ;  /* 0x0000005a00227220 */ /* 0x040fe40000410000 */
[C---:B------:R-:W-:Y:S03]  /*151d0*/  HMMA.16816.F32.BF16 R16, R116.reuse, R22, R16 ;  /* 0x000000167410723c */ /* 0x040fe60000041810 */
[----:B------:R-:W-:Y:S01]  /*151e0*/  LDSM.16.MT88.4 R80, [R196+0x800] ;  /* 0x00080000c450783b */ /* 0x000fe20000004200 */
[----:B--2---:R-:W-:Y:S02]  /*151f0*/  FFMA.FTZ R2, R145, c[0x0][0x2d0], -R141 ;  /* 0x0000b40091027a23 */ /* 0x004fe4000001088d */
[C---:B------:R-:W-:Y:S02]  /*15200*/  FMUL.FTZ R20, R3.reuse, R76 ;  /* 0x0000004c03147220 */ /* 0x040fe40000410000 */
[----:B------:R2:W1:Y:S01]  /*15210*/  MUFU.EX2 R241, R2 ;  /* 0x0000000200f17308 */ /* 0x0004620000000800 */
[C---:B------:R-:W-:Y:S03]  /*15220*/  FMUL.FTZ R21, R3.reuse, R77 ;  /* 0x0000004d03157220 */ /* 0x040fe60000410000 */
[C---:B------:R-:W-:Y:S02]  /*15230*/  FMUL.FTZ R22, R0.reuse, R78 ;  /* 0x0000004e00167220 */ /* 0x040fe40000410000 */
[C---:B------:R-:W-:Y:S02]  /*15240*/  FMUL.FTZ R23, R0.reuse, R79 ;  /* 0x0000004f00177220 */ /* 0x040fe40000410000 */
[----:B------:R-:W1:Y:S01]  /*15250*/  LDSM.16.MT88.4 R76, [R195+0x800] ;  /* 0x00080000c34c783b */ /* 0x000e620000004200 */
[C---:B------:R-:W-:Y:S02]  /*15260*/  FMUL.FTZ R35, R0.reuse, R91 ;  /* 0x0000005b00237220 */ /* 0x040fe40000410000 */
[C---:B------:R-:W-:Y:S02]  /*15270*/  FMUL.FTZ R41, R3.reuse, R97 ;  /* 0x0000006103297220 */ /* 0x040fe40000410000 */
[C---:B------:R-:W-:Y:S03]  /*15280*/  HMMA.16816.F32.BF16 R20, R116.reuse, R28, R20 ;  /* 0x0000001c7414723c */ /* 0x040fe60000041814 */
[----:B------:R-:W-:Y:S01]  /*15290*/  LDSM.16.MT88.4 R88, [R197+0x800] ;  /* 0x00080000c558783b */ /* 0x000fe20000004200 */
[C---:B------:R-:W-:Y:S02]  /*152a0*/  FMUL.FTZ R42, R0.reuse, R98 ;  /* 0x00000062002a7220 */ /* 0x040fe40000410000 */
[----:B------:R-:W-:Y:S02]  /*152b0*/  FMUL.FTZ R43, R0, R99 ;  /* 0x00000063002b7220 */ /* 0x000fe40000410000 */
[C---:B------:R-:W-:Y:S03]  /*152c0*/  HMMA.16816.F32.BF16 R24, R116.reuse, R30, R24 ;  /* 0x0000001e7418723c */ /* 0x040fe60000041818 */
[----:B------:R-:W5:Y:S01]  /*152d0*/  LDL.LU R97, [R1+0x24] ;  /* 0x0000240001617983 */ /* 0x000f620000300800 */
[----:B--2---:R-:W-:Y:S02]  /*152e0*/  FFMA.FTZ R2, R146, c[0x0][0x2d0], -R140 ;  /* 0x0000b40092027a23 */ /* 0x004fe4000001088c */
[C---:B------:R-:W-:Y:S01]  /*152f0*/  FMUL.FTZ R28, R3.reuse, R84 ;  /* 0x00000054031c7220 */ /* 0x040fe20000410000 */
[----:B------:R-:W2:Y:S01]  /*15300*/  LDL.LU R96, [R1+0x20] ;  /* 0x0000200001607983 */ /* 0x000ea20000300800 */
[----:B------:R1:W-:Y:S01]  /*15310*/  MUFU.EX2 R240, R2 ;  /* 0x0000000200f07308 */ /* 0x0003e20000000800 */
[C---:B------:R-:W-:Y:S03]  /*15320*/  FMUL.FTZ R29, R3.reuse, R85 ;  /* 0x00000055031d7220 */ /* 0x040fe60000410000 */
[C---:B------:R-:W-:Y:S02]  /*15330*/  FMUL.FTZ R30, R0.reuse, R86 ;  /* 0x00000056001e7220 */ /* 0x040fe40000410000 */
[C---:B------:R-:W-:Y:S02]  /*15340*/  FMUL.FTZ R31, R0.reuse, R87 ;  /* 0x00000057001f7220 */ /* 0x040fe40000410000 */
[----:B------:R-:W3:Y:S01]  /*15350*/  LDSM.16.MT88.4 R84, [R198+0x800] ;  /* 0x00080000c654783b */ /* 0x000ee20000004200 */
[----:B------:R-:W-:Y:S02]  /*15360*/  IMAD.MOV.U32 R125, RZ, RZ, R58 ;  /* 0x000000ffff7d7224 */ /* 0x000fe400078e003a */
[C---:B------:R-:W-:Y:S02]  /*15370*/  FMUL.FTZ R57, R3.reuse, R109 ;  /* 0x0000006d03397220 */ /* 0x040fe40000410000 */
[C---:B------:R-:W-:Y:S03]  /*15380*/  HMMA.16816.F32.BF16 R28, R116.reuse, R36, R28 ;  /* 0x00000024741c723c */ /* 0x040fe6000004181c */
[C---:B------:R-:W-:Y:S02]  /*15390*/  FMUL.FTZ R58, R0.reuse, R110 ;  /* 0x0000006e003a7220 */ /* 0x040fe40000410000 */
[C---:B------:R-:W-:Y:S02]  /*153a0*/  FMUL.FTZ R59, R0.reuse, R111 ;  /* 0x0000006f003b7220 */ /* 0x040fe40000410000 */
[----:B------:R-:W-:Y:S01]  /*153b0*/  FMUL.FTZ R37, R3, R93 ;  /* 0x0000005d03257220 */ /* 0x000fe20000410000 */
[C---:B------:R-:W-:Y:S04]  /*153c0*/  HMMA.16816.F32.BF16 R32, R116.reuse, R38, R32 ;  /* 0x000000267420723c */ /* 0x040fe80000041820 */
[----:B-1----:R-:W-:Y:S02]  /*153d0*/  FFMA.FTZ R2, R147, c[0x0][0x2d0], -R140 ;  /* 0x0000b40093027a23 */ /* 0x002fe4000001088c */
[----:B------:R-:W-:Y:S02]  /*153e0*/  IMAD.MOV.U32 R122, RZ, RZ, R226 ;  /* 0x000000ffff7a7224 */ /* 0x000fe400078e00e2 */
[----:B------:R1:W-:Y:S01]  /*153f0*/  MUFU.EX2 R239, R2 ;  /* 0x0000000200ef7308 */ /* 0x0003e20000000800 */
[C---:B------:R-:W-:Y:S03]  /*15400*/  FMUL.FTZ R39, R0.reuse, R95 ;  /* 0x0000005f00277220 */ /* 0x040fe60000410000 */
[----:B------:R-:W-:Y:S02]  /*15410*/  FMUL.FTZ R38, R0, R94 ;  /* 0x0000005e00267220 */ /* 0x000fe40000410000 */
[C---:B------:R-:W-:Y:S02]  /*15420*/  FMUL.FTZ R36, R3.reuse, R92 ;  /* 0x0000005c03247220 */ /* 0x040fe40000410000 */
[----:B------:R-:W-:Y:S02]  /*15430*/  IMAD.MOV.U32 R123, RZ, RZ, R223 ;  /* 0x000000ffff7b7224 */ /* 0x000fe400078e00df */
[C---:B------:R-:W-:Y:S02]  /*15440*/  FMUL.FTZ R48, R3.reuse, R100 ;  /* 0x0000006403307220 */ /* 0x040fe40000410000 */
[----:B------:R-:W-:Y:S01]  /*15450*/  IMAD.MOV.U32 R100, RZ, RZ, R122 ;  /* 0x000000ffff647224 */ /* 0x000fe200078e007a */
[C---:B------:R-:W-:Y:S03]  /*15460*/  HMMA.16816.F32.BF16 R36, R116.reuse, R44, R36 ;  /* 0x0000002c7424723c */ /* 0x040fe60000041824 */
[C---:B------:R-:W-:Y:S02]  /*15470*/  FMUL.FTZ R49, R3.reuse, R101 ;  /* 0x0000006503317220 */ /* 0x040fe40000410000 */
[----:B------:R-:W-:Y:S02]  /*15480*/  IMAD.MOV.U32 R101, RZ, RZ, R123 ;  /* 0x000000ffff657224 */ /* 0x000fe400078e007b */
[C---:B------:R-:W-:Y:S01]  /*15490*/  FMUL.FTZ R45, R3.reuse, R129 ;  /* 0x00000081032d7220 */ /* 0x040fe20000410000 */
[C---:B------:R-:W-:Y:S04]  /*154a0*/  HMMA.16816.F32.BF16 R40, R116.reuse, R46, R40 ;  /* 0x0000002e7428723c */ /* 0x040fe80000041828 */
[--C-:B-1----:R-:W-:Y:S02]  /*154b0*/  FFMA.FTZ R2, R148, c[0x0][0x2d0], -R141.reuse ;  /* 0x0000b40094027a23 */ /* 0x102fe4000001088d */
[C---:B------:R-:W-:Y:S02]  /*154c0*/  FMUL.FTZ R44, R3.reuse, R128 ;  /* 0x00000080032c7220 */ /* 0x040fe40000410000 */
[----:B------:R1:W-:Y:S01]  /*154d0*/  MUFU.EX2 R235, R2 ;  /* 0x0000000200eb7308 */ /* 0x0003e20000000800 */
[C---:B------:R-:W-:Y:S03]  /*154e0*/  FMUL.FTZ R47, R0.reuse, R131 ;  /* 0x00000083002f7220 */ /* 0x040fe60000410000 */
[C---:B------:R-:W-:Y:S02]  /*154f0*/  FMUL.FTZ R46, R0.reuse, R130 ;  /* 0x00000082002e7220 */ /* 0x040fe40000410000 */
[C---:B------:R-:W-:Y:S02]  /*15500*/  FMUL.FTZ R50, R0.reuse, R102 ;  /* 0x0000006600327220 */ /* 0x040fe40000410000 */
[----:B------:R-:W-:Y:S02]  /*15510*/  IMAD.MOV.U32 R102, RZ, RZ, R124 ;  /* 0x000000ffff667224 */ /* 0x000fe400078e007c */
[C---:B------:R-:W-:Y:S01]  /*15520*/  FMUL.FTZ R60, R3.reuse, R60 ;  /* 0x0000003c033c7220 */ /* 0x040fe20000410000 */
[C---:B------:R-:W-:Y:S03]  /*15530*/  HMMA.16816.F32.BF16 R44, R116.reuse, R52, R44 ;  /* 0x00000034742c723c */ /* 0x040fe6000004182c */
[C---:B------:R-:W-:Y:S02]  /*15540*/  FMUL.FTZ R61, R3.reuse, R61 ;  /* 0x0000003d033d7220 */ /* 0x040fe40000410000 */
[C---:B------:R-:W-:Y:S02]  /*15550*/  FMUL.FTZ R62, R0.reuse, R62 ;  /* 0x0000003e003e7220 */ /* 0x040fe40000410000 */
[C---:B------:R-:W-:Y:S01]  /*15560*/  FMUL.FTZ R53, R3.reuse, R105 ;  /* 0x0000006903357220 */ /* 0x040fe20000410000 */
[C---:B------:R-:W-:Y:S04]  /*15570*/  HMMA.16816.F32.BF16 R48, R116.reuse, R54, R48 ;  /* 0x000000367430723c */ /* 0x040fe80000041830 */
[----:B------:R-:W-:Y:S02]  /*15580*/  FMUL.FTZ R52, R3, R104 ;  /* 0x0000006803347220 */ /* 0x000fe40000410000 */
[--C-:B-1----:R-:W-:Y:S02]  /*15590*/  FFMA.FTZ R2, R149, c[0x0][0x2d0], -R141.reuse ;  /* 0x0000b40095027a23 */ /* 0x102fe4000001088d */
[C---:B------:R-:W-:Y:S02]  /*155a0*/  FMUL.FTZ R55, R0.reuse, R107 ;  /* 0x0000006b00377220 */ /* 0x040fe40000410000 */
[----:B------:R1:W1:Y:S02]  /*155b0*/  MUFU.EX2 R108, R2 ;  /* 0x00000002006c7308 */ /* 0x0002640000000800 */
[C---:B------:R-:W-:Y:S02]  /*155c0*/  FMUL.FTZ R54, R0.reuse, R106 ;  /* 0x0000006a00367220 */ /* 0x040fe40000410000 */
[C---:B------:R-:W-:Y:S02]  /*155d0*/  FMUL.FTZ R63, R0.reuse, R63 ;  /* 0x0000003f003f7220 */ /* 0x040fe40000410000 */
[C---:B------:R-:W-:Y:S02]  /*155e0*/  FMUL.FTZ R64, R3.reuse, R64 ;  /* 0x0000004003407220 */ /* 0x040fe40000410000 */
[----:B------:R-:W-:Y:S01]  /*155f0*/  FMUL.FTZ R65, R3, R65 ;  /* 0x0000004103417220 */ /* 0x000fe20000410000 */
[C---:B---3--:R-:W-:Y:S03]  /*15600*/  HMMA.16816.F32.BF16 R52, R116.reuse, R68, R52 ;  /* 0x000000447434723c */ /* 0x048fe60000041834 */
[C---:B------:R-:W-:Y:S02]  /*15610*/  FMUL.FTZ R66, R0.reuse, R66 ;  /* 0x0000004200427220 */ /* 0x040fe40000410000 */
[----:B------:R-:W-:Y:S02]  /*15620*/  FMUL.FTZ R67, R0, R67 ;  /* 0x0000004300437220 */ /* 0x000fe40000410000 */
[----:B----4-:R-:W-:Y:S01]  /*15630*/  F2FP.BF16.PACK_AB R68, R245, R246 ;  /* 0x000000f6f544723e */ /* 0x010fe200000010ff */
[C---:B------:R-:W-:Y:S04]  /*15640*/  HMMA.16816.F32.BF16 R56, R116.reuse, R70, R56 ;  /* 0x000000467438723c */ /* 0x040fe80000041838 */
[----:B------:R-:W-:Y:S01]  /*15650*/  F2FP.BF16.PACK_AB R69, R241, R242 ;  /* 0x000000f2f145723e */ /* 0x000fe200000010ff */
[--C-:B-1----:R-:W-:Y:S03]  /*15660*/  FFMA.FTZ R2, R150, c[0x0][0x2d0], -R140.reuse ;  /* 0x0000b40096027a23 */ /* 0x102fe6000001088c */
[C---:B------:R-:W-:Y:S01]  /*15670*/  HMMA.16816.F32.BF16 R60, R116.reuse, R72, R60 ;  /* 0x00000048743c723c */ /* 0x040fe2000004183c */
[----:B------:R1:W-:Y:S03]  /*15680*/  MUFU.EX2 R231, R2 ;  /* 0x0000000200e77308 */ /* 0x0003e60000000800 */
[----:B------:R-:W-:Y:S02]  /*15690*/  F2FP.BF16.PACK_AB R71, R108, R235 ;  /* 0x000000eb6c47723e */ /* 0x000fe400000010ff */
[----:B------:R-:W-:Y:S02]  /*156a0*/  F2FP.BF16.PACK_AB R70, R239, R240 ;  /* 0x000000f0ef46723e */ /* 0x000fe400000010ff */
[----:B------:R-:W-:Y:S01]  /*156b0*/  HMMA.16816.F32.BF16 R64, R116, R74, R64 ;  /* 0x0000004a7440723c */ /* 0x000fe20000041840 */
[----:B------:R-:W3:Y:S07]  /*156c0*/  LDSM.16.MT88.4 R72, [R195+0x4000] ;  /* 0x00400000c348783b */ /* 0x000eee0000004200 */
[C---:B------:R-:W-:Y:S08]  /*156d0*/  HMMA.16816.F32.BF16 R4, R68.reuse, R76, R4 ;  /* 0x0000004c4404723c */ /* 0x040ff00000041804 */
[C---:B------:R-:W-:Y:S01]  /*156e0*/  HMMA.16816.F32.BF16 R8, R68.reuse, R78, R8 ;  /* 0x0000004e4408723c */ /* 0x040fe20000041808 */
[----:B------:R-:W4:Y:S03]  /*156f0*/  LDSM.16.MT88.4 R76, [R196+0x4000] ;  /* 0x00400000c44c783b */ /* 0x000f260000004200 */
[--C-:B-1----:R-:W-:Y:S04]  /*15700*/  FFMA.FTZ R2, R151, c[0x0][0x2d0], -R140.reuse ;  /* 0x0000b40097027a23 */ /* 0x102fe8000001088c */
[C---:B------:R-:W-:Y:S01]  /*15710*/  HMMA.16816.F32.BF16 R12, R68.reuse, R80, R12 ;  /* 0x00000050440c723c */ /* 0x040fe2000004180c */
[----:B------:R1:W1:Y:S07]  /*15720*/  MUFU.EX2 R95, R2 ;  /* 0x00000002005f7308 */ /* 0x00026e0000000800 */
[C---:B------:R-:W-:Y:S01]  /*15730*/  HMMA.16816.F32.BF16 R16, R68.reuse, R82, R16 ;  /* 0x000000524410723c */ /* 0x040fe20000041810 */
[----:B------:R-:W4:Y:S07]  /*15740*/  LDSM.16.MT88.4 R80, [R198+0x4000] ;  /* 0x00400000c650783b */ /* 0x000f2e0000004200 */
[C---:B------:R-:W-:Y:S08]  /*15750*/  HMMA.16816.F32.BF16 R20, R68.reuse, R84, R20 ;  /* 0x000000544414723c */ /* 0x040ff00000041814 */
[C---:B------:R-:W-:Y:S01]  /*15760*/  HMMA.16816.F32.BF16 R24, R68.reuse, R86, R24 ;  /* 0x000000564418723c */ /* 0x040fe20000041818 */
[----:B------:R-:W4:Y:S03]  /*15770*/  LDSM.16.MT88.4 R84, [R197+0x4000] ;  /* 0x00400000c554783b */ /* 0x000f260000004200 */
[--C-:B-1----:R-:W-:Y:S04]  /*15780*/  FFMA.FTZ R2, R152, c[0x0][0x2d0], -R141.reuse ;  /* 0x0000b40098027a23 */ /* 0x102fe8000001088d */
[C---:B------:R-:W-:Y:S01]  /*15790*/  HMMA.16816.F32.BF16 R28, R68.reuse, R88, R28 ;  /* 0x00000058441c723c */ /* 0x040fe2000004181c */
[----:B------:R1:W-:Y:S07]  /*157a0*/  MUFU.EX2 R93, R2 ;  /* 0x00000002005d7308 */ /* 0x0003ee0000000800 */
[C---:B------:R-:W-:Y:S01]  /*157b0*/  HMMA.16816.F32.BF16 R32, R68.reuse, R90, R32 ;  /* 0x0000005a4420723c */ /* 0x040fe20000041820 */
[----:B------:R-:W-:Y:S07]  /*157c0*/  LDSM.16.MT88.4 R88, [R196+0x1000] ;  /* 0x00100000c458783b */ /* 0x000fee0000004200 */
[C---:B---3--:R-:W-:Y:S08]  /*157d0*/  HMMA.16816.F32.BF16 R36, R68.reuse, R72, R36 ;  /* 0x000000484424723c */ /* 0x048ff00000041824 */
[C---:B------:R-:W-:Y:S01]  /*157e0*/  HMMA.16816.F32.BF16 R40, R68.reuse, R74, R40 ;  /* 0x0000004a4428723c */ /* 0x040fe20000041828 */
[----:B------:R-:W3:Y:S03]  /*157f0*/  LDSM.16.MT88.4 R72, [R195+0x1000] ;  /* 0x00100000c348783b */ /* 0x000ee60000004200 */
[--C-:B-1----:R-:W-:Y:S04]  /*15800*/  FFMA.FTZ R2, R153, c[0x0][0x2d0], -R141.reuse ;  /* 0x0000b40099027a23 */ /* 0x102fe8000001088d */
[C---:B----4-:R-:W-:Y:S01]  /*15810*/  HMMA.16816.F32.BF16 R44, R68.reuse, R76, R44 ;  /* 0x0000004c442c723c */ /* 0x050fe2000004182c */
[----:B------:R1:W4:Y:S07]  /*15820*/  MUFU.EX2 R94, R2 ;  /* 0x00000002005e7308 */ /* 0x00032e0000000800 */
[C---:B------:R-:W-:Y:S01]  /*15830*/  HMMA.16816.F32.BF16 R48, R68.reuse, R78, R48 ;  /* 0x0000004e4430723c */ /* 0x040fe20000041830 */
[----:B------:R-:W2:Y:S07]  /*15840*/  LDSM.16.MT88.4 R76, [R198+0x1000] ;  /* 0x00100000c64c783b */ /* 0x000eae0000004200 */
[C---:B------:R-:W-:Y:S08]  /*15850*/  HMMA.16816.F32.BF16 R52, R68.reuse, R80, R52 ;  /* 0x000000504434723c */ /* 0x040ff00000041834 */
[C---:B------:R-:W-:Y:S01]  /*15860*/  HMMA.16816.F32.BF16 R56, R68.reuse, R82, R56 ;  /* 0x000000524438723c */ /* 0x040fe20000041838 */
[----:B------:R-:W2:Y:S03]  /*15870*/  LDSM.16.MT88.4 R80, [R197+0x1000] ;  /* 0x00100000c550783b */ /* 0x000ea60000004200 */
[--C-:B-1----:R-:W-:Y:S04]  /*15880*/  FFMA.FTZ R2, R154, c[0x0][0x2d0], -R140.reuse ;  /* 0x0000b4009a027a23 */ /* 0x102fe8000001088c */
[C---:B------:R-:W-:Y:S01]  /*15890*/  HMMA.16816.F32.BF16 R60, R68.reuse, R84, R60 ;  /* 0x00000054443c723c */ /* 0x040fe2000004183c */
[----:B------:R1:W-:Y:S07]  /*158a0*/  MUFU.EX2 R228, R2 ;  /* 0x0000000200e47308 */ /* 0x0003ee0000000800 */
[----:B------:R-:W-:Y:S01]  /*158b0*/  HMMA.16816.F32.BF16 R64, R68, R86, R64 ;  /* 0x000000564440723c */ /* 0x000fe20000041840 */
[----:B------:R-:W-:Y:S06]  /*158c0*/  LDSM.16.MT88.4 R84, [R196+0x4800] ;  /* 0x00480000c454783b */ /* 0x000fec0000004200 */
[----:B------:R-:W-:Y:S02]  /*158d0*/  F2FP.BF16.PACK_AB R68, R95, R231 ;  /* 0x000000e75f44723e */ /* 0x000fe400000010ff */
[----:B----4-:R-:W-:Y:S03]  /*158e0*/  F2FP.BF16.PACK_AB R69, R94, R93 ;  /* 0x0000005d5e45723e */ /* 0x010fe600000010ff */
[----:B-1----:R-:W-:Y:S04]  /*158f0*/  FFMA.FTZ R2, R155, c[0x0][0x2d0], -R140 ;  /* 0x0000b4009b027a23 */ /* 0x002fe8000001088c */
[----:B------:R1:W4:Y:S02]  /*15900*/  MUFU.EX2 R226, R2 ;  /* 0x0000000200e27308 */ /* 0x0003240000000800 */
[----:B-1----:R-:W-:Y:S01]  /*15910*/  FFMA.FTZ R2, R156, c[0x0][0x2d0], -R141 ;  /* 0x0000b4009c027a23 */ /* 0x002fe2000001088d */
[----:B----4-:R-:W-:Y:S01]  /*15920*/  F2FP.BF16.PACK_AB R70, R226, R228 ;  /* 0x000000e4e246723e */ /* 0x010fe200000010ff */
[----:B-----5:R-:W-:Y:S06]  /*15930*/  FFMA.FTZ R0, R0, R97, R121 ;  /* 0x0000006100007223 */ /* 0x020fec0000010079 */
[----:B------:R1:W4:Y:S01]  /*15940*/  MUFU.EX2 R92, R2 ;  /* 0x00000002005c7308 */ /* 0x0003220000000800 */
[----:B--2---:R-:W-:Y:S02]  /*15950*/  FFMA.FTZ R3, R3, R96, R252 ;  /* 0x0000006003037223 */ /* 0x004fe400000100fc */
[----:B------:R-:W-:Y:S01]  /*15960*/  LDSM.16.MT88.4 R96, [R195+0x6800] ;  /* 0x00680000c360783b */ /* 0x000fe20000004200 */
[----:B------:R-:W-:Y:S04]  /*15970*/  FADD.FTZ R0, R120, R0 ;  /* 0x0000000078007221 */ /* 0x000fe80000010000 */
[----:B------:R-:W-:Y:S04]  /*15980*/  FADD.FTZ R0, R103, R0 ;  /* 0x0000000067007221 */ /* 0x000fe80000010000 */
[----:B------:R-:W-:Y:S04]  /*15990*/  FADD.FTZ R0, R101, R0 ;  /* 0x0000000065007221 */ /* 0x000fe80000010000 */
[----:B------:R-:W-:Y:S04]  /*159a0*/  FADD.FTZ R0, R242, R0 ;  /* 0x00000000f2007221 */ /* 0x000fe80000010000 */
[----:B------:R-:W-:Y:S02]  /*159b0*/  FADD.FTZ R0, R241, R0 ;  /* 0x00000000f1007221 */ /* 0x000fe40000010000 */
[--C-:B-1----:R-:W-:Y:S02]  /*159c0*/  FFMA.FTZ R2, R157, c[0x0][0x2d0], -R141.reuse ;  /* 0x0000b4009d027a23 */ /* 0x102fe4000001088d */
[----:B------:R-:W-:Y:S02]  /*159d0*/  FADD.FTZ R0, R235, R0 ;  /* 0x00000000eb007221 */ /* 0x000fe40000010000 */
[----:B------:R1:W2:Y:S02]  /*159e0*/  MUFU.EX2 R223, R2 ;  /* 0x0000000200df7308 */ /* 0x0002a40000000800 */
[----:B------:R-:W-:Y:S02]  /*159f0*/  FADD.FTZ R0, R108, R0 ;  /* 0x000000006c007221 */ /* 0x000fe40000010000 */
[----:B------:R-:W-:Y:S02]  /*15a00*/  LDSM.16.MT88.4 R108, [R198+0x6800] ;  /* 0x00680000c66c783b */ /* 0x000fe40000004200 */
[----:B------:R-:W-:Y:S04]  /*15a10*/  FADD.FTZ R0, R93, R0 ;  /* 0x000000005d007221 */ /* 0x000fe80000010000 */
[----:B------:R-:W-:Y:S04]  /*15a20*/  FADD.FTZ R0, R94, R0 ;  /* 0x000000005e007221 */ /* 0x000fe80000010000 */
[----:B----4-:R-:W-:Y:S02]  /*15a30*/  FADD.FTZ R0, R92, R0 ;  /* 0x000000005c007221 */ /* 0x010fe40000010000 */
[----:B-1----:R-:W-:Y:S01]  /*15a40*/  FFMA.FTZ R2, R158, c[0x0][0x2d0], -R140 ;  /* 0x0000b4009e027a23 */ /* 0x002fe2000001088c */
[C---:B--2---:R-:W-:Y:S01]  /*15a50*/  F2FP.BF16.PACK_AB R71, R223.reuse, R92 ;  /* 0x0000005cdf47723e */ /* 0x044fe200000010ff */
[----:B------:R-:W-:Y:S02]  /*15a60*/  FADD.FTZ R0, R223, R0 ;  /* 0x00000000df007221 */ /* 0x000fe40000010000 */
[----:B------:R1:W-:Y:S04]  /*15a70*/  MUFU.EX2 R166, R2 ;  /* 0x0000000200a67308 */ /* 0x0003e80000000800 */
[C---:B---3--:R-:W-:Y:S08]  /*15a80*/  HMMA.16816.F32.BF16 R4, R68.reuse, R72, R4 ;  /* 0x000000484404723c */ /* 0x048ff00000041804 */
[C---:B------:R-:W-:Y:S01]  /*15a90*/  HMMA.16816.F32.BF16 R8, R68.reuse, R74, R8 ;  /* 0x0000004a4408723c */ /* 0x040fe20000041808 */
[----:B------:R-:W2:Y:S07]  /*15aa0*/  LDSM.16.MT88.4 R72, [R195+0x4800] ;  /* 0x00480000c348783b */ /* 0x000eae0000004200 */
[C---:B------:R-:W-:Y:S04]  /*15ab0*/  HMMA.16816.F32.BF16 R12, R68.reuse, R88, R12 ;  /* 0x00000058440c723c */ /* 0x040fe8000004180c */
[----:B-1----:R-:W-:Y:S04]  /*15ac0*/  FFMA.FTZ R2, R159, c[0x0][0x2d0], -R140 ;  /* 0x0000b4009f027a23 */ /* 0x002fe8000001088c */
[C---:B------:R-:W-:Y:S01]  /*15ad0*/  HMMA.16816.F32.BF16 R16, R68.reuse, R90, R16 ;  /* 0x0000005a4410723c */ /* 0x040fe20000041810 */
[----:B------:R1:W-:Y:S01]  /*15ae0*/  MUFU.EX2 R131, R2 ;  /* 0x0000000200837308 */ /* 0x0003e20000000800 */
[----:B------:R-:W-:Y:S06]  /*15af0*/  LDSM.16.MT88.4 R88, [R196+0x1800] ;  /* 0x00180000c458783b */ /* 0x000fec0000004200 */
[C---:B------:R-:W-:Y:S08]  /*15b00*/  HMMA.16816.F32.BF16 R20, R68.reuse, R76, R20 ;  /* 0x0000004c4414723c */ /* 0x040ff00000041814 */
[C---:B------:R-:W-:Y:S01]  /*15b10*/  HMMA.16816.F32.BF16 R24, R68.reuse, R78, R24 ;  /* 0x0000004e4418723c */ /* 0x040fe20000041818 */
[----:B------:R-:W3:Y:S07]  /*15b20*/  LDSM.16.MT88.4 R76, [R198+0x4800] ;  /* 0x00480000c64c783b */ /* 0x000eee0000004200 */
[C---:B------:R-:W-:Y:S04]  /*15b30*/  HMMA.16816.F32.BF16 R28, R68.reuse, R80, R28 ;  /* 0x00000050441c723c */ /* 0x040fe8000004181c */
[--C-:B-1----:R-:W-:Y:S04]  /*15b40*/  FFMA.FTZ R2, R160, c[0x0][0x2d0], -R141.reuse ;  /* 0x0000b400a0027a23 */ /* 0x102fe8000001088d */
[C---:B------:R-:W-:Y:S01]  /*15b50*/  HMMA.16816.F32.BF16 R32, R68.reuse, R82, R32 ;  /* 0x000000524420723c */ /* 0x040fe20000041820 */
[----:B------:R1:W4:Y:S01]  /*15b60*/  MUFU.EX2 R129, R2 ;  /* 0x0000000200817308 */ /* 0x0003220000000800 */
[----:B------:R-:W5:Y:S06]  /*15b70*/  LDSM.16.MT88.4 R80, [R197+0x4800] ;  /* 0x00480000c550783b */ /* 0x000f6c0000004200 */
[C---:B--2---:R-:W-:Y:S08]  /*15b80*/  HMMA.16816.F32.BF16 R36, R68.reuse, R72, R36 ;  /* 0x000000484424723c */ /* 0x044ff00000041824 */
[C---:B------:R-:W-:Y:S01]  /*15b90*/  HMMA.16816.F32.BF16 R40, R68.reuse, R74, R40 ;  /* 0x0000004a4428723c */ /* 0x040fe20000041828 */
[----:B------:R-:W2:Y:S07]  /*15ba0*/  LDSM.16.MT88.4 R72, [R195+0x1800] ;  /* 0x00180000c348783b */ /* 0x000eae0000004200 */
[C---:B------:R-:W-:Y:S04]  /*15bb0*/  HMMA.16816.F32.BF16 R44, R68.reuse, R84, R44 ;  /* 0x00000054442c723c */ /* 0x040fe8000004182c */
[--C-:B-1----:R-:W-:Y:S02]  /*15bc0*/  FFMA.FTZ R2, R162, c[0x0][0x2d0], -R141.reuse ;  /* 0x0000b400a2027a23 */ /* 0x102fe4000001088d */
[----:B----4-:R-:W-:Y:S02]  /*15bd0*/  FADD.FTZ R0, R129, R0 ;  /* 0x0000000081007221 */ /* 0x010fe40000010000 */
        /* <DEDUP_REMOVED lines=8> */
[C---:B----4-:R-:W-:Y:S02]  /*15c60*/  FADD.FTZ R0, R130.reuse, R0 ;  /* 0x0000000082007221 */ /* 0x050fe40000010000 */
[----:B------:R-:W-:Y:S01]  /*15c70*/  HMMA.16816.F32.BF16 R64, R68, R82, R64 ;  /* 0x000000524440723c */ /* 0x000fe20000041840 */
[----:B------:R1:W-:Y:S01]  /*15c80*/  MUFU.EX2 R162, R2 ;  /* 0x0000000200a27308 */ /* 0x0003e20000000800 */
[----:B------:R-:W-:Y:S05]  /*15c90*/  LDSM.16.MT88.4 R80, [R196+0x5000] ;  /* 0x00500000c450783b */ /* 0x000fea0000004200 */
[----:B------:R-:W-:Y:S02]  /*15ca0*/  F2FP.BF16.PACK_AB R68, R131, R166 ;  /* 0x000000a68344723e */ /* 0x000fe400000010ff */
[----:B------:R-:W-:Y:S03]  /*15cb0*/  F2FP.BF16.PACK_AB R69, R130, R129 ;  /* 0x000000818245723e */ /* 0x000fe600000010ff */
[----:B-1----:R-:W-:Y:S04]  /*15cc0*/  FFMA.FTZ R2, R163, c[0x0][0x2d0], -R140 ;  /* 0x0000b400a3027a23 */ /* 0x002fe8000001088c */
[----:B------:R1:W4:Y:S02]  /*15cd0*/  MUFU.EX2 R161, R2 ;  /* 0x0000000200a17308 */ /* 0x0003240000000800 */
[--C-:B-1----:R-:W-:Y:S01]  /*15ce0*/  FFMA.FTZ R2, R164, c[0x0][0x2d0], -R141.reuse ;  /* 0x0000b400a4027a23 */ /* 0x102fe2000001088d */
[----:B----4-:R-:W-:Y:S07]  /*15cf0*/  F2FP.BF16.PACK_AB R70, R161, R162 ;  /* 0x000000a2a146723e */ /* 0x010fee00000010ff */
[----:B------:R1:W4:Y:S02]  /*15d00*/  MUFU.EX2 R128, R2 ;  /* 0x0000000200807308 */ /* 0x0003240000000800 */
[--C-:B-1----:R-:W-:Y:S02]  /*15d10*/  FFMA.FTZ R2, R165, c[0x0][0x2d0], -R141.reuse ;  /* 0x0000b400a5027a23 */ /* 0x102fe4000001088d */
[----:B----4-:R-:W-:Y:S06]  /*15d20*/  FADD.FTZ R0, R128, R0 ;  /* 0x0000000080007221 */ /* 0x010fec0000010000 */
[----:B------:R1:W4:Y:S02]  /*15d30*/  MUFU.EX2 R160, R2 ;  /* 0x0000000200a07308 */ /* 0x0003240000000800 */
[----:B-1----:R-:W-:Y:S01]  /*15d40*/  FFMA.FTZ R2, R167, c[0x0][0x2d0], -R140 ;  /* 0x0000b400a7027a23 */ /* 0x002fe2000001088c */
[C---:B----4-:R-:W-:Y:S01]  /*15d50*/  F2FP.BF16.PACK_AB R71, R160.reuse, R128 ;  /* 0x00000080a047723e */ /* 0x050fe200000010ff */
[----:B------:R-:W-:Y:S06]  /*15d60*/  FADD.FTZ R0, R160, R0 ;  /* 0x00000000a0007221 */ /* 0x000fec0000010000 */
[----:B------:R1:W-:Y:S01]  /*15d70*/  MUFU.EX2 R159, R2 ;  /* 0x00000002009f7308 */ /* 0x0003e20000000800 */
[C---:B--2---:R-:W-:Y:S08]  /*15d80*/  HMMA.16816.F32.BF16 R4, R68.reuse, R72, R4 ;  /* 0x000000484404723c */ /* 0x044ff00000041804 */
[C---:B------:R-:W-:Y:S01]  /*15d90*/  HMMA.16816.F32.BF16 R8, R68.reuse, R74, R8 ;  /* 0x0000004a4408723c */ /* 0x040fe20000041808 */
[----:B------:R-:W2:Y:S07]  /*15da0*/  LDSM.16.MT88.4 R72, [R195+0x5000] ;  /* 0x00500000c348783b */ /* 0x000eae0000004200 */
[C---:B------:R-:W-:Y:S04]  /*15db0*/  HMMA.16816.F32.BF16 R12, R68.reuse, R88, R12 ;  /* 0x00000058440c723c */ /* 0x040fe8000004180c */
[----:B-1----:R-:W-:Y:S01]  /*15dc0*/  FFMA.FTZ R2, R217, c[0x0][0x2d0], -R140 ;  /* 0x0000b400d9027a23 */ /* 0x002fe2000001088c */
[----:B------:R-:W-:Y:S03]  /*15dd0*/  IADD3 R217, R214, -0x1, RZ ;  /* 0xffffffffd6d97810 */ /* 0x000fe60007ffe0ff */
[C---:B------:R-:W-:Y:S01]  /*15de0*/  HMMA.16816.F32.BF16 R16, R68.reuse, R90, R16 ;  /* 0x0000005a4410723c */ /* 0x040fe20000041810 */
[----:B------:R1:W-:Y:S01]  /*15df0*/  MUFU.EX2 R107, R2 ;  /* 0x00000002006b7308 */ /* 0x0003e20000000800 */
[----:B------:R-:W-:Y:S06]  /*15e00*/  LDSM.16.MT88.4 R88, [R197+0x5000] ;  /* 0x00500000c558783b */ /* 0x000fec0000004200 */
[C---:B------:R-:W-:Y:S08]  /*15e10*/  HMMA.16816.F32.BF16 R20, R68.reuse, R84, R20 ;  /* 0x000000544414723c */ /* 0x040ff00000041814 */
[C---:B------:R-:W-:Y:S01]  /*15e20*/  HMMA.16816.F32.BF16 R24, R68.reuse, R86, R24 ;  /* 0x000000564418723c */ /* 0x040fe20000041818 */
[----:B------:R-:W4:Y:S07]  /*15e30*/  LDSM.16.MT88.4 R84, [R198+0x5000] ;  /* 0x00500000c654783b */ /* 0x000f2e0000004200 */
[C---:B---3--:R-:W-:Y:S04]  /*15e40*/  HMMA.16816.F32.BF16 R28, R68.reuse, R76, R28 ;  /* 0x0000004c441c723c */ /* 0x048fe8000004181c */
[--C-:B-1----:R-:W-:Y:S04]  /*15e50*/  FFMA.FTZ R2, R219, c[0x0][0x2d0], -R141.reuse ;  /* 0x0000b400db027a23 */ /* 0x102fe8000001088d */
[C---:B------:R-:W-:Y:S01]  /*15e60*/  HMMA.16816.F32.BF16 R32, R68.reuse, R78, R32 ;  /* 0x0000004e4420723c */ /* 0x040fe20000041820 */
[----:B------:R1:W3:Y:S01]  /*15e70*/  MUFU.EX2 R106, R2 ;  /* 0x00000002006a7308 */ /* 0x0002e20000000800 */
[----:B------:R-:W-:Y:S06]  /*15e80*/  LDSM.16.MT88.4 R76, [R196+0x2000] ;  /* 0x00200000c44c783b */ /* 0x000fec0000004200 */
[C---:B--2---:R-:W-:Y:S08]  /*15e90*/  HMMA.16816.F32.BF16 R36, R68.reuse, R72, R36 ;  /* 0x000000484424723c */ /* 0x044ff00000041824 */
[C---:B------:R-:W-:Y:S01]  /*15ea0*/  HMMA.16816.F32.BF16 R40, R68.reuse, R74, R40 ;  /* 0x0000004a4428723c */ /* 0x040fe20000041828 */
[----:B------:R-:W2:Y:S07]  /*15eb0*/  LDSM.16.MT88.4 R72, [R195+0x2000] ;  /* 0x00200000c348783b */ /* 0x000eae0000004200 */
[C---:B------:R-:W-:Y:S04]  /*15ec0*/  HMMA.16816.F32.BF16 R44, R68.reuse, R80, R44 ;  /* 0x00000050442c723c */ /* 0x040fe8000004182c */
[--C-:B-1----:R-:W-:Y:S02]  /*15ed0*/  FFMA.FTZ R2, R220, c[0x0][0x2d0], -R141.reuse ;  /* 0x0000b400dc027a23 */ /* 0x102fe4000001088d */
[----:B---3--:R-:W-:Y:S02]  /*15ee0*/  FADD.FTZ R0, R106, R0 ;  /* 0x000000006a007221 */ /* 0x008fe40000010000 */
[C---:B------:R-:W-:Y:S01]  /*15ef0*/  HMMA.16816.F32.BF16 R48, R68.reuse, R82, R48 ;  /* 0x000000524430723c */ /* 0x040fe20000041830 */
[----:B------:R1:W3:Y:S01]  /*15f00*/  MUFU.EX2 R105, R2 ;  /* 0x0000000200697308 */ /* 0x0002e20000000800 */
[----:B------:R-:W5:Y:S06]  /*15f10*/  LDSM.16.MT88.4 R80, [R198+0x2000] ;  /* 0x00200000c650783b */ /* 0x000f6c0000004200 */
[C---:B----4-:R-:W-:Y:S08]  /*15f20*/  HMMA.16816.F32.BF16 R52, R68.reuse, R84, R52 ;  /* 0x000000544434723c */ /* 0x050ff00000041834 */
[C---:B------:R-:W-:Y:S01]  /*15f30*/  HMMA.16816.F32.BF16 R56, R68.reuse, R86, R56 ;  /* 0x000000564438723c */ /* 0x040fe20000041838 */
[----:B------:R-:W4:Y:S07]  /*15f40*/  LDSM.16.MT88.4 R84, [R197+0x2000] ;  /* 0x00200000c554783b */ /* 0x000f2e0000004200 */
[C---:B------:R-:W-:Y:S04]  /*15f50*/  HMMA.16816.F32.BF16 R60, R68.reuse, R88, R60 ;  /* 0x00000058443c723c */ /* 0x040fe8000004183c */
[----:B-1----:R-:W-:Y:S02]  /*15f60*/  FFMA.FTZ R2, R221, c[0x0][0x2d0], -R140 ;  /* 0x0000b400dd027a23 */ /* 0x002fe4000001088c */
[----:B---3--:R-:W-:Y:S02]  /*15f70*/  FADD.FTZ R0, R105, R0 ;  /* 0x0000000069007221 */ /* 0x008fe40000010000 */
[----:B------:R-:W-:Y:S01]  /*15f80*/  HMMA.16816.F32.BF16 R64, R68, R90, R64 ;  /* 0x0000005a4440723c */ /* 0x000fe20000041840 */
[----:B------:R1:W-:Y:S01]  /*15f90*/  MUFU.EX2 R158, R2 ;  /* 0x00000002009e7308 */ /* 0x0003e20000000800 */
[----:B------:R-:W-:Y:S05]  /*15fa0*/  LDSM.16.MT88.4 R88, [R196+0x2800] ;  /* 0x00280000c458783b */ /* 0x000fea0000004200 */
[----:B------:R-:W-:Y:S02]  /*15fb0*/  F2FP.BF16.PACK_AB R68, R107, R159 ;  /* 0x0000009f6b44723e */ /* 0x000fe400000010ff */
[----:B------:R-:W-:Y:S03]  /*15fc0*/  F2FP.BF16.PACK_AB R69, R105, R106 ;  /* 0x0000006a6945723e */ /* 0x000fe600000010ff */
[----:B-1----:R-:W-:Y:S04]  /*15fd0*/  FFMA.FTZ R2, R222, c[0x0][0x2d0], -R140 ;  /* 0x0000b400de027a23 */ /* 0x002fe8000001088c */
[----:B------:R1:W3:Y:S02]  /*15fe0*/  MUFU.EX2 R157, R2 ;  /* 0x00000002009d7308 */ /* 0x0002e40000000800 */
[--C-:B-1----:R-:W-:Y:S01]  /*15ff0*/  FFMA.FTZ R2, R224, c[0x0][0x2d0], -R141.reuse ;  /* 0x0000b400e0027a23 */ /* 0x102fe2000001088d */
[----:B---3--:R-:W-:Y:S07]  /*16000*/  F2FP.BF16.PACK_AB R70, R157, R158 ;  /* 0x0000009e9d46723e */ /* 0x008fee00000010ff */
[----:B------:R1:W3:Y:S02]  /*16010*/  MUFU.EX2 R104, R2 ;  /* 0x0000000200687308 */ /* 0x0002e40000000800 */
[--C-:B-1----:R-:W-:Y:S02]  /*16020*/  FFMA.FTZ R2, R225, c[0x0][0x2d0], -R141.reuse ;  /* 0x0000b400e1027a23 */ /* 0x102fe4000001088d */
[----:B---3--:R-:W-:Y:S06]  /*16030*/  FADD.FTZ R0, R104, R0 ;  /* 0x0000000068007221 */ /* 0x008fec0000010000 */
[----:B------:R1:W3:Y:S02]  /*16040*/  MUFU.EX2 R156, R2 ;  /* 0x00000002009c7308 */ /* 0x0002e40000000800 */
[----:B-1----:R-:W-:Y:S01]  /*16050*/  FFMA.FTZ R2, R227, c[0x0][0x2d0], -R140 ;  /* 0x0000b400e3027a23 */ /* 0x002fe2000001088c */
[C---:B---3--:R-:W-:Y:S01]  /*16060*/  F2FP.BF16.PACK_AB R71, R156.reuse, R104 ;  /* 0x000000689c47723e */ /* 0x048fe200000010ff */
[----:B------:R-:W-:Y:S06]  /*16070*/  FADD.FTZ R0, R156, R0 ;  /* 0x000000009c007221 */ /* 0x000fec0000010000 */
[----:B------:R1:W-:Y:S01]  /*16080*/  MUFU.EX2 R155, R2 ;  /* 0x00000002009b7308 */ /* 0x0003e20000000800 */
[C---:B--2---:R-:W-:Y:S08]  /*16090*/  HMMA.16816.F32.BF16 R4, R68.reuse, R72, R4 ;  /* 0x000000484404723c */ /* 0x044ff00000041804 */
[C---:B------:R-:W-:Y:S01]  /*160a0*/  HMMA.16816.F32.BF16 R8, R68.reuse, R74, R8 ;  /* 0x0000004a4408723c */ /* 0x040fe20000041808 */
[----:B------:R-:W2:Y:S07]  /*160b0*/  LDSM.16.MT88.4 R72, [R195+0x5800] ;  /* 0x00580000c348783b */ /* 0x000eae0000004200 */
[C---:B------:R-:W-:Y:S04]  /*160c0*/  HMMA.16816.F32.BF16 R12, R68.reuse, R76, R12 ;  /* 0x0000004c440c723c */ /* 0x040fe8000004180c */
[----:B-1----:R-:W-:Y:S04]  /*160d0*/  FFMA.FTZ R2, R229, c[0x0][0x2d0], -R140 ;  /* 0x0000b400e5027a23 */ /* 0x002fe8000001088c */
[C---:B------:R-:W-:Y:S01]  /*160e0*/  HMMA.16816.F32.BF16 R16, R68.reuse, R78, R16 ;  /* 0x0000004e4410723c */ /* 0x040fe20000041810 */
[----:B------:R1:W-:Y:S01]  /*160f0*/  MUFU.EX2 R154, R2 ;  /* 0x00000002009a7308 */ /* 0x0003e20000000800 */
[----:B------:R-:W3:Y:S06]  /*16100*/  LDSM.16.MT88.4 R76, [R196+0x5800] ;  /* 0x00580000c44c783b */ /* 0x000eec0000004200 */
[C---:B-----5:R-:W-:Y:S08]  /*16110*/  HMMA.16816.F32.BF16 R20, R68.reuse, R80, R20 ;  /* 0x000000504414723c */ /* 0x060ff00000041814 */
[C---:B------:R-:W-:Y:S01]  /*16120*/  HMMA.16816.F32.BF16 R24, R68.reuse, R82, R24 ;  /* 0x000000524418723c */ /* 0x040fe20000041818 */
[----:B------:R-:W5:Y:S07]  /*16130*/  LDSM.16.MT88.4 R80, [R198+0x5800] ;  /* 0x00580000c650783b */ /* 0x000f6e0000004200 */
[C---:B----4-:R-:W-:Y:S04]  /*16140*/  HMMA.16816.F32.BF16 R28, R68.reuse, R84, R28 ;  /* 0x00000054441c723c */ /* 0x050fe8000004181c */
[--C-:B-1----:R-:W-:Y:S04]  /*16150*/  FFMA.FTZ R2, R233, c[0x0][0x2d0], -R141.reuse ;  /* 0x0000b400e9027a23 */ /* 0x102fe8000001088d */
[C---:B------:R-:W-:Y:S01]  /*16160*/  HMMA.16816.F32.BF16 R32, R68.reuse, R86, R32 ;  /* 0x000000564420723c */ /* 0x040fe20000041820 */
[----:B------:R1:W4:Y:S01]  /*16170*/  MUFU.EX2 R153, R2 ;  /* 0x0000000200997308 */ /* 0x0003220000000800 */
[----:B------:R-:W5:Y:S06]  /*16180*/  LDSM.16.MT88.4 R84, [R197+0x5800] ;  /* 0x00580000c554783b */ /* 0x000f6c0000004200 */
[C---:B--2---:R-:W-:Y:S08]  /*16190*/  HMMA.16816.F32.BF16 R36, R68.reuse, R72, R36 ;  /* 0x000000484424723c */ /* 0x044ff00000041824 */
[C---:B------:R-:W-:Y:S01]  /*161a0*/  HMMA.16816.F32.BF16 R40, R68.reuse, R74, R40 ;  /* 0x0000004a4428723c */ /* 0x040fe20000041828 */
[----:B------:R-:W2:Y:S07]  /*161b0*/  LDSM.16.MT88.4 R72, [R195+0x2800] ;  /* 0x00280000c348783b */ /* 0x000eae0000004200 */
[C---:B---3--:R-:W-:Y:S04]  /*161c0*/  HMMA.16816.F32.BF16 R44, R68.reuse, R76, R44 ;  /* 0x0000004c442c723c */ /* 0x048fe8000004182c */
[--C-:B-1----:R-:W-:Y:S02]  /*161d0*/  FFMA.FTZ R2, R234, c[0x0][0x2d0], -R141.reuse ;  /* 0x0000b400ea027a23 */ /* 0x102fe4000001088d */
[----:B----4-:R-:W-:Y:S02]  /*161e0*/  FADD.FTZ R0, R153, R0 ;  /* 0x0000000099007221 */ /* 0x010fe40000010000 */
[C---:B------:R-:W-:Y:S01]  /*161f0*/  HMMA.16816.F32.BF16 R48, R68.reuse, R78, R48 ;  /* 0x0000004e4430723c */ /* 0x040fe20000041830 */
[----:B------:R1:W3:Y:S01]  /*16200*/  MUFU.EX2 R151, R2 ;  /* 0x0000000200977308 */ /* 0x0002e20000000800 */
[----:B------:R-:W4:Y:S06]  /*16210*/  LDSM.16.MT88.4 R76, [R198+0x2800] ;  /* 0x00280000c64c783b */ /* 0x000f2c0000004200 */
[C---:B-----5:R-:W-:Y:S08]  /*16220*/  HMMA.16816.F32.BF16 R52, R68.reuse, R80, R52 ;  /* 0x000000504434723c */ /* 0x060ff00000041834 */
[C---:B------:R-:W-:Y:S01]  /*16230*/  HMMA.16816.F32.BF16 R56, R68.reuse, R82, R56 ;  /* 0x000000524438723c */ /* 0x040fe20000041838 */
[----:B------:R-:W5:Y:S07]  /*16240*/  LDSM.16.MT88.4 R80, [R197+0x2800] ;  /* 0x00280000c550783b */ /* 0x000f6e0000004200 */
[C---:B------:R-:W-:Y:S04]  /*16250*/  HMMA.16816.F32.BF16 R60, R68.reuse, R84, R60 ;  /* 0x00000054443c723c */ /* 0x040fe8000004183c */
[----:B-1----:R-:W-:Y:S02]  /*16260*/  FFMA.FTZ R2, R230, c[0x0][0x2d0], -R140 ;  /* 0x0000b400e6027a23 */ /* 0x002fe4000001088c */
[C---:B---3--:R-:W-:Y:S02]  /*16270*/  FADD.FTZ R0, R151.reuse, R0 ;  /* 0x0000000097007221 */ /* 0x048fe40000010000 */
        /* <DEDUP_REMOVED lines=23> */
[----:B------:R1:W3:Y:S01]  /*163f0*/  MUFU.EX2 R146, R2 ;  /* 0x0000000200927308 */ /* 0x0002e20000000800 */
[----:B------:R-:W-:Y:S06]  /*16400*/  LDSM.16.MT88.4 R88, [R197+0x3000] ;  /* 0x00300000c558783b */ /* 0x000fec0000004200 */
[C---:B----4-:R-:W-:Y:S08]  /*16410*/  HMMA.16816.F32.BF16 R20, R68.reuse, R76, R20 ;  /* 0x0000004c4414723c */ /* 0x050ff00000041814 */
[C---:B------:R-:W-:Y:S01]  /*16420*/  HMMA.16816.F32.BF16 R24, R68.reuse, R78, R24 ;  /* 0x0000004e4418723c */ /* 0x040fe20000041818 */
[----:B------:R-:W4:Y:S07]  /*16430*/  LDSM.16.MT88.4 R76, [R198+0x6000] ;  /* 0x00600000c64c783b */ /* 0x000f2e0000004200 */
[C---:B-----5:R-:W-:Y:S04]  /*16440*/  HMMA.16816.F32.BF16 R28, R68.reuse, R80, R28 ;  /* 0x00000050441c723c */ /* 0x060fe8000004181c */
[--C-:B-1----:R-:W-:Y:S01]  /*16450*/  FFMA.FTZ R2, R249, c[0x0][0x2d0], -R141.reuse ;  /* 0x0000b400f9027a23 */ /* 0x102fe2000001088d */
[----:B---3--:R-:W-:Y:S03]  /*16460*/  F2FP.BF16.PACK_AB R116, R146, R147 ;  /* 0x000000939274723e */ /* 0x008fe600000010ff */
[C---:B------:R-:W-:Y:S01]  /*16470*/  HMMA.16816.F32.BF16 R32, R68.reuse, R82, R32 ;  /* 0x000000524420723c */ /* 0x040fe20000041820 */
[----:B------:R1:W3:Y:S01]  /*16480*/  MUFU.EX2 R145, R2 ;  /* 0x0000000200917308 */ /* 0x0002e20000000800 */
[----:B------:R-:W5:Y:S06]  /*16490*/  LDSM.16.MT88.4 R80, [R197+0x6000] ;  /* 0x00600000c550783b */ /* 0x000f6c0000004200 */
[C---:B--2---:R-:W-:Y:S08]  /*164a0*/  HMMA.16816.F32.BF16 R36, R68.reuse, R72, R36 ;  /* 0x000000484424723c */ /* 0x044ff00000041824 */
[C---:B------:R-:W-:Y:S01]  /*164b0*/  HMMA.16816.F32.BF16 R40, R68.reuse, R74, R40 ;  /* 0x0000004a4428723c */ /* 0x040fe20000041828 */
[----:B------:R-:W-:Y:S07]  /*164c0*/  LDSM.16.MT88.4 R72, [R196+0x3000] ;  /* 0x00300000c448783b */ /* 0x000fee0000004200 */
[C---:B------:R-:W-:Y:S04]  /*164d0*/  HMMA.16816.F32.BF16 R44, R68.reuse, R84, R44 ;  /* 0x00000054442c723c */ /* 0x040fe8000004182c */
[--C-:B-1----:R-:W-:Y:S02]  /*164e0*/  FFMA.FTZ R2, R250, c[0x0][0x2d0], -R141.reuse ;  /* 0x0000b400fa027a23 */ /* 0x102fe4000001088d */
[----:B---3--:R-:W-:Y:S02]  /*164f0*/  FADD.FTZ R0, R145, R0 ;  /* 0x0000000091007221 */ /* 0x008fe40000010000 */
[C---:B------:R-:W-:Y:S01]  /*16500*/  HMMA.16816.F32.BF16 R48, R68.reuse, R86, R48 ;  /* 0x000000564430723c */ /* 0x040fe20000041830 */
[----:B------:R1:W2:Y:S01]  /*16510*/  MUFU.EX2 R144, R2 ;  /* 0x0000000200907308 */ /* 0x0002a20000000800 */
[----:B------:R-:W-:Y:S06]  /*16520*/  LDSM.16.MT88.4 R84, [R198+0x3000] ;  /* 0x00300000c654783b */ /* 0x000fec0000004200 */
[C---:B----4-:R-:W-:Y:S08]  /*16530*/  HMMA.16816.F32.BF16 R52, R68.reuse, R76, R52 ;  /* 0x0000004c4434723c */ /* 0x050ff00000041834 */
[C---:B------:R-:W-:Y:S08]  /*16540*/  HMMA.16816.F32.BF16 R56, R68.reuse, R78, R56 ;  /* 0x0000004e4438723c */ /* 0x040ff00000041838 */
[C---:B-----5:R-:W-:Y:S04]  /*16550*/  HMMA.16816.F32.BF16 R60, R68.reuse, R80, R60 ;  /* 0x00000050443c723c */ /* 0x060fe8000004183c */
[--C-:B-1----:R-:W-:Y:S01]  /*16560*/  FFMA.FTZ R2, R247, c[0x0][0x2d0], -R140.reuse ;  /* 0x0000b400f7027a23 */ /* 0x102fe2000001088c */
[----:B--2---:R-:W-:Y:S01]  /*16570*/  F2FP.BF16.PACK_AB R117, R144, R145 ;  /* 0x000000919075723e */ /* 0x004fe200000010ff */
[----:B------:R-:W-:Y:S02]  /*16580*/  FFMA.FTZ R140, R248, c[0x0][0x2d0], -R140 ;  /* 0x0000b400f88c7a23 */ /* 0x000fe4000001088c */
[----:B------:R-:W-:Y:S01]  /*16590*/  HMMA.16816.F32.BF16 R64, R68, R82, R64 ;  /* 0x000000524440723c */ /* 0x000fe20000041840 */
[----:B------:R1:W-:Y:S03]  /*165a0*/  MUFU.EX2 R143, R2 ;  /* 0x00000002008f7308 */ /* 0x0003e60000000800 */
[----:B------:R-:W-:Y:S07]  /*165b0*/  FADD.FTZ R0, R144, R0 ;  /* 0x0000000090007221 */ /* 0x000fee0000010000 */
[----:B------:R-:W2:Y:S01]  /*165c0*/  MUFU.EX2 R142, R140 ;  /* 0x0000008c008e7308 */ /* 0x000ea20000000800 */
[--C-:B-1----:R-:W-:Y:S02]  /*165d0*/  FFMA.FTZ R2, R125, c[0x0][0x2d0], -R141.reuse ;  /* 0x0000b4007d027a23 */ /* 0x102fe4000001088d */
[----:B------:R-:W1:Y:S01]  /*165e0*/  LDSM.16.MT88.4 R124, [R195+0x3000] ;  /* 0x00300000c37c783b */ /* 0x000e620000004200 */
[----:B------:R-:W-:Y:S06]  /*165f0*/  FFMA.FTZ R141, R114, c[0x0][0x2d0], -R141 ;  /* 0x0000b400728d7a23 */ /* 0x000fec000001088d */
[----:B------:R3:W4:Y:S01]  /*16600*/  MUFU.EX2 R140, R2 ;  /* 0x00000002008c7308 */ /* 0x0007220000000800 */
[----:B--2---:R-:W-:Y:S09]  /*16610*/  F2FP.BF16.PACK_AB R118, R142, R143 ;  /* 0x0000008f8e76723e */ /* 0x004ff200000010ff */
[----:B------:R-:W2:Y:S01]  /*16620*/  MUFU.EX2 R114, R141 ;  /* 0x0000008d00727308 */ /* 0x000ea20000000800 */
[----:B---3--:R-:W-:Y:S02]  /*16630*/  FADD.FTZ R2, R251, R3 ;  /* 0x00000003fb027221 */ /* 0x008fe40000010000 */
[----:B------:R-:W3:Y:S01]  /*16640*/  LDL R3, [R1+0x30] ;  /* 0x0000300001037983 */ /* 0x000ee20000100800 */
[----:B----4-:R-:W-:Y:S02]  /*16650*/  FADD.FTZ R0, R140, R0 ;  /* 0x000000008c007221 */ /* 0x010fe40000010000 */
[----:B------:R-:W-:Y:S04]  /*16660*/  FADD.FTZ R2, R102, R2 ;  /* 0x0000000266027221 */ /* 0x000fe80000010000 */
[----:B------:R-:W-:Y:S01]  /*16670*/  FADD.FTZ R2, R100, R2 ;  /* 0x0000000264027221 */ /* 0x000fe20000010000 */
[----:B--2---:R-:W-:Y:S01]  /*16680*/  F2FP.BF16.PACK_AB R119, R114, R140 ;  /* 0x0000008c7277723e */ /* 0x004fe200000010ff */
[----:B------:R-:W2:Y:S02]  /*16690*/  LDSM.16.MT88.4 R100, [R196+0x6800] ;  /* 0x00680000c464783b */ /* 0x000ea40000004200 */
[----:B------:R-:W-:Y:S04]  /*166a0*/  FADD.FTZ R2, R246, R2 ;  /* 0x00000002f6027221 */ /* 0x000fe80000010000 */
[C---:B-1----:R-:W-:Y:S02]  /*166b0*/  HMMA.16816.F32.BF16 R120, R116.reuse, R124, R4 ;  /* 0x0000007c7478723c */ /* 0x042fe40000041804 */
[----:B------:R-:W1:Y:S03]  /*166c0*/  LDSM.16.MT88.4 R4, [R197+0x6800] ;  /* 0x00680000c504783b */ /* 0x000e660000004200 */
[----:B------:R-:W-:Y:S03]  /*166d0*/  FADD.FTZ R2, R245, R2 ;  /* 0x00000002f5027221 */ /* 0x000fe60000010000 */
        /* <DEDUP_REMOVED lines=18> */
[C---:B--2---:R-:W-:Y:S04]  /*16800*/  HMMA.16816.F32.BF16 R128, R116.reuse, R100, R44 ;  /* 0x000000647480723c */ /* 0x044fe8000004182c */
[----:B------:R-:W-:Y:S04]  /*16810*/  FADD.FTZ R2, R161, R2 ;  /* 0x00000002a1027221 */ /* 0x000fe80000010000 */
[C---:B------:R-:W-:Y:S04]  /*16820*/  HMMA.16816.F32.BF16 R100, R116.reuse, R102, R48 ;  /* 0x000000667464723c */ /* 0x040fe80000041830 */
[----:B------:R-:W-:Y:S04]  /*16830*/  FADD.FTZ R2, R159, R2 ;  /* 0x000000029f027221 */ /* 0x000fe80000010000 */
[----:B------:R-:W-:Y:S02]  /*16840*/  FADD.FTZ R2, R107, R2 ;  /* 0x000000026b027221 */ /* 0x000fe40000010000 */
[C---:B------:R-:W-:Y:S03]  /*16850*/  HMMA.16816.F32.BF16 R104, R116.reuse, R108, R52 ;  /* 0x0000006c7468723c */ /* 0x040fe60000041834 */
[----:B------:R-:W-:Y:S04]  /*16860*/  FADD.FTZ R2, R158, R2 ;  /* 0x000000029e027221 */ /* 0x000fe80000010000 */
[----:B------:R-:W-:Y:S01]  /*16870*/  FADD.FTZ R2, R157, R2 ;  /* 0x000000029d027221 */ /* 0x000fe20000010000 */
[C---:B------:R-:W-:Y:S04]  /*16880*/  HMMA.16816.F32.BF16 R108, R116.reuse, R110, R56 ;  /* 0x0000006e746c723c */ /* 0x040fe80000041838 */
[----:B------:R-:W-:Y:S04]  /*16890*/  FADD.FTZ R2, R155, R2 ;  /* 0x000000029b027221 */ /* 0x000fe80000010000 */
[----:B------:R-:W-:Y:S01]  /*168a0*/  FADD.FTZ R2, R154, R2 ;  /* 0x000000029a027221 */ /* 0x000fe20000010000 */
[C---:B-1----:R-:W-:Y:S03]  /*168b0*/  HMMA.16816.F32.BF16 R60, R116.reuse, R4, R60 ;  /* 0x00000004743c723c */ /* 0x042fe6000004183c */
[----:B------:R-:W-:Y:S04]  /*168c0*/  FADD.FTZ R2, R152, R2 ;  /* 0x0000000298027221 */ /* 0x000fe80000010000 */
[----:B------:R-:W-:Y:S01]  /*168d0*/  FADD.FTZ R2, R150, R2 ;  /* 0x0000000296027221 */ /* 0x000fe20000010000 */
[----:B------:R-:W-:Y:S04]  /*168e0*/  HMMA.16816.F32.BF16 R64, R116, R6, R64 ;  /* 0x000000067440723c */ /* 0x000fe80000041840 */
[----:B------:R-:W-:Y:S03]  /*168f0*/  FADD.FTZ R2, R147, R2 ;  /* 0x0000000293027221 */ /* 0x000fe60000010000 */
[----:B------:R-:W-:Y:S02]  /*16900*/  IMAD.MOV.U32 R116, RZ, RZ, R112 ;  /* 0x000000ffff747224 */ /* 0x000fe400078e0070 */
[----:B------:R-:W-:Y:S04]  /*16910*/  FADD.FTZ R2, R146, R2 ;  /* 0x0000000292027221 */ /* 0x000fe80000010000 */
[----:B------:R-:W-:Y:S01]  /*16920*/  FADD.FTZ R2, R143, R2 ;  /* 0x000000028f027221 */ /* 0x000fe20000010000 */
[----:B---3--:R-:W-:Y:S01]  /*16930*/  ISETP.GT.AND P0, PT, R214, R3, PT ;  /* 0x00000003d600720c */ /* 0x008fe20003f04270 */
[----:B------:R-:W-:Y:S02]  /*16940*/  FADD.FTZ R3, R114, R0 ;  /* 0x0000000072037221 */ /* 0x000fe40000010000 */
[----:B------:R-:W-:Y:S02]  /*16950*/  FADD.FTZ R0, R142, R2 ;  /* 0x000000028e007221 */ /* 0x000fe40000010000 */
[----:B------:R-:W-:Y:S01]  /*16960*/  IMAD.MOV.U32 R214, RZ, RZ, R217 ;  /* 0x000000ffffd67224 */ /* 0x000fe200078e00d9 */
[----:B------:R1:W-:Y:S01]  /*16970*/  STL [R1+0x24], R3 ;  /* 0x0000240301007387 */ /* 0x0003e20000100800 */
[----:B------:R-:W-:Y:S03]  /*16980*/  IMAD.MOV.U32 R114, RZ, RZ, R112 ;  /* 0x000000ffff727224 */ /* 0x000fe600078e0070 */
[----:B------:R2:W-:Y:S01]  /*16990*/  STL [R1+0x20], R0 ;  /* 0x0000200001007387 */ /* 0x0005e20000100800 */
[----:B-1----:R-:W-:Y:S02]  /*169a0*/  IMAD.MOV.U32 R3, RZ, RZ, R115 ;  /* 0x000000ffff037224 */ /* 0x002fe400078e0073 */
[----:B------:R-:W-:-:S05]  /*169b0*/  @P0 BRA `(.L_x_1238) ;  /* 0xffffc47000000947 */ /* 0x000fca000383ffff */
.L_x_1233:
[----:B-12---:R-:W2:Y:S02]  /*169c0*/  LDL R0, [R1+0x38] ;  /* 0x0000380001007983 */ /* 0x006ea40000100800 */
[----:B--2---:R-:W-:-:S13]  /*169d0*/  ISETP.GE.AND P0, PT, R217, R0, PT ;  /* 0x00000000d900720c */ /* 0x004fda0003f06270 */
[----:B------:R-:W-:Y:S05]  /*169e0*/  @!P0 BRA `(.L_x_1239) ;  /* 0x000032a000008947 */ /* 0x000fea0003800000 */
.L_x_1242:
[----:B------:R-:W2:Y:S01]  /*169f0*/  LDL.64 R220, [R1+0x8] ;  /* 0x0000080001dc7983 */ /* 0x000ea20000100a00 */
[----:B------:R-:W-:Y:S04]  /*16a00*/  DEPBAR.LE SB0, 0x0 ;  /* 0x000080000000791a */ /* 0x000fe80000000000 */
[----:B------:R-:W3:Y:S01]  /*16a10*/  LDL R219, [R1] ;  /* 0x0000000001db7983 */ /* 0x000ee20000100800 */
[----:B------:R-:W-:Y:S01]  /*16a20*/  WARPSYNC 0xffffffff ;  /* 0xffffffff00007948 */ /* 0x000fe20003800000 */
[----:B------:R-:W-:Y:S01]  /*16a30*/  ULDC.64 UR4, c[0x0][0x208] ;  /* 0x0000820000047ab9 */ /* 0x000fe20000000a00 */
[----:B------:R-:W-:Y:S01]  /*16a40*/  ISETP.GE.AND P4, PT, R218, c[0x0][0x1d4], PT ;  /* 0x00007500da007a0c */ /* 0x000fe20003f86270 */
[----:B------:R-:W-:Y:S01]  /*16a50*/  USHF.L.U32 UR8, UR4, 0x5, URZ ;  /* 0x0000000504087899 */ /* 0x000fe2000800063f */
[----:B------:R-:W-:Y:S01]  /*16a60*/  BAR.SYNC.DEFER_BLOCKING 0x0 ;  /* 0x0000000000007b1d */ /* 0x000fe20000010000 */
[C---:B------:R-:W-:Y:S01]  /*16a70*/  IMAD.WIDE.U32 R46, R217.reuse, c[0x0][0x208], RZ ;  /* 0x00008200d92e7a25 */ /* 0x040fe200078e00ff */
[----:B-1----:R-:W-:Y:S05]  /*16a80*/  SHF.R.S32.HI R0, RZ, 0x1f, R217 ;  /* 0x0000001fff007819 */ /* 0x002fea00000114d9 */
[----:B------:R-:W-:Y:S04]  /*16a90*/  IMAD R28, R0, c[0x0][0x208], RZ ;  /* 0x00008200001c7a24 */ /* 0x000fe800078e02ff */
[----:B------:R-:W-:Y:S04]  /*16aa0*/  IMAD R28, R217, c[0x0][0x20c], R28 ;  /* 0x00008300d91c7a24 */ /* 0x000fe800078e021c */
[----:B------:R-:W-:Y:S04]  /*16ab0*/  IMAD.IADD R36, R47, 0x1, R28 ;  /* 0x000000012f247824 */ /* 0x000fe800078e021c */
[----:B------:R-:W-:Y:S02]  /*16ac0*/  IMAD R55, R36, 0x70, RZ ;  /* 0x0000007024377824 */ /* 0x000fe400078e02ff */
[----:B------:R-:W-:Y:S01]  /*16ad0*/  IMAD.U32 R36, RZ, RZ, UR8 ;  /* 0x00000008ff247e24 */ /* 0x000fe2000f8e00ff */
[----:B------:R-:W1:Y:S01]  /*16ae0*/  LDSM.16.M88.4 R8, [R194] ;  /* 0x00000000c208783b */ /* 0x000e620000000200 */
[----:B------:R-:W-:Y:S01]  /*16af0*/  UMOV UR9, 0x5 ;  /* 0x0000000500097882 */ /* 0x000fe20000000000 */
[----:B------:R-:W-:Y:S01]  /*16b00*/  BSSY B0, `(.L_x_1240) ;  /* 0x000011b000007945 */ /* 0x000fe20003800000 */
[----:B------:R-:W-:Y:S02]  /*16b10*/  USHF.L.U64.HI UR9, UR4, UR9, UR5 ;  /* 0x0000000904097299 */ /* 0x000fe40008010205 */
[----:B------:R-:W4:Y:S01]  /*16b20*/  LDSM.16.M88.4 R16, [R194+0x800] ;  /* 0x00080000c210783b */ /* 0x000f220000000200 */
[----:B------:R-:W-:Y:S03]  /*16b30*/  UIADD3 UR5, UP0, UR8, UR8, URZ ;  /* 0x0000000808057290 */ /* 0x000fe6000ff1e03f */
[----:B------:R-:W-:Y:S01]  /*16b40*/  IMAD.U32 R37, RZ, RZ, UR9 ;  /* 0x00000009ff257e24 */ /* 0x000fe2000f8e00ff */
[----:B------:R-:W5:Y:S01]  /*16b50*/  LDSM.16.M88.4 R24, [R194+0x1000] ;  /* 0x00100000c218783b */ /* 0x000f620000000200 */
[----:B------:R-:W-:Y:S02]  /*16b60*/  UIADD3.X UR4, UR9, UR9, URZ, UP0, !UPT ;  /* 0x0000000909047290 */ /* 0x000fe400087fe43f */
[----:B------:R-:W-:Y:S02]  /*16b70*/  IMAD.WIDE.U32 R44, R46, 0x70, R36 ;  /* 0x000000702e2c7825 */ /* 0x000fe400078e0024 */
[----:B------:R-:W4:Y:S03]  /*16b80*/  LDSM.16.M88.4 R32, [R194+0x1800] ;  /* 0x00180000c220783b */ /* 0x000f260000000200 */
[----:B------:R-:W-:Y:S02]  /*16b90*/  IADD3 R166, P1, R44, UR8, RZ ;  /* 0x000000082ca67c10 */ /* 0x000fe4000ff3e0ff */
[----:B------:R-:W5:Y:S05]  /*16ba0*/  LDSM.16.M88.4 R40, [R194+0x2000] ;  /* 0x00200000c228783b */ /* 0x000f6a0000000200 */
[----:B------:R-:W2:Y:S05]  /*16bb0*/  LDSM.16.M88.4 R48, [R194+0x2800] ;  /* 0x00280000c230783b */ /* 0x000eaa0000000200 */
[----:B------:R-:W2:Y:S05]  /*16bc0*/  LDSM.16.M88.4 R56, [R194+0x3000] ;  /* 0x00300000c238783b */ /* 0x000eaa0000000200 */
[----:B------:R-:W2:Y:S01]  /*16bd0*/  LDSM.16.M88.4 R116, [R199] ;  /* 0x00000000c774783b */ /* 0x000ea20000000200 */
[C---:B-1----:R-:W-:Y:S04]  /*16be0*/  HMMA.16816.F32.BF16 R4, R132.reuse, R8, RZ ;  /* 0x000000088404723c */ /* 0x042fe800000418ff */
[----:B------:R-:W1:Y:S05]  /*16bf0*/  S2R R222, SR_TID.X ;  /* 0x0000000000de7919 */ /* 0x000e6a0000002100 */
[----:B------:R-:W2:Y:S01]  /*16c00*/  LDSM.16.M88.4 R140, [R207] ;  /* 0x00000000cf8c783b */ /* 0x000ea20000000200 */
[C---:B------:R-:W-:Y:S04]  /*16c10*/  HMMA.16816.F32.BF16 R8, R132.reuse, R10, RZ ;  /* 0x0000000a8408723c */ /* 0x040fe800000418ff */
[----:B------:R-:W2:Y:S04]  /*16c20*/  LDSM.16.M88.4 R144, [R208] ;  /* 0x00000000d090783b */ /* 0x000ea80000000200 */
[C---:B----4-:R-:W-:Y:S01]  /*16c30*/  HMMA.16816.F32.BF16 R12, R132.reuse, R16, RZ ;  /* 0x00000010840c723c */ /* 0x050fe200000418ff */
[----:B------:R-:W4:Y:S05]  /*16c40*/  LDSM.16.M88.4 R148, [R209] ;  /* 0x00000000d194783b */ /* 0x000f2a0000000200 */
[----:B------:R-:W2:Y:S02]  /*16c50*/  LDSM.16.M88.4 R152, [R210] ;  /* 0x00000000d298783b */ /* 0x000ea40000000200 */
[C---:B------:R-:W-:Y:S01]  /*16c60*/  HMMA.16816.F32.BF16 R16, R132.reuse, R18, RZ ;  /* 0x000000128410723c */ /* 0x040fe200000418ff */
[----:B-1----:R-:W-:Y:S02]  /*16c70*/  SHF.R.S32.HI R2, RZ, 0x1f, R222 ;  /* 0x0000001fff027819 */ /* 0x002fe400000114de */
[----:B------:R-:W1:Y:S01]  /*16c80*/  LDSM.16.M88.4 R156, [R211] ;  /* 0x00000000d39c783b */ /* 0x000e620000000200 */
[----:B------:R-:W-:Y:S02]  /*16c90*/  ISETP.GT.AND P2, PT, R222, 0x7f, PT ;  /* 0x0000007fde00780c */ /* 0x000fe40003f44270 */
[----:B------:R-:W-:Y:S02]  /*16ca0*/  LEA.HI R2, R2, R222, RZ, 0x3 ;  /* 0x000000de02027211 */ /* 0x000fe400078f18ff */
[C---:B-----5:R-:W-:Y:S01]  /*16cb0*/  HMMA.16816.F32.BF16 R20, R132.reuse, R24, RZ ;  /* 0x000000188414723c */ /* 0x060fe200000418ff */
[----:B------:R-:W5:Y:S03]  /*16cc0*/  LDSM.16.M88.4 R160, [R212] ;  /* 0x00000000d4a0783b */ /* 0x000f660000000200 */
[----:B------:R-:W-:Y:S04]  /*16cd0*/  LOP3.LUT R0, R2, 0xfffffff8, RZ, 0xc0, !PT ;  /* 0xfffffff802007812 */ /* 0x000fe800078ec0ff */
[C---:B------:R-:W-:Y:S01]  /*16ce0*/  HMMA.16816.F32.BF16 R24, R132.reuse, R26, RZ ;  /* 0x0000001a8418723c */ /* 0x040fe200000418ff */
[----:B------:R-:W-:Y:S04]  /*16cf0*/  IMAD.IADD R0, R222, 0x1, -R0 ;  /* 0x00000001de007824 */ /* 0x000fe800078e0a00 */
[----:B------:R-:W-:Y:S03]  /*16d00*/  IMAD.SHL.U32 R0, R0, 0x8, RZ ;  /* 0x0000000800007824 */ /* 0x000fe600078e00ff */
[C---:B------:R-:W-:Y:S02]  /*16d10*/  HMMA.16816.F32.BF16 R28, R132.reuse, R32, RZ ;  /* 0x00000020841c723c */ /* 0x040fe400000418ff */
[----:B------:R-:W-:Y:S06]  /*16d20*/  ISETP.GE.AND P5, PT, R0, c[0x0][0x1d4], PT ;  /* 0x0000750000007a0c */ /* 0x000fec0003fa6270 */
[C---:B------:R-:W-:Y:S08]  /*16d30*/  HMMA.16816.F32.BF16 R32, R132.reuse, R34, RZ ;  /* 0x000000228420723c */ /* 0x040ff000000418ff */
[C---:B------:R-:W-:Y:S08]  /*16d40*/  HMMA.16816.F32.BF16 R36, R132.reuse, R40, RZ ;  /* 0x000000288424723c */ /* 0x040ff000000418ff */
[C---:B------:R-:W-:Y:S01]  /*16d50*/  HMMA.16816.F32.BF16 R40, R132.reuse, R42, RZ ;  /* 0x0000002a8428723c */ /* 0x040fe200000418ff */
[----:B--2---:R-:W-:Y:S03]  /*16d60*/  IMAD.MOV.U32 R2, RZ, RZ, R220 ;  /* 0x000000ffff027224 */ /* 0x004fe600078e00dc */
[----:B---3--:R-:W-:Y:S04]  /*16d70*/  IMAD.MOV.U32 R3, RZ, RZ, R219 ;  /* 0x000000ffff037224 */ /* 0x008fe800078e00db */
[----:B------:R-:W-:Y:S04]  /*16d80*/  IMAD.WIDE.U32 R2, R46, 0x70, R2 ;  /* 0x000000702e027825 */ /* 0x000fe800078e0002 */
[----:B------:R-:W-:Y:S01]  /*16d90*/  IMAD.IADD R0, R3, 0x1, R55 ;  /* 0x0000000103007824 */ /* 0x000fe200078e0237 */
[C---:B------:R-:W-:Y:S01]  /*16da0*/  LEA R52, P0, R2.reuse, c[0x0][0x1f8], 0x1 ;  /* 0x00007e0002347a11 */ /* 0x040fe200078008ff */
[----:B------:R-:W-:Y:S03]  /*16db0*/  IMAD.U32 R3, RZ, RZ, UR4 ;  /* 0x00000004ff037e24 */ /* 0x000fe6000f8e00ff */
[----:B------:R-:W-:Y:S01]  /*16dc0*/  LEA.HI.X R53, R2, c[0x0][0x1fc], R0, 0x1, P0 ;  /* 0x00007f0002357a11 */ /* 0x000fe200000f0c00 */
[----:B------:R-:W-:Y:S01]  /*16dd0*/  IMAD.U32 R2, RZ, RZ, UR5 ;  /* 0x00000005ff027e24 */ /* 0x000fe2000f8e00ff */
[----:B------:R-:W-:Y:S01]  /*16de0*/  IADD3 R54, P0, R220, R44, RZ ;  /* 0x0000002cdc367210 */ /* 0x000fe20007f1e0ff */
[----:B------:R-:W-:Y:S02]  /*16df0*/  IMAD.IADD R0, R55, 0x1, R45 ;  /* 0x0000000137007824 */ /* 0x000fe400078e022d */
[----:B------:R-:W-:Y:S01]  /*16e00*/  @!PT LDS RZ, [RZ] ;  /* 0x00000000fffff984 */ /* 0x000fe20000000800 */
[----:B------:R-:W-:Y:S01]  /*16e10*/  @!PT LDS RZ, [RZ] ;  /* 0x00000000fffff984 */ /* 0x000fe20000000800 */
[----:B------:R-:W-:Y:S01]  /*16e20*/  @!PT LDS RZ, [RZ] ;  /* 0x00000000fffff984 */ /* 0x000fe20000000800 */
[----:B------:R2:W-:Y:S01]  /*16e30*/  LDGSTS.E.BYPASS.LTC128B.128 [R216+0x100], [R52.64], !P5 ;  /* 0x0010000034d87fae */ /* 0x0005e2000e901d46 */
[----:B------:R-:W-:Y:S02]  /*16e40*/  IMAD.WIDE.U32 R164, R46, 0x70, R2 ;  /* 0x000000702ea47825 */ /* 0x000fe400078e0002 */
[C---:B------:R-:W-:Y:S01]  /*16e50*/  HMMA.16816.F32.BF16 R44, R132.reuse, R48, RZ ;  /* 0x00000030842c723c */ /* 0x040fe200000418ff */
[C---:B------:R-:W-:Y:S01]  /*16e60*/  IADD3.X R112, R0.reuse, UR9, RZ, P1, !PT ;  /* 0x0000000900707c10 */ /* 0x040fe20008ffe4ff */
[----:B------:R2:W-:Y:S01]  /*16e70*/  LDGSTS.E.BYPASS.LTC128B.128 [R216+0x3900], [R52.64+0x80], !P4 ;  /* 0x0390008034d87fae */ /* 0x0005e2000e101d46 */
[----:B------:R-:W-:Y:S01]  /*16e80*/  IMAD.X R3, R0, 0x1, R219, P0 ;  /* 0x0000000100037824 */ /* 0x000fe200000e06db */
[----:B------:R-:W-:Y:S02]  /*16e90*/  LEA R2, P0, R54, c[0x0][0x1f8], 0x1 ;  /* 0x00007e0036027a11 */ /* 0x000fe400078008ff */
[----:B------:R-:W-:Y:S02]  /*16ea0*/  IADD3 R0, P1, R166, R220, RZ ;  /* 0x000000dca6007210 */ /* 0x000fe40007f3e0ff */
[C---:B------:R-:W-:Y:S01]  /*16eb0*/  HMMA.16816.F32.BF16 R48, R132.reuse, R50, RZ ;  /* 0x000000328430723c */ /* 0x040fe200000418ff */
[----:B------:R-:W-:Y:S03]  /*16ec0*/  LEA.HI.X R3, R54, c[0x0][0x1fc], R3, 0x1, P0 ;  /* 0x00007f0036037a11 */ /* 0x000fe600000f0c03 */
[----:B------:R-:W-:Y:S02]  /*16ed0*/  IADD3 R167, P0, R220, R164, RZ ;  /* 0x000000a4dca77210 */ /* 0x000fe40007f1e0ff */
[----:B------:R3:W-:Y:S02]  /*16ee0*/  LDGSTS.E.BYPASS.LTC128B.128 [R216+0x1100], [R2.64], !P5 ;  /* 0x0110000002d87fae */ /* 0x0007e4000e901d46 */
[C---:B------:R-:W-:Y:S01]  /*16ef0*/  IADD3.X R214, R219.reuse, R55, R165, P0, !PT ;  /* 0x00000037dbd67210 */ /* 0x040fe200007fe4a5 */
[----:B------:R-:W-:Y:S02]  /*16f00*/  IMAD.X R165, R112, 0x1, R219, P1 ;  /* 0x0000000170a57824 */ /* 0x000fe400008e06db */
[----:B------:R3:W-:Y:S01]  /*16f10*/  LDGSTS.E.BYPASS.LTC128B.128 [R216+0x4900], [R2.64+0x80], !P4 ;  /* 0x0490008002d87fae */ /* 0x0007e2000e101d46 */
[C---:B------:R-:W-:Y:S04]  /*16f20*/  LEA R164, P0, R0.reuse, c[0x0][0x1f8], 0x1 ;  /* 0x00007e0000a47a11 */ /* 0x040fe800078008ff */
[----:B------:R-:W-:Y:S02]  /*16f30*/  LEA.HI.X R165, R0, c[0x0][0x1fc], R165, 0x1, P0 ;  /* 0x00007f0000a57a11 */ /* 0x000fe400000f0ca5 */
[----:B------:R-:W-:Y:S01]  /*16f40*/  @!P2 IADD3 R0, P1, P0, R220, UR8, R166 ;  /* 0x00000008dc00ac10 */ /* 0x000fe2000f83e0a6 */
[C---:B--2---:R-:W-:Y:S02]  /*16f50*/  HMMA.16816.F32.BF16 R52, R132.reuse, R56, RZ ;  /* 0x000000388434723c */ /* 0x044fe400000418ff */
[----:B------:R2:W-:Y:S06]  /*16f60*/  LDGSTS.E.BYPASS.LTC128B.128 [R216+0x2100], [R164.64], !P5 ;  /* 0x02100000a4d87fae */ /* 0x0005ec000e901d46 */
[----:B------:R-:W-:Y:S08]  /*16f70*/  HMMA.16816.F32.BF16 R56, R132, R58, RZ ;  /* 0x0000003a8438723c */ /* 0x000ff000000418ff */
[C---:B------:R-:W-:Y:S05]  /*16f80*/  HMMA.16816.F32.BF16 R4, R136.reuse, R116, R4 ;  /* 0x000000748804723c */ /* 0x040fea0000041804 */
[----:B---3--:R-:W-:Y:S01]  /*16f90*/  @!P2 IADD3.X R3, R219, UR9, R112, P1, P0 ;  /* 0x00000009db03ac10 */ /* 0x008fe20008fe0470 */
[----:B------:R-:W-:Y:S01]  /*16fa0*/  IMAD.MOV.U32 R112, RZ, RZ, R115 ;  /* 0x000000ffff707224 */ /* 0x000fe200078e0073 */
[----:B------:R-:W3:Y:S01]  /*16fb0*/  LDL R219, [R1+0x38] ;  /* 0x0000380001db7983 */ /* 0x000ee20000100800 */
[C---:B------:R-:W-:Y:S04]  /*16fc0*/  HMMA.16816.F32.BF16 R8, R136.reuse, R118, R8 ;  /* 0x000000768808723c */ /* 0x040fe80000041808 */
[C---:B------:R-:W-:Y:S04]  /*16fd0*/  @!P2 LEA R2, P0, R0.reuse, c[0x0][0x1f8], 0x1 ;  /* 0x00007e000002aa11 */ /* 0x040fe800078008ff */
[C---:B------:R-:W-:Y:S04]  /*16fe0*/  HMMA.16816.F32.BF16 R12, R136.reuse, R140, R12 ;  /* 0x0000008c880c723c */ /* 0x040fe8000004180c */
[----:B------:R-:W-:Y:S02]  /*16ff0*/  @!P2 LEA.HI.X R3, R0, c[0x0][0x1fc], R3, 0x1, P0 ;  /* 0x00007f000003aa11 */ /* 0x000fe400000f0c03 */
[C---:B------:R-:W-:Y:S02]  /*17000*/  LEA R116, P0, R167.reuse, c[0x0][0x1f8], 0x1 ;  /* 0x00007e00a7747a11 */ /* 0x040fe400078008ff */
[C---:B------:R-:W-:Y:S04]  /*17010*/  HMMA.16816.F32.BF16 R16, R136.reuse, R142, R16 ;  /* 0x0000008e8810723c */ /* 0x040fe80000041810 */
[----:B------:R-:W-:Y:S04]  /*17020*/  LEA.HI.X R117, R167, c[0x0][0x1fc], R214, 0x1, P0 ;  /* 0x00007f00a7757a11 */ /* 0x000fe800000f0cd6 */
[C---:B------:R-:W-:Y:S01]  /*17030*/  HMMA.16816.F32.BF16 R20, R136.reuse, R144, R20 ;  /* 0x000000908814723c */ /* 0x040fe20000041814 */
[----:B------:R1:W-:Y:S05]  /*17040*/  LDGSTS.E.BYPASS.LTC128B.128 [R216+0x5900], [R116.64+0x80], !P4 ;  /* 0x0590008074d87fae */ /* 0x0003ea000e101d46 */
[----:B------:R1:W-:Y:S02]  /*17050*/  @!P2 LDGSTS.E.BYPASS.LTC128B.128 [R216+0x3100], [R2.64], !P5 ;  /* 0x0310000002d8afae */ /* 0x0003e4000e901d46 */
[C---:B------:R-:W-:Y:S03]  /*17060*/  HMMA.16816.F32.BF16 R24, R136.reuse, R146, R24 ;  /* 0x000000928818723c */ /* 0x040fe60000041818 */
[----:B------:R2:W-:Y:S05]  /*17070*/  @!P2 LDGSTS.E.BYPASS.LTC128B.128 [R216+0x6900], [R2.64+0x80], !P4 ;  /* 0x0690008002d8afae */ /* 0x0005ea000e101d46 */
[C---:B----4-:R-:W-:Y:S01]  /*17080*/  HMMA.16816.F32.BF16 R28, R136.reuse, R148, R28 ;  /* 0x00000094881c723c */ /* 0x050fe2000004181c */
[----:B------:R-:W-:Y:S05]  /*17090*/  LDSM.16.M88.4 R140, [R193+0x800] ;  /* 0x00080000c18c783b */ /* 0x000fea0000000200 */
[----:B------:R-:W0:Y:S02]  /*170a0*/  LDGDEPBAR ;  /* 0x00000000000079af */ /* 0x000e240000000000 */
[C---:B------:R-:W-:Y:S03]  /*170b0*/  HMMA.16816.F32.BF16 R32, R136.reuse, R150, R32 ;  /* 0x000000968820723c */ /* 0x040fe60000041820 */
[----:B------:R-:W-:Y:S05]  /*170c0*/  LDSM.16.M88.4 R144, [R193+0x1000] ;  /* 0x00100000c190783b */ /* 0x000fea0000000200 */
[C---:B------:R-:W-:Y:S01]  /*170d0*/  HMMA.16816.F32.BF16 R36, R136.reuse, R152, R36 ;  /* 0x000000988824723c */ /* 0x040fe20000041824 */
[----:B-1----:R-:W1:Y:S05]  /*170e0*/  LDSM.16.M88.4 R116, [R193] ;  /* 0x00000000c174783b */ /* 0x002e6a0000000200 */
[----:B------:R-:W4:Y:S02]  /*170f0*/  LDSM.16.M88.4 R148, [R193+0x1800] ;  /* 0x00180000c194783b */ /* 0x000f240000000200 */
[C---:B------:R-:W-:Y:S03]  /*17100*/  HMMA.16816.F32.BF16 R40, R136.reuse, R154, R40 ;  /* 0x0000009a8828723c */ /* 0x040fe60000041828 */
[----:B------:R-:W4:Y:S05]  /*17110*/  LDSM.16.M88.4 R152, [R193+0x2000] ;  /* 0x00200000c198783b */ /* 0x000f2a0000000200 */
[C---:B------:R-:W-:Y:S01]  /*17120*/  HMMA.16816.F32.BF16 R44, R136.reuse, R156, R44 ;  /* 0x0000009c882c723c */ /* 0x040fe2000004182c */
[----:B--2---:R-:W-:Y:S07]  /*17130*/  LDSM.16.M88.4 R164, [R194+0x3800] ;  /* 0x00380000c2a4783b */ /* 0x004fee0000000200 */
        /* <DEDUP_REMOVED lines=17> */
[C---:B------:R-:W-:Y:S08]  /*17250*/  HMMA.16816.F32.BF16 R36, R168.reuse, R152, R36 ;  /* 0x00000098a824723c */ /* 0x040ff00000041824 */
[C---:B------:R-:W-:Y:S01]  /*17260*/  HMMA.16816.F32.BF16 R40, R168.reuse, R154, R40 ;  /* 0x0000009aa828723c */ /* 0x040fe20000041828 */
[----:B------:R-:W4:Y:S07]  /*17270*/  LDSM.16.M88.4 R152, [R192+0x2000] ;  /* 0x00200000c098783b */ /* 0x000f2e0000000200 */
[C---:B--2---:R-:W-:Y:S08]  /*17280*/  HMMA.16816.F32.BF16 R44, R168.reuse, R156, R44 ;  /* 0x0000009ca82c723c */ /* 0x044ff0000004182c */
[C---:B------:R-:W-:Y:S01]  /*17290*/  HMMA.16816.F32.BF16 R48, R168.reuse, R158, R48 ;  /* 0x0000009ea830723c */ /* 0x040fe20000041830 */
[----:B------:R-:W2:Y:S07]  /*172a0*/  LDSM.16.M88.4 R156, [R192+0x2800] ;  /* 0x00280000c09c783b */ /* 0x000eae0000000200 */
[C---:B-----5:R-:W-:Y:S08]  /*172b0*/  HMMA.16816.F32.BF16 R52, R168.reuse, R160, R52 ;  /* 0x000000a0a834723c */ /* 0x060ff00000041834 */
[----:B------:R-:W-:Y:S01]  /*172c0*/  HMMA.16816.F32.BF16 R56, R168, R162, R56 ;  /* 0x000000a2a838723c */ /* 0x000fe20000041838 */
        /* <DEDUP_REMOVED lines=15> */
[----:B------:R-:W-:Y:S07]  /*173c0*/  LDSM.16.M88.4 R152, [R194+0x6800] ;  /* 0x00680000c298783b */ /* 0x000fee0000000200 */
[C---:B--2---:R-:W-:Y:S03]  /*173d0*/  HMMA.16816.F32.BF16 R44, R172.reuse, R156, R44 ;  /* 0x0000009cac2c723c */ /* 0x044fe6000004182c */
[----:B---3--:R-:W-:Y:S05]  /*173e0*/  ISETP.GT.AND P3, PT, R217, R219, PT ;  /* 0x000000dbd900720c */ /* 0x008fea0003f64270 */
[C---:B------:R-:W-:Y:S01]  /*173f0*/  HMMA.16816.F32.BF16 R48, R172.reuse, R158, R48 ;  /* 0x0000009eac30723c */ /* 0x040fe20000041830 */
[----:B------:R-:W-:Y:S07]  /*17400*/  LDSM.16.M88.4 R156, [R206] ;  /* 0x00000000ce9c783b */ /* 0x000fee0000000200 */
[C---:B-----5:R-:W-:Y:S08]  /*17410*/  HMMA.16816.F32.BF16 R52, R172.reuse, R160, R52 ;  /* 0x000000a0ac34723c */ /* 0x060ff00000041834 */
[----:B------:R-:W-:Y:S01]  /*17420*/  HMMA.16816.F32.BF16 R56, R172, R162, R56 ;  /* 0x000000a2ac38723c */ /* 0x000fe20000041838 */
[----:B------:R-:W-:Y:S07]  /*17430*/  LDSM.16.M88.4 R160, [R200] ;  /* 0x00000000c8a0783b */ /* 0x000fee0000000200 */
        /* <DEDUP_REMOVED lines=8> */
[----:B------:R-:W2:Y:S07]  /*174c0*/  LDSM.16.M88.4 R140, [R202] ;  /* 0x00000000ca8c783b */ /* 0x000eae0000000200 */
[C---:B------:R-:W-:Y:S08]  /*174d0*/  HMMA.16816.F32.BF16 R28, R176.reuse, R144, R28 ;  /* 0x00000090b01c723c */ /* 0x040ff0000004181c */
[C---:B------:R-:W-:Y:S01]  /*174e0*/  HMMA.16816.F32.BF16 R32, R176.reuse, R146, R32 ;  /* 0x00000092b020723c */ /* 0x040fe20000041820 */
[----:B------:R-:W3:Y:S07]  /*174f0*/  LDSM.16.M88.4 R144, [R203] ;  /* 0x00000000cb90783b */ /* 0x000eee0000000200 */
[C---:B----4-:R-:W-:Y:S08]  /*17500*/  HMMA.16816.F32.BF16 R36, R176.reuse, R148, R36 ;  /* 0x00000094b024723c */ /* 0x050ff00000041824 */
[C---:B------:R-:W-:Y:S01]  /*17510*/  HMMA.16816.F32.BF16 R40, R176.reuse, R150, R40 ;  /* 0x00000096b028723c */ /* 0x040fe20000041828 */
[----:B------:R-:W-:Y:S07]  /*17520*/  LDSM.16.M88.4 R148, [R205] ;  /* 0x00000000cd94783b */ /* 0x000fee0000000200 */
[C---:B-1----:R-:W-:Y:S08]  /*17530*/  HMMA.16816.F32.BF16 R44, R176.reuse, R116, R44 ;  /* 0x00000074b02c723c */ /* 0x042ff0000004182c */
[C---:B------:R-:W-:Y:S01]  /*17540*/  HMMA.16816.F32.BF16 R48, R176.reuse, R118, R48 ;  /* 0x00000076b030723c */ /* 0x040fe20000041830 */
[----:B------:R-:W1:Y:S07]  /*17550*/  LDSM.16.M88.4 R116, [R204] ;  /* 0x00000000cc74783b */ /* 0x000e6e0000000200 */
[C---:B------:R-:W-:Y:S08]  /*17560*/  HMMA.16816.F32.BF16 R52, R176.reuse, R152, R52 ;  /* 0x00000098b034723c */ /* 0x040ff00000041834 */
[----:B------:R-:W-:Y:S01]  /*17570*/  HMMA.16816.F32.BF16 R56, R176, R154, R56 ;  /* 0x0000009ab038723c */ /* 0x000fe20000041838 */
[----:B------:R-:W4:Y:S07]  /*17580*/  LDSM.16.M88.4 R152, [R193+0x3800] ;  /* 0x00380000c198783b */ /* 0x000f2e0000000200 */
        /* <DEDUP_REMOVED lines=8> */
[----:B------:R-:W-:Y:S07]  /*17610*/  LDSM.16.M88.4 R164, [R193+0x5800] ;  /* 0x00580000c1a4783b */ /* 0x000fee0000000200 */
[C---:B--2---:R-:W-:Y:S08]  /*17620*/  HMMA.16816.F32.BF16 R28, R180.reuse, R140, R28 ;  /* 0x0000008cb41c723c */ /* 0x044ff0000004181c */
[C---:B------:R-:W-:Y:S01]  /*17630*/  HMMA.16816.F32.BF16 R32, R180.reuse, R142, R32 ;  /* 0x0000008eb420723c */ /* 0x040fe20000041820 */
[----:B------:R-:W2:Y:S07]  /*17640*/  LDSM.16.M88.4 R140, [R193+0x5000] ;  /* 0x00500000c18c783b */ /* 0x000eae0000000200 */
[C---:B---3--:R-:W-:Y:S08]  /*17650*/  HMMA.16816.F32.BF16 R36, R180.reuse, R144, R36 ;  /* 0x00000090b424723c */ /* 0x048ff00000041824 */
[C---:B------:R-:W-:Y:S01]  /*17660*/  HMMA.16816.F32.BF16 R40, R180.reuse, R146, R40 ;  /* 0x00000092b428723c */ /* 0x040fe20000041828 */
[----:B------:R-:W3:Y:S07]  /*17670*/  LDSM.16.M88.4 R144, [R193+0x6000] ;  /* 0x00600000c190783b */ /* 0x000eee0000000200 */
[C---:B-1----:R-:W-:Y:S08]  /*17680*/  HMMA.16816.F32.BF16 R44, R180.reuse, R116, R44 ;  /* 0x00000074b42c723c */ /* 0x042ff0000004182c */
[C---:B------:R-:W-:Y:S01]  /*17690*/  HMMA.16816.F32.BF16 R48, R180.reuse, R118, R48 ;  /* 0x00000076b430723c */ /* 0x040fe20000041830 */
[----:B------:R-:W1:Y:S07]  /*176a0*/  LDSM.16.M88.4 R116, [R193+0x6800] ;  /* 0x00680000c174783b */ /* 0x000e6e0000000200 */
[C---:B------:R-:W-:Y:S08]  /*176b0*/  HMMA.16816.F32.BF16 R52, R180.reuse, R148, R52 ;  /* 0x00000094b434723c */ /* 0x040ff00000041834 */
[----:B------:R-:W-:Y:S01]  /*176c0*/  HMMA.16816.F32.BF16 R56, R180, R150, R56 ;  /* 0x00000096b438723c */ /* 0x000fe20000041838 */
[----:B------:R-:W-:Y:S07]  /*176d0*/  LDSM.16.M88.4 R148, [R192+0x4000] ;  /* 0x00400000c094783b */ /* 0x000fee0000000200 */
[C---:B----4-:R-:W-:Y:S08]  /*176e0*/  HMMA.16816.F32.BF16 R4, R184.reuse, R152, R4 ;  /* 0x00000098b804723c */ /* 0x050ff00000041804 */
[C---:B------:R-:W-:Y:S01]  /*176f0*/  HMMA.16816.F32.BF16 R8, R184.reuse, R154, R8 ;  /* 0x0000009ab808723c */ /* 0x040fe20000041808 */
[----:B------:R-:W-:Y:S07]  /*17700*/  LDSM.16.M88.4 R152, [R192+0x4800] ;  /* 0x00480000c098783b */ /* 0x000fee0000000200 */
[C---:B-----5:R-:W-:Y:S08]  /*17710*/  HMMA.16816.F32.BF16 R12, R184.reuse, R156, R12 ;  /* 0x0000009cb80c723c */ /* 0x060ff0000004180c */
        /* <DEDUP_REMOVED lines=10> */
[----:B------:R-:W4:Y:S07]  /*177c0*/  LDSM.16.M88.4 R164, [R192+0x6000] ;  /* 0x00600000c0a4783b */ /* 0x000f2e0000000200 */
[C---:B---3--:R-:W-:Y:S08]  /*177d0*/  HMMA.16816.F32.BF16 R44, R184.reuse, R144, R44 ;  /* 0x00000090b82c723c */ /* 0x048ff0000004182c */
[C---:B------:R-:W-:Y:S01]  /*177e0*/  HMMA.16816.F32.BF16 R48, R184.reuse, R146, R48 ;  /* 0x00000092b830723c */ /* 0x040fe20000041830 */
[----:B------:R-:W3:Y:S01]  /*177f0*/  LDSM.16.M88.4 R144, [R192+0x6800] ;  /* 0x00680000c090783b */ /* 0x000ee20000000200 */
[----:B------:R-:W-:Y:S04]  /*17800*/  DEPBAR.LE SB0, 0x0 ;  /* 0x000080000000791a */ /* 0x000fe80000000000 */
[----:B------:R-:W-:Y:S02]  /*17810*/  BAR.SYNC.DEFER_BLOCKING 0x0 ;  /* 0x0000000000007b1d */ /* 0x000fe40000010000 */
[C---:B-1----:R-:W-:Y:S08]  /*17820*/  HMMA.16816.F32.BF16 R52, R184.reuse, R116, R52 ;  /* 0x00000074b834723c */ /* 0x042ff00000041834 */
[----:B------:R-:W-:Y:S08]  /*17830*/  HMMA.16816.F32.BF16 R56, R184, R118, R56 ;  /* 0x00000076b838723c */ /* 0x000ff00000041838 */
[C---:B--2---:R-:W-:Y:S08]  /*17840*/  HMMA.16816.F32.BF16 R4, R188.reuse, R140, R4 ;  /* 0x0000008cbc04723c */ /* 0x044ff00000041804 */
[C---:B------:R-:W-:Y:S07]  /*17850*/  HMMA.16816.F32.BF16 R8, R188.reuse, R142, R8 ;  /* 0x0000008ebc08723c */ /* 0x040fee0000041808 */
[----:B------:R-:W-:Y:S01]  /*17860*/  P2R R143, PR, RZ, 0x8 ;  /* 0x00000008ff8f7803 */ /* 0x000fe20000000000 */
        /* <DEDUP_REMOVED lines=9> */
[C---:B------:R-:W-:Y:S08]  /*17900*/  HMMA.16816.F32.BF16 R48, R188.reuse, R166, R48 ;  /* 0x000000a6bc30723c */ /* 0x040ff00000041830 */
[C---:B---3--:R-:W-:Y:S08]  /*17910*/  HMMA.16816.F32.BF16 R52, R188.reuse, R144, R52 ;  /* 0x00000090bc34723c */ /* 0x048ff00000041834 */
[----:B------:R-:W-:Y:S01]  /*17920*/  HMMA.16816.F32.BF16 R56, R188, R146, R56 ;  /* 0x00000092bc38723c */ /* 0x000fe20000041838 */
[----:B------:R-:W-:Y:S07]  /*17930*/  @!UPT UIADD3 URZ, URZ, URZ, URZ ;  /* 0x0000003f3f3ff290 */ /* 0x000fee000fffe03f */
[----:B------:R-:W-:-:S11]  /*17940*/  @!P3 BRA `(.L_x_1241) ;  /* 0x000003600000b947 */ /* 0x000fd60003800000 */
[----:B------:R-:W-:Y:S01]  /*17950*/  IADD3 R0, R217, -0x1, RZ ;  /* 0xffffffffd9007810 */ /* 0x000fe20007ffe0ff */
[----:B------:R-:W2:Y:S01]  /*17960*/  LDL.64 R220, [R1+0x18] ;  /* 0x0000180001dc7983 */ /* 0x000ea20000100a00 */
[C---:B------:R-:W-:Y:S02]  /*17970*/  ISETP.GE.AND P2, PT, R237.reuse, 0x21, PT ;  /* 0x00000021ed00780c */ /* 0x040fe40003f46270 */
[----:B------:R-:W-:Y:S01]  /*17980*/  SHF.R.S32.HI R2, RZ, 0x1f, R0 ;  /* 0x0000001fff027819 */ /* 0x000fe20000011400 */
[----:B------:R-:W3:Y:S01]  /*17990*/  LDL R219, [R1+0x10] ;  /* 0x0000100001db7983 */ /* 0x000ee20000100800 */
        /* <DEDUP_REMOVED lines=49> */
.L_x_1241:
[----:B------:R-:W-:Y:S05]  /*17cb0*/  BSYNC B0 ;  /* 0x0000000000007941 */ /* 0x000fea0003800000 */
.L_x_1240:
[----:B------:R-:W-:Y:S01]  /*17cc0*/  FMNMX.FTZ R0, R4, R115, !PT ;  /* 0x0000007304007209 */ /* 0x000fe20007810000 */
[----:B------:R-:W-:Y:S01]  /*17cd0*/  LDSM.16.MT88.4 R144, [R196] ;  /* 0x00000000c490783b */ /* 0x000fe20000004200 */
[----:B-1----:R-:W-:Y:S02]  /*17ce0*/  FMNMX.FTZ R2, R6, R114, !PT ;  /* 0x0000007206027209 */ /* 0x002fe40007810000 */
        /* <DEDUP_REMOVED lines=81> */
[----:B------:R-:W5:Y:S01]  /*18200*/  MUFU.EX2 R225, R7 ;  /* 0x0000000700e17308 */ /* 0x000f620000000800 */
[--C-:B------:R-:W-:Y:S02]  /*18210*/  FFMA.FTZ R26, R26, c[0x0][0x2d0], -R112.reuse ;  /* 0x0000b4001a1a7a23 */ /* 0x100fe40000010870 */
[----:B------:R-:W-:Y:S02]  /*18220*/  FFMA.FTZ R27, R27, c[0x0][0x2d0], -R112 ;  /* 0x0000b4001b1b7a23 */ /* 0x000fe40000010870 */
        /* <DEDUP_REMOVED lines=11> */
[C---:B------:R-:W-:Y:S01]  /*182e0*/  FMUL.FTZ R76, R2.reuse, R76 ;  /* 0x0000004c024c7220 */ /* 0x040fe20000410000 */
[----:B-----5:R-:W-:Y:S01]  /*182f0*/  F2FP.BF16.PACK_AB R117, R225, R226 ;  /* 0x000000e2e175723e */ /* 0x020fe200000010ff */
        /* <DEDUP_REMOVED lines=9> */
[----:B------:R-:W5:Y:S01]  /*18390*/  MUFU.EX2 R229, R5 ;  /* 0x0000000500e57308 */ /* 0x000f620000000800 */
        /* <DEDUP_REMOVED lines=13> */
[----:B------:R-:W-:Y:S01]  /*18470*/  FMUL.FTZ R74, R0, R74 ;  /* 0x0000004a004a7220 */ /* 0x000fe20000410000 */
[----:B-----5:R-:W-:Y:S01]  /*18480*/  F2FP.BF16.PACK_AB R116, R229, R222 ;  /* 0x000000dee574723e */ /* 0x020fe200000010ff */
[----:B------:R-:W-:Y:S02]  /*18490*/  FMUL.FTZ R5, R2, R121 ;  /* 0x0000007902057220 */ /* 0x000fe40000410000 */
[C---:B------:R-:W-:Y:S02]  /*184a0*/  FMUL.FTZ R75, R0.reuse, R75 ;  /* 0x0000004b004b7220 */ /* 0x040fe40000410000 */
[C---:B------:R-:W-:Y:S01]  /*184b0*/  FMUL.FTZ R78, R0.reuse, R78 ;  /* 0x0000004e004e7220 */ /* 0x040fe20000410000 */
[----:B------:R5:W-:Y:S01]  /*184c0*/  MUFU.EX2 R220, R13 ;  /* 0x0000000d00dc7308 */ /* 0x000be20000000800 */
[C---:B------:R-:W-:Y:S02]  /*184d0*/  FMUL.FTZ R79, R0.reuse, R79 ;  /* 0x0000004f004f7220 */ /* 0x040fe40000410000 */
[----:B------:R-:W-:Y:S02]  /*184e0*/  FMUL.FTZ R82, R0, R82 ;  /* 0x0000005200527220 */ /* 0x000fe40000410000 */
[----:B-1----:R-:W-:Y:S02]  /*184f0*/  FFMA.FTZ R4, R9, c[0x0][0x2d0], -R114 ;  /* 0x0000b40009047a23 */ /* 0x002fe40000010872 */
        /* <DEDUP_REMOVED lines=18> */
[----:B------:R-:W-:Y:S02]  /*18620*/  FFMA.FTZ R4, R10, c[0x0][0x2d0], -R112 ;  /* 0x0000b4000a047a23 */ /* 0x000fe40000010870 */
        /* <DEDUP_REMOVED lines=13> */
[----:B------:R-:W-:Y:S02]  /*18700*/  FFMA.FTZ R17, R17, c[0x0][0x2d0], -R114 ;  /* 0x0000b40011117a23 */ /* 0x000fe40000010872 */
[C---:B------:R-:W-:Y:S01]  /*18710*/  FMUL.FTZ R108, R2.reuse, R108 ;  /* 0x0000006c026c7220 */ /* 0x040fe20000410000 */
[----:B------:R4:W-:Y:S01]  /*18720*/  MUFU.EX2 R167, R16 ;  /* 0x0000001000a77308 */ /* 0x0009e20000000800 */
[----:B------:R-:W-:Y:S02]  /*18730*/  FMUL.FTZ R109, R2, R109 ;  /* 0x0000006d026d7220 */ /* 0x000fe40000410000 */
[----:B-1----:R-:W-:Y:S02]  /*18740*/  FFMA.FTZ R4, R11, c[0x0][0x2d0], -R112 ;  /* 0x0000b4000b047a23 */ /* 0x002fe40000010870 */
[C---:B------:R-:W-:Y:S02]  /*18750*/  FMUL.FTZ R11, R0.reuse, R127 ;  /* 0x0000007f000b7220 */ /* 0x040fe40000410000 */
[----:B------:R-:W-:Y:S01]  /*18760*/  LDSM.16.MT88.4 R124, [R197] ;  /* 0x00000000c57c783b */ /* 0x000fe20000004200 */
[C---:B------:R-:W-:Y:S02]  /*18770*/  FMUL.FTZ R110, R0.reuse, R110 ;  /* 0x0000006e006e7220 */ /* 0x040fe40000410000 */
[----:B------:R-:W1:Y:S01]  /*18780*/  MUFU.EX2 R223, R4 ;  /* 0x0000000400df7308 */ /* 0x000e620000000800 */
[----:B------:R-:W-:Y:S02]  /*18790*/  FMUL.FTZ R111, R0, R111 ;  /* 0x0000006f006f7220 */ /* 0x000fe40000410000 */
[----:B------:R-:W-:Y:S01]  /*187a0*/  FMUL.FTZ R60, R2, R60 ;  /* 0x0000003c023c7220 */ /* 0x000fe20000410000 */
[----:B--2---:R-:W-:Y:S01]  /*187b0*/  F2FP.BF16.PACK_AB R19, R164, R165 ;  /* 0x000000a5a413723e */ /* 0x004fe200000010ff */
[----:B------:R-:W-:Y:S02]  /*187c0*/  FMUL.FTZ R61, R2, R61 ;  /* 0x0000003d023d7220 */ /* 0x000fe40000410000 */
[C---:B------:R-:W-:Y:S02]  /*187d0*/  FMUL.FTZ R62, R0.reuse, R62 ;  /* 0x0000003e003e7220 */ /* 0x040fe40000410000 */
[----:B------:R-:W-:Y:S01]  /*187e0*/  FMUL.FTZ R63, R0, R63 ;  /* 0x0000003f003f7220 */ /* 0x000fe20000410000 */
[----:B------:R2:W5:Y:S01]  /*187f0*/  MUFU.EX2 R166, R17 ;  /* 0x0000001100a67308 */ /* 0x0005620000000800 */
        /* <DEDUP_REMOVED lines=9> */
[----:B-1----:R-:W-:Y:S01]  /*18890*/  F2FP.BF16.PACK_AB R119, R223, R224 ;  /* 0x000000e0df77723e */ /* 0x002fe200000010ff */
[----:B------:R-:W-:Y:S02]  /*188a0*/  FMUL.FTZ R4, R2, R120 ;  /* 0x0000007802047220 */ /* 0x000fe40000410000 */
[----:B------:R-:W1:Y:S01]  /*188b0*/  LDSM.16.MT88.4 R120, [R198] ;  /* 0x00000000c678783b */ /* 0x000e620000004200 */
[--C-:B------:R-:W-:Y:S02]  /*188c0*/  FFMA.FTZ R25, R25, c[0x0][0x2d0], -R114.reuse ;  /* 0x0000b40019197a23 */ /* 0x100fe40000010872 */
[----:B------:R-:W4:Y:S01]  /*188d0*/  MUFU.EX2 R163, R20 ;  /* 0x0000001400a37308 */ /* 0x000f220000000800 */
[--C-:B------:R-:W-:Y:S01]  /*188e0*/  FFMA.FTZ R28, R28, c[0x0][0x2d0], -R114.reuse ;  /* 0x0000b4001c1c7a23 */ /* 0x100fe20000010872 */
[C---:B------:R-:W-:Y:S05]  /*188f0*/  HMMA.16816.F32.BF16 R4, R116.reuse, R140, R4 ;  /* 0x0000008c7404723c */ /* 0x040fea0000041804 */
[--C-:B------:R-:W-:Y:S01]  /*18900*/  FFMA.FTZ R29, R29, c[0x0][0x2d0], -R114.reuse ;  /* 0x0000b4001d1d7a23 */ /* 0x100fe20000010872 */
[----:B--2---:R-:W-:Y:S01]  /*18910*/  F2FP.BF16.PACK_AB R17, R214, R219 ;  /* 0x000000dbd611723e */ /* 0x004fe200000010ff */
[----:B------:R-:W-:Y:S01]  /*18920*/  FFMA.FTZ R33, R33, c[0x0][0x2d0], -R114 ;  /* 0x0000b40021217a23 */ /* 0x000fe20000010872 */
[C---:B------:R-:W-:Y:S01]  /*18930*/  HMMA.16816.F32.BF16 R8, R116.reuse, R142, R8 ;  /* 0x0000008e7408723c */ /* 0x040fe20000041808 */
[----:B------:R-:W2:Y:S01]  /*18940*/  LDSM.16.MT88.4 R140, [R195+0x3800] ;  /* 0x00380000c38c783b */ /* 0x000ea20000004200 */
[----:B------:R-:W1:Y:S02]  /*18950*/  MUFU.EX2 R162, R21 ;  /* 0x0000001500a27308 */ /* 0x000e640000000800 */
[--C-:B------:R-:W-:Y:S01]  /*18960*/  FFMA.FTZ R34, R34, c[0x0][0x2d0], -R112.reuse ;  /* 0x0000b40022227a23 */ /* 0x100fe20000010870 */
[----:B-----5:R-:W-:Y:S01]  /*18970*/  F2FP.BF16.PACK_AB R18, R166, R167 ;  /* 0x000000a7a612723e */ /* 0x020fe200000010ff */
[----:B------:R-:W-:Y:S02]  /*18980*/  FFMA.FTZ R35, R35, c[0x0][0x2d0], -R112 ;  /* 0x0000b40023237a23 */ /* 0x000fe40000010870 */
[C---:B------:R-:W-:Y:S04]  /*18990*/  HMMA.16816.F32.BF16 R68, R116.reuse, R144, R68 ;  /* 0x000000907444723c */ /* 0x040fe80000041844 */
[----:B------:R5:W-:Y:S01]  /*189a0*/  MUFU.EX2 R160, R23 ;  /* 0x0000001700a07308 */ /* 0x000be20000000800 */
[----:B------:R-:W-:Y:S02]  /*189b0*/  FFMA.FTZ R2, R2, R231, R222 ;  /* 0x000000e702027223 */ /* 0x000fe400000100de */
[----:B---3--:R-:W-:Y:S01]  /*189c0*/  FFMA.FTZ R0, R0, R230, R226 ;  /* 0x000000e600007223 */ /* 0x008fe200000100e2 */
[C---:B------:R-:W-:Y:S04]  /*189d0*/  HMMA.16816.F32.BF16 R72, R116.reuse, R146, R72 ;  /* 0x000000927448723c */ /* 0x040fe80000041848 */
[----:B------:R-:W-:Y:S02]  /*189e0*/  FADD.FTZ R2, R229, R2 ;  /* 0x00000002e5027221 */ /* 0x000fe40000010000 */
[----:B------:R-:W3:Y:S01]  /*189f0*/  MUFU.EX2 R159, R24 ;  /* 0x00000018009f7308 */ /* 0x000ee20000000800 */
[----:B------:R-:W-:Y:S02]  /*18a00*/  FADD.FTZ R0, R225, R0 ;  /* 0x00000000e1007221 */ /* 0x000fe40000010000 */
[----:B------:R-:W-:Y:S01]  /*18a10*/  FADD.FTZ R2, R228, R2 ;  /* 0x00000002e4027221 */ /* 0x000fe20000010000 */
[C---:B-1----:R-:W-:Y:S03]  /*18a20*/  HMMA.16816.F32.BF16 R76, R116.reuse, R120, R76 ;  /* 0x00000078744c723c */ /* 0x042fe6000004184c */
[----:B------:R-:W-:Y:S03]  /*18a30*/  FADD.FTZ R2, R227, R2 ;  /* 0x00000002e3027221 */ /* 0x000fe60000010000 */
[----:B------:R-:W1:Y:S01]  /*18a40*/  MUFU.EX2 R158, R25 ;  /* 0x00000019009e7308 */ /* 0x000e620000000800 */
[----:B------:R-:W-:Y:S01]  /*18a50*/  FADD.FTZ R0, R224, R0 ;  /* 0x00000000e0007221 */ /* 0x000fe20000010000 */
[C---:B------:R-:W-:Y:S01]  /*18a60*/  HMMA.16816.F32.BF16 R80, R116.reuse, R122, R80 ;  /* 0x0000007a7450723c */ /* 0x040fe20000041850 */
[----:B------:R-:W1:Y:S03]  /*18a70*/  LDSM.16.MT88.4 R120, [R196+0x3800] ;  /* 0x00380000c478783b */ /* 0x000e660000004200 */
[----:B------:R-:W-:Y:S02]  /*18a80*/  FADD.FTZ R2, R221, R2 ;  /* 0x00000002dd027221 */ /* 0x000fe40000010000 */
[----:B------:R-:W-:Y:S02]  /*18a90*/  FADD.FTZ R0, R223, R0 ;  /* 0x00000000df007221 */ /* 0x000fe40000010000 */
[----:B------:R-:W1:Y:S01]  /*18aa0*/  MUFU.EX2 R157, R26 ;  /* 0x0000001a009d7308 */ /* 0x000e620000000800 */
[C---:B------:R-:W-:Y:S01]  /*18ab0*/  HMMA.16816.F32.BF16 R84, R116.reuse, R124, R84 ;  /* 0x0000007c7454723c */ /* 0x040fe20000041854 */
[----:B-----5:R-:W-:Y:S02]  /*18ac0*/  LDSM.16.MT88.4 R20, [R196+0x4000] ;  /* 0x00400000c414783b */ /* 0x020fe40000004200 */
[----:B------:R-:W-:Y:S02]  /*18ad0*/  FADD.FTZ R2, R220, R2 ;  /* 0x00000002dc027221 */ /* 0x000fe40000010000 */
[----:B------:R-:W-:Y:S03]  /*18ae0*/  FADD.FTZ R0, R219, R0 ;  /* 0x00000000db007221 */ /* 0x000fe60000010000 */
[C---:B------:R-:W-:Y:S01]  /*18af0*/  HMMA.16816.F32.BF16 R88, R116.reuse, R126, R88 ;  /* 0x0000007e7458723c */ /* 0x040fe20000041858 */
[----:B------:R-:W5:Y:S01]  /*18b00*/  LDSM.16.MT88.4 R124, [R198+0x3800] ;  /* 0x00380000c67c783b */ /* 0x000f620000004200 */
[----:B------:R3:W3:Y:S02]  /*18b10*/  MUFU.EX2 R156, R27 ;  /* 0x0000001b009c7308 */ /* 0x0006e40000000800 */
[----:B------:R-:W-:Y:S02]  /*18b20*/  FADD.FTZ R2, R167, R2 ;  /* 0x00000002a7027221 */ /* 0x000fe40000010000 */
[----:B------:R-:W-:Y:S02]  /*18b30*/  FADD.FTZ R0, R214, R0 ;  /* 0x00000000d6007221 */ /* 0x000fe40000010000 */
[C---:B--2---:R-:W-:Y:S04]  /*18b40*/  HMMA.16816.F32.BF16 R92, R116.reuse, R140, R92 ;  /* 0x0000008c745c723c */ /* 0x044fe8000004185c */
[----:B------:R-:W-:Y:S01]  /*18b50*/  MUFU.EX2 R154, R33 ;  /* 0x00000021009a7308 */ /* 0x000fe20000000800 */
[----:B------:R-:W-:Y:S02]  /*18b60*/  FADD.FTZ R2, R166, R2 ;  /* 0x00000002a6027221 */ /* 0x000fe40000010000 */
[----:B------:R-:W-:Y:S01]  /*18b70*/  FADD.FTZ R0, R165, R0 ;  /* 0x00000000a5007221 */ /* 0x000fe20000010000 */
[C---:B------:R-:W-:Y:S01]  /*18b80*/  HMMA.16816.F32.BF16 R96, R116.reuse, R142, R96 ;  /* 0x0000008e7460723c */ /* 0x040fe20000041860 */
[----:B------:R-:W-:Y:S03]  /*18b90*/  LDSM.16.MT88.4 R140, [R198+0x800] ;  /* 0x00080000c68c783b */ /* 0x000fe60000004200 */
[----:B----4-:R-:W-:Y:S02]  /*18ba0*/  FADD.FTZ R2, R163, R2 ;  /* 0x00000002a3027221 */ /* 0x010fe40000010000 */
[----:B------:R-:W-:Y:S01]  /*18bb0*/  MUFU.EX2 R153, R34 ;  /* 0x0000002200997308 */ /* 0x000fe20000000800 */
[----:B------:R-:W-:Y:S01]  /*18bc0*/  FADD.FTZ R0, R164, R0 ;  /* 0x00000000a4007221 */ /* 0x000fe20000010000 */
[C---:B-1----:R-:W-:Y:S01]  /*18bd0*/  HMMA.16816.F32.BF16 R12, R116.reuse, R120, R12 ;  /* 0x00000078740c723c */ /* 0x042fe2000004180c */
[----:B---3--:R-:W-:Y:S03]  /*18be0*/  LDSM.16.MT88.4 R24, [R196+0x1000] ;  /* 0x00100000c418783b */ /* 0x008fe60000004200 */
[----:B------:R-:W-:Y:S02]  /*18bf0*/  FADD.FTZ R2, R162, R2 ;  /* 0x00000002a2027221 */ /* 0x000fe40000010000 */
[----:B------:R-:W-:Y:S02]  /*18c00*/  FADD.FTZ R0, R161, R0 ;  /* 0x00000000a1007221 */ /* 0x000fe40000010000 */
[----:B------:R-:W-:Y:S01]  /*18c10*/  MUFU.EX2 R152, R35 ;  /* 0x0000002300987308 */ /* 0x000fe20000000800 */
[C---:B------:R-:W-:Y:S01]  /*18c20*/  HMMA.16816.F32.BF16 R100, R116.reuse, R122, R100 ;  /* 0x0000007a7464723c */ /* 0x040fe20000041864 */
[----:B------:R-:W1:Y:S02]  /*18c30*/  LDSM.16.MT88.4 R120, [R195+0x800] ;  /* 0x00080000c378783b */ /* 0x000e640000004200 */
[----:B------:R-:W-:Y:S02]  /*18c40*/  FADD.FTZ R2, R159, R2 ;  /* 0x000000029f027221 */ /* 0x000fe40000010000 */
[----:B------:R-:W-:Y:S03]  /*18c50*/  FADD.FTZ R0, R160, R0 ;  /* 0x00000000a0007221 */ /* 0x000fe60000010000 */
[C---:B-----5:R-:W-:Y:S04]  /*18c60*/  HMMA.16816.F32.BF16 R104, R116.reuse, R124, R104 ;  /* 0x0000007c7468723c */ /* 0x060fe80000041868 */
[----:B------:R-:W-:Y:S02]  /*18c70*/  FADD.FTZ R2, R158, R2 ;  /* 0x000000029e027221 */ /* 0x000fe40000010000 */
[----:B------:R-:W-:Y:S02]  /*18c80*/  FADD.FTZ R0, R157, R0 ;  /* 0x000000009d007221 */ /* 0x000fe40000010000 */
[C---:B------:R-:W-:Y:S01]  /*18c90*/  HMMA.16816.F32.BF16 R108, R116.reuse, R126, R108 ;  /* 0x0000007e746c723c */ /* 0x040fe2000004186c */
[----:B------:R-:W2:Y:S03]  /*18ca0*/  LDSM.16.MT88.4 R124, [R196+0x800] ;  /* 0x00080000c47c783b */ /* 0x000ea60000004200 */
[----:B------:R-:W-:Y:S04]  /*18cb0*/  FADD.FTZ R0, R156, R0 ;  /* 0x000000009c007221 */ /* 0x000fe80000010000 */
[C---:B------:R-:W-:Y:S08]  /*18cc0*/  HMMA.16816.F32.BF16 R60, R116.reuse, R128, R60 ;  /* 0x00000080743c723c */ /* 0x040ff0000004183c */
[----:B------:R-:W-:Y:S01]  /*18cd0*/  HMMA.16816.F32.BF16 R64, R116, R130, R64 ;  /* 0x000000827440723c */ /* 0x000fe20000041840 */
[----:B------:R-:W3:Y:S07]  /*18ce0*/  LDSM.16.MT88.4 R116, [R197+0x800] ;  /* 0x00080000c574783b */ /* 0x000eee0000004200 */
[C---:B-1----:R-:W-:Y:S01]  /*18cf0*/  HMMA.16816.F32.BF16 R4, R16.reuse, R120, R4 ;  /* 0x000000781004723c */ /* 0x042fe20000041804 */
[----:B------:R-:W-:Y:S07]  /*18d00*/  LDSM.16.MT88.4 R128, [R197+0x4000] ;  /* 0x00400000c580783b */ /* 0x000fee0000004200 */
[C---:B------:R-:W-:Y:S01]  /*18d10*/  HMMA.16816.F32.BF16 R8, R16.reuse, R122, R8 ;  /* 0x0000007a1008723c */ /* 0x040fe20000041808 */
[----:B------:R-:W1:Y:S07]  /*18d20*/  LDSM.16.MT88.4 R120, [R195+0x4000] ;  /* 0x00400000c378783b */ /* 0x000e6e0000004200 */
[C---:B--2---:R-:W-:Y:S08]  /*18d30*/  HMMA.16816.F32.BF16 R68, R16.reuse, R124, R68 ;  /* 0x0000007c1044723c */ /* 0x044ff00000041844 */
[C---:B------:R-:W-:Y:S01]  /*18d40*/  HMMA.16816.F32.BF16 R72, R16.reuse, R126, R72 ;  /* 0x0000007e1048723c */ /* 0x040fe20000041848 */
[----:B------:R-:W2:Y:S07]  /*18d50*/  LDSM.16.MT88.4 R124, [R198+0x4000] ;  /* 0x00400000c67c783b */ /* 0x000eae0000004200 */
[C---:B------:R-:W-:Y:S08]  /*18d60*/  HMMA.16816.F32.BF16 R76, R16.reuse, R140, R76 ;  /* 0x0000008c104c723c */ /* 0x040ff0000004184c */
[C---:B------:R-:W-:Y:S08]  /*18d70*/  HMMA.16816.F32.BF16 R80, R16.reuse, R142, R80 ;  /* 0x0000008e1050723c */ /* 0x040ff00000041850 */
[C---:B---3--:R-:W-:Y:S08]  /*18d80*/  HMMA.16816.F32.BF16 R84, R16.reuse, R116, R84 ;  /* 0x000000741054723c */ /* 0x048ff00000041854 */
[C---:B------:R-:W-:Y:S01]  /*18d90*/  HMMA.16816.F32.BF16 R88, R16.reuse, R118, R88 ;  /* 0x000000761058723c */ /* 0x040fe20000041858 */
[----:B------:R-:W3:Y:S07]  /*18da0*/  LDSM.16.MT88.4 R116, [R195+0x1000] ;  /* 0x00100000c374783b */ /* 0x000eee0000004200 */
[C---:B-1----:R-:W-:Y:S08]  /*18db0*/  HMMA.16816.F32.BF16 R92, R16.reuse, R120, R92 ;  /* 0x00000078105c723c */ /* 0x042ff0000004185c */
[C---:B------:R-:W-:Y:S01]  /*18dc0*/  HMMA.16816.F32.BF16 R96, R16.reuse, R122, R96 ;  /* 0x0000007a1060723c */ /* 0x040fe20000041860 */
[----:B------:R-:W-:Y:S07]  /*18dd0*/  LDSM.16.MT88.4 R120, [R197+0x1000] ;  /* 0x00100000c578783b */ /* 0x000fee0000004200 */
[C---:B------:R-:W-:Y:S08]  /*18de0*/  HMMA.16816.F32.BF16 R12, R16.reuse, R20, R12 ;  /* 0x00000014100c723c */ /* 0x040ff0000004180c */
[C---:B------:R-:W-:Y:S01]  /*18df0*/  HMMA.16816.F32.BF16 R100, R16.reuse, R22, R100 ;  /* 0x000000161064723c */ /* 0x040fe20000041864 */
[----:B------:R-:W1:Y:S07]  /*18e00*/  LDSM.16.MT88.4 R20, [R198+0x1000] ;  /* 0x00100000c614783b */ /* 0x000e6e0000004200 */
[C---:B--2---:R-:W-:Y:S08]  /*18e10*/  HMMA.16816.F32.BF16 R104, R16.reuse, R124, R104 ;  /* 0x0000007c1068723c */ /* 0x044ff00000041868 */
[C---:B------:R-:W-:Y:S01]  /*18e20*/  HMMA.16816.F32.BF16 R108, R16.reuse, R126, R108 ;  /* 0x0000007e106c723c */ /* 0x040fe2000004186c */
[----:B------:R-:W-:Y:S07]  /*18e30*/  LDSM.16.MT88.4 R124, [R196+0x1800] ;  /* 0x00180000c47c783b */ /* 0x000fee0000004200 */
[C---:B------:R-:W-:Y:S08]  /*18e40*/  HMMA.16816.F32.BF16 R60, R16.reuse, R128, R60 ;  /* 0x00000080103c723c */ /* 0x040ff0000004183c */
[----:B------:R-:W-:Y:S01]  /*18e50*/  HMMA.16816.F32.BF16 R64, R16, R130, R64 ;  /* 0x000000821040723c */ /* 0x000fe20000041840 */
[----:B------:R-:W2:Y:S06]  /*18e60*/  MUFU.EX2 R131, R28 ;  /* 0x0000001c00837308 */ /* 0x000eac0000000800 */
[----:B------:R-:W-:Y:S02]  /*18e70*/  F2FP.BF16.PACK_AB R16, R162, R163 ;  /* 0x000000a3a210723e */ /* 0x000fe400000010ff */
[----:B------:R-:W-:Y:S02]  /*18e80*/  F2FP.BF16.PACK_AB R17, R160, R161 ;  /* 0x000000a1a011723e */ /* 0x000fe400000010ff */
[----:B------:R-:W4:Y:S01]  /*18e90*/  MUFU.EX2 R130, R29 ;  /* 0x0000001d00827308 */ /* 0x000f220000000800 */
[----:B------:R-:W-:Y:S02]  /*18ea0*/  F2FP.BF16.PACK_AB R18, R158, R159 ;  /* 0x0000009f9e12723e */ /* 0x000fe400000010ff */
[----:B------:R-:W-:Y:S07]  /*18eb0*/  F2FP.BF16.PACK_AB R19, R156, R157 ;  /* 0x0000009d9c13723e */ /* 0x000fee00000010ff */
[C---:B---3--:R-:W-:Y:S03]  /*18ec0*/  HMMA.16816.F32.BF16 R4, R16.reuse, R116, R4 ;  /* 0x000000741004723c */ /* 0x048fe60000041804 */
[----:B--2---:R-:W-:Y:S05]  /*18ed0*/  FADD.FTZ R2, R131, R2 ;  /* 0x0000000283027221 */ /* 0x004fea0000010000 */
[C---:B------:R-:W-:Y:S01]  /*18ee0*/  HMMA.16816.F32.BF16 R8, R16.reuse, R118, R8 ;  /* 0x000000761008723c */ /* 0x040fe20000041808 */
[----:B------:R-:W2:Y:S03]  /*18ef0*/  LDSM.16.MT88.4 R116, [R195+0x4800] ;  /* 0x00480000c374783b */ /* 0x000ea60000004200 */
[----:B----4-:R-:W-:Y:S04]  /*18f00*/  FADD.FTZ R2, R130, R2 ;  /* 0x0000000282027221 */ /* 0x010fe80000010000 */
[C---:B------:R-:W-:Y:S07]  /*18f10*/  HMMA.16816.F32.BF16 R68, R16.reuse, R24, R68 ;  /* 0x000000181044723c */ /* 0x040fee0000041844 */
[----:B------:R-:W-:Y:S01]  /*18f20*/  FFMA.FTZ R24, R30, c[0x0][0x2d0], -R112 ;  /* 0x0000b4001e187a23 */ /* 0x000fe20000010870 */
[C---:B------:R-:W-:Y:S03]  /*18f30*/  HMMA.16816.F32.BF16 R72, R16.reuse, R26, R72 ;  /* 0x0000001a1048723c */ /* 0x040fe60000041848 */
[----:B------:R3:W4:Y:S05]  /*18f40*/  MUFU.EX2 R129, R24 ;  /* 0x0000001800817308 */ /* 0x00072a0000000800 */
[C---:B-1----:R-:W-:Y:S07]  /*18f50*/  HMMA.16816.F32.BF16 R76, R16.reuse, R20, R76 ;  /* 0x00000014104c723c */ /* 0x042fee000004184c */
[----:B------:R-:W-:Y:S01]  /*18f60*/  FFMA.FTZ R20, R32, c[0x0][0x2d0], -R114 ;  /* 0x0000b40020147a23 */ /* 0x000fe20000010872 */
[C---:B------:R-:W-:Y:S01]  /*18f70*/  HMMA.16816.F32.BF16 R80, R16.reuse, R22, R80 ;  /* 0x000000161050723c */ /* 0x040fe20000041850 */
[----:B------:R-:W-:Y:S02]  /*18f80*/  LDSM.16.MT88.4 R32, [R198+0x1800] ;  /* 0x00180000c620783b */ /* 0x000fe40000004200 */
[----:B------:R-:W1:Y:S05]  /*18f90*/  MUFU.EX2 R155, R20 ;  /* 0x00000014009b7308 */ /* 0x000e6a0000000800 */
        /* <DEDUP_REMOVED lines=8> */
[----:B-1----:R-:W-:Y:S02]  /*19020*/  FADD.FTZ R2, R155, R2 ;  /* 0x000000029b027221 */ /* 0x002fe40000010000 */
[----:B------:R-:W-:Y:S02]  /*19030*/  LDSM.16.MT88.4 R20, [R197+0x4800] ;  /* 0x00480000c514783b */ /* 0x000fe40000004200 */
[C---:B------:R-:W-:Y:S04]  /*19040*/  HMMA.16816.F32.BF16 R96, R16.reuse, R118, R96 ;  /* 0x000000761060723c */ /* 0x040fe80000041860 */
[----:B------:R-:W-:Y:S02]  /*19050*/  FADD.FTZ R2, R154, R2 ;  /* 0x000000029a027221 */ /* 0x000fe40000010000 */
[----:B---3--:R-:W1:Y:S01]  /*19060*/  LDSM.16.MT88.4 R24, [R196+0x4800] ;  /* 0x00480000c418783b */ /* 0x008e620000004200 */
[----:B----4-:R-:W-:Y:S05]  /*19070*/  FADD.FTZ R0, R128, R0 ;  /* 0x0000000080007221 */ /* 0x010fea0000010000 */
[----:B------:R-:W-:Y:S04]  /*19080*/  FADD.FTZ R0, R153, R0 ;  /* 0x0000000099007221 */ /* 0x000fe80000010000 */
[----:B------:R-:W-:Y:S01]  /*19090*/  FADD.FTZ R0, R152, R0 ;  /* 0x0000000098007221 */ /* 0x000fe20000010000 */
[C---:B-1----:R-:W-:Y:S08]  /*190a0*/  HMMA.16816.F32.BF16 R12, R16.reuse, R24, R12 ;  /* 0x00000018100c723c */ /* 0x042ff0000004180c */
[C---:B------:R-:W-:Y:S01]  /*190b0*/  HMMA.16816.F32.BF16 R100, R16.reuse, R26, R100 ;  /* 0x0000001a1064723c */ /* 0x040fe20000041864 */
[----:B------:R-:W-:Y:S07]  /*190c0*/  LDSM.16.MT88.4 R24, [R195+0x5000] ;  /* 0x00500000c318783b */ /* 0x000fee0000004200 */
[C---:B------:R-:W-:Y:S07]  /*190d0*/  HMMA.16816.F32.BF16 R104, R16.reuse, R28, R104 ;  /* 0x0000001c1068723c */ /* 0x040fee0000041868 */
[--C-:B------:R-:W-:Y:S01]  /*190e0*/  FFMA.FTZ R28, R36, c[0x0][0x2d0], -R114.reuse ;  /* 0x0000b400241c7a23 */ /* 0x100fe20000010872 */
[C---:B------:R-:W-:Y:S03]  /*190f0*/  HMMA.16816.F32.BF16 R108, R16.reuse, R30, R108 ;  /* 0x0000001e106c723c */ /* 0x040fe6000004186c */
[----:B------:R1:W2:Y:S01]  /*19100*/  MUFU.EX2 R151, R28 ;  /* 0x0000001c00977308 */ /* 0x0002a20000000800 */
[----:B------:R-:W-:Y:S04]  /*19110*/  FFMA.FTZ R36, R40, c[0x0][0x2d0], -R114 ;  /* 0x0000b40028247a23 */ /* 0x000fe80000010872 */
[C---:B------:R-:W-:Y:S05]  /*19120*/  HMMA.16816.F32.BF16 R60, R16.reuse, R20, R60 ;  /* 0x00000014103c723c */ /* 0x040fea000004183c */
[----:B------:R-:W-:Y:S03]  /*19130*/  MUFU.EX2 R147, R36 ;  /* 0x0000002400937308 */ /* 0x000fe60000000800 */
[----:B------:R-:W-:Y:S01]  /*19140*/  HMMA.16816.F32.BF16 R64, R16, R22, R64 ;  /* 0x000000161040723c */ /* 0x000fe20000041840 */
[----:B------:R-:W3:Y:S06]  /*19150*/  LDSM.16.MT88.4 R20, [R197+0x1800] ;  /* 0x00180000c514783b */ /* 0x000eec0000004200 */
[----:B------:R-:W-:Y:S02]  /*19160*/  F2FP.BF16.PACK_AB R16, R130, R131 ;  /* 0x000000838210723e */ /* 0x000fe400000010ff */
[----:B------:R-:W-:Y:S01]  /*19170*/  F2FP.BF16.PACK_AB R17, R128, R129 ;  /* 0x000000818011723e */ /* 0x000fe200000010ff */
[----:B-1----:R-:W1:Y:S02]  /*19180*/  LDSM.16.MT88.4 R28, [R196+0x5000] ;  /* 0x00500000c41c783b */ /* 0x002e640000004200 */
[----:B------:R-:W-:Y:S01]  /*19190*/  F2FP.BF16.PACK_AB R18, R154, R155 ;  /* 0x0000009b9a12723e */ /* 0x000fe200000010ff */
[----:B--2---:R-:W-:Y:S01]  /*191a0*/  FADD.FTZ R2, R151, R2 ;  /* 0x0000000297027221 */ /* 0x004fe20000010000 */
[----:B------:R-:W-:Y:S07]  /*191b0*/  F2FP.BF16.PACK_AB R19, R152, R153 ;  /* 0x000000999813723e */ /* 0x000fee00000010ff */
[C---:B------:R-:W-:Y:S08]  /*191c0*/  HMMA.16816.F32.BF16 R4, R16.reuse, R120, R4 ;  /* 0x000000781004723c */ /* 0x040ff00000041804 */
[C---:B------:R-:W-:Y:S08]  /*191d0*/  HMMA.16816.F32.BF16 R8, R16.reuse, R122, R8 ;  /* 0x0000007a1008723c */ /* 0x040ff00000041808 */
[C---:B------:R-:W-:Y:S08]  /*191e0*/  HMMA.16816.F32.BF16 R68, R16.reuse, R124, R68 ;  /* 0x0000007c1044723c */ /* 0x040ff00000041844 */
[C---:B------:R-:W-:Y:S01]  /*191f0*/  HMMA.16816.F32.BF16 R72, R16.reuse, R126, R72 ;  /* 0x0000007e1048723c */ /* 0x040fe20000041848 */
[----:B------:R-:W-:Y:S07]  /*19200*/  LDSM.16.MT88.4 R124, [R195+0x3000] ;  /* 0x00300000c37c783b */ /* 0x000fee0000004200 */
[C---:B------:R-:W-:Y:S07]  /*19210*/  HMMA.16816.F32.BF16 R76, R16.reuse, R32, R76 ;  /* 0x00000020104c723c */ /* 0x040fee000004184c */
[----:B------:R-:W-:Y:S01]  /*19220*/  FFMA.FTZ R32, R37, c[0x0][0x2d0], -R114 ;  /* 0x0000b40025207a23 */ /* 0x000fe20000010872 */
[C---:B------:R-:W-:Y:S03]  /*19230*/  HMMA.16816.F32.BF16 R80, R16.reuse, R34, R80 ;  /* 0x000000221050723c */ /* 0x040fe60000041850 */
[----:B------:R2:W4:Y:S05]  /*19240*/  MUFU.EX2 R150, R32 ;  /* 0x0000002000967308 */ /* 0x00052a0000000800 */
[C---:B---3--:R-:W-:Y:S07]  /*19250*/  HMMA.16816.F32.BF16 R84, R16.reuse, R20, R84 ;  /* 0x000000141054723c */ /* 0x048fee0000041854 */
[--C-:B------:R-:W-:Y:S01]  /*19260*/  FFMA.FTZ R20, R39, c[0x0][0x2d0], -R112.reuse ;  /* 0x0000b40027147a23 */ /* 0x100fe20000010870 */
[C---:B------:R-:W-:Y:S03]  /*19270*/  HMMA.16816.F32.BF16 R88, R16.reuse, R22, R88 ;  /* 0x000000161058723c */ /* 0x040fe60000041858 */
[----:B------:R3:W-:Y:S05]  /*19280*/  MUFU.EX2 R148, R20 ;  /* 0x0000001400947308 */ /* 0x0007ea0000000800 */
[C---:B------:R-:W-:Y:S04]  /*19290*/  HMMA.16816.F32.BF16 R92, R16.reuse, R24, R92 ;  /* 0x00000018105c723c */ /* 0x040fe8000004185c */
[----:B--2---:R-:W-:Y:S02]  /*192a0*/  FFMA.FTZ R32, R38, c[0x0][0x2d0], -R112 ;  /* 0x0000b40026207a23 */ /* 0x004fe40000010870 */
[----:B------:R-:W-:Y:S01]  /*192b0*/  LDSM.16.MT88.4 R36, [R196+0x5800] ;  /* 0x00580000c424783b */ /* 0x000fe20000004200 */
[----:B------:R-:W-:Y:S01]  /*192c0*/  FFMA.FTZ R24, R41, c[0x0][0x2d0], -R114 ;  /* 0x0000b40029187a23 */ /* 0x000fe20000010872 */
[C---:B------:R-:W-:Y:S01]  /*192d0*/  HMMA.16816.F32.BF16 R96, R16.reuse, R26, R96 ;  /* 0x0000001a1060723c */ /* 0x040fe20000041860 */
[----:B------:R2:W5:Y:S03]  /*192e0*/  MUFU.EX2 R149, R32 ;  /* 0x0000002000957308 */ /* 0x0005660000000800 */
[----:B----4-:R-:W-:Y:S04]  /*192f0*/  FADD.FTZ R2, R150, R2 ;  /* 0x0000000296027221 */ /* 0x010fe80000010000 */
[C---:B-1----:R-:W-:Y:S03]  /*19300*/  HMMA.16816.F32.BF16 R12, R16.reuse, R28, R12 ;  /* 0x0000001c100c723c */ /* 0x042fe6000004180c */
[----:B------:R1:W4:Y:S01]  /*19310*/  MUFU.EX2 R146, R24 ;  /* 0x0000001800927308 */ /* 0x0003220000000800 */
[----:B---3--:R-:W-:Y:S01]  /*19320*/  LDSM.16.MT88.4 R20, [R197+0x5000] ;  /* 0x00500000c514783b */ /* 0x008fe20000004200 */
[----:B------:R-:W-:Y:S02]  /*19330*/  FADD.FTZ R2, R147, R2 ;  /* 0x0000000293027221 */ /* 0x000fe40000010000 */
[----:B------:R-:W-:Y:S01]  /*19340*/  FFMA.FTZ R28, R43, c[0x0][0x2d0], -R112 ;  /* 0x0000b4002b1c7a23 */ /* 0x000fe20000010870 */
[C---:B------:R-:W-:Y:S05]  /*19350*/  HMMA.16816.F32.BF16 R100, R16.reuse, R30, R100 ;  /* 0x0000001e1064723c */ /* 0x040fea0000041864 */
[----:B------:R3:W-:Y:S01]  /*19360*/  MUFU.EX2 R144, R28 ;  /* 0x0000001c00907308 */ /* 0x0007e20000000800 */
[----:B--2---:R-:W2:Y:S01]  /*19370*/  LDSM.16.MT88.4 R32, [R198+0x5000] ;  /* 0x00500000c620783b */ /* 0x004ea20000004200 */
[----:B-----5:R-:W-:Y:S05]  /*19380*/  FADD.FTZ R0, R149, R0 ;  /* 0x0000000095007221 */ /* 0x020fea0000010000 */
[----:B------:R-:W-:Y:S02]  /*19390*/  FADD.FTZ R0, R148, R0 ;  /* 0x0000000094007221 */ /* 0x000fe40000010000 */
[----:B-1----:R-:W-:Y:S02]  /*193a0*/  FFMA.FTZ R24, R42, c[0x0][0x2d0], -R112 ;  /* 0x0000b4002a187a23 */ /* 0x002fe40000010870 */
[----:B------:R-:W-:Y:S01]  /*193b0*/  LDSM.16.MT88.4 R40, [R198+0x5800] ;  /* 0x00580000c628783b */ /* 0x000fe20000004200 */
[----:B----4-:R-:W-:Y:S01]  /*193c0*/  FADD.FTZ R2, R146, R2 ;  /* 0x0000000292027221 */ /* 0x010fe20000010000 */
[----:B------:R1:W4:Y:S06]  /*193d0*/  MUFU.EX2 R145, R24 ;  /* 0x0000001800917308 */ /* 0x00032c0000000800 */
[----:B---3--:R-:W-:Y:S08]  /*193e0*/  LDSM.16.MT88.4 R28, [R196+0x2000] ;  /* 0x00200000c41c783b */ /* 0x008ff00000004200 */
[----:B-1----:R-:W1:Y:S01]  /*193f0*/  LDSM.16.MT88.4 R24, [R195+0x2000] ;  /* 0x00200000c318783b */ /* 0x002e620000004200 */
[----:B----4-:R-:W-:Y:S01]  /*19400*/  FADD.FTZ R0, R145, R0 ;  /* 0x0000000091007221 */ /* 0x010fe20000010000 */
[C---:B--2---:R-:W-:Y:S03]  /*19410*/  HMMA.16816.F32.BF16 R104, R16.reuse, R32, R104 ;  /* 0x000000201068723c */ /* 0x044fe60000041868 */
[----:B------:R-:W-:Y:S05]  /*19420*/  FADD.FTZ R0, R144, R0 ;  /* 0x0000000090007221 */ /* 0x000fea0000010000 */
[C---:B------:R-:W-:Y:S01]  /*19430*/  HMMA.16816.F32.BF16 R108, R16.reuse, R34, R108 ;  /* 0x00000022106c723c */ /* 0x040fe2000004186c */
[----:B------:R-:W2:Y:S07]  /*19440*/  LDSM.16.MT88.4 R32, [R198+0x2000] ;  /* 0x00200000c620783b */ /* 0x000eae0000004200 */
[C---:B------:R-:W-:Y:S07]  /*19450*/  HMMA.16816.F32.BF16 R60, R16.reuse, R20, R60 ;  /* 0x00000014103c723c */ /* 0x040fee000004183c */
[--C-:B------:R-:W-:Y:S01]  /*19460*/  FFMA.FTZ R20, R44, c[0x0][0x2d0], -R114.reuse ;  /* 0x0000b4002c147a23 */ /* 0x100fe20000010872 */
[----:B------:R-:W-:Y:S03]  /*19470*/  HMMA.16816.F32.BF16 R64, R16, R22, R64 ;  /* 0x000000161040723c */ /* 0x000fe60000041840 */
[----:B------:R3:W4:Y:S01]  /*19480*/  MUFU.EX2 R143, R20 ;  /* 0x00000014008f7308 */ /* 0x0007220000000800 */
[--C-:B------:R-:W-:Y:S03]  /*19490*/  FFMA.FTZ R44, R49, c[0x0][0x2d0], -R114.reuse ;  /* 0x0000b400312c7a23 */ /* 0x100fe60000010872 */
[----:B------:R-:W-:Y:S02]  /*194a0*/  F2FP.BF16.PACK_AB R16, R150, R151 ;  /* 0x000000979610723e */ /* 0x000fe400000010ff */
[----:B------:R-:W-:Y:S03]  /*194b0*/  F2FP.BF16.PACK_AB R17, R148, R149 ;  /* 0x000000959411723e */ /* 0x000fe600000010ff */
[----:B------:R-:W-:Y:S01]  /*194c0*/  F2FP.BF16.PACK_AB R18, R146, R147 ;  /* 0x000000939212723e */ /* 0x000fe200000010ff */
[----:B------:R-:W-:Y:S01]  /*194d0*/  MUFU.EX2 R118, R44 ;  /* 0x0000002c00767308 */ /* 0x000fe20000000800 */
[----:B------:R-:W-:Y:S07]  /*194e0*/  F2FP.BF16.PACK_AB R19, R144, R145 ;  /* 0x000000919013723e */ /* 0x000fee00000010ff */
[C---:B-1----:R-:W-:Y:S03]  /*194f0*/  HMMA.16816.F32.BF16 R4, R16.reuse, R24, R4 ;  /* 0x000000181004723c */ /* 0x042fe60000041804 */
[----:B---3--:R-:W-:Y:S05]  /*19500*/  FFMA.FTZ R20, R45, c[0x0][0x2d0], -R114 ;  /* 0x0000b4002d147a23 */ /* 0x008fea0000010872 */
[C---:B------:R-:W-:Y:S01]  /*19510*/  HMMA.16816.F32.BF16 R8, R16.reuse, R26, R8 ;  /* 0x0000001a1008723c */ /* 0x040fe20000041808 */
[----:B------:R1:W3:Y:S03]  /*19520*/  MUFU.EX2 R142, R20 ;  /* 0x00000014008e7308 */ /* 0x0002e60000000800 */
[----:B------:R-:W-:Y:S02]  /*19530*/  FFMA.FTZ R24, R46, c[0x0][0x2d0], -R112 ;  /* 0x0000b4002e187a23 */ /* 0x000fe40000010870 */
[----:B----4-:R-:W-:Y:S02]  /*19540*/  FADD.FTZ R2, R143, R2 ;  /* 0x000000028f027221 */ /* 0x010fe40000010000 */
[C---:B------:R-:W-:Y:S03]  /*19550*/  HMMA.16816.F32.BF16 R68, R16.reuse, R28, R68 ;  /* 0x0000001c1044723c */ /* 0x040fe60000041844 */
[----:B------:R4:W5:Y:S04]  /*19560*/  MUFU.EX2 R141, R24 ;  /* 0x00000018008d7308 */ /* 0x0009680000000800 */
[----:B------:R-:W-:Y:S01]  /*19570*/  FFMA.FTZ R28, R48, c[0x0][0x2d0], -R114 ;  /* 0x0000b400301c7a23 */ /* 0x000fe20000010872 */
[C---:B------:R-:W-:Y:S05]  /*19580*/  HMMA.16816.F32.BF16 R72, R16.reuse, R30, R72 ;  /* 0x0000001e1048723c */ /* 0x040fea0000041848 */
[----:B------:R5:W5:Y:S03]  /*19590*/  MUFU.EX2 R119, R28 ;  /* 0x0000001c00777308 */ /* 0x000b660000000800 */
[C---:B--2---:R-:W-:Y:S01]  /*195a0*/  HMMA.16816.F32.BF16 R76, R16.reuse, R32, R76 ;  /* 0x00000020104c723c */ /* 0x044fe2000004184c */
[----:B-1----:R-:W1:Y:S03]  /*195b0*/  LDSM.16.MT88.4 R20, [R197+0x2000] ;  /* 0x00200000c514783b */ /* 0x002e660000004200 */
[----:B---3--:R-:W-:Y:S03]  /*195c0*/  FADD.FTZ R2, R142, R2 ;  /* 0x000000028e027221 */ /* 0x008fe60000010000 */
[--C-:B------:R-:W-:Y:S01]  /*195d0*/  FFMA.FTZ R32, R50, c[0x0][0x2d0], -R112.reuse ;  /* 0x0000b40032207a23 */ /* 0x100fe20000010870 */
[C---:B------:R-:W-:Y:S03]  /*195e0*/  HMMA.16816.F32.BF16 R80, R16.reuse, R34, R80 ;  /* 0x000000221050723c */ /* 0x040fe60000041850 */
[----:B------:R2:W-:Y:S01]  /*195f0*/  MUFU.EX2 R117, R32 ;  /* 0x0000002000757308 */ /* 0x0005e20000000800 */
[----:B----4-:R-:W-:Y:S02]  /*19600*/  FFMA.FTZ R24, R47, c[0x0][0x2d0], -R112 ;  /* 0x0000b4002f187a23 */ /* 0x010fe40000010870 */
[----:B-----5:R-:W-:Y:S07]  /*19610*/  FADD.FTZ R0, R141, R0 ;  /* 0x000000008d007221 */ /* 0x020fee0000010000 */
[----:B------:R3:W4:Y:S01]  /*19620*/  MUFU.EX2 R140, R24 ;  /* 0x00000018008c7308 */ /* 0x0007220000000800 */
[----:B------:R-:W-:Y:S01]  /*19630*/  LDSM.16.MT88.4 R28, [R197+0x5800] ;  /* 0x00580000c51c783b */ /* 0x000fe20000004200 */
[----:B------:R-:W-:Y:S07]  /*19640*/  FADD.FTZ R2, R119, R2 ;  /* 0x0000000277027221 */ /* 0x000fee0000010000 */
[----:B--2---:R-:W-:Y:S01]  /*19650*/  LDSM.16.MT88.4 R32, [R195+0x2800] ;  /* 0x00280000c320783b */ /* 0x004fe20000004200 */
[C---:B-1----:R-:W-:Y:S07]  /*19660*/  HMMA.16816.F32.BF16 R84, R16.reuse, R20, R84 ;  /* 0x000000141054723c */ /* 0x042fee0000041854 */
[----:B---3--:R-:W1:Y:S01]  /*19670*/  LDSM.16.MT88.4 R24, [R195+0x5800] ;  /* 0x00580000c318783b */ /* 0x008e620000004200 */
[----:B----4-:R-:W-:Y:S04]  /*19680*/  FADD.FTZ R0, R140, R0 ;  /* 0x000000008c007221 */ /* 0x010fe80000010000 */
[----:B------:R-:W-:Y:S01]  /*19690*/  FFMA.FTZ R20, R51, c[0x0][0x2d0], -R112 ;  /* 0x0000b40033147a23 */ /* 0x000fe20000010870 */
[C---:B------:R-:W-:Y:S03]  /*196a0*/  HMMA.16816.F32.BF16 R88, R16.reuse, R22, R88 ;  /* 0x000000161058723c */ /* 0x040fe60000041858 */
[----:B------:R2:W3:Y:S01]  /*196b0*/  MUFU.EX2 R116, R20 ;  /* 0x0000001400747308 */ /* 0x0004e20000000800 */
[----:B------:R-:W-:Y:S01]  /*196c0*/  FADD.FTZ R0, R117, R0 ;  /* 0x0000000075007221 */ /* 0x000fe20000010000 */
[----:B--2---:R-:W2:Y:S03]  /*196d0*/  LDSM.16.MT88.4 R20, [R196+0x2800] ;  /* 0x00280000c414783b */ /* 0x004ea60000004200 */
        /* <DEDUP_REMOVED lines=8> */
[C---:B------:R-:W-:Y:S01]  /*19760*/  HMMA.16816.F32.BF16 R108, R16.reuse, R42, R108 ;  /* 0x0000002a106c723c */ /* 0x040fe2000004186c */
[----:B------:R-:W-:Y:S07]  /*19770*/  LDSM.16.MT88.4 R40, [R197+0x6000] ;  /* 0x00600000c528783b */ /* 0x000fee0000004200 */
[C---:B------:R-:W-:Y:S01]  /*19780*/  HMMA.16816.F32.BF16 R60, R16.reuse, R28, R60 ;  /* 0x0000001c103c723c */ /* 0x040fe2000004183c */
[----:B----4-:R-:W-:Y:S06]  /*19790*/  LDSM.16.MT88.4 R36, [R198+0x6000] ;  /* 0x00600000c624783b */ /* 0x010fec0000004200 */
[--C-:B------:R-:W-:Y:S01]  /*197a0*/  FFMA.FTZ R28, R52, c[0x0][0x2d0], -R114.reuse ;  /* 0x0000b400341c7a23 */ /* 0x100fe20000010872 */
[----:B------:R-:W-:Y:S03]  /*197b0*/  HMMA.16816.F32.BF16 R64, R16, R30, R64 ;  /* 0x0000001e1040723c */ /* 0x000fe60000041840 */
[----:B------:R4:W-:Y:S04]  /*197c0*/  MUFU.EX2 R51, R28 ;  /* 0x0000001c00337308 */ /* 0x0009e80000000800 */
[----:B------:R-:W-:Y:S02]  /*197d0*/  F2FP.BF16.PACK_AB R16, R142, R143 ;  /* 0x0000008f8e10723e */ /* 0x000fe400000010ff */
[----:B------:R-:W-:Y:S03]  /*197e0*/  F2FP.BF16.PACK_AB R17, R140, R141 ;  /* 0x0000008d8c11723e */ /* 0x000fe600000010ff */
[----:B------:R-:W-:Y:S02]  /*197f0*/  F2FP.BF16.PACK_AB R18, R118, R119 ;  /* 0x000000777612723e */ /* 0x000fe400000010ff */
[----:B---3--:R-:W-:Y:S07]  /*19800*/  F2FP.BF16.PACK_AB R19, R116, R117 ;  /* 0x000000757413723e */ /* 0x008fee00000010ff */
[C---:B------:R-:W-:Y:S01]  /*19810*/  HMMA.16816.F32.BF16 R4, R16.reuse, R32, R4 ;  /* 0x000000201004723c */ /* 0x040fe20000041804 */
[----:B----4-:R-:W3:Y:S06]  /*19820*/  LDSM.16.MT88.4 R28, [R197+0x2800] ;  /* 0x00280000c51c783b */ /* 0x010eec0000004200 */
[----:B------:R-:W-:Y:S01]  /*19830*/  FFMA.FTZ R32, R53, c[0x0][0x2d0], -R114 ;  /* 0x0000b40035207a23 */ /* 0x000fe20000010872 */
[C---:B------:R-:W-:Y:S03]  /*19840*/  HMMA.16816.F32.BF16 R8, R16.reuse, R34, R8 ;  /* 0x000000221008723c */ /* 0x040fe60000041808 */
[----:B------:R4:W5:Y:S05]  /*19850*/  MUFU.EX2 R50, R32 ;  /* 0x0000002000327308 */ /* 0x00096a0000000800 */
[C---:B--2---:R-:W-:Y:S07]  /*19860*/  HMMA.16816.F32.BF16 R68, R16.reuse, R20, R68 ;  /* 0x000000141044723c */ /* 0x044fee0000041844 */
[--C-:B------:R-:W-:Y:S01]  /*19870*/  FFMA.FTZ R20, R55, c[0x0][0x2d0], -R112.reuse ;  /* 0x0000b40037147a23 */ /* 0x100fe20000010870 */
[C---:B------:R-:W-:Y:S03]  /*19880*/  HMMA.16816.F32.BF16 R72, R16.reuse, R22, R72 ;  /* 0x000000161048723c */ /* 0x040fe60000041848 */
[----:B------:R2:W-:Y:S05]  /*19890*/  MUFU.EX2 R48, R20 ;  /* 0x0000001400307308 */ /* 0x0005ea0000000800 */
[C---:B-1----:R-:W-:Y:S04]  /*198a0*/  HMMA.16816.F32.BF16 R76, R16.reuse, R24, R76 ;  /* 0x00000018104c723c */ /* 0x042fe8000004184c */
[----:B----4-:R-:W-:Y:S03]  /*198b0*/  FFMA.FTZ R32, R54, c[0x0][0x2d0], -R112 ;  /* 0x0000b40036207a23 */ /* 0x010fe60000010870 */
[----:B------:R-:W-:Y:S01]  /*198c0*/  FFMA.FTZ R24, R57, c[0x0][0x2d0], -R114 ;  /* 0x0000b40039187a23 */ /* 0x000fe20000010872 */
[C---:B------:R-:W-:Y:S01]  /*198d0*/  HMMA.16816.F32.BF16 R80, R16.reuse, R26, R80 ;  /* 0x0000001a1050723c */ /* 0x040fe20000041850 */
[----:B------:R1:W4:Y:S03]  /*198e0*/  MUFU.EX2 R49, R32 ;  /* 0x0000002000317308 */ /* 0x0003260000000800 */
[----:B------:R-:W-:Y:S04]  /*198f0*/  MOV R114, R3 ;  /* 0x0000000300727202 */ /* 0x000fe80000000f00 */
[C---:B---3--:R-:W-:Y:S01]  /*19900*/  HMMA.16816.F32.BF16 R84, R16.reuse, R28, R84 ;  /* 0x0000001c1054723c */ /* 0x048fe20000041854 */
[----:B--2---:R-:W-:Y:S02]  /*19910*/  LDSM.16.MT88.4 R20, [R196+0x6000] ;  /* 0x00600000c414783b */ /* 0x004fe40000004200 */
[----:B------:R2:W3:Y:S05]  /*19920*/  MUFU.EX2 R46, R24 ;  /* 0x00000018002e7308 */ /* 0x0004ea0000000800 */
[C---:B------:R-:W-:Y:S01]  /*19930*/  HMMA.16816.F32.BF16 R88, R16.reuse, R30, R88 ;  /* 0x0000001e1058723c */ /* 0x040fe20000041858 */
[----:B------:R-:W-:Y:S08]  /*19940*/  LDSM.16.MT88.4 R28, [R198+0x3000] ;  /* 0x00300000c61c783b */ /* 0x000ff00000004200 */
[----:B-1----:R-:W1:Y:S03]  /*19950*/  LDSM.16.MT88.4 R32, [R195+0x6000] ;  /* 0x00600000c320783b */ /* 0x002e660000004200 */
[--C-:B--2---:R-:W-:Y:S02]  /*19960*/  FFMA.FTZ R24, R58, c[0x0][0x2d0], -R112.reuse ;  /* 0x0000b4003a187a23 */ /* 0x104fe40000010870 */
[----:B------:R-:W-:Y:S02]  /*19970*/  FFMA.FTZ R112, R59, c[0x0][0x2d0], -R112 ;  /* 0x0000b4003b707a23 */ /* 0x000fe40000010870 */
[----:B------:R2:W-:Y:S10]  /*19980*/  MUFU.EX2 R45, R24 ;  /* 0x00000018002d7308 */ /* 0x0005f40000000800 */
[----:B------:R-:W3:Y:S01]  /*19990*/  MUFU.EX2 R44, R112 ;  /* 0x00000070002c7308 */ /* 0x000ee20000000800 */
[----:B--2---:R-:W2:Y:S01]  /*199a0*/  LDSM.16.MT88.4 R24, [R196+0x3000] ;  /* 0x00300000c418783b */ /* 0x004ea20000004200 */
[C---:B-1----:R-:W-:Y:S08]  /*199b0*/  HMMA.16816.F32.BF16 R92, R16.reuse, R32, R92 ;  /* 0x00000020105c723c */ /* 0x042ff0000004185c */
[C---:B------:R-:W-:Y:S08]  /*199c0*/  HMMA.16816.F32.BF16 R96, R16.reuse, R34, R96 ;  /* 0x000000221060723c */ /* 0x040ff00000041860 */
[C---:B------:R-:W-:Y:S08]  /*199d0*/  HMMA.16816.F32.BF16 R12, R16.reuse, R20, R12 ;  /* 0x00000014100c723c */ /* 0x040ff0000004180c */
[C---:B------:R-:W-:Y:S01]  /*199e0*/  HMMA.16816.F32.BF16 R100, R16.reuse, R22, R100 ;  /* 0x000000161064723c */ /* 0x040fe20000041864 */
[----:B------:R-:W1:Y:S07]  /*199f0*/  LDSM.16.MT88.4 R20, [R197+0x3000] ;  /* 0x00300000c514783b */ /* 0x000e6e0000004200 */
[C---:B------:R-:W-:Y:S08]  /*19a00*/  HMMA.16816.F32.BF16 R104, R16.reuse, R36, R104 ;  /* 0x000000241068723c */ /* 0x040ff00000041868 */
[C---:B------:R-:W-:Y:S08]  /*19a10*/  HMMA.16816.F32.BF16 R108, R16.reuse, R38, R108 ;  /* 0x00000026106c723c */ /* 0x040ff0000004186c */
[C---:B------:R-:W-:Y:S08]  /*19a20*/  HMMA.16816.F32.BF16 R60, R16.reuse, R40, R60 ;  /* 0x00000028103c723c */ /* 0x040ff0000004183c */
[----:B------:R-:W-:Y:S07]  /*19a30*/  HMMA.16816.F32.BF16 R64, R16, R42, R64 ;  /* 0x0000002a1040723c */ /* 0x000fee0000041840 */
[----:B-----5:R-:W-:Y:S02]  /*19a40*/  F2FP.BF16.PACK_AB R16, R50, R51 ;  /* 0x000000333210723e */ /* 0x020fe400000010ff */
[----:B----4-:R-:W-:Y:S03]  /*19a50*/  F2FP.BF16.PACK_AB R17, R48, R49 ;  /* 0x000000313011723e */ /* 0x010fe600000010ff */
[----:B---3--:R-:W-:Y:S02]  /*19a60*/  F2FP.BF16.PACK_AB R18, R46, R47 ;  /* 0x0000002f2e12723e */ /* 0x008fe400000010ff */
[----:B------:R-:W-:Y:S07]  /*19a70*/  F2FP.BF16.PACK_AB R19, R44, R45 ;  /* 0x0000002d2c13723e */ /* 0x000fee00000010ff */
[C---:B------:R-:W-:Y:S01]  /*19a80*/  HMMA.16816.F32.BF16 R120, R16.reuse, R124, R4 ;  /* 0x0000007c1078723c */ /* 0x040fe20000041804 */
[----:B------:R-:W3:Y:S07]  /*19a90*/  LDSM.16.MT88.4 R4, [R195+0x6800] ;  /* 0x00680000c304783b */ /* 0x000eee0000004200 */
[C---:B------:R-:W-:Y:S01]  /*19aa0*/  HMMA.16816.F32.BF16 R124, R16.reuse, R126, R8 ;  /* 0x0000007e107c723c */ /* 0x040fe20000041808 */
[----:B------:R-:W4:Y:S07]  /*19ab0*/  LDSM.16.MT88.4 R8, [R196+0x6800] ;  /* 0x00680000c408783b */ /* 0x000f2e0000004200 */
[C---:B--2---:R-:W-:Y:S08]  /*19ac0*/  HMMA.16816.F32.BF16 R68, R16.reuse, R24, R68 ;  /* 0x000000181044723c */ /* 0x044ff00000041844 */
[C---:B------:R-:W-:Y:S08]  /*19ad0*/  HMMA.16816.F32.BF16 R72, R16.reuse, R26, R72 ;  /* 0x0000001a1048723c */ /* 0x040ff00000041848 */
[C---:B------:R-:W-:Y:S08]  /*19ae0*/  HMMA.16816.F32.BF16 R76, R16.reuse, R28, R76 ;  /* 0x0000001c104c723c */ /* 0x040ff0000004184c */
[C---:B------:R-:W-:Y:S08]  /*19af0*/  HMMA.16816.F32.BF16 R80, R16.reuse, R30, R80 ;  /* 0x0000001e1050723c */ /* 0x040ff00000041850 */
[C---:B-1----:R-:W-:Y:S08]  /*19b00*/  HMMA.16816.F32.BF16 R84, R16.reuse, R20, R84 ;  /* 0x000000141054723c */ /* 0x042ff00000041854 */
        /* <DEDUP_REMOVED lines=24> */
.L_x_1239:
[----:B------:R-:W-:Y:S02]  /*19c90*/  MOV R7, 0x1f ;  /* 0x0000001f00077802 */ /* 0x000fe40000000f00 */
[----:B------:R-:W-:Y:S01]  /*19ca0*/  MOV R6, 0xffffffff ;  /* 0xffffffff00067802 */ /* 0x000fe20000000f00 */
[----:B------:R-:W-:Y:S05]  /*19cb0*/  BRA.DIV ~URZ, `(.L_x_1243) ;  /* 0x000048527f007947 */ /* 0x000fea000b800000 */
[----:B-1----:R-:W2:Y:S04]  /*19cc0*/  LDL R2, [R1+0x20] ;  /* 0x0000200001027983 */ /* 0x002ea80000100800 */
[----:B--2---:R1:W2:Y:S02]  /*19cd0*/  SHFL.BFLY PT, R0, R2, 0x2, 0x1f ;  /* 0x0c401f0002007f89 */ /* 0x0042a400000e0000 */
.L_x_1310:
        /* <DEDUP_REMOVED lines=9> */
.L_x_1311:
        /* <DEDUP_REMOVED lines=64> */
[----:B------:R-:W-:Y:S02]  /*1a170*/  FMUL.FTZ R61, R0, R95 ;  /* 0x0000005f003d7220 */ /* 0x000fe40000410000 */
[----:B------:R-:W-:Y:S01]  /*1a180*/  @P0 FFMA.FTZ R22, R3, R114, R2 ;  /* 0x0000007203160223 */ /* 0x000fe20000010002 */
[----:B------:R-:W-:Y:S01]  /*1a190*/  PRMT R3, R4, 0x7610, R3 ;  /* 0x0000761004037816 */ /* 0x000fe20000000003 */
        /* <DEDUP_REMOVED lines=18> */
.L_x_1194:
[----:B------:R2:W5:Y:S01]  /*1a2c0*/  LDL R6, [R1+0x48] ;  /* 0x0000480001067983 */ /* 0x0005620000100800 */
        /* <DEDUP_REMOVED lines=18> */
.L_x_1246:
[----:B--2---:R-:W-:Y:S05]  /*1a3f0*/  BSYNC B0 ;  /* 0x0000000000007941 */ /* 0x004fea0003800000 */
.L_x_1245:
[----:B------:R-:W2:Y:S01]  /*1a400*/  LDL R26, [R1+0x40] ;  /* 0x00004000011a7983 */ /* 0x000ea20000100800 */
[----:B------:R-:W-:Y:S01]  /*1a410*/  SHF.R.S32.HI R4, RZ, 0x1f, R17 ;  /* 0x0000001fff047819 */ /* 0x000fe20000011411 */
[----:B------:R-:W-:Y:S01]  /*1a420*/  BSSY B1, `(.L_x_1247) ;  /* 0x00002c1000017945 */ /* 0x000fe20003800000 */
[----:B------:R-:W-:Y:S01]  /*1a430*/  PRMT R0, R3, 0x9910, RZ ;  /* 0x0000991003007816 */ /* 0x000fe200000000ff */
[----:B-----5:R-:W-:Y:S01]  /*1a440*/  IMAD.MOV.U32 R67, RZ, RZ, R6 ;  /* 0x000000ffff437224 */ /* 0x020fe200078e0006 */
[----:B------:R-:W-:Y:S02]  /*1a450*/  LEA.HI R2, R4, R17, RZ, 0x3 ;  /* 0x0000001104027211 */ /* 0x000fe400078f18ff */
[----:B------:R-:W-:Y:S02]  /*1a460*/  ISETP.NE.AND P0, PT, R0, RZ, PT ;  /* 0x000000ff0000720c */ /* 0x000fe40003f05270 */
[----:B------:R-:W-:Y:S02]  /*1a470*/  LOP3.LUT R2, R2, 0xfffffff8, RZ, 0xc0, !PT ;  /* 0xfffffff802027812 */ /* 0x000fe400078ec0ff */
[----:B------:R-:W-:-:S03]  /*1a480*/  SHF.R.S32.HI R99, RZ, 0x1f, R218 ;  /* 0x0000001fff637819 */ /* 0x000fc600000114da */
[----:B------:R-:W-:-:S04]  /*1a490*/  IMAD.IADD R23, R17, 0x1, -R2 ;  /* 0x0000000111177824 */ /* 0x000fc800078e0a02 */
[----:B------:R-:W-:-:S05]  /*1a4a0*/  IMAD.SHL.U32 R7, R23, 0x8, RZ ;  /* 0x0000000817077824 */ /* 0x000fca00078e00ff */
[----:B------:R-:W-:Y:S02]  /*1a4b0*/  SHF.R.S32.HI R98, RZ, 0x1f, R7 ;  /* 0x0000001fff627819 */ /* 0x000fe40000011407 */
[----:B--2---:R-:W-:Y:S01]  /*1a4c0*/  SHF.R.S32.HI R11, RZ, 0x1f, R26 ;  /* 0x0000001fff0b7819 */ /* 0x004fe2000001141a */
[----:B------:R-:W-:Y:S05]  /*1a4d0*/  @!P0 BRA `(.L_x_1248) ;  /* 0x00001fc000008947 */ /* 0x000fea0003800000 */
[----:B------:R-:W2:Y:S04]  /*1a4e0*/  LDL R18, [R1+0x64] ;  /* 0x0000640001127983 */ /* 0x000ea80000100800 */
[----:B------:R-:W3:Y:S04]  /*1a4f0*/  LDL R6, [R1+0x6c] ;  /* 0x00006c0001067983 */ /* 0x000ee80000100800 */
[----:B------:R-:W4:Y:S04]  /*1a500*/  LDL R16, [R1+0x68] ;  /* 0x0000680001107983 */ /* 0x000f280000100800 */
[----:B------:R-:W4:Y:S04]  /*1a510*/  LDL R15, [R1+0x7c] ;  /* 0x00007c00010f7983 */ /* 0x000f280000100800 */
[----:B------:R-:W4:Y:S04]  /*1a520*/  LDL R13, [R1+0x74] ;  /* 0x00007400010d7983 */ /* 0x000f280000100800 */
[----:B------:R-:W4:Y:S04]  /*1a530*/  LDL R9, [R1+0x78] ;  /* 0x0000780001097983 */ /* 0x000f280000100800 */
[----:B------:R-:W4:Y:S01]  /*1a540*/  LDL R12, [R1+0x70] ;  /* 0x00007000010c7983 */ /* 0x000f220000100800 */
[CC--:B------:R-:W-:Y:S01]  /*1a550*/  LEA.HI R3, R4.reuse, R17.reuse, RZ, 0x2 ;  /* 0x0000001104037211 */ /* 0x0c0fe200078f10ff */
[----:B------:R-:W-:Y:S01]  /*1a560*/  WARPSYNC 0xffffffff ;  /* 0xffffffff00007948 */ /* 0x000fe20003800000 */
[----:B------:R-:W-:-:S02]  /*1a570*/  LEA.HI R14, R4, R17, RZ, 0x5 ;  /* 0x00000011040e7211 */ /* 0x000fc400078f28ff */
[--C-:B------:R-:W-:Y:S02]  /*1a580*/  SHF.R.S32.HI R2, RZ, 0x2, R3.reuse ;  /* 0x00000002ff027819 */ /* 0x100fe40000011403 */
[----:B------:R-:W-:Y:S02]  /*1a590*/  SHF.R.S32.HI R0, RZ, 0x1f, R3 ;  /* 0x0000001fff007819 */ /* 0x000fe40000011403 */
[----:B------:R-:W-:Y:S02]  /*1a5a0*/  SHF.R.S32.HI R10, RZ, 0x5, R14 ;  /* 0x00000005ff0a7819 */ /* 0x000fe4000001140e */
[----:B------:R-:W-:Y:S02]  /*1a5b0*/  LEA.HI R0, R0, R2, RZ, 0x3 ;  /* 0x0000000200007211 */ /* 0x000fe400078f18ff */
[----:B------:R-:W-:Y:S02]  /*1a5c0*/  F2FP.BF16.PACK_AB R4, R69, R68 ;  /* 0x000000444504723e */ /* 0x000fe400000010ff */
[----:B------:R-:W-:-:S05]  /*1a5d0*/  LOP3.LUT R0, R0, 0xfffffff8, RZ, 0xc0, !PT ;  /* 0xfffffff800007812 */ /* 0x000fca00078ec0ff */
[----:B------:R-:W-:Y:S01]  /*1a5e0*/  IMAD.IADD R2, R2, 0x1, -R0 ;  /* 0x0000000102027824 */ /* 0x000fe200078e0a00 */
[----:B------:R-:W-:-:S03]  /*1a5f0*/  LOP3.LUT R0, R3, 0xfffffffc, RZ, 0xc0, !PT ;  /* 0xfffffffc03007812 */ /* 0x000fc600078ec0ff */
[----:B------:R-:W-:Y:S02]  /*1a600*/  IMAD.SHL.U32 R2, R2, 0x40, RZ ;  /* 0x0000004002027824 */ /* 0x000fe400078e00ff */
[----:B------:R-:W-:Y:S02]  /*1a610*/  IMAD.IADD R8, R17, 0x1, -R0 ;  /* 0x0000000111087824 */ /* 0x000fe400078e0a00 */
[----:B------:R-:W-:Y:S01]  /*1a620*/  IMAD.SHL.U32 R0, R10, 0x400, RZ ;  /* 0x000004000a007824 */ /* 0x000fe200078e00ff */
[----:B------:R-:W-:-:S03]  /*1a630*/  LOP3.LUT R3, R2, 0x1c0, RZ, 0xc0, !PT ;  /* 0x000001c002037812 */ /* 0x000fc600078ec0ff */
[----:B------:R-:W-:Y:S01]  /*1a640*/  IMAD R2, R8, 0x2, R0 ;  /* 0x0000000208027824 */ /* 0x000fe200078e0200 */
[----:B------:R-:W-:Y:S02]  /*1a650*/  LEA.HI R0, R3, R3, RZ, 0x1d ;  /* 0x0000000303007211 */ /* 0x000fe400078fe8ff */
[----:B------:R-:W-:-:S03]  /*1a660*/  F2FP.BF16.PACK_AB R3, R49, R48 ;  /* 0x000000303103723e */ /* 0x000fc600000010ff */
[----:B------:R-:W-:Y:S01]  /*1a670*/  IMAD.IADD R2, R2, 0x1, R0 ;  /* 0x0000000102027824 */ /* 0x000fe200078e0200 */
[----:B------:R-:W-:-:S03]  /*1a680*/  F2FP.BF16.PACK_AB R0, R117, R116 ;  /* 0x000000747500723e */ /* 0x000fc600000010ff */
[----:B------:R-:W-:Y:S01]  /*1a690*/  IMAD.SHL.U32 R5, R2, 0x2, RZ ;  /* 0x0000000202057824 */ /* 0x000fe200078e00ff */
[----:B------:R-:W-:Y:S01]  /*1a6a0*/  BAR.SYNC.DEFER_BLOCKING 0x1, 0x100 ;  /* 0x0044000000007b1d */ /* 0x000fe20000010000 */
[----:B------:R-:W-:-:S05]  /*1a6b0*/  F2FP.BF16.PACK_AB R2, R105, R104 ;  /* 0x000000686902723e */ /* 0x000fca00000010ff */
[----:B------:R1:W-:Y:S04]  /*1a6c0*/  STS [R5+0x80], R0 ;  /* 0x0000800005007388 */ /* 0x0003e80000000800 */
[----:B------:R1:W-:Y:S02]  /*1a6d0*/  STS [R5+0x480], R2 ;  /* 0x0004800205007388 */ /* 0x0003e40000000800 */
[----:B-1----:R-:W-:Y:S02]  /*1a6e0*/  F2FP.BF16.PACK_AB R0, R97, R96 ;  /* 0x000000606100723e */ /* 0x002fe400000010ff */
[----:B------:R-:W-:Y:S02]  /*1a6f0*/  F2FP.BF16.PACK_AB R2, R51, R50 ;  /* 0x000000323302723e */ /* 0x000fe400000010ff */
[----:B------:R-:W-:-:S04]  /*1a700*/  ISETP.NE.U32.AND P2, PT, RZ, c[0x0][0x500], PT ;  /* 0x00014000ff007a0c */ /* 0x000fc80003f45070 */
[----:B------:R-:W-:Y:S01]  /*1a710*/  ISETP.NE.AND.EX P2, PT, RZ, c[0x0][0x504], PT, P2 ;  /* 0x00014100ff007a0c */ /* 0x000fe20003f45320 */
[----:B--2---:R1:W-:Y:S04]  /*1a720*/  STS [R18], R3 ;  /* 0x0000000312007388 */ /* 0x0043e80000000800 */
[----:B------:R2:W-:Y:S04]  /*1a730*/  STS [R18+0x400], R0 ;  /* 0x0004000012007388 */ /* 0x0005e80000000800 */
[----:B---3--:R3:W-:Y:S01]  /*1a740*/  STS [R6+0x80], R2 ;  /* 0x0000800206007388 */ /* 0x0087e20000000800 */
        /* <DEDUP_REMOVED lines=8> */
[----:B------:R1:W-:Y:S01]  /*1a7d0*/  STS [R15+0x80], R3 ;  /* 0x000080030f007388 */ /* 0x0003e20000000800 */
        /* <DEDUP_REMOVED lines=9> */
[----:B------:R4:W-:Y:S01]  /*1a870*/  STS [R12], R4 ;  /* 0x000000040c007388 */ /* 0x0009e20000000800 */
[----:B-1----:R-:W-:Y:S02]  /*1a880*/  F2FP.BF16.PACK_AB R3, R89, R88 ;  /* 0x000000585903723e */ /* 0x002fe400000010ff */
[----:B--2---:R-:W-:-:S02]  /*1a890*/  F2FP.BF16.PACK_AB R0, R75, R74 ;  /* 0x0000004a4b00723e */ /* 0x004fc400000010ff */
[----:B---3--:R-:W-:-:S03]  /*1a8a0*/  F2FP.BF16.PACK_AB R2, R73, R72 ;  /* 0x000000484902723e */ /* 0x008fc600000010ff */
[----:B------:R1:W-:Y:S01]  /*1a8b0*/  STS [R12+0x400], R0 ;  /* 0x000400000c007388 */ /* 0x0003e20000000800 */
[----:B----4-:R-:W-:-:S03]  /*1a8c0*/  F2FP.BF16.PACK_AB R4, R61, R60 ;  /* 0x0000003c3d04723e */ /* 0x010fc600000010ff */
        /* <DEDUP_REMOVED lines=16> */
[----:B------:R-:W-:Y:S02]  /*1a9d0*/  ISETP.NE.U32.AND P0, PT, RZ, c[0x0][0x508], PT ;  /* 0x00014200ff007a0c */ /* 0x000fe40003f05070 */
[----:B---3--:R-:W-:Y:S01]  /*1a9e0*/  F2FP.BF16.PACK_AB R2, R79, R78 ;  /* 0x0000004e4f02723e */ /* 0x008fe200000010ff */
[----:B------:R3:W-:Y:S01]  /*1a9f0*/  STS [R15+0x4080], R3 ;  /* 0x004080030f007388 */ /* 0x0007e20000000800 */
[----:B------:R-:W-:Y:S01]  /*1aa00*/  IMAD.WIDE R4, R26, R4, c[0x0][0x500] ;  /* 0x000140001a047625 */ /* 0x000fe200078e0204 */
[----:B------:R-:W-:-:S02]  /*1aa10*/  ISETP.NE.AND.EX P1, PT, RZ, c[0x0][0x50c], PT, P0 ;  /* 0x00014300ff007a0c */ /* 0x000fc40003f25300 */
[----:B------:R4:W-:Y:S01]  /*1aa20*/  STS [R15+0x4480], R2 ;  /* 0x004480020f007388 */ /* 0x0009e20000000800 */
[----:B-1----:R-:W-:Y:S01]  /*1aa30*/  F2FP.BF16.PACK_AB R0, R93, R92 ;  /* 0x0000005c5d00723e */ /* 0x002fe200000010ff */
[----:B------:R-:W-:-:S04]  /*1aa40*/  IMAD.MOV.U32 R16, RZ, RZ, c[0x0][0x388] ;  /* 0x0000e200ff107624 */ /* 0x000fc800078e00ff */
        /* <DEDUP_REMOVED lines=8> */
[----:B----4-:R-:W-:-:S03]  /*1aad0*/  @P1 LEA R2, P0, R26, c[0x0][0x508], 0x2 ;  /* 0x000142001a021a11 */ /* 0x010fc600078010ff */
[----:B------:R3:W-:Y:S01]  /*1aae0*/  STS [R12+0x4000], R3 ;  /* 0x004000030c007388 */ /* 0x0007e20000000800 */
[----:B-1----:R-:W-:Y:S01]  /*1aaf0*/  F2FP.BF16.PACK_AB R0, R47, R46 ;  /* 0x0000002e2f00723e */ /* 0x002fe200000010ff */
[----:B------:R-:W-:-:S04]  /*1ab00*/  IMAD.MOV.U32 R9, RZ, RZ, RZ ;  /* 0x000000ffff097224 */ /* 0x000fc800078e00ff */
[----:B------:R1:W-:Y:S04]  /*1ab10*/  STS [R12+0x4400], R0 ;  /* 0x004400000c007388 */ /* 0x0003e80000000800 */
[----:B------:R-:W-:Y:S01]  /*1ab20*/  BAR.SYNC.DEFER_BLOCKING 0x1, 0x100 ;  /* 0x0044000000007b1d */ /* 0x000fe20000010000 */
[----:B---3--:R-:W-:-:S05]  /*1ab30*/  @P1 LEA.HI.X R3, R26, c[0x0][0x50c], R11, 0x2, P0 ;  /* 0x000143001a031a11 */ /* 0x008fca00000f140b */
[----:B------:R1:W5:Y:S04]  /*1ab40*/  @P2 LDG.E R9, [R4.64] ;  /* 0x0000000604092981 */ /* 0x000368000c1e1900 */
[----:B------:R3:W5:Y:S01]  /*1ab50*/  @P1 LDG.E R16, [R2.64] ;  /* 0x0000000602101981 */ /* 0x000762000c1e1900 */
[----:B--2---:R-:W-:-:S04]  /*1ab60*/  ISETP.NE.AND P0, PT, R6, RZ, PT ;  /* 0x000000ff0600720c */ /* 0x004fc80003f05270 */
[----:B---3--:R-:W-:Y:S01]  /*1ab70*/  SEL R2, R6, c[0x0][0x3d4], P0 ;  /* 0x0000f50006027a07 */ /* 0x008fe20000000000 */
[----:B------:R-:W-:Y:S05]  /*1ab80*/  @P1 BRA `(.L_x_1249) ;  /* 0x0000004000001947 */ /* 0x000fea0003800000 */
[----:B-1----:R-:W-:Y:S05]  /*1ab90*/  @!P2 BRA `(.L_x_1249) ;  /* 0x000000300000a947 */ /* 0x002fea0003800000 */
[----:B------:R1:W2:Y:S04]  /*1aba0*/  LDG.E R0, [R4.64] ;  /* 0x0000000604007981 */ /* 0x0002a8000c1e1900 */
[----:B-1----:R-:W2:Y:S02]  /*1abb0*/  LDG.E R4, [R4.64+0x4] ;  /* 0x0000040604047981 */ /* 0x002ea4000c1e1900 */
[----:B--2--5:R-:W-:Y:S02]  /*1abc0*/  IADD3 R16, -R0, R4, RZ ;  /* 0x0000000400107210 */ /* 0x024fe40007ffe1ff */
.L_x_1249:
[----:B-1----:R-:W2:Y:S04]  /*1abd0*/  LDL R103, [R1+0x5c] ;  /* 0x00005c0001677983 */ /* 0x002ea80000100800 */
[----:B------:R-:W3:Y:S04]  /*1abe0*/  LDL R25, [R1+0x58] ;  /* 0x0000580001197983 */ /* 0x000ee80000100800 */
[----:B------:R-:W4:Y:S01]  /*1abf0*/  LDL R15, [R1+0x60] ;  /* 0x00006000010f7983 */ /* 0x000f220000100800 */
[----:B------:R-:W-:Y:S01]  /*1ac00*/  IMAD.MOV.U32 R6, RZ, RZ, 0x368 ;  /* 0x00000368ff067424 */ /* 0x000fe200078e00ff */
[----:B------:R-:W-:-:S04]  /*1ac10*/  ISETP.GT.AND P2, PT, R2, 0x1, PT ;  /* 0x000000010200780c */ /* 0x000fc80003f44270 */
[----:B------:R-:W-:-:S04]  /*1ac20*/  SEL R6, R6, 0x328, P2 ;  /* 0x0000032806067807 */ /* 0x000fc80001000000 */
[----:B------:R1:W1:Y:S08]  /*1ac30*/  LDC.64 R4, c[0x0][R6+0x170] ;  /* 0x00005c0006047b82 */ /* 0x0002700000000a00 */
[----:B------:R1:W3:Y:S01]  /*1ac40*/  LDC.64 R12, c[0x0][R6+0x168] ;  /* 0x00005a00060c7b82 */ /* 0x0002e20000000a00 */
[----:B------:R-:W-:Y:S02]  /*1ac50*/  SHF.R.S32.HI R0, RZ, 0x1f, R14 ;  /* 0x0000001fff007819 */ /* 0x000fe4000001140e */
[----:B------:R-:W-:-:S05]  /*1ac60*/  LOP3.LUT R14, R14, 0xffffffe0, RZ, 0xc0, !PT ;  /* 0xffffffe00e0e7812 */ /* 0x000fca00078ec0ff */
[----:B------:R1:W2:Y:S01]  /*1ac70*/  LDC.64 R20, c[0x0][R6+0x178] ;  /* 0x00005e0006147b82 */ /* 0x0002a20000000a00 */
[----:B------:R-:W-:Y:S01]  /*1ac80*/  LEA.HI R0, R0, R10, RZ, 0x3 ;  /* 0x0000000a00007211 */ /* 0x000fe200078f18ff */
[----:B------:R-:W-:-:S03]  /*1ac90*/  IMAD.IADD R14, R17, 0x1, -R14 ;  /* 0x00000001110e7824 */ /* 0x000fc600078e0a0e */
[----:B------:R-:W-:Y:S02]  /*1aca0*/  LOP3.LUT R0, R0, 0xffffff8, RZ, 0xc0, !PT ;  /* 0x0ffffff800007812 */ /* 0x000fe400078ec0ff */
[----:B------:R-:W-:Y:S01]  /*1acb0*/  SHF.R.S32.HI R2, RZ, 0x1f, R14 ;  /* 0x0000001fff027819 */ /* 0x000fe2000001140e */
[----:B------:R1:W2:Y:S02]  /*1acc0*/  LDC.64 R18, c[0x0][R6+0x160] ;  /* 0x0000580006127b82 */ /* 0x0002a40000000a00 */
[----:B------:R-:W-:Y:S01]  /*1acd0*/  IMAD.IADD R3, R10, 0x1, -R0 ;  /* 0x000000010a037824 */ /* 0x000fe200078e0a00 */
[----:B------:R-:W-:Y:S02]  /*1ace0*/  LEA.HI R0, R8, R8, RZ, 0x1 ;  /* 0x0000000808007211 */ /* 0x000fe400078f08ff */
[----:B------:R-:W-:Y:S02]  /*1acf0*/  LEA.HI R2, R2, R14, RZ, 0x2 ;  /* 0x0000000e02027211 */ /* 0x000fe400078f10ff */
[----:B------:R-:W-:-:S02]  /*1ad00*/  ISETP.NE.U32.AND P0, PT, RZ, c[0x0][0x500], PT ;  /* 0x00014000ff007a0c */ /* 0x000fc40003f05070 */
[----:B------:R-:W-:Y:S02]  /*1ad10*/  LOP3.LUT R0, R0, 0x1ffffffe, RZ, 0xc0, !PT ;  /* 0x1ffffffe00007812 */ /* 0x000fe400078ec0ff */
[----:B------:R-:W-:Y:S02]  /*1ad20*/  SHF.R.S32.HI R2, RZ, 0x2, R2 ;  /* 0x00000002ff027819 */ /* 0x000fe40000011402 */
[----:B------:R-:W-:Y:S01]  /*1ad30*/  ISETP.NE.AND.EX P0, PT, RZ, c[0x0][0x504], PT, P0 ;  /* 0x00014100ff007a0c */ /* 0x000fe20003f05300 */
[----:B------:R-:W-:Y:S02]  /*1ad40*/  IMAD.IADD R0, R8, 0x1, -R0 ;  /* 0x0000000108007824 */ /* 0x000fe400078e0a00 */
[----:B------:R-:W-:Y:S02]  /*1ad50*/  IMAD R17, R3, 0x10, R2 ;  /* 0x0000001003117824 */ /* 0x000fe400078e0202 */
[----:B-1----:R-:W-:Y:S01]  /*1ad60*/  IMAD.MOV.U32 R6, RZ, RZ, c[0x0][0x4e8] ;  /* 0x00013a00ff067624 */ /* 0x002fe200078e00ff */
[----:B------:R-:W-:-:S04]  /*1ad70*/  SEL R8, R26, RZ, !P0 ;  /* 0x000000ff1a087207 */ /* 0x000fc80004000000 */
[----:B------:R-:W-:Y:S01]  /*1ad80*/  ISETP.NE.AND P3, PT, R6, 0x1, PT ;  /* 0x000000010600780c */ /* 0x000fe20003f65270 */
[----:B------:R-:W-:Y:S01]  /*1ad90*/  IMAD R0, R0, 0x8, R17 ;  /* 0x0000000800007824 */ /* 0x000fe200078e0211 */
[----:B------:R-:W-:Y:S01]  /*1ada0*/  SEL R3, R11, RZ, !P0 ;  /* 0x000000ff0b037207 */ /* 0x000fe20004000000 */
[----:B------:R-:W-:-:S04]  /*1adb0*/  IMAD R2, R5, R8, RZ ;  /* 0x0000000805027224 */ /* 0x000fc800078e02ff */
[C---:B------:R-:W-:Y:S02]  /*1adc0*/  IMAD R10, R4.reuse, R3, R2 ;  /* 0x00000003040a7224 */ /* 0x040fe400078e0202 */
[----:B------:R-:W-:-:S04]  /*1add0*/  IMAD.WIDE.U32 R2, R4, R8, RZ ;  /* 0x0000000804027225 */ /* 0x000fc800078e00ff */
[----:B--2---:R-:W-:-:S04]  /*1ade0*/  IMAD.IADD R11, R0, 0x1, R103 ;  /* 0x00000001000b7824 */ /* 0x004fc800078e0267 */
[----:B------:R-:W-:-:S04]  /*1adf0*/  @P3 IMAD.HI.U32 R6, R11, c[0x0][0x4ec], RZ ;  /* 0x00013b000b063a27 */ /* 0x000fc800078e00ff */
[----:B---3--:R-:W-:-:S04]  /*1ae00*/  IMAD.WIDE.U32 R4, R12, R25, RZ ;  /* 0x000000190c047225 */ /* 0x008fc800078e00ff */
[----:B------:R-:W-:Y:S01]  /*1ae10*/  IMAD.MOV.U32 R0, RZ, RZ, R11 ;  /* 0x000000ffff007224 */ /* 0x000fe200078e000b */
[----:B------:R-:W-:Y:S01]  /*1ae20*/  @P3 SHF.R.U32.HI R0, RZ, c[0x0][0x4f0], R6 ;  /* 0x00013c00ff003a19 */ /* 0x000fe20000011606 */
[----:B------:R-:W-:Y:S01]  /*1ae30*/  IMAD R12, R13, R25, RZ ;  /* 0x000000190d0c7224 */ /* 0x000fe200078e02ff */
[----:B----4-:R-:W-:Y:S01]  /*1ae40*/  SEL R6, R15, RZ, P2 ;  /* 0x000000ff0f067207 */ /* 0x010fe20001000000 */
[----:B------:R-:W-:Y:S01]  /*1ae50*/  IMAD.IADD R13, R3, 0x1, R10 ;  /* 0x00000001030d7824 */ /* 0x000fe200078e020a */
[--C-:B-----5:R-:W-:Y:S01]  /*1ae60*/  IADD3 R15, P1, P0, R2, R4, R9.reuse ;  /* 0x00000004020f7210 */ /* 0x120fe2000783e009 */
[----:B------:R-:W-:Y:S01]  /*1ae70*/  IMAD.IADD R4, R5, 0x1, R12 ;  /* 0x0000000105047824 */ /* 0x000fe200078e020c */
[----:B------:R-:W-:Y:S01]  /*1ae80*/  SHF.R.S32.HI R10, RZ, 0x1f, R9 ;  /* 0x0000001fff0a7819 */ /* 0x000fe20000011409 */
[-C--:B------:R-:W-:Y:S02]  /*1ae90*/  IMAD R5, R21, R6.reuse, RZ ;  /* 0x0000000615057224 */ /* 0x080fe400078e02ff */
        /* <DEDUP_REMOVED lines=8> */
[-C--:B------:R-:W-:Y:S01]  /*1af20*/  IMAD R4, R19, R0.reuse, RZ ;  /* 0x0000000013047224 */ /* 0x080fe200078e02ff */
[----:B------:R-:W-:Y:S01]  /*1af30*/  SHF.R.S32.HI R5, RZ, 0x1f, R0 ;  /* 0x0000001fff057819 */ /* 0x000fe20000011400 */
[----:B------:R-:W-:Y:S02]  /*1af40*/  IMAD.MOV.U32 R6, RZ, RZ, c[0x0][0x4a8] ;  /* 0x00012a00ff067624 */ /* 0x000fe400078e00ff */
[----:B------:R-:W-:-:S04]  /*1af50*/  IMAD.WIDE.U32 R2, R18, R0, R2 ;  /* 0x0000000012027225 */ /* 0x000fc800078e0002 */
[----:B------:R-:W-:Y:S01]  /*1af60*/  IMAD R0, R18, R5, R4 ;  /* 0x0000000512007224 */ /* 0x000fe200078e0204 */
[----:B------:R-:W-:Y:S01]  /*1af70*/  SEL R4, R6, c[0x0][0x450], P2 ;  /* 0x0001140006047a07 */ /* 0x000fe20001000000 */
[----:B------:R-:W-:Y:S02]  /*1af80*/  IMAD.MOV.U32 R5, RZ, RZ, c[0x0][0x4ac] ;  /* 0x00012b00ff057624 */ /* 0x000fe400078e00ff */
[----:B------:R-:W-:Y:S01]  /*1af90*/  IMAD.IADD R3, R3, 0x1, R0 ;  /* 0x0000000103037824 */ /* 0x000fe200078e0200 */
[----:B------:R-:W-:Y:S02]  /*1afa0*/  LEA R0, P0, R2, R4, 0x2 ;  /* 0x0000000402007211 */ /* 0x000fe400078010ff */
[----:B------:R-:W-:-:S04]  /*1afb0*/  SEL R5, R5, c[0x0][0x454], P2 ;  /* 0x0001150005057a07 */ /* 0x000fc80001000000 */
[----:B------:R-:W-:Y:S01]  /*1afc0*/  LEA.HI.X R3, R2, R5, R3, 0x2, P0 ;  /* 0x0000000502037211 */ /* 0x000fe200000f1403 */
[----:B------:R-:W-:Y:S04]  /*1afd0*/  SHFL.IDX PT, R4, R0, RZ, 0x1c1f ;  /* 0x001c1fff00047589 */ /* 0x000fe800000e0000 */
[----:B------:R-:W1:Y:S01]  /*1afe0*/  SHFL.IDX PT, R5, R3, RZ, 0x1c1f ;  /* 0x001c1fff03057589 */ /* 0x000e6200000e0000 */
[----:B------:R-:W-:-:S03]  /*1aff0*/  IMAD R12, R16, c[0x0][0x4e8], RZ ;  /* 0x00013a00100c7a24 */ /* 0x000fc600078e02ff */
[----:B------:R2:W-:Y:S01]  /*1b000*/  SHFL.IDX PT, R2, R0, 0x1, 0x1c1f ;  /* 0x003c1f0000027f89 */ /* 0x0005e200000e0000 */
[----:B------:R-:W-:-:S03]  /*1b010*/  LOP3.LUT P0, RZ, R14, 0x3, RZ, 0xc0, !PT ;  /* 0x000000030eff7812 */ /* 0x000fc6000780c0ff */
[----:B------:R-:W3:Y:S01]  /*1b020*/  SHFL.IDX PT, R3, R3, 0x1, 0x1c1f ;  /* 0x003c1f0003037f89 */ /* 0x000ee200000e0000 */
        /* <DEDUP_REMOVED lines=17> */
[----:B------:R-:W-:-:S03]  /*1b140*/  IMAD R5, R5, c[0x0][0x3f0], RZ ;  /* 0x0000fc0005057a24 */ /* 0x000fc600078e02ff */
[----:B------:R-:W-:Y:S01]  /*1b150*/  IADD3 R3, R3, R0, RZ ;  /* 0x0000000003037210 */ /* 0x000fe20007ffe0ff */
[----:B------:R1:W1:Y:S01]  /*1b160*/  LDS.128 R44, [R215+0x3080] ;  /* 0x00308000d72c7984 */ /* 0x0002620000000c00 */
[----:B------:R-:W-:-:S03]  /*1b170*/  IMAD R9, R8, c[0x0][0x3f4], R5 ;  /* 0x0000fd0008097a24 */ /* 0x000fc600078e0205 */
[C---:B------:R-:W-:Y:S01]  /*1b180*/  IMAD.WIDE.U32 R2, R25.reuse, c[0x0][0x3e8], R2 ;  /* 0x0000fa0019027a25 */ /* 0x040fe200078e0002 */
[----:B------:R1:W1:Y:S03]  /*1b190*/  LDS.128 R16, [R215+0x4080] ;  /* 0x00408000d7107984 */ /* 0x0002660000000c00 */
[----:B------:R-:W-:Y:S01]  /*1b1a0*/  IMAD R3, R25, c[0x0][0x3ec], R3 ;  /* 0x0000fb0019037a24 */ /* 0x000fe200078e0203 */
[----:B------:R1:W1:Y:S01]  /*1b1b0*/  LDS.128 R32, [R215+0x6080] ;  /* 0x00608000d7207984 */ /* 0x0002620000000c00 */
[----:B--2---:R-:W-:Y:S02]  /*1b1c0*/  SHF.R.S32.HI R102, RZ, 0x1f, R26 ;  /* 0x0000001fff667819 */ /* 0x004fe4000001141a */
[----:B------:R-:W-:Y:S01]  /*1b1d0*/  IMAD.WIDE.U32 R2, R8, c[0x0][0x3f0], R2 ;  /* 0x0000fc0008027a25 */ /* 0x000fe200078e0002 */
[----:B------:R2:W1:Y:S01]  /*1b1e0*/  LDS.128 R40, [R215+0x7080] ;  /* 0x00708000d7287984 */ /* 0x0004620000000c00 */
[----:B------:R-:W-:-:S03]  /*1b1f0*/  LEA.HI R102, R102, R26, RZ, 0x3 ;  /* 0x0000001a66667211 */ /* 0x000fc600078f18ff */
[----:B------:R2:W1:Y:S01]  /*1b200*/  LDS.128 R24, [R215+0x5080] ;  /* 0x00508000d7187984 */ /* 0x0004620000000c00 */
[----:B------:R-:W-:Y:S02]  /*1b210*/  IADD3 R3, R3, R9, RZ ;  /* 0x0000000903037210 */ /* 0x000fe40007ffe0ff */
[----:B------:R-:W-:-:S04]  /*1b220*/  SHF.R.S32.HI R102, RZ, 0x3, R102 ;  /* 0x00000003ff667819 */ /* 0x000fc80000011466 */
[----:B------:R-:W-:Y:S02]  /*1b230*/  LEA R4, R23, R102, 0x5 ;  /* 0x0000006617047211 */ /* 0x000fe400078e28ff */
[----:B------:R2:W1:Y:S02]  /*1b240*/  LDS.128 R20, [R215+0x80] ;  /* 0x00008000d7147984 */ /* 0x0004640000000c00 */
[----:B------:R-:W-:-:S04]  /*1b250*/  IADD3 R4, R103, R4, RZ ;  /* 0x0000000467047210 */ /* 0x000fc80007ffe0ff */
[----:B------:R-:W-:Y:S01]  /*1b260*/  MOV R0, R4 ;  /* 0x0000000400007202 */ /* 0x000fe20000000f00 */
[----:B------:R-:W-:-:S05]  /*1b270*/  @P3 IMAD.HI.U32 R6, R4, c[0x0][0x4ec], RZ ;  /* 0x00013b0004063a27 */ /* 0x000fca00078e00ff */
        /* <DEDUP_REMOVED lines=18> */
.L_x_1312:
[----:B------:R-:W-:Y:S05]  /*1b3a0*/  BRA.DIV ~URZ, `(.L_x_1252) ;  /* 0x000033427f007947 */ /* 0x000fea000b800000 */
[----:B------:R3:W4:Y:S02]  /*1b3b0*/  SHFL.IDX PT, R0, R9, RZ, 0x181f ;  /* 0x00181fff09007589 */ /* 0x00072400000e0000 */
.L_x_1313:
[----:B------:R-:W-:Y:S01]  /*1b3c0*/  ISETP.GE.AND P0, PT, R6, R12, PT ;  /* 0x0000000c0600720c */ /* 0x000fe20003f06270 */
[----:B------:R-:W-:-:S12]  /*1b3d0*/  BSSY B0, `(.L_x_1253) ;  /* 0x000000a000007945 */ /* 0x000fd80003800000 */
[----:B------:R-:W-:Y:S05]  /*1b3e0*/  @P0 BRA `(.L_x_1254) ;  /* 0x0000008000000947 */ /* 0x000fea0003800000 */
[----:B------:R-:W-:Y:S02]  /*1b3f0*/  ISETP.GE.AND P1, PT, R7, c[0x0][0x3c8], PT ;  /* 0x0000f20007007a0c */ /* 0x000fe40003f26270 */
[----:B------:R-:W-:-:S11]  /*1b400*/  ISETP.GE.AND P0, PT, R218, c[0x0][0x3c8], PT ;  /* 0x0000f200da007a0c */ /* 0x000fd60003f06270 */
[CC--:B----4-:R-:W-:Y:S02]  /*1b410*/  @!P1 LEA R4, P3, R7.reuse, R0.reuse, 0x1 ;  /* 0x0000000007049211 */ /* 0x0d0fe400078608ff */
[C---:B------:R-:W-:Y:S02]  /*1b420*/  @!P0 LEA R2, P2, R218.reuse, R0, 0x1 ;  /* 0x00000000da028211 */ /* 0x040fe400078408ff */
[-C--:B--2---:R-:W-:Y:S02]  /*1b430*/  @!P1 LEA.HI.X R5, R7, R10.reuse, R98, 0x1, P3 ;  /* 0x0000000a07059211 */ /* 0x084fe400018f0c62 */
[----:B------:R-:W-:-:S03]  /*1b440*/  @!P0 LEA.HI.X R3, R218, R10, R99, 0x1, P2 ;  /* 0x0000000ada038211 */ /* 0x000fc600010f0c63 */
[----:B------:R2:W-:Y:S04]  /*1b450*/  @!P1 ST.E.128 [R4.64], R20 ;  /* 0x0000001404009985 */ /* 0x0005e8000c101d06 */
[----:B------:R2:W-:Y:S02]  /*1b460*/  @!P0 ST.E.128 [R2.64], R16 ;  /* 0x0000001002008985 */ /* 0x0005e4000c101d06 */
.L_x_1254:
[----:B------:R-:W-:Y:S05]  /*1b470*/  BSYNC B0 ;  /* 0x0000000000007941 */ /* 0x000fea0003800000 */
.L_x_1253:
[----:B------:R-:W-:Y:S05]  /*1b480*/  BRA.DIV ~URZ, `(.L_x_1255) ;  /* 0x000032c27f007947 */ /* 0x000fea000b800000 */
[----:B--2---:R2:W1:Y:S04]  /*1b490*/  SHFL.IDX PT, R10, R8, 0x1, 0x181f ;  /* 0x00381f00080a7f89 */ /* 0x00446800000e0000 */
[----:B----4-:R2:W4:Y:S02]  /*1b4a0*/  SHFL.IDX PT, R0, R9, 0x1, 0x181f ;  /* 0x00381f0009007f89 */ /* 0x01052400000e0000 */
.L_x_1314:
        /* <DEDUP_REMOVED lines=10> */
[----:B------:R1:W-:Y:S04]  /*1b550*/  @!P1 ST.E.128 [R4.64], R28 ;  /* 0x0000001c04009985 */ /* 0x0003e8000c101d06 */
[----:B------:R1:W-:Y:S02]  /*1b560*/  @!P0 ST.E.128 [R2.64], R24 ;  /* 0x0000001802008985 */ /* 0x0003e4000c101d06 */
.L_x_1257:
[----:B------:R-:W-:Y:S05]  /*1b570*/  BSYNC B0 ;  /* 0x0000000000007941 */ /* 0x000fea0003800000 */
.L_x_1256:
[----:B------:R-:W-:Y:S05]  /*1b580*/  BRA.DIV ~URZ, `(.L_x_1258) ;  /* 0x000032827f007947 */ /* 0x000fea000b800000 */
[----:B-1----:R1:W2:Y:S02]  /*1b590*/  SHFL.IDX PT, R10, R8, 0x2, 0x181f ;  /* 0x00581f00080a7f89 */ /* 0x0022a400000e0000 */
.L_x_1315:
[----:B------:R-:W-:Y:S05]  /*1b5a0*/  BRA.DIV ~URZ, `(.L_x_1259) ;  /* 0x000032d27f007947 */ /* 0x000fea000b800000 */
[----:B----4-:R4:W1:Y:S02]  /*1b5b0*/  SHFL.IDX PT, R0, R9, 0x2, 0x181f ;  /* 0x00581f0009007f89 */ /* 0x01086400000e0000 */
.L_x_1316:
        /* <DEDUP_REMOVED lines=10> */
[----:B------:R1:W-:Y:S04]  /*1b660*/  @!P1 ST.E.128 [R4.64], R36 ;  /* 0x0000002404009985 */ /* 0x0003e8000c101d06 */
[----:B------:R1:W-:Y:S02]  /*1b670*/  @!P0 ST.E.128 [R2.64], R32 ;  /* 0x0000002002008985 */ /* 0x0003e4000c101d06 */
.L_x_1261:
[----:B------:R-:W-:Y:S05]  /*1b680*/  BSYNC B0 ;  /* 0x0000000000007941 */ /* 0x000fea0003800000 */
.L_x_1260:
[----:B------:R-:W-:Y:S05]  /*1b690*/  BRA.DIV ~URZ, `(.L_x_1262) ;  /* 0x000032427f007947 */ /* 0x000fea000b800000 */
[----:B-1----:R1:W3:Y:S04]  /*1b6a0*/  SHFL.IDX PT, R4, R8, 0x3, 0x181f ;  /* 0x00781f0008047f89 */ /* 0x0022e800000e0000 */
[----:B------:R1:W4:Y:S02]  /*1b6b0*/  SHFL.IDX PT, R0, R9, 0x3, 0x181f ;  /* 0x00781f0009007f89 */ /* 0x00032400000e0000 */
.L_x_1317:
[----:B------:R-:W-:-:S04]  /*1b6c0*/  IADD3 R2, R6, 0x60, RZ ;  /* 0x0000006006027810 */ /* 0x000fc80007ffe0ff */
[----:B------:R-:W-:-:S13]  /*1b6d0*/  ISETP.GE.AND P0, PT, R2, R12, PT ;  /* 0x0000000c0200720c */ /* 0x000fda0003f06270 */
[----:B------:R-:W-:Y:S05]  /*1b6e0*/  @P0 BRA `(.L_x_1263) ;  /* 0x0000194000000947 */ /* 0x000fea0003800000 */
[----:B------:R-:W-:-:S13]  /*1b6f0*/  ISETP.GE.AND P0, PT, R7, c[0x0][0x3c8], PT ;  /* 0x0000f20007007a0c */ /* 0x000fda0003f06270 */
[----:B----4-:R-:W-:-:S04]  /*1b700*/  @!P0 LEA R2, P1, R7, R0, 0x1 ;  /* 0x0000000007028211 */ /* 0x010fc800078208ff */
[----:B---3--:R-:W-:-:S05]  /*1b710*/  @!P0 LEA.HI.X R3, R7, R4, R98, 0x1, P1 ;  /* 0x0000000407038211 */ /* 0x008fca00008f0c62 */
[----:B------:R3:W-:Y:S01]  /*1b720*/  @!P0 ST.E.128 [R2.64], R44 ;  /* 0x0000002c02008985 */ /* 0x0007e2000c101d06 */
[----:B------:R-:W-:-:S13]  /*1b730*/  ISETP.GE.AND P0, PT, R218, c[0x0][0x3c8], PT ;  /* 0x0000f200da007a0c */ /* 0x000fda0003f06270 */
[----:B------:R-:W-:Y:S05]  /*1b740*/  @P0 BRA `(.L_x_1263) ;  /* 0x000018e000000947 */ /* 0x000fea0003800000 */
[----:B---3--:R-:W-:-:S04]  /*1b750*/  LEA R2, P0, R218, R0, 0x1 ;  /* 0x00000000da027211 */ /* 0x008fc800078008ff */
[----:B------:R-:W-:-:S05]  /*1b760*/  LEA.HI.X R3, R218, R4, R99, 0x1, P0 ;  /* 0x00000004da037211 */ /* 0x000fca00000f0c63 */
[----:B------:R3:W-:Y:S01]  /*1b770*/  ST.E.128 [R2.64], R40 ;  /* 0x0000002802007985 */ /* 0x0007e2000c101d06 */
[----:B------:R-:W-:Y:S05]  /*1b780*/  BRA `(.L_x_1263) ;  /* 0x000018a000007947 */ /* 0x000fea0003800000 */
.L_x_1250:
        /* <DEDUP_REMOVED lines=34> */
.L_x_1318:
[----:B------:R-:W-:Y:S05]  /*1b9b0*/  BRA.DIV ~URZ, `(.L_x_1265) ;  /* 0x000030527f007947 */ /* 0x000fea000b800000 */
[----:B------:R3:W4:Y:S02]  /*1b9c0*/  SHFL.IDX PT, R0, R28, RZ, 0x1c1f ;  /* 0x001c1fff1c007589 */ /* 0x00072400000e0000 */
.L_x_1319:
        /* <DEDUP_REMOVED lines=98> */
.L_x_1267:
[----:B------:R-:W-:Y:S05]  /*1bff0*/  BSYNC B0 ;  /* 0x0000000000007941 */ /* 0x000fea0003800000 */
.L_x_1266:
[----:B------:R-:W-:Y:S05]  /*1c000*/  BRA.DIV ~URZ, `(.L_x_1268) ;  /* 0x00002a627f007947 */ /* 0x000fea000b800000 */
[----:B--2---:R2:W1:Y:S04]  /*1c010*/  SHFL.IDX PT, R4, R14, 0x1, 0x1c1f ;  /* 0x003c1f000e047f89 */ /* 0x00446800000e0000 */
[----:B----4-:R2:W4:Y:S02]  /*1c020*/  SHFL.IDX PT, R0, R28, 0x1, 0x1c1f ;  /* 0x003c1f001c007f89 */ /* 0x01052400000e0000 */
.L_x_1320:
        /* <DEDUP_REMOVED lines=71> */
.L_x_1248:
        /* <DEDUP_REMOVED lines=18> */
[----:B------:R2:W4:Y:S04]  /*1c5c0*/  LDG.E R0, [R4.64] ;  /* 0x0000000604007981 */ /* 0x000528000c1e1900 */
[----:B--23--:R-:W4:Y:S02]  /*1c5d0*/  LDG.E R4, [R4.64+0x4] ;  /* 0x0000040604047981 */ /* 0x00cf24000c1e1900 */
[----:B----45:R-:W-:Y:S02]  /*1c5e0*/  IADD3 R20, -R0, R4, RZ ;  /* 0x0000000400147210 */ /* 0x030fe40007ffe1ff */
.L_x_1269:
[----:B---3--:R-:W2:Y:S01]  /*1c5f0*/  S2R R3, SR_TID.X ;  /* 0x0000000000037919 */ /* 0x008ea20000002100 */
[----:B------:R-:W-:Y:S01]  /*1c600*/  BSSY B0, `(.L_x_1270) ;  /* 0x0000038000007945 */ /* 0x000fe20003800000 */
[----:B------:R-:W-:Y:S02]  /*1c610*/  SEL R16, R6, RZ, !P2 ;  /* 0x000000ff06107207 */ /* 0x000fe40005000000 */
[----:B------:R-:W-:-:S02]  /*1c620*/  SEL R21, R11, RZ, !P2 ;  /* 0x000000ff0b157207 */ /* 0x000fc40005000000 */
[----:B-----5:R-:W-:Y:S02]  /*1c630*/  SHF.R.S32.HI R18, RZ, 0x1f, R10 ;  /* 0x0000001fff127819 */ /* 0x020fe4000001140a */
        /* <DEDUP_REMOVED lines=10> */
[----:B------:R-:W-:Y:S02]  /*1c6e0*/  ISETP.GT.AND P2, PT, R19, 0x1, PT ;  /* 0x000000011300780c */ /* 0x000fe40003f44270 */
[----:B------:R-:W-:Y:S02]  /*1c6f0*/  MOV R6, R11 ;  /* 0x0000000b00067202 */ /* 0x000fe40000000f00 */
[----:B------:R-:W-:-:S04]  /*1c700*/  SEL R0, R0, 0x328, P2 ;  /* 0x0000032800007807 */ /* 0x000fc80001000000 */
[----:B------:R4:W5:Y:S08]  /*1c710*/  LDC.64 R8, c[0x0][R0+0x170] ;  /* 0x00005c0000087b82 */ /* 0x0009700000000a00 */
[----:B------:R4:W2:Y:S08]  /*1c720*/  LDC.64 R4, c[0x0][R0+0x168] ;  /* 0x00005a0000047b82 */ /* 0x0008b00000000a00 */
[----:B------:R4:W1:Y:S08]  /*1c730*/  LDC.64 R12, c[0x0][R0+0x178] ;  /* 0x00005e00000c7b82 */ /* 0x0008700000000a00 */
[----:B------:R4:W1:Y:S02]  /*1c740*/  LDC.64 R14, c[0x0][R0+0x160] ;  /* 0x00005800000e7b82 */ /* 0x0008640000000a00 */
[----:B----4-:R-:W-:-:S05]  /*1c750*/  IMAD.MOV.U32 R0, RZ, RZ, c[0x0][0x4e8] ;  /* 0x00013a00ff007624 */ /* 0x010fca00078e00ff */
[----:B------:R-:W-:Y:S01]  /*1c760*/  ISETP.NE.AND P0, PT, R0, 0x1, PT ;  /* 0x000000010000780c */ /* 0x000fe20003f05270 */
[----:B-----5:R-:W-:-:S12]  /*1c770*/  IMAD R0, R9, R16, RZ ;  /* 0x0000001009007224 */ /* 0x020fd800078e02ff */
        /* <DEDUP_REMOVED lines=11> */
[----:B-1----:R-:W-:-:S03]  /*1c830*/  IMAD.WIDE.U32 R2, R12, R0, RZ ;  /* 0x000000000c027225 */ /* 0x002fc600078e00ff */
[----:B------:R-:W-:Y:S01]  /*1c840*/  IADD3.X R9, R5, R9, R18, P1, P0 ;  /* 0x0000000905097210 */ /* 0x000fe20000fe0412 */
[----:B------:R-:W-:Y:S01]  /*1c850*/  IMAD R8, R13, R0, RZ ;  /* 0x000000000d087224 */ /* 0x000fe200078e02ff */
[----:B------:R-:W-:Y:S01]  /*1c860*/  IADD3 R2, P1, P0, R6, R17, R2 ;  /* 0x0000001106027210 */ /* 0x000fe2000783e002 */
[----:B------:R-:W-:Y:S01]  /*1c870*/  IMAD R0, R4, c[0x0][0x4e8], R11 ;  /* 0x00013a0004007a24 */ /* 0x000fe200078e020b */
[----:B------:R-:W-:Y:S02]  /*1c880*/  SHF.R.S32.HI R6, RZ, 0x1f, R6 ;  /* 0x0000001fff067819 */ /* 0x000fe40000011406 */
[----:B------:R-:W-:Y:S01]  /*1c890*/  IADD3 R3, R3, R8, RZ ;  /* 0x0000000803037210 */ /* 0x000fe20007ffe0ff */
[----:B------:R-:W-:Y:S01]  /*1c8a0*/  IMAD R4, R15, R0, RZ ;  /* 0x000000000f047224 */ /* 0x000fe200078e02ff */
[----:B------:R-:W-:Y:S01]  /*1c8b0*/  SHF.R.S32.HI R5, RZ, 0x1f, R0 ;  /* 0x0000001fff057819 */ /* 0x000fe20000011400 */
[----:B------:R-:W-:Y:S01]  /*1c8c0*/  IMAD.MOV.U32 R8, RZ, RZ, c[0x0][0x4a8] ;  /* 0x00012a00ff087624 */ /* 0x000fe200078e00ff */
[----:B------:R-:W-:-:S02]  /*1c8d0*/  IADD3.X R3, R6, R9, R3, P1, P0 ;  /* 0x0000000906037210 */ /* 0x000fc40000fe0403 */
[----:B------:R-:W-:Y:S01]  /*1c8e0*/  MOV R6, c[0x0][0x4ac] ;  /* 0x00012b0000067a02 */ /* 0x000fe20000000f00 */
[----:B------:R-:W-:Y:S01]  /*1c8f0*/  IMAD R4, R14, R5, R4 ;  /* 0x000000050e047224 */ /* 0x000fe200078e0204 */
[----:B------:R-:W-:Y:S01]  /*1c900*/  SEL R5, R8, c[0x0][0x450], P2 ;  /* 0x0001140008057a07 */ /* 0x000fe20001000000 */
[----:B------:R-:W-:Y:S01]  /*1c910*/  IMAD.WIDE.U32 R2, R14, R0, R2 ;  /* 0x000000000e027225 */ /* 0x000fe200078e0002 */
[----:B------:R-:W-:-:S03]  /*1c920*/  SEL R6, R6, c[0x0][0x454], P2 ;  /* 0x0001150006067a07 */ /* 0x000fc60001000000 */
[----:B------:R-:W-:Y:S01]  /*1c930*/  IMAD.IADD R0, R3, 0x1, R4 ;  /* 0x0000000103007824 */ /* 0x000fe200078e0204 */
[----:B------:R-:W-:-:S04]  /*1c940*/  LEA R4, P0, R2, R5, 0x2 ;  /* 0x0000000502047211 */ /* 0x000fc800078010ff */
[----:B------:R-:W-:Y:S02]  /*1c950*/  LEA.HI.X R5, R2, R6, R0, 0x2, P0 ;  /* 0x0000000602057211 */ /* 0x000fe400000f1400 */
[----:B------:R-:W-:-:S05]  /*1c960*/  MOV R0, 0xff800000 ;  /* 0xff80000000007802 */ /* 0x000fca0000000f00 */
[----:B------:R1:W-:Y:S02]  /*1c970*/  STG.E [R4.64], R0 ;  /* 0x0000000004007986 */ /* 0x0003e4000c101906 */
.L_x_1271:
[----:B------:R-:W-:Y:S05]  /*1c980*/  BSYNC B0 ;  /* 0x0000000000007941 */ /* 0x000fea0003800000 */
.L_x_1270:
[----:B------:R-:W-:-:S13]  /*1c990*/  ISETP.GT.AND P0, PT, R19, 0x1, PT ;  /* 0x000000011300780c */ /* 0x000fda0003f04270 */
[----:B------:R-:W-:Y:S05]  /*1c9a0*/  @P0 BRA `(.L_x_1263) ;  /* 0x0000068000000947 */ /* 0x000fea0003800000 */
[----:B------:R-:W2:Y:S04]  /*1c9b0*/  LDL.LU R3, [R1+0x58] ;  /* 0x0000580001037983 */ /* 0x000ea80000300800 */
[----:B------:R-:W3:Y:S01]  /*1c9c0*/  LDL.LU R2, [R1+0x5c] ;  /* 0x00005c0001027983 */ /* 0x000ee20000300800 */
[----:B-1----:R-:W-:-:S03]  /*1c9d0*/  IMAD R5, R21, c[0x0][0x3f0], RZ ;  /* 0x0000fc0015057a24 */ /* 0x002fc600078e02ff */
[----:B------:R-:W1:Y:S02]  /*1c9e0*/  S2R R0, SR_TID.X ;  /* 0x0000000000007919 */ /* 0x000e640000002100 */
[----:B-1----:R-:W-:-:S04]  /*1c9f0*/  SHF.R.S32.HI R9, RZ, 0x1f, R0 ;  /* 0x0000001fff097819 */ /* 0x002fc80000011400 */
[----:B------:R-:W-:Y:S01]  /*1ca00*/  LEA.HI R9, R9, R0, RZ, 0x3 ;  /* 0x0000000009097211 */ /* 0x000fe200078f18ff */
[----:B------:R-:W-:-:S03]  /*1ca10*/  IMAD R0, R18, c[0x0][0x3a0], RZ ;  /* 0x0000e80012007a24 */ /* 0x000fc600078e02ff */
[----:B------:R-:W-:Y:S01]  /*1ca20*/  SHF.R.S32.HI R9, RZ, 0x3, R9 ;  /* 0x00000003ff097819 */ /* 0x000fe20000011409 */
[----:B------:R-:W-:-:S03]  /*1ca30*/  IMAD R0, R10, c[0x0][0x3a4], R0 ;  /* 0x0000e9000a007a24 */ /* 0x000fc600078e0200 */
[----:B------:R-:W-:Y:S02]  /*1ca40*/  LEA R4, R23, R9, 0x5 ;  /* 0x0000000917047211 */ /* 0x000fe400078e28ff */
[----:B--2---:R-:W-:Y:S02]  /*1ca50*/  MOV R8, R3 ;  /* 0x0000000300087202 */ /* 0x004fe40000000f00 */
[----:B---3--:R-:W-:Y:S02]  /*1ca60*/  MOV R11, R2 ;  /* 0x00000002000b7202 */ /* 0x008fe40000000f00 */
[----:B------:R-:W-:Y:S02]  /*1ca70*/  MOV R2, c[0x0][0x4e8] ;  /* 0x00013a0000027a02 */ /* 0x000fe40000000f00 */
[----:B------:R-:W-:Y:S02]  /*1ca80*/  IADD3 R4, R11, R4, RZ ;  /* 0x000000040b047210 */ /* 0x000fe40007ffe0ff */
[----:B------:R-:W-:Y:S01]  /*1ca90*/  ISETP.NE.AND P0, PT, R2, 0x1, PT ;  /* 0x000000010200780c */ /* 0x000fe20003f05270 */
[----:B------:R-:W-:Y:S01]  /*1caa0*/  IMAD.WIDE.U32 R2, R10, c[0x0][0x3a0], RZ ;  /* 0x0000e8000a027a25 */ /* 0x000fe200078e00ff */
[----:B------:R-:W-:-:S03]  /*1cab0*/  IADD3 R9, R9, R11, RZ ;  /* 0x0000000b09097210 */ /* 0x000fc60007ffe0ff */
[----:B------:R-:W-:Y:S01]  /*1cac0*/  IMAD.IADD R3, R3, 0x1, R0 ;  /* 0x0000000103037824 */ /* 0x000fe200078e0200 */
[----:B------:R-:W-:-:S03]  /*1cad0*/  MOV R0, R4 ;  /* 0x0000000400007202 */ /* 0x000fc60000000f00 */
[----:B------:R-:W-:-:S04]  /*1cae0*/  IMAD.WIDE.U32 R2, R8, c[0x0][0x3e8], R2 ;  /* 0x0000fa0008027a25 */ /* 0x000fc800078e0002 */
[----:B------:R-:W-:-:S04]  /*1caf0*/  @P0 IMAD.HI.U32 R6, R4, c[0x0][0x4ec], RZ ;  /* 0x00013b0004060a27 */ /* 0x000fc800078e00ff */
[----:B------:R-:W-:Y:S01]  /*1cb00*/  IMAD R3, R8, c[0x0][0x3ec], R3 ;  /* 0x0000fb0008037a24 */ /* 0x000fe200078e0203 */
[----:B------:R-:W-:Y:S01]  /*1cb10*/  @P0 SHF.R.U32.HI R0, RZ, c[0x0][0x4f0], R6 ;  /* 0x00013c00ff000a19 */ /* 0x000fe20000011606 */
[C---:B------:R-:W-:Y:S02]  /*1cb20*/  IMAD R8, R16.reuse, c[0x0][0x3f4], R5 ;  /* 0x0000fd0010087a24 */ /* 0x040fe400078e0205 */
[----:B------:R-:W-:Y:S01]  /*1cb30*/  IMAD.WIDE.U32 R2, R16, c[0x0][0x3f0], R2 ;  /* 0x0000fc0010027a25 */ /* 0x000fe200078e0002 */
[----:B------:R-:W-:Y:S02]  /*1cb40*/  SHF.R.S32.HI R6, RZ, 0x1f, R0 ;  /* 0x0000001fff067819 */ /* 0x000fe40000011400 */
[----:B------:R-:W-:Y:S01]  /*1cb50*/  IADD3 R5, -R0, RZ, RZ ;  /* 0x000000ff00057210 */ /* 0x000fe20007ffe1ff */
[----:B------:R-:W-:Y:S02]  /*1cb60*/  IMAD.IADD R3, R3, 0x1, R8 ;  /* 0x0000000103037824 */ /* 0x000fe400078e0208 */
[----:B------:R-:W-:-:S02]  /*1cb70*/  IMAD R6, R6, c[0x0][0x3e0], RZ ;  /* 0x0000f80006067a24 */ /* 0x000fc400078e02ff */
        /* <DEDUP_REMOVED lines=13> */
.L_x_1321:
[----:B------:R-:W-:Y:S05]  /*1cc50*/  BRA.DIV ~URZ, `(.L_x_1273) ;  /* 0x00001f427f007947 */ /* 0x000fea000b800000 */
[----:B------:R3:W4:Y:S02]  /*1cc60*/  SHFL.IDX PT, R0, R10, RZ, 0x181f ;  /* 0x00181fff0a007589 */ /* 0x00072400000e0000 */
.L_x_1322:
        /* <DEDUP_REMOVED lines=12> */
.L_x_1275:
[----:B------:R-:W-:Y:S05]  /*1cd30*/  BSYNC B0 ;  /* 0x0000000000007941 */ /* 0x000fea0003800000 */
.L_x_1274:
[----:B------:R-:W-:Y:S05]  /*1cd40*/  BRA.DIV ~URZ, `(.L_x_1276) ;  /* 0x00001eb27f007947 */ /* 0x000fea000b800000 */
[----:B--2---:R2:W1:Y:S04]  /*1cd50*/  SHFL.IDX PT, R11, R6, 0x1, 0x181f ;  /* 0x00381f00060b7f89 */ /* 0x00446800000e0000 */
[----:B----4-:R2:W4:Y:S02]  /*1cd60*/  SHFL.IDX PT, R0, R10, 0x1, 0x181f ;  /* 0x00381f000a007f89 */ /* 0x01052400000e0000 */
.L_x_1323:
        /* <DEDUP_REMOVED lines=12> */
.L_x_1278:
[----:B------:R-:W-:Y:S05]  /*1ce30*/  BSYNC B0 ;  /* 0x0000000000007941 */ /* 0x000fea0003800000 */
.L_x_1277:
[----:B------:R-:W-:Y:S05]  /*1ce40*/  BRA.DIV ~URZ, `(.L_x_1279) ;  /* 0x00001e727f007947 */ /* 0x000fea000b800000 */
[----:B-1----:R1:W2:Y:S02]  /*1ce50*/  SHFL.IDX PT, R11, R6, 0x2, 0x181f ;  /* 0x00581f00060b7f89 */ /* 0x0022a400000e0000 */
.L_x_1324:
[----:B------:R-:W-:Y:S05]  /*1ce60*/  BRA.DIV ~URZ, `(.L_x_1280) ;  /* 0x00001ec27f007947 */ /* 0x000fea000b800000 */
[----:B----4-:R4:W1:Y:S02]  /*1ce70*/  SHFL.IDX PT, R0, R10, 0x2, 0x181f ;  /* 0x00581f000a007f89 */ /* 0x01086400000e0000 */
.L_x_1325:
        /* <DEDUP_REMOVED lines=12> */
.L_x_1282:
[----:B------:R-:W-:Y:S05]  /*1cf40*/  BSYNC B0 ;  /* 0x0000000000007941 */ /* 0x000fea0003800000 */
.L_x_1281:
[----:B------:R-:W-:Y:S05]  /*1cf50*/  BRA.DIV ~URZ, `(.L_x_1283) ;  /* 0x00001e327f007947 */ /* 0x000fea000b800000 */
[----:B-12---:R-:W1:Y:S04]  /*1cf60*/  SHFL.IDX PT, R6, R6, 0x3, 0x181f ;  /* 0x00781f0006067f89 */ /* 0x006e6800000e0000 */
[----:B------:R2:W3:Y:S02]  /*1cf70*/  SHFL.IDX PT, R0, R10, 0x3, 0x181f ;  /* 0x00781f000a007f89 */ /* 0x0004e400000e0000 */
.L_x_1326:
        /* <DEDUP_REMOVED lines=11> */
.L_x_1263:
[----:B------:R-:W-:Y:S05]  /*1d030*/  BSYNC B1 ;  /* 0x0000000000017941 */ /* 0x000fea0003800000 */
.L_x_1247:
        /* <DEDUP_REMOVED lines=15> */
.L_x_1327:
[----:B------:R-:W-:Y:S05]  /*1d130*/  BRA.DIV ~URZ, `(.L_x_1286) ;  /* 0x00001d827f007947 */ /* 0x000fea000b800000 */
[----:B------:R3:W4:Y:S02]  /*1d140*/  SHFL.IDX PT, R8, R67, 0x1, 0x1f ;  /* 0x00201f0043087f89 */ /* 0x00072400000e0000 */
.L_x_1328:
        /* <DEDUP_REMOVED lines=19> */
.L_x_1329:
        /* <DEDUP_REMOVED lines=16> */
.L_x_1330:
[----:B---3--:R-:W-:Y:S01]  /*1d380*/  IMAD R0, R0, c[0x0][0x538], RZ ;  /* 0x00014e0000007a24 */ /* 0x008fe200078e02ff */
[----:B------:R-:W-:Y:S04]  /*1d390*/  BSSY B1, `(.L_x_1289) ;  /* 0x00000cf000017945 */ /* 0x000fe80003800000 */
[----:B----4-:R-:W-:-:S04]  /*1d3a0*/  IADD3 R8, R0, R8, RZ ;  /* 0x0000000800087210 */ /* 0x010fc80007ffe0ff */
[----:B--2---:R-:W-:-:S13]  /*1d3b0*/  ISETP.GT.AND P0, PT, R8, R9, PT ;  /* 0x000000090800720c */ /* 0x004fda0003f04270 */
[----:B------:R-:W-:Y:S05]  /*1d3c0*/  @P0 BRA `(.L_x_1290) ;  /* 0x0000025000000947 */ /* 0x000fea0003800000 */
.L_x_1294:
        /* <DEDUP_REMOVED lines=9> */
[----:B-1----:R-:W-:-:S03]  /*1d460*/  @!P0 MOV R4, 0x4 ;  /* 0x0000000400048802 */ /* 0x002fc60000000f00 */
[----:B------:R-:W-:-:S04]  /*1d470*/  @!P0 IMAD.WIDE R2, R0, R2, c[0x0][0x580] ;  /* 0x0001600000028625 */ /* 0x000fc800078e0202 */
[----:B------:R-:W-:Y:S01]  /*1d480*/  @!P0 IMAD.WIDE R4, R0, R4, c[0x0][0x578] ;  /* 0x00015e0000048625 */ /* 0x000fe200078e0204 */
[----:B------:R-:W2:Y:S04]  /*1d490*/  @!P0 LDG.E R6, [R2.64] ;  /* 0x0000000602068981 */ /* 0x000ea8000c1e1900 */
[----:B------:R-:W2:Y:S02]  /*1d4a0*/  @!P0 LDG.E R7, [R4.64] ;  /* 0x0000000604078981 */ /* 0x000ea4000c1e1900 */
[----:B--2---:R-:W-:Y:S01]  /*1d4b0*/  IMAD R0, R7, R6, RZ ;  /* 0x0000000607007224 */ /* 0x004fe200078e02ff */
[----:B------:R-:W-:Y:S05]  /*1d4c0*/  BRA.DIV ~URZ, `(.L_x_1292) ;  /* 0x00001c427f007947 */ /* 0x000fea000b800000 */
[----:B------:R1:W2:Y:S02]  /*1d4d0*/  SHFL.UP PT, R2, R0, 0x1, RZ ;  /* 0x0420000000027989 */ /* 0x0002a400000e00ff */
.L_x_1331:
        /* <DEDUP_REMOVED lines=16> */
.L_x_1332:
[----:B--2---:R-:W-:-:S05]  /*1d5e0*/  IMAD R0, R0, c[0x0][0x538], RZ ;  /* 0x00014e0000007a24 */ /* 0x004fca00078e02ff */
[----:B------:R-:W-:-:S04]  /*1d5f0*/  IADD3 R8, R0, R8, RZ ;  /* 0x0000000800087210 */ /* 0x000fc80007ffe0ff */
[----:B------:R-:W-:-:S13]  /*1d600*/  ISETP.GT.AND P0, PT, R8, R9, PT ;  /* 0x000000090800720c */ /* 0x000fda0003f04270 */
[----:B-1----:R-:W-:Y:S05]  /*1d610*/  @!P0 BRA `(.L_x_1294) ;  /* 0xfffffdb000008947 */ /* 0x002fea000383ffff */
.L_x_1290:
[----:B------:R-:W-:-:S05]  /*1d620*/  IADD3 R11, -R0, R8, RZ ;  /* 0x00000008000b7210 */ /* 0x000fca0007ffe1ff */
[----:B------:R-:W-:-:S05]  /*1d630*/  IMAD R0, R4, c[0x0][0x538], R11 ;  /* 0x00014e0004007a24 */ /* 0x000fca00078e020b */
[----:B------:R-:W-:Y:S01]  /*1d640*/  ISETP.GT.AND P0, PT, R0, R9, PT ;  /* 0x000000090000720c */ /* 0x000fe20003f04270 */
[----:B------:R-:W-:-:S12]  /*1d650*/  BRA.DIV ~URZ, `(.L_x_1295) ;  /* 0x00001ca27f007947 */ /* 0x000fd8000b800000 */
[----:B------:R-:W-:-:S03]  /*1d660*/  VOTE.ANY R10, PT, !P0 ;  /* 0x00000000000a7806 */ /* 0x000fc600040e0100 */
.L_x_1333:
[----:B------:R-:W2:Y:S01]  /*1d670*/  LDL.LU R0, [R1+0x54] ;  /* 0x0000540001007983 */ /* 0x000ea20000300800 */
[----:B------:R-:W2:Y:S02]  /*1d680*/  POPC R8, R10 ;  /* 0x0000000a00087309 */ /* 0x000ea40000000000 */
[----:B--2---:R-:W-:-:S05]  /*1d690*/  IADD3 R0, R8, R0, RZ ;  /* 0x0000000008007210 */ /* 0x004fca0007ffe0ff */
[----:B------:R2:W-:Y:S01]  /*1d6a0*/  STL [R1+0x54], R0 ;  /* 0x0000540001007387 */ /* 0x0005e20000100800 */
[----:B------:R-:W-:Y:S05]  /*1d6b0*/  BRA.DIV ~URZ, `(.L_x_1296) ;  /* 0x00001c927f007947 */ /* 0x000fea000b800000 */
[----:B------:R3:W4:Y:S04]  /*1d6c0*/  SHFL.IDX PT, R12, R6, R8, 0x1f ;  /* 0x00001f08060c7589 */ /* 0x00072800000e0000 */
[----:B------:R3:W1:Y:S02]  /*1d6d0*/  SHFL.IDX PT, R7, R7, R8, 0x1f ;  /* 0x00001f0807077589 */ /* 0x00066400000e0000 */
.L_x_1334:
[----:B------:R-:W-:Y:S01]  /*1d6e0*/  ISETP.NE.AND P0, PT, R10, RZ, PT ;  /* 0x000000ff0a00720c */ /* 0x000fe20003f05270 */
[----:B------:R-:W-:-:S12]  /*1d6f0*/  BSSY B0, `(.L_x_1297) ;  /* 0x0000005000007945 */ /* 0x000fd80003800000 */
[----:B------:R-:W-:Y:S05]  /*1d700*/  @!P0 BRA `(.L_x_1298) ;  /* 0x0000003000008947 */ /* 0x000fea0003800000 */
[----:B------:R-:W-:Y:S01]  /*1d710*/  IADD3 R3, R8, -0x1, RZ ;  /* 0xffffffff08037810 */ /* 0x000fe20007ffe0ff */
[----:B------:R-:W-:Y:S05]  /*1d720*/  BRA.DIV ~URZ, `(.L_x_1299) ;  /* 0x00001cf27f007947 */ /* 0x000fea000b800000 */
[----:B------:R2:W3:Y:S02]  /*1d730*/  SHFL.IDX PT, R13, R4, R3, 0x1f ;  /* 0x00001f03040d7589 */ /* 0x0004e400000e0000 */
.L_x_1298:
[----:B------:R-:W-:Y:S05]  /*1d740*/  BSYNC B0 ;  /* 0x0000000000007941 */ /* 0x000fea0003800000 */
.L_x_1297:
[----:B--23--:R-:W-:Y:S01]  /*1d750*/  IMAD R0, R13, c[0x0][0x538], R11 ;  /* 0x00014e000d007a24 */ /* 0x00cfe200078e020b */
[----:B-1----:R-:W-:Y:S01]  /*1d760*/  ISETP.NE.AND P0, PT, R7, 0x1, PT ;  /* 0x000000010700780c */ /* 0x002fe20003f05270 */
[----:B------:R-:W-:Y:S03]  /*1d770*/  BSSY B0, `(.L_x_1300) ;  /* 0x0000087000007945 */ /* 0x000fe60003800000 */
[----:B------:R1:W-:Y:S01]  /*1d780*/  STL [R1+0x48], R0 ;  /* 0x0000480001007387 */ /* 0x0003e20000100800 */
[----:B------:R-:W-:-:S08]  /*1d790*/  IADD3 R9, -R0, R9, RZ ;  /* 0x0000000900097210 */ /* 0x000fd00007ffe1ff */
[----:B------:R-:W-:Y:S05]  /*1d7a0*/  @!P0 BRA `(.L_x_1301) ;  /* 0x000003f000008947 */ /* 0x000fea0003800000 */
[-C--:B-1--4-:R-:W-:Y:S02]  /*1d7b0*/  IABS R0, R12.reuse ;  /* 0x0000000c00007213 */ /* 0x092fe40000000000 */
        /* <DEDUP_REMOVED lines=15> */
[----:B------:R-:W-:-:S04]  /*1d8b0*/  IMAD.MOV R0, RZ, RZ, -R8 ;  /* 0x000000ffff007224 */ /* 0x000fc800078e0a08 */
[----:B------:R-:W-:Y:S02]  /*1d8c0*/  IMAD.MOV.U32 R3, RZ, RZ, R0 ;  /* 0x000000ffff037224 */ /* 0x000fe400078e0000 */
        /* <DEDUP_REMOVED lines=13> */
[----:B-1----:R-:W-:-:S04]  /*1d9a0*/  IADD3 R2, RZ, -R3, RZ ;  /* 0x80000003ff027210 */ /* 0x002fc80007ffe0ff */
[----:B------:R-:W-:Y:S01]  /*1d9b0*/  @!P1 IMAD.MOV R0, RZ, RZ, -R0 ;  /* 0x000000ffff009224 */ /* 0x000fe200078e0a00 */
[----:B------:R-:W-:Y:S01]  /*1d9c0*/  @!P0 LOP3.LUT R0, RZ, R12, RZ, 0x33, !PT ;  /* 0x0000000cff008212 */ /* 0x000fe200078e33ff */
[----:B------:R-:W-:Y:S01]  /*1d9d0*/  IMAD.MOV.U32 R4, RZ, RZ, R2 ;  /* 0x000000ffff047224 */ /* 0x000fe200078e0002 */
[----:B------:R-:W-:Y:S02]  /*1d9e0*/  IABS R2, R7 ;  /* 0x0000000700027213 */ /* 0x000fe40000000000 */
[----:B------:R-:W-:Y:S01]  /*1d9f0*/  IABS R8, R0 ;  /* 0x0000000000087213 */ /* 0x000fe20000000000 */
[----:B------:R-:W-:Y:S02]  /*1da00*/  IMAD R4, R4, R5, RZ ;  /* 0x0000000504047224 */ /* 0x000fe400078e02ff */
[----:B------:R-:W-:Y:S01]  /*1da10*/  IMAD.MOV R6, RZ, RZ, -R2 ;  /* 0x000000ffff067224 */ /* 0x000fe200078e0a02 */
[----:B------:R-:W-:-:S05]  /*1da20*/  MOV R2, RZ ;  /* 0x000000ff00027202 */ /* 0x000fca0000000f00 */
        /* <DEDUP_REMOVED lines=16> */
[----:B------:R-:W-:Y:S01]  /*1db30*/  IMAD.MOV R3, RZ, RZ, -R2 ;  /* 0x000000ffff037224 */ /* 0x000fe200078e0a02 */
[----:B------:R-:W-:-:S03]  /*1db40*/  LEA R2, R7, R2, 0x18 ;  /* 0x0000000207027211 */ /* 0x000fc600078ec0ff */
[----:B------:R-:W-:Y:S02]  /*1db50*/  IMAD R3, R7, R3, R0 ;  /* 0x0000000307037224 */ /* 0x000fe400078e0200 */
[----:B------:R-:W-:Y:S02]  /*1db60*/  IMAD R0, R12, R4, R9 ;  /* 0x000000040c007224 */ /* 0x000fe400078e0209 */
[----:B------:R-:W-:-:S05]  /*1db70*/  IMAD R2, R3, 0x10000, R2 ;  /* 0x0001000003027824 */ /* 0x000fca00078e0202 */
[----:B------:R1:W-:Y:S01]  /*1db80*/  STL [R1+0x50], R2 ;  /* 0x0000500201007387 */ /* 0x0003e20000100800 */
[----:B------:R-:W-:Y:S05]  /*1db90*/  BRA `(.L_x_1302) ;  /* 0x0000044000007947 */ /* 0x000fea0003800000 */
.L_x_1301:
[----:B------:R-:W2:Y:S01]  /*1dba0*/  LDL R3, [R1+0x54] ;  /* 0x0000540001037983 */ /* 0x000ea20000100800 */
[----:B------:R-:W-:-:S04]  /*1dbb0*/  IMAD.MOV.U32 R2, RZ, RZ, 0x4 ;  /* 0x00000004ff027424 */ /* 0x000fc800078e00ff */
[----:B--2---:R-:W-:-:S05]  /*1dbc0*/  IMAD.WIDE R2, R3, R2, c[0x0][0x590] ;  /* 0x0001640003027625 */ /* 0x004fca00078e0202 */
[----:B------:R-:W2:Y:S02]  /*1dbd0*/  LDG.E R4, [R2.64] ;  /* 0x0000000602047981 */ /* 0x000ea4000c1e1900 */
[----:B--2-4-:R-:W-:-:S05]  /*1dbe0*/  IMAD R8, R4, R12, RZ ;  /* 0x0000000c04087224 */ /* 0x014fca00078e02ff */
        /* <DEDUP_REMOVED lines=27> */
[----:B------:R-:W-:Y:S02]  /*1dda0*/  IMAD R10, R4, R0, RZ ;  /* 0x00000000040a7224 */ /* 0x000fe400078e02ff */
[----:B------:R-:W-:-:S03]  /*1ddb0*/  IMAD.MOV R0, RZ, RZ, -R0 ;  /* 0x000000ffff007224 */ /* 0x000fc600078e0a00 */
[----:B------:R-:W-:Y:S01]  /*1ddc0*/  IADD3 R2, -R10, c[0x0][0x538], RZ ;  /* 0x00014e000a027a10 */ /* 0x000fe20007ffe1ff */
[----:B------:R-:W-:-:S03]  /*1ddd0*/  IMAD R7, R8, R0, R9 ;  /* 0x0000000008077224 */ /* 0x000fc600078e0209 */
[----:B------:R-:W-:Y:S01]  /*1dde0*/  IMNMX R2, R4, R2, PT ;  /* 0x0000000204027217 */ /* 0x000fe20003800200 */
[----:B------:R-:W-:-:S03]  /*1ddf0*/  IMAD.MOV.U32 R4, RZ, RZ, RZ ;  /* 0x000000ffff047224 */ /* 0x000fc600078e00ff */
[-C--:B------:R-:W-:Y:S02]  /*1de00*/  IABS R3, R2.reuse ;  /* 0x0000000200037213 */ /* 0x080fe40000000000 */
[----:B------:R-:W-:-:S03]  /*1de10*/  IABS R8, R2 ;  /* 0x0000000200087213 */ /* 0x000fc60000000000 */
[----:B------:R-:W-:-:S04]  /*1de20*/  IMAD.MOV.U32 R6, RZ, RZ, R3 ;  /* 0x000000ffff067224 */ /* 0x000fc800078e0003 */
[----:B------:R-:W1:Y:S08]  /*1de30*/  I2F.RP R3, R6 ;  /* 0x0000000600037306 */ /* 0x000e700000209400 */
[----:B-1----:R-:W1:Y:S02]  /*1de40*/  MUFU.RCP R3, R3 ;  /* 0x0000000300037308 */ /* 0x002e640000001000 */
[----:B-1----:R-:W-:-:S06]  /*1de50*/  IADD3 R3, R3, 0xffffffe, RZ ;  /* 0x0ffffffe03037810 */ /* 0x002fcc0007ffe0ff */
[----:B------:R-:W1:Y:S02]  /*1de60*/  F2I.FTZ.U32.TRUNC.NTZ R5, R3 ;  /* 0x0000000300057305 */ /* 0x000e64000021f000 */
[----:B-1----:R-:W-:-:S05]  /*1de70*/  IMAD.MOV R3, RZ, RZ, -R5 ;  /* 0x000000ffff037224 */ /* 0x002fca00078e0a05 */
[----:B------:R-:W-:Y:S02]  /*1de80*/  MOV R0, R3 ;  /* 0x0000000300007202 */ /* 0x000fe40000000f00 */
[----:B------:R-:W-:-:S03]  /*1de90*/  IABS R3, R7 ;  /* 0x0000000700037213 */ /* 0x000fc60000000000 */
[----:B------:R-:W-:-:S04]  /*1dea0*/  IMAD R0, R0, R6, RZ ;  /* 0x0000000600007224 */ /* 0x000fc800078e02ff */
        /* <DEDUP_REMOVED lines=19> */
.L_x_1302:
[----:B------:R-:W-:Y:S05]  /*1dfe0*/  BSYNC B0 ;  /* 0x0000000000007941 */ /* 0x000fea0003800000 */
.L_x_1300:
[----:B------:R-:W-:-:S04]  /*1dff0*/  LOP3.LUT R0, RZ, R0, RZ, 0x33, !PT ;  /* 0x00000000ff007212 */ /* 0x000fc800078e33ff */
[----:B------:R-:W-:-:S05]  /*1e000*/  IADD3 R0, R0, R12, RZ ;  /* 0x0000000c00007210 */ /* 0x000fca0007ffe0ff */
[----:B------:R2:W-:Y:S01]  /*1e010*/  STL [R1+0x4c], R0 ;  /* 0x00004c0001007387 */ /* 0x0005e20000100800 */
[----:B------:R-:W-:Y:S05]  /*1e020*/  BRA `(.L_x_1303) ;  /* 0x0000005000007947 */ /* 0x000fea0003800000 */
.L_x_1291:
[----:B------:R-:W-:Y:S01]  /*1e030*/  MOV R0, c[0x0][0x53c] ;  /* 0x00014f0000007a02 */ /* 0x000fe20000000f00 */
[----:B------:R2:W-:Y:S04]  /*1e040*/  STL [R1+0x48], R9 ;  /* 0x0000480901007387 */ /* 0x0005e80000100800 */
[----:B------:R2:W-:Y:S04]  /*1e050*/  STL [R1+0x4c], RZ ;  /* 0x00004cff01007387 */ /* 0x0005e80000100800 */
[----:B------:R2:W-:Y:S04]  /*1e060*/  STL [R1+0x50], RZ ;  /* 0x000050ff01007387 */ /* 0x0005e80000100800 */
[----:B------:R2:W-:Y:S02]  /*1e070*/  STL [R1+0x54], R0 ;  /* 0x0000540001007387 */ /* 0x0005e40000100800 */
.L_x_1303:
[----:B------:R-:W-:Y:S05]  /*1e080*/  BSYNC B1 ;  /* 0x0000000000017941 */ /* 0x000fea0003800000 */
.L_x_1289:
        /* <DEDUP_REMOVED lines=9> */
.L_x_1284:
[----:B--2---:R-:W2:Y:S02]  /*1e120*/  LDL R0, [R1+0x54] ;  /* 0x0000540001007983 */ /* 0x004ea40000100800 */
[----:B--2---:R-:W-:-:S13]  /*1e130*/  ISETP.GE.AND P0, PT, R0, c[0x0][0x53c], PT ;  /* 0x00014f0000007a0c */ /* 0x004fda0003f06270 */
[----:B-1----:R-:W-:Y:S01]  /*1e140*/  @P0 CALL.REL.NOINC `(.L_x_1304) ;  /* 0x0000001000000944 */ /* 0x002fe20003c00000 */
[----:B------:R-:W-:Y:S05]  /*1e150*/  BRA `(.L_x_1305) ;  /* 0xfffe364000007947 */ /* 0x000fea000383ffff */
.L_x_1304:
[----:B------:R-:W-:Y:S05]  /*1e160*/  EXIT ;  /* 0x000000000000794d */ /* 0x000fea0003800000 */
.L_x_1125:
[----:B------:R-:W-:Y:S01]  /*1e170*/  IMAD.MOV.U32 R0, RZ, RZ, R5 ;  /* 0x000000ffff007224 */ /* 0x000fe200078e0005 */
[----:B------:R-:W-:Y:S02]  /*1e180*/  MOV R2, 0x1 ;  /* 0x0000000100027802 */ /* 0x000fe40000000f00 */
[----:B------:R-:W-:Y:S02]  /*1e190*/  MOV R3, 0x1e1b0 ;  /* 0x0001e1b000037802 */ /* 0x000fe40000000f00 */
[----:B------:R-:W-:Y:S05]  /*1e1a0*/  CALL.REL.NOINC `($__internal_26_$__cuda_sm70_shflsync_up_p) ;  /* 0x0000136000007944 */ /* 0x000fea0003c00000 */
[----:B------:R-:W-:Y:S01]  /*1e1b0*/  MOV R0, R4 ;  /* 0x0000000400007202 */ /* 0x000fe20000000f00 */
[----:B------:R-:W-:Y:S05]  /*1e1c0*/  BRA `(.L_x_1306) ;  /* 0xfffe229000007947 */ /* 0x000fea000383ffff */
.L_x_1126:
[----:B------:R-:W-:Y:S01]  /*1e1d0*/  IMAD.MOV.U32 R0, RZ, RZ, R5 ;  /* 0x000000ffff007224 */ /* 0x000fe200078e0005 */
[----:B------:R-:W-:Y:S02]  /*1e1e0*/  MOV R2, 0x2 ;  /* 0x0000000200027802 */ /* 0x000fe40000000f00 */
[----:B------:R-:W-:Y:S02]  /*1e1f0*/  MOV R3, 0x1e210 ;  /* 0x0001e21000037802 */ /* 0x000fe40000000f00 */
[----:B------:R-:W-:Y:S05]  /*1e200*/  CALL.REL.NOINC `($__internal_26_$__cuda_sm70_shflsync_up_p) ;  /* 0x0000130000007944 */ /* 0x000fea0003c00000 */
[----:B------:R-:W-:Y:S01]  /*1e210*/  SEL R0, R4, RZ, P4 ;  /* 0x000000ff04007207 */ /* 0x000fe20002000000 */
[----:B------:R-:W-:Y:S01]  /*1e220*/  IMAD.MOV.U32 R2, RZ, RZ, 0x4 ;  /* 0x00000004ff027424 */ /* 0x000fe200078e00ff */
[----:B------:R-:W-:-:S03]  /*1e230*/  MOV R3, 0x1e260 ;  /* 0x0001e26000037802 */ /* 0x000fc60000000f00 */
[----:B------:R-:W-:Y:S02]  /*1e240*/  IMAD.IADD R0, R5, 0x1, R0 ;  /* 0x0000000105007824 */ /* 0x000fe400078e0200 */
        /* <DEDUP_REMOVED lines=14> */
[----:B------:R-:W-:Y:S01]  /*1e330*/  IMAD.IADD R4, R0, 0x1, R4 ;  /* 0x0000000100047824 */ /* 0x000fe200078e0204 */
[----:B------:R-:W-:-:S03]  /*1e340*/  MOV R0, 0x1f ;  /* 0x0000001f00007802 */ /* 0x000fc60000000f00 */
[----:B------:R-:W-:Y:S02]  /*1e350*/  IMAD.MOV.U32 R5, RZ, RZ, R4 ;  /* 0x000000ffff057224 */ /* 0x000fe400078e0004 */
[----:B------:R-:W-:Y:S05]  /*1e360*/  CALL.REL.NOINC `($__internal_25_$__cuda_sm70_shflsync_idx_p) ;  /* 0x0000115000007944 */ /* 0x000fea0003c00000 */
[----:B------:R-:W-:Y:S05]  /*1e370*/  BRA `(.L_x_1307) ;  /* 0xfffe21e000007947 */ /* 0x000fea000383ffff */
.L_x_1128:
[----:B------:R-:W-:Y:S02]  /*1e380*/  SEL R0, RZ, 0x1, P0 ;  /* 0x00000001ff007807 */ /* 0x000fe40000000000 */
[----:B------:R-:W-:Y:S02]  /*1e390*/  MOV R2, 0x1e3b0 ;  /* 0x0001e3b000027802 */ /* 0x000fe40000000f00 */
[----:B------:R-:W-:Y:S05]  /*1e3a0*/  CALL.REL.NOINC `($__internal_27_$__cuda_sm70_votesync_ballot) ;  /* 0x000011d000007944 */ /* 0x000fea0003c00000 */
[----:B------:R-:W-:Y:S01]  /*1e3b0*/  MOV R10, R0 ;  /* 0x00000000000a7202 */ /* 0x000fe20000000f00 */
[----:B------:R-:W-:Y:S05]  /*1e3c0*/  BRA `(.L_x_1308) ;  /* 0xfffe222000007947 */ /* 0x000fea000383ffff */
.L_x_1129:
[----:B------:R-:W-:Y:S01]  /*1e3d0*/  IMAD.MOV.U32 R5, RZ, RZ, R9 ;  /* 0x000000ffff057224 */ /* 0x000fe200078e0009 */
[----:B------:R-:W-:Y:S01]  /*1e3e0*/  MOV R3, R6 ;  /* 0x0000000600037202 */ /* 0x000fe20000000f00 */
[----:B-1----:R-:W-:Y:S01]  /*1e3f0*/  IMAD.MOV.U32 R0, RZ, RZ, 0x1f ;  /* 0x0000001fff007424 */ /* 0x002fe200078e00ff */
[----:B------:R-:W-:Y:S02]  /*1e400*/  MOV R2, 0x1e420 ;  /* 0x0001e42000027802 */ /* 0x000fe40000000f00 */
[----:B------:R-:W-:Y:S05]  /*1e410*/  CALL.REL.NOINC `($__internal_25_$__cuda_sm70_shflsync_idx_p) ;  /* 0x000010a000007944 */ /* 0x000fea0003c00000 */
[----:B------:R-:W-:Y:S01]  /*1e420*/  IMAD.MOV.U32 R12, RZ, RZ, R0 ;  /* 0x000000ffff0c7224 */ /* 0x000fe200078e0000 */
[----:B------:R-:W-:Y:S01]  /*1e430*/  MOV R5, R8 ;  /* 0x0000000800057202 */ /* 0x000fe20000000f00 */
[----:B------:R-:W-:Y:S01]  /*1e440*/  IMAD.MOV.U32 R7, RZ, RZ, RZ ;  /* 0x000000ffff077224 */ /* 0x000fe200078e00ff */
[----:B------:R-:W-:Y:S01]  /*1e450*/  MOV R3, R6 ;  /* 0x0000000600037202 */ /* 0x000fe20000000f00 */
[----:B------:R-:W-:Y:S01]  /*1e460*/  IMAD.MOV.U32 R0, RZ, RZ, 0x1f ;  /* 0x0000001fff007424 */ /* 0x000fe200078e00ff */
[----:B------:R-:W-:-:S02]  /*1e470*/  MOV R2, 0x1e490 ;  /* 0x0001e49000027802 */ /* 0x000fc40000000f00 */
[----:B------:R-:W-:Y:S05]  /*1e480*/  CALL.REL.NOINC `($__internal_25_$__cuda_sm70_shflsync_idx_p) ;  /* 0x0000103000007944 */ /* 0x000fea0003c00000 */
[----:B------:R-:W-:Y:S01]  /*1e490*/  MOV R9, R0 ;  /* 0x0000000000097202 */ /* 0x000fe20000000f00 */
[----:B------:R-:W-:Y:S05]  /*1e4a0*/  BRA `(.L_x_1309) ;  /* 0xfffe21b000007947 */ /* 0x000fea000383ffff */
.L_x_1132:
[----:B------:R-:W-:Y:S01]  /*1e4b0*/  IMAD.MOV.U32 R5, RZ, RZ, R4 ;  /* 0x000000ffff057224 */ /* 0x000fe200078e0004 */
[----:B-1----:R-:W-:-:S02]  /*1e4c0*/  MOV R0, 0x1f ;  /* 0x0000001f00007802 */ /* 0x002fc40000000f00 */
[----:B------:R-:W-:Y:S02]  /*1e4d0*/  MOV R2, 0x1e4f0 ;  /* 0x0001e4f000027802 */ /* 0x000fe40000000f00 */
[----:B--234-:R-:W-:Y:S05]  /*1e4e0*/  CALL.REL.NOINC `($__internal_25_$__cuda_sm70_shflsync_idx_p) ;  /* 0x00000fd000007944 */ /* 0x01cfea0003c00000 */
[----:B------:R-:W-:Y:S01]  /*1e4f0*/  MOV R7, R0 ;  /* 0x0000000000077202 */ /* 0x000fe20000000f00 */
[----:B------:R-:W-:Y:S05]  /*1e500*/  BRA `(.L_x_1131) ;  /* 0xfffe21b000007947 */ /* 0x000fea000383ffff */
.L_x_1243:
[----:B-1----:R1:W5:Y:S01]  /*1e510*/  LDL R2, [R1+0x20] ;  /* 0x0000200001027983 */ /* 0x0023620000100800 */
[----:B------:R-:W-:Y:S02]  /*1e520*/  MOV R5, 0x2 ;  /* 0x0000000200057802 */ /* 0x000fe40000000f00 */
[----:B------:R-:W-:Y:S02]  /*1e530*/  MOV R4, 0x1e550 ;  /* 0x0001e55000047802 */ /* 0x000fe40000000f00 */
[----:B-1---5:R-:W-:Y:S05]  /*1e540*/  CALL.REL.NOINC `($__internal_24_$__cuda_sm70_shflsync_bfly_p) ;  /* 0x00000f3000007944 */ /* 0x022fea0003c00000 */
[----:B------:R-:W-:Y:S01]  /*1e550*/  MOV R0, R2 ;  /* 0x0000000200007202 */ /* 0x000fe20000000f00 */
[----:B------:R-:W-:Y:S05]  /*1e560*/  BRA `(.L_x_1310) ;  /* 0xffffb77000007947 */ /* 0x000fea000383ffff */
.L_x_1244:
[----:B------:R-:W-:Y:S01]  /*1e570*/  IMAD.MOV.U32 R2, RZ, RZ, R0 ;  /* 0x000000ffff027224 */ /* 0x000fe200078e0000 */
[----:B------:R-:W-:Y:S02]  /*1e580*/  MOV R5, 0x1 ;  /* 0x0000000100057802 */ /* 0x000fe40000000f00 */
[----:B------:R-:W-:Y:S02]  /*1e590*/  MOV R4, 0x1e5b0 ;  /* 0x0001e5b000047802 */ /* 0x000fe40000000f00 */
[----:B------:R-:W-:Y:S05]  /*1e5a0*/  CALL.REL.NOINC `($__internal_24_$__cuda_sm70_shflsync_bfly_p) ;  /* 0x00000ed000007944 */ /* 0x000fea0003c00000 */
[----:B------:R-:W-:Y:S02]  /*1e5b0*/  FADD.FTZ R0, R0, R2 ;  /* 0x0000000200007221 */ /* 0x000fe40000010000 */
[----:B------:R1:W5:Y:S01]  /*1e5c0*/  LDL R2, [R1+0x24] ;  /* 0x0000240001027983 */ /* 0x0003620000100800 */
[----:B------:R-:W-:-:S02]  /*1e5d0*/  MOV R5, 0x2 ;  /* 0x0000000200057802 */ /* 0x000fc40000000f00 */
[----:B------:R-:W-:Y:S02]  /*1e5e0*/  MOV R4, 0x1e600 ;  /* 0x0001e60000047802 */ /* 0x000fe40000000f00 */
[----:B-1---5:R-:W-:Y:S05]  /*1e5f0*/  CALL.REL.NOINC `($__internal_24_$__cuda_sm70_shflsync_bfly_p) ;  /* 0x00000e8000007944 */ /* 0x022fea0003c00000 */
[----:B------:R-:W2:Y:S01]  /*1e600*/  LDL.LU R3, [R1+0x24] ;  /* 0x0000240001037983 */ /* 0x000ea20000300800 */
[----:B------:R-:W-:Y:S02]  /*1e610*/  MOV R5, 0x1 ;  /* 0x0000000100057802 */ /* 0x000fe40000000f00 */
[----:B------:R-:W-:Y:S01]  /*1e620*/  MOV R4, 0x1e660 ;  /* 0x0001e66000047802 */ /* 0x000fe20000000f00 */
[----:B--2---:R-:W-:-:S05]  /*1e630*/  FADD.FTZ R3, R3, R2 ;  /* 0x0000000203037221 */ /* 0x004fca0000010000 */
[----:B------:R-:W-:Y:S02]  /*1e640*/  MOV R2, R3 ;  /* 0x0000000300027202 */ /* 0x000fe40000000f00 */
[----:B------:R-:W-:Y:S05]  /*1e650*/  CALL.REL.NOINC `($__internal_24_$__cuda_sm70_shflsync_bfly_p) ;  /* 0x00000e2000007944 */ /* 0x000fea0003c00000 */
[----:B------:R-:W-:Y:S01]  /*1e660*/  MOV R4, R2 ;  /* 0x0000000200047202 */ /* 0x000fe20000000f00 */
[----:B------:R-:W-:Y:S05]  /*1e670*/  BRA `(.L_x_1311) ;  /* 0xffffb6f000007947 */ /* 0x000fea000383ffff */
.L_x_1251:
[----:B-1234-:R-:W-:Y:S01]  /*1e680*/  IMAD.MOV.U32 R5, RZ, RZ, R8 ;  /* 0x000000ffff057224 */ /* 0x01efe200078e0008 */
[----:B------:R-:W-:Y:S01]  /*1e690*/  MOV R3, RZ ;  /* 0x000000ff00037202 */ /* 0x000fe20000000f00 */
[----:B------:R-:W-:Y:S01]  /*1e6a0*/  IMAD.MOV.U32 R0, RZ, RZ, 0x181f ;  /* 0x0000181fff007424 */ /* 0x000fe200078e00ff */
[----:B------:R-:W-:Y:S02]  /*1e6b0*/  MOV R2, 0x1e6d0 ;  /* 0x0001e6d000027802 */ /* 0x000fe40000000f00 */
[----:B------:R-:W-:Y:S05]  /*1e6c0*/  CALL.REL.NOINC `($__internal_25_$__cuda_sm70_shflsync_idx_p) ;  /* 0x00000df000007944 */ /* 0x000fea0003c00000 */
[----:B------:R-:W-:Y:S01]  /*1e6d0*/  MOV R10, R0 ;  /* 0x00000000000a7202 */ /* 0x000fe20000000f00 */
[----:B------:R-:W-:Y:S05]  /*1e6e0*/  BRA `(.L_x_1312) ;  /* 0xffffccb000007947 */ /* 0x000fea000383ffff */
.L_x_1252:
[----:B------:R-:W-:Y:S01]  /*1e6f0*/  IMAD.MOV.U32 R5, RZ, RZ, R9 ;  /* 0x000000ffff057224 */ /* 0x000fe200078e0009 */
[----:B------:R-:W-:Y:S01]  /*1e700*/  MOV R3, RZ ;  /* 0x000000ff00037202 */ /* 0x000fe20000000f00 */
[----:B------:R-:W-:Y:S01]  /*1e710*/  IMAD.MOV.U32 R0, RZ, RZ, 0x181f ;  /* 0x0000181fff007424 */ /* 0x000fe200078e00ff */
[----:B------:R-:W-:Y:S02]  /*1e720*/  MOV R2, 0x1e740 ;  /* 0x0001e74000027802 */ /* 0x000fe40000000f00 */
[----:B-12---:R-:W-:Y:S05]  /*1e730*/  CALL.REL.NOINC `($__internal_25_$__cuda_sm70_shflsync_idx_p) ;  /* 0x00000d8000007944 */ /* 0x006fea0003c00000 */
[----:B------:R-:W-:Y:S05]  /*1e740*/  BRA `(.L_x_1313) ;  /* 0xffffcc7000007947 */ /* 0x000fea000383ffff */
.L_x_1255:
[----:B--2---:R-:W-:Y:S01]  /*1e750*/  IMAD.MOV.U32 R5, RZ, RZ, R8 ;  /* 0x000000ffff057224 */ /* 0x004fe200078e0008 */
[----:B------:R-:W-:Y:S01]  /*1e760*/  MOV R3, 0x1 ;  /* 0x0000000100037802 */ /* 0x000fe20000000f00 */
[----:B----4-:R-:W-:Y:S01]  /*1e770*/  IMAD.MOV.U32 R0, RZ, RZ, 0x181f ;  /* 0x0000181fff007424 */ /* 0x010fe200078e00ff */
[----:B------:R-:W-:-:S02]  /*1e780*/  MOV R2, 0x1e7a0 ;  /* 0x0001e7a000027802 */ /* 0x000fc40000000f00 */
[----:B-1-3--:R-:W-:Y:S05]  /*1e790*/  CALL.REL.NOINC `($__internal_25_$__cuda_sm70_shflsync_idx_p) ;  /* 0x00000d2000007944 */ /* 0x00afea0003c00000 */
[----:B------:R-:W-:Y:S01]  /*1e7a0*/  IMAD.MOV.U32 R10, RZ, RZ, R0 ;  /* 0x000000ffff0a7224 */ /* 0x000fe200078e0000 */
[----:B------:R-:W-:Y:S01]  /*1e7b0*/  MOV R3, 0x1 ;  /* 0x0000000100037802 */ /* 0x000fe20000000f00 */
[----:B------:R-:W-:Y:S01]  /*1e7c0*/  IMAD.MOV.U32 R5, RZ, RZ, R9 ;  /* 0x000000ffff057224 */ /* 0x000fe200078e0009 */
[----:B------:R-:W-:-:S02]  /*1e7d0*/  MOV R0, 0x181f ;  /* 0x0000181f00007802 */ /* 0x000fc40000000f00 */
[----:B------:R-:W-:Y:S02]  /*1e7e0*/  MOV R2, 0x1e800 ;  /* 0x0001e80000027802 */ /* 0x000fe40000000f00 */
[----:B------:R-:W-:Y:S05]  /*1e7f0*/  CALL.REL.NOINC `($__internal_25_$__cuda_sm70_shflsync_idx_p) ;  /* 0x00000cc000007944 */ /* 0x000fea0003c00000 */
[----:B------:R-:W-:Y:S05]  /*1e800*/  BRA `(.L_x_1314) ;  /* 0xffffcca000007947 */ /* 0x000fea000383ffff */
.L_x_1258:
[----:B-1----:R-:W-:Y:S01]  /*1e810*/  IMAD.MOV.U32 R5, RZ, RZ, R8 ;  /* 0x000000ffff057224 */ /* 0x002fe200078e0008 */
[----:B------:R-:W-:Y:S01]  /*1e820*/  MOV R3, 0x2 ;  /* 0x0000000200037802 */ /* 0x000fe20000000f00 */
[----:B----4-:R-:W-:Y:S01]  /*1e830*/  IMAD.MOV.U32 R0, RZ, RZ, 0x181f ;  /* 0x0000181fff007424 */ /* 0x010fe200078e00ff */
[----:B------:R-:W-:Y:S02]  /*1e840*/  MOV R2, 0x1e860 ;  /* 0x0001e86000027802 */ /* 0x000fe40000000f00 */
[----:B--23--:R-:W-:Y:S05]  /*1e850*/  CALL.REL.NOINC `($__internal_25_$__cuda_sm70_shflsync_idx_p) ;  /* 0x00000c6000007944 */ /* 0x00cfea0003c00000 */
[----:B------:R-:W-:Y:S01]  /*1e860*/  MOV R10, R0 ;  /* 0x00000000000a7202 */ /* 0x000fe20000000f00 */
[----:B------:R-:W-:Y:S05]  /*1e870*/  BRA `(.L_x_1315) ;  /* 0xffffcd2000007947 */ /* 0x000fea000383ffff */
.L_x_1259:
[----:B------:R-:W-:Y:S01]  /*1e880*/  IMAD.MOV.U32 R5, RZ, RZ, R9 ;  /* 0x000000ffff057224 */ /* 0x000fe200078e0009 */
[----:B------:R-:W-:Y:S01]  /*1e890*/  MOV R3, 0x2 ;  /* 0x0000000200037802 */ /* 0x000fe20000000f00 */
[----:B----4-:R-:W-:Y:S01]  /*1e8a0*/  IMAD.MOV.U32 R0, RZ, RZ, 0x181f ;  /* 0x0000181fff007424 */ /* 0x010fe200078e00ff */
[----:B------:R-:W-:Y:S02]  /*1e8b0*/  MOV R2, 0x1e8d0 ;  /* 0x0001e8d000027802 */ /* 0x000fe40000000f00 */
[----:B-123--:R-:W-:Y:S05]  /*1e8c0*/  CALL.REL.NOINC `($__internal_25_$__cuda_sm70_shflsync_idx_p) ;  /* 0x00000bf000007944 */ /* 0x00efea0003c00000 */
[----:B------:R-:W-:Y:S05]  /*1e8d0*/  BRA `(.L_x_1316) ;  /* 0xffffcce000007947 */ /* 0x000fea000383ffff */
.L_x_1262:
[----:B-1----:R-:W-:Y:S01]  /*1e8e0*/  IMAD.MOV.U32 R5, RZ, RZ, R8 ;  /* 0x000000ffff057224 */ /* 0x002fe200078e0008 */
[----:B------:R-:W-:Y:S01]  /*1e8f0*/  MOV R3, 0x3 ;  /* 0x0000000300037802 */ /* 0x000fe20000000f00 */
[----:B------:R-:W-:Y:S01]  /*1e900*/  IMAD.MOV.U32 R0, RZ, RZ, 0x181f ;  /* 0x0000181fff007424 */ /* 0x000fe200078e00ff */
[----:B------:R-:W-:-:S02]  /*1e910*/  MOV R2, 0x1e930 ;  /* 0x0001e93000027802 */ /* 0x000fc40000000f00 */
[----:B--234-:R-:W-:Y:S05]  /*1e920*/  CALL.REL.NOINC `($__internal_25_$__cuda_sm70_shflsync_idx_p) ;  /* 0x00000b9000007944 */ /* 0x01cfea0003c00000 */
[----:B------:R-:W-:Y:S01]  /*1e930*/  IMAD.MOV.U32 R4, RZ, RZ, R0 ;  /* 0x000000ffff047224 */ /* 0x000fe200078e0000 */
[----:B------:R-:W-:Y:S01]  /*1e940*/  MOV R3, 0x3 ;  /* 0x0000000300037802 */ /* 0x000fe20000000f00 */
[----:B------:R-:W-:Y:S01]  /*1e950*/  IMAD.MOV.U32 R5, RZ, RZ, R9 ;  /* 0x000000ffff057224 */ /* 0x000fe200078e0009 */
[----:B------:R-:W-:-:S02]  /*1e960*/  MOV R0, 0x181f ;  /* 0x0000181f00007802 */ /* 0x000fc40000000f00 */
[----:B------:R-:W-:Y:S02]  /*1e970*/  MOV R2, 0x1e990 ;  /* 0x0001e99000027802 */ /* 0x000fe40000000f00 */
[----:B------:R-:W-:Y:S05]  /*1e980*/  CALL.REL.NOINC `($__internal_25_$__cuda_sm70_shflsync_idx_p) ;  /* 0x00000b3000007944 */ /* 0x000fea0003c00000 */
[----:B------:R-:W-:Y:S05]  /*1e990*/  BRA `(.L_x_1317) ;  /* 0xffffcd2000007947 */ /* 0x000fea000383ffff */
.L_x_1264:
[----:B------:R-:W-:Y:S01]  /*1e9a0*/  IMAD.MOV.U32 R5, RZ, RZ, R14 ;  /* 0x000000ffff057224 */ /* 0x000fe200078e000e */
[----:B------:R-:W-:Y:S01]  /*1e9b0*/  MOV R3, RZ ;  /* 0x000000ff00037202 */ /* 0x000fe20000000f00 */
[----:B------:R-:W-:Y:S01]  /*1e9c0*/  IMAD.MOV.U32 R0, RZ, RZ, 0x1c1f ;  /* 0x00001c1fff007424 */ /* 0x000fe200078e00ff */
[----:B------:R-:W-:Y:S02]  /*1e9d0*/  MOV R2, 0x1e9f0 ;  /* 0x0001e9f000027802 */ /* 0x000fe40000000f00 */
[----:B------:R-:W-:Y:S05]  /*1e9e0*/  CALL.REL.NOINC `($__internal_25_$__cuda_sm70_shflsync_idx_p) ;  /* 0x00000ad000007944 */ /* 0x000fea0003c00000 */
[----:B------:R-:W-:Y:S01]  /*1e9f0*/  MOV R4, R0 ;  /* 0x0000000000047202 */ /* 0x000fe20000000f00 */
[----:B------:R-:W-:Y:S05]  /*1ea00*/  BRA `(.L_x_1318) ;  /* 0xffffcfa000007947 */ /* 0x000fea000383ffff */
.L_x_1265:
[----:B------:R-:W-:Y:S01]  /*1ea10*/  IMAD.MOV.U32 R5, RZ, RZ, R28 ;  /* 0x000000ffff057224 */ /* 0x000fe200078e001c */
[----:B------:R-:W-:Y:S01]  /*1ea20*/  MOV R3, RZ ;  /* 0x000000ff00037202 */ /* 0x000fe20000000f00 */
[----:B------:R-:W-:Y:S01]  /*1ea30*/  IMAD.MOV.U32 R0, RZ, RZ, 0x1c1f ;  /* 0x00001c1fff007424 */ /* 0x000fe200078e00ff */
[----:B------:R-:W-:Y:S02]  /*1ea40*/  MOV R2, 0x1ea60 ;  /* 0x0001ea6000027802 */ /* 0x000fe40000000f00 */
[----:B-12---:R-:W-:Y:S05]  /*1ea50*/  CALL.REL.NOINC `($__internal_25_$__cuda_sm70_shflsync_idx_p) ;  /* 0x00000a6000007944 */ /* 0x006fea0003c00000 */
[----:B------:R-:W-:Y:S05]  /*1ea60*/  BRA `(.L_x_1319) ;  /* 0xffffcf6000007947 */ /* 0x000fea000383ffff */
.L_x_1268:
[----:B------:R-:W-:Y:S01]  /*1ea70*/  IMAD.MOV.U32 R5, RZ, RZ, R14 ;  /* 0x000000ffff057224 */ /* 0x000fe200078e000e */
[----:B----4-:R-:W-:Y:S01]  /*1ea80*/  MOV R3, 0x1 ;  /* 0x0000000100037802 */ /* 0x010fe20000000f00 */
[----:B------:R-:W-:Y:S01]  /*1ea90*/  IMAD.MOV.U32 R0, RZ, RZ, 0x1c1f ;  /* 0x00001c1fff007424 */ /* 0x000fe200078e00ff */
[----:B------:R-:W-:-:S02]  /*1eaa0*/  MOV R2, 0x1eac0 ;  /* 0x0001eac000027802 */ /* 0x000fc40000000f00 */
[----:B-123--:R-:W-:Y:S05]  /*1eab0*/  CALL.REL.NOINC `($__internal_25_$__cuda_sm70_shflsync_idx_p) ;  /* 0x00000a0000007944 */ /* 0x00efea0003c00000 */
[----:B------:R-:W-:Y:S01]  /*1eac0*/  IMAD.MOV.U32 R4, RZ, RZ, R0 ;  /* 0x000000ffff047224 */ /* 0x000fe200078e0000 */
[----:B------:R-:W-:Y:S01]  /*1ead0*/  MOV R3, 0x1 ;  /* 0x0000000100037802 */ /* 0x000fe20000000f00 */
[----:B------:R-:W-:Y:S01]  /*1eae0*/  IMAD.MOV.U32 R5, RZ, RZ, R28 ;  /* 0x000000ffff057224 */ /* 0x000fe200078e001c */
[----:B------:R-:W-:-:S02]  /*1eaf0*/  MOV R0, 0x1c1f ;  /* 0x00001c1f00007802 */ /* 0x000fc40000000f00 */
[----:B------:R-:W-:Y:S02]  /*1eb00*/  MOV R2, 0x1eb20 ;  /* 0x0001eb2000027802 */ /* 0x000fe40000000f00 */
[----:B------:R-:W-:Y:S05]  /*1eb10*/  CALL.REL.NOINC `($__internal_25_$__cuda_sm70_shflsync_idx_p) ;  /* 0x000009a000007944 */ /* 0x000fea0003c00000 */
[----:B------:R-:W-:Y:S05]  /*1eb20*/  BRA `(.L_x_1320) ;  /* 0xffffd50000007947 */ /* 0x000fea000383ffff */
.L_x_1272:
[----:B------:R-:W-:Y:S01]  /*1eb30*/  IMAD.MOV.U32 R5, RZ, RZ, R6 ;  /* 0x000000ffff057224 */ /* 0x000fe200078e0006 */
[----:B------:R-:W-:Y:S01]  /*1eb40*/  MOV R3, RZ ;  /* 0x000000ff00037202 */ /* 0x000fe20000000f00 */
[----:B------:R-:W-:Y:S01]  /*1eb50*/  IMAD.MOV.U32 R0, RZ, RZ, 0x181f ;  /* 0x0000181fff007424 */ /* 0x000fe200078e00ff */
[----:B------:R-:W-:Y:S02]  /*1eb60*/  MOV R2, 0x1eb80 ;  /* 0x0001eb8000027802 */ /* 0x000fe40000000f00 */
[----:B------:R-:W-:Y:S05]  /*1eb70*/  CALL.REL.NOINC `($__internal_25_$__cuda_sm70_shflsync_idx_p) ;  /* 0x0000094000007944 */ /* 0x000fea0003c00000 */
[----:B------:R-:W-:Y:S01]  /*1eb80*/  MOV R11, R0 ;  /* 0x00000000000b7202 */ /* 0x000fe20000000f00 */
[----:B------:R-:W-:Y:S05]  /*1eb90*/  BRA `(.L_x_1321) ;  /* 0xffffe0b000007947 */ /* 0x000fea000383ffff */
.L_x_1273:
[----:B------:R-:W-:Y:S01]  /*1eba0*/  IMAD.MOV.U32 R5, RZ, RZ, R10 ;  /* 0x000000ffff057224 */ /* 0x000fe200078e000a */
[----:B------:R-:W-:Y:S01]  /*1ebb0*/  MOV R3, RZ ;  /* 0x000000ff00037202 */ /* 0x000fe20000000f00 */
[----:B------:R-:W-:Y:S01]  /*1ebc0*/  IMAD.MOV.U32 R0, RZ, RZ, 0x181f ;  /* 0x0000181fff007424 */ /* 0x000fe200078e00ff */
[----:B------:R-:W-:Y:S02]  /*1ebd0*/  MOV R2, 0x1ebf0 ;  /* 0x0001ebf000027802 */ /* 0x000fe40000000f00 */
[----:B-12---:R-:W-:Y:S05]  /*1ebe0*/  CALL.REL.NOINC `($__internal_25_$__cuda_sm70_shflsync_idx_p) ;  /* 0x000008d000007944 */ /* 0x006fea0003c00000 */
[----:B------:R-:W-:Y:S05]  /*1ebf0*/  BRA `(.L_x_1322) ;  /* 0xffffe07000007947 */ /* 0x000fea000383ffff */
.L_x_1276:
        /* <DEDUP_REMOVED lines=12> */
.L_x_1279:
[----:B-1----:R-:W-:Y:S01]  /*1ecc0*/  IMAD.MOV.U32 R5, RZ, RZ, R6 ;  /* 0x000000ffff057224 */ /* 0x002fe200078e0006 */
[----:B------:R-:W-:Y:S01]  /*1ecd0*/  MOV R3, 0x2 ;  /* 0x0000000200037802 */ /* 0x000fe20000000f00 */
[----:B----4-:R-:W-:Y:S01]  /*1ece0*/  IMAD.MOV.U32 R0, RZ, RZ, 0x181f ;  /* 0x0000181fff007424 */ /* 0x010fe200078e00ff */
[----:B------:R-:W-:Y:S02]  /*1ecf0*/  MOV R2, 0x1ed10 ;  /* 0x0001ed1000027802 */ /* 0x000fe40000000f00 */
[----:B--23--:R-:W-:Y:S05]  /*1ed00*/  CALL.REL.NOINC `($__internal_25_$__cuda_sm70_shflsync_idx_p) ;  /* 0x000007b000007944 */ /* 0x00cfea0003c00000 */
[----:B------:R-:W-:Y:S01]  /*1ed10*/  MOV R11, R0 ;  /* 0x00000000000b7202 */ /* 0x000fe20000000f00 */
[----:B------:R-:W-:Y:S05]  /*1ed20*/  BRA `(.L_x_1324) ;  /* 0xffffe13000007947 */ /* 0x000fea000383ffff */
.L_x_1280:
[----:B------:R-:W-:Y:S01]  /*1ed30*/  IMAD.MOV.U32 R5, RZ, RZ, R10 ;  /* 0x000000ffff057224 */ /* 0x000fe200078e000a */
[----:B------:R-:W-:Y:S01]  /*1ed40*/  MOV R3, 0x2 ;  /* 0x0000000200037802 */ /* 0x000fe20000000f00 */
[----:B----4-:R-:W-:Y:S01]  /*1ed50*/  IMAD.MOV.U32 R0, RZ, RZ, 0x181f ;  /* 0x0000181fff007424 */ /* 0x010fe200078e00ff */
[----:B------:R-:W-:Y:S02]  /*1ed60*/  MOV R2, 0x1ed80 ;  /* 0x0001ed8000027802 */ /* 0x000fe40000000f00 */
[----:B-123--:R-:W-:Y:S05]  /*1ed70*/  CALL.REL.NOINC `($__internal_25_$__cuda_sm70_shflsync_idx_p) ;  /* 0x0000074000007944 */ /* 0x00efea0003c00000 */
[----:B------:R-:W-:Y:S05]  /*1ed80*/  BRA `(.L_x_1325) ;  /* 0xffffe0f000007947 */ /* 0x000fea000383ffff */
.L_x_1283:
        /* <DEDUP_REMOVED lines=12> */
.L_x_1285:
[----:B------:R-:W-:Y:S01]  /*1ee50*/  IMAD.MOV.U32 R5, RZ, RZ, R67 ;  /* 0x000000ffff057224 */ /* 0x000fe200078e0043 */
[----:B------:R-:W-:Y:S01]  /*1ee60*/  MOV R3, RZ ;  /* 0x000000ff00037202 */ /* 0x000fe20000000f00 */
[----:B------:R-:W-:Y:S01]  /*1ee70*/  IMAD.MOV.U32 R0, RZ, RZ, 0x1f ;  /* 0x0000001fff007424 */ /* 0x000fe200078e00ff */
[----:B------:R-:W-:Y:S02]  /*1ee80*/  MOV R2, 0x1eea0 ;  /* 0x0001eea000027802 */ /* 0x000fe40000000f00 */
[----:B------:R-:W-:Y:S05]  /*1ee90*/  CALL.REL.NOINC `($__internal_25_$__cuda_sm70_shflsync_idx_p) ;  /* 0x0000062000007944 */ /* 0x000fea0003c00000 */
[----:B------:R-:W-:Y:S01]  /*1eea0*/  MOV R9, R0 ;  /* 0x0000000000097202 */ /* 0x000fe20000000f00 */
[----:B------:R-:W-:Y:S05]  /*1eeb0*/  BRA `(.L_x_1327) ;  /* 0xffffe27000007947 */ /* 0x000fea000383ffff */
.L_x_1286:
[----:B------:R-:W-:Y:S01]  /*1eec0*/  IMAD.MOV.U32 R5, RZ, RZ, R67 ;  /* 0x000000ffff057224 */ /* 0x000fe200078e0043 */
[----:B------:R-:W-:Y:S01]  /*1eed0*/  MOV R3, 0x1 ;  /* 0x0000000100037802 */ /* 0x000fe20000000f00 */
[----:B------:R-:W-:Y:S01]  /*1eee0*/  IMAD.MOV.U32 R0, RZ, RZ, 0x1f ;  /* 0x0000001fff007424 */ /* 0x000fe200078e00ff */
[----:B------:R-:W-:Y:S02]  /*1eef0*/  MOV R2, 0x1ef10 ;  /* 0x0001ef1000027802 */ /* 0x000fe40000000f00 */
[----:B-12---:R-:W-:Y:S05]  /*1ef00*/  CALL.REL.NOINC `($__internal_25_$__cuda_sm70_shflsync_idx_p) ;  /* 0x000005b000007944 */ /* 0x006fea0003c00000 */
[----:B------:R-:W-:Y:S01]  /*1ef10*/  MOV R8, R0 ;  /* 0x0000000000087202 */ /* 0x000fe20000000f00 */
[----:B------:R-:W-:Y:S05]  /*1ef20*/  BRA `(.L_x_1328) ;  /* 0xffffe22000007947 */ /* 0x000fea000383ffff */
.L_x_1287:
[----:B------:R-:W-:Y:S02]  /*1ef30*/  MOV R2, 0x1 ;  /* 0x0000000100027802 */ /* 0x000fe40000000f00 */
[----:B------:R-:W-:-:S02]  /*1ef40*/  MOV R3, 0x1ef60 ;  /* 0x0001ef6000037802 */ /* 0x000fc40000000f00 */
[----:B-1234-:R-:W-:Y:S05]  /*1ef50*/  CALL.REL.NOINC `($__internal_26_$__cuda_sm70_shflsync_up_p) ;  /* 0x000005b000007944 */ /* 0x01efea0003c00000 */
[----:B------:R-:W-:Y:S05]  /*1ef60*/  BRA `(.L_x_1329) ;  /* 0xffffe31000007947 */ /* 0x000fea000383ffff */
.L_x_1288:
[----:B------:R-:W-:Y:S02]  /*1ef70*/  MOV R2, 0x2 ;  /* 0x0000000200027802 */ /* 0x000fe40000000f00 */
[----:B------:R-:W-:-:S02]  /*1ef80*/  MOV R3, 0x1efa0 ;  /* 0x0001efa000037802 */ /* 0x000fc40000000f00 */
[----:B--2-4-:R-:W-:Y:S05]  /*1ef90*/  CALL.REL.NOINC `($__internal_26_$__cuda_sm70_shflsync_up_p) ;  /* 0x0000057000007944 */ /* 0x014fea0003c00000 */
[----:B------:R-:W-:Y:S01]  /*1efa0*/  SEL R3, R4, RZ, P1 ;  /* 0x000000ff04037207 */ /* 0x000fe20000800000 */
[----:B------:R-:W-:-:S04]  /*1efb0*/  IMAD.MOV.U32 R2, RZ, RZ, 0x4 ;  /* 0x00000004ff027424 */ /* 0x000fc800078e00ff */
[----:B------:R-:W-:Y:S01]  /*1efc0*/  IMAD.IADD R0, R0, 0x1, R3 ;  /* 0x0000000100007824 */ /* 0x000fe200078e0203 */
        /* <DEDUP_REMOVED lines=20> */
.L_x_1292:
[----:B------:R-:W-:Y:S02]  /*1f110*/  MOV R2, 0x1 ;  /* 0x0000000100027802 */ /* 0x000fe40000000f00 */
[----:B------:R-:W-:Y:S02]  /*1f120*/  MOV R3, 0x1f140 ;  /* 0x0001f14000037802 */ /* 0x000fe40000000f00 */
[----:B------:R-:W-:Y:S05]  /*1f130*/  CALL.REL.NOINC `($__internal_26_$__cuda_sm70_shflsync_up_p) ;  /* 0x000003d000007944 */ /* 0x000fea0003c00000 */
[----:B------:R-:W-:Y:S01]  /*1f140*/  MOV R2, R4 ;  /* 0x0000000400027202 */ /* 0x000fe20000000f00 */
[----:B------:R-:W-:Y:S05]  /*1f150*/  BRA `(.L_x_1331) ;  /* 0xffffe38000007947 */ /* 0x000fea000383ffff */
.L_x_1293:
        /* <DEDUP_REMOVED lines=26> */
.L_x_1295:
[----:B------:R-:W-:Y:S02]  /*1f300*/  SEL R0, RZ, 0x1, P0 ;  /* 0x00000001ff007807 */ /* 0x000fe40000000000 */
[----:B------:R-:W-:Y:S02]  /*1f310*/  MOV R2, 0x1f330 ;  /* 0x0001f33000027802 */ /* 0x000fe40000000f00 */
[----:B-1----:R-:W-:Y:S05]  /*1f320*/  CALL.REL.NOINC `($__internal_27_$__cuda_sm70_votesync_ballot) ;  /* 0x0000025000007944 */ /* 0x002fea0003c00000 */
[----:B------:R-:W-:Y:S01]  /*1f330*/  MOV R10, R0 ;  /* 0x00000000000a7202 */ /* 0x000fe20000000f00 */
[----:B------:R-:W-:Y:S05]  /*1f340*/  BRA `(.L_x_1333) ;  /* 0xffffe32000007947 */ /* 0x000fea000383ffff */
.L_x_1296:
[----:B------:R-:W-:Y:S01]  /*1f350*/  IMAD.MOV.U32 R5, RZ, RZ, R6 ;  /* 0x000000ffff057224 */ /* 0x000fe200078e0006 */
[----:B------:R-:W-:Y:S01]  /*1f360*/  MOV R3, R8 ;  /* 0x0000000800037202 */ /* 0x000fe20000000f00 */
[----:B--2---:R-:W-:Y:S01]  /*1f370*/  IMAD.MOV.U32 R0, RZ, RZ, 0x1f ;  /* 0x0000001fff007424 */ /* 0x004fe200078e00ff */
[----:B------:R-:W-:Y:S02]  /*1f380*/  MOV R2, 0x1f3a0 ;  /* 0x0001f3a000027802 */ /* 0x000fe40000000f00 */
[----:B-1----:R-:W-:Y:S05]  /*1f390*/  CALL.REL.NOINC `($__internal_25_$__cuda_sm70_shflsync_idx_p) ;  /* 0x0000012000007944 */ /* 0x002fea0003c00000 */
[----:B------:R-:W-:Y:S01]  /*1f3a0*/  IMAD.MOV.U32 R12, RZ, RZ, R0 ;  /* 0x000000ffff0c7224 */ /* 0x000fe200078e0000 */
[----:B------:R-:W-:Y:S01]  /*1f3b0*/  MOV R3, R8 ;  /* 0x0000000800037202 */ /* 0x000fe20000000f00 */
[----:B------:R-:W-:Y:S01]  /*1f3c0*/  IMAD.MOV.U32 R5, RZ, RZ, R7 ;  /* 0x000000ffff057224 */ /* 0x000fe200078e0007 */
[----:B------:R-:W-:Y:S02]  /*1f3d0*/  MOV R0, 0x1f ;  /* 0x0000001f00007802 */ /* 0x000fe40000000f00 */
[----:B------:R-:W-:-:S02]  /*1f3e0*/  MOV R2, 0x1f400 ;  /* 0x0001f40000027802 */ /* 0x000fc40000000f00 */
[----:B------:R-:W-:Y:S05]  /*1f3f0*/  CALL.REL.NOINC `($__internal_25_$__cuda_sm70_shflsync_idx_p) ;  /* 0x000000c000007944 */ /* 0x000fea0003c00000 */
[----:B------:R-:W-:Y:S01]  /*1f400*/  MOV R7, R0 ;  /* 0x0000000000077202 */ /* 0x000fe20000000f00 */
[----:B------:R-:W-:Y:S05]  /*1f410*/  BRA `(.L_x_1334) ;  /* 0xffffe2c000007947 */ /* 0x000fea000383ffff */
.L_x_1299:
[----:B------:R-:W-:Y:S01]  /*1f420*/  IMAD.MOV.U32 R5, RZ, RZ, R4 ;  /* 0x000000ffff057224 */ /* 0x000fe200078e0004 */
[----:B--2---:R-:W-:-:S02]  /*1f430*/  MOV R0, 0x1f ;  /* 0x0000001f00007802 */ /* 0x004fc40000000f00 */
[----:B------:R-:W-:Y:S02]  /*1f440*/  MOV R2, 0x1f460 ;  /* 0x0001f46000027802 */ /* 0x000fe40000000f00 */
[----:B-1-34-:R-:W-:Y:S05]  /*1f450*/  CALL.REL.NOINC `($__internal_25_$__cuda_sm70_shflsync_idx_p) ;  /* 0x0000006000007944 */ /* 0x01afea0003c00000 */
[----:B------:R-:W-:Y:S01]  /*1f460*/  MOV R13, R0 ;  /* 0x00000000000d7202 */ /* 0x000fe20000000f00 */
[----:B------:R-:W-:Y:S05]  /*1f470*/  BRA `(.L_x_1298) ;  /* 0xffffe2c000007947 */ /* 0x000fea000383ffff */
        .weak           $__internal_24_$__cuda_sm70_shflsync_bfly_p
        .type           $__internal_24_$__cuda_sm70_shflsync_bfly_p,@function
        .size           $__internal_24_$__cuda_sm70_shflsync_bfly_p,($__internal_25_$__cuda_sm70_shflsync_idx_p - $__internal_24_$__cuda_sm70_shflsync_bfly_p)
$__internal_24_$__cuda_sm70_shflsync_bfly_p:
[----:B------:R-:W-:Y:S04]  /*1f480*/  WARPSYNC R6 ;  /* 0x0000000600007348 */ /* 0x000fe80003800000 */
[----:B------:R1:W2:Y:S02]  /*1f490*/  SHFL.BFLY PT, R2, R2, R5, R7 ;  /* 0x0c00000502027389 */ /* 0x0002a400000e0007 */
[----:B-1----:R-:W-:-:S04]  /*1f4a0*/  MOV R5, 0x0 ;  /* 0x0000000000057802 */ /* 0x002fc80000000f00 */
[----:B--2---:R-:W-:Y:S05]  /*1f4b0*/  RET.REL.NODEC R4 `(_ZN7cutlass13device_kernelIN5flash19enable_sm80_to_sm89INS1_16FlashAttnFwdSm80INS1_25CollectiveMainloopFwdSm80ILi8ELi1ELb1EN4cute5tupleIJNS5_1CILi128EEENS7_ILi112EEES8_EEELi128ENS_10bfloat16_tEfNS_4arch4Sm80ELb1ELb0ELb0ELb1ELb0ELb1ELb1ELb1EEENS1_21CollectiveEpilogueFwdINS6_IJS8_S8_S9_EEENS6_IJNS7_ILi1EEESH_SH_EEESB_SD_Li256ELb1ELb1ELb1ELb0EEENS1_36VarlenDynamicPersistentTileSchedulerILi128ELi112ELi256ELi256ELb1ELb1ELb0ELb1ELb1ELb1EEEEEEEEEvNT_6ParamsE) ;  /* 0xfffe0b4004007950 */ /* 0x004fea0003c3ffff */
        .weak           $__internal_25_$__cuda_sm70_shflsync_idx_p
        .type           $__internal_25_$__cuda_sm70_shflsync_idx_p,@function
        .size           $__internal_25_$__cuda_sm70_shflsync_idx_p,($__internal_26_$__cuda_sm70_shflsync_up_p - $__internal_25_$__cuda_sm70_shflsync_idx_p)
$__internal_25_$__cuda_sm70_shflsync_idx_p:
[----:B------:R-:W-:-:S04]  /*1f4c0*/  MOV R102, 0xffffffff ;  /* 0xffffffff00667802 */ /* 0x000fc80000000f00 */
[----:B------:R-:W-:Y:S04]  /*1f4d0*/  WARPSYNC R102 ;  /* 0x0000006600007348 */ /* 0x000fe80003800000 */
[----:B------:R1:W2:Y:S02]  /*1f4e0*/  SHFL.IDX PT, R0, R5, R3, R0 ;  /* 0x0000000305007389 */ /* 0x0002a400000e0000 */
[----:B-1----:R-:W-:-:S04]  /*1f4f0*/  MOV R3, 0x0 ;  /* 0x0000000000037802 */ /* 0x002fc80000000f00 */
[----:B--2---:R-:W-:Y:S05]  /*1f500*/  RET.REL.NODEC R2 `(_ZN7cutlass13device_kernelIN5flash19enable_sm80_to_sm89INS1_16FlashAttnFwdSm80INS1_25CollectiveMainloopFwdSm80ILi8ELi1ELb1EN4cute5tupleIJNS5_1CILi128EEENS7_ILi112EEES8_EEELi128ENS_10bfloat16_tEfNS_4arch4Sm80ELb1ELb0ELb0ELb1ELb0ELb1ELb1ELb1EEENS1_21CollectiveEpilogueFwdINS6_IJS8_S8_S9_EEENS6_IJNS7_ILi1EEESH_SH_EEESB_SD_Li256ELb1ELb1ELb1ELb0EEENS1_36VarlenDynamicPersistentTileSchedulerILi128ELi112ELi256ELi256ELb1ELb1ELb0ELb1ELb1ELb1EEEEEEEEEvNT_6ParamsE) ;  /* 0xfffe0af002007950 */ /* 0x004fea0003c3ffff */
        .weak           $__internal_26_$__cuda_sm70_shflsync_up_p
        .type           $__internal_26_$__cuda_sm70_shflsync_up_p,@function
        .size           $__internal_26_$__cuda_sm70_shflsync_up_p,($__internal_27_$__cuda_sm70_votesync_ballot - $__internal_26_$__cuda_sm70_shflsync_up_p)
$__internal_26_$__cuda_sm70_shflsync_up_p:
[----:B------:R-:W-:Y:S02]  /*1f510*/  IMAD.MOV.U32 R4, RZ, RZ, RZ ;  /* 0x000000ffff047224 */ /* 0x000fe400078e00ff */
[----:B------:R-:W-:-:S04]  /*1f520*/  IMAD.MOV.U32 R10, RZ, RZ, -0x1 ;  /* 0xffffffffff0a7424 */ /* 0x000fc800078e00ff */
[----:B------:R-:W-:Y:S04]  /*1f530*/  WARPSYNC R10 ;  /* 0x0000000a00007348 */ /* 0x000fe80003800000 */
[----:B------:R1:W2:Y:S02]  /*1f540*/  SHFL.UP PT, R4, R0, R2, R4 ;  /* 0x0400000200047389 */ /* 0x0002a400000e0004 */
[----:B-1----:R-:W-:Y:S02]  /*1f550*/  MOV R2, R3 ;  /* 0x0000000300027202 */ /* 0x002fe40000000f00 */
[----:B------:R-:W-:-:S04]  /*1f560*/  MOV R3, 0x0 ;  /* 0x0000000000037802 */ /* 0x000fc80000000f00 */
[----:B--2---:R-:W-:Y:S05]  /*1f570*/  RET.REL.NODEC R2 `(_ZN7cutlass13device_kernelIN5flash19enable_sm80_to_sm89INS1_16FlashAttnFwdSm80INS1_25CollectiveMainloopFwdSm80ILi8ELi1ELb1EN4cute5tupleIJNS5_1CILi128EEENS7_ILi112EEES8_EEELi128ENS_10bfloat16_tEfNS_4arch4Sm80ELb1ELb0ELb0ELb1ELb0ELb1ELb1ELb1EEENS1_21CollectiveEpilogueFwdINS6_IJS8_S8_S9_EEENS6_IJNS7_ILi1EEESH_SH_EEESB_SD_Li256ELb1ELb1ELb1ELb0EEENS1_36VarlenDynamicPersistentTileSchedulerILi128ELi112ELi256ELi256ELb1ELb1ELb0ELb1ELb1ELb1EEEEEEEEEvNT_6ParamsE) ;  /* 0xfffe0a8002007950 */ /* 0x004fea0003c3ffff */
        .weak           $__internal_27_$__cuda_sm70_votesync_ballot
        .type           $__internal_27_$__cuda_sm70_votesync_ballot,@function
        .size           $__internal_27_$__cuda_sm70_votesync_ballot,(.L_x_1371 - $__internal_27_$__cuda_sm70_votesync_ballot)
$__internal_27_$__cuda_sm70_votesync_ballot:
[----:B------:R-:W-:Y:S01]  /*1f580*/  ISETP.NE.U32.AND P0, PT, R0, 0x1, PT ;  /* 0x000000010000780c */ /* 0x000fe20003f05070 */
[----:B------:R-:W-:-:S04]  /*1f590*/  IMAD.MOV.U32 R3, RZ, RZ, -0x1 ;  /* 0xffffffffff037424 */ /* 0x000fc800078e00ff */
[----:B------:R-:W-:Y:S08]  /*1f5a0*/  WARPSYNC R3 ;  /* 0x0000000300007348 */ /* 0x000ff00003800000 */
[----:B------:R-:W-:-:S04]  /*1f5b0*/  VOTE.ANY R0, PT, !P0 ;  /* 0x0000000000007806 */ /* 0x000fc800040e0100 */
[----:B------:R-:W-:Y:S01]  /*1f5c0*/  LOP3.LUT R0, R0, R3, RZ, 0xc0, !PT ;  /* 0x0000000300007212 */ /* 0x000fe200078ec0ff */
[----:B------:R-:W-:-:S04]  /*1f5d0*/  IMAD.MOV.U32 R3, RZ, RZ, 0x0 ;  /* 0x00000000ff037424 */ /* 0x000fc800078e00ff */
[----:B------:R-:W-:Y:S05]  /*1f5e0*/  RET.REL.NODEC R2 `(_ZN7cutlass13device_kernelIN5flash19enable_sm80_to_sm89INS1_16FlashAttnFwdSm80INS1_25CollectiveMainloopFwdSm80ILi8ELi1ELb1EN4cute5tupleIJNS5_1CILi128EEENS7_ILi112EEES8_EEELi128ENS_10bfloat16_tEfNS_4arch4Sm80ELb1ELb0ELb0ELb1ELb0ELb1ELb1ELb1EEENS1_21CollectiveEpilogueFwdINS6_IJS8_S8_S9_EEENS6_IJNS7_ILi1EEESH_SH_EEESB_SD_Li256ELb1ELb1ELb1ELb0EEENS1_36VarlenDynamicPersistentTileSchedulerILi128ELi112ELi256ELi256ELb1ELb1ELb0ELb1ELb1ELb1EEEEEEEEEvNT_6ParamsE) ;  /* 0xfffe0a1002007950 */ /* 0x000fea0003c3ffff */
.L_x_1335:
        /* <DEDUP_REMOVED lines=9> */
.L_x_1371:


//--------------------- .nv.shared._ZN7cutlass13device_kernelIN5flash19enable_sm80_to_sm89INS1_16FlashAttnFwdSm80INS1_25CollectiveMainloopFwdSm80ILi8ELi1ELb1EN4cute5tupleIJNS5_1CILi128EEES8_S8_EEELi128ENS_10bfloat16_tEfNS_4arch4Sm80ELb0ELb0ELb0ELb0ELb0ELb0ELb1ELb1EEENS1_21CollectiveEpilogueFwdIS9_NS6_IJNS7_ILi1EEESF_SF_EEESA_SC_Li256ELb0ELb1ELb1ELb0EEENS1_19SingleTileSchedulerILb0ELb1ELb1ELi128EEEEEEEEEvNT_6ParamsE --------------------------
	.section	.nv.shared._ZN7cutlass13device_kernelIN5flash19enable_sm80_to_sm89INS1_16FlashAttnFwdSm80INS1_25CollectiveMainloopFwdSm80ILi8ELi1ELb1EN4cute5tupleIJNS5_1CILi128EEES8_S8_EEELi128ENS_10bfloat16_tEfNS_4arch4Sm80ELb0ELb0ELb0ELb0ELb0ELb0ELb1ELb1EEENS1_21CollectiveEpilogueFwdIS9_NS6_IJNS7_ILi1EEESF_SF_EEESA_SC_Li256ELb0ELb1ELb1ELb0EEENS1_19SingleTileSchedulerILb0ELb1ELb1ELi128EEEEEEEEEvNT_6ParamsE,"aw",@nobits
	.sectionflags	@""
	.align	16


//--------------------- .nv.global                --------------------------
	.section	.nv.global,"aw",@nobits
.nv.global:
	.type		_ZN72_INTERNAL_0c2d3feb_36_flash_fwd_hdim128_bf16_split_sm80_cu_3fbc093a_31834cute1_E,@object
	.size		_ZN72_INTERNAL_0c2d3feb_36_flash_fwd_hdim128_bf16_split_sm80_cu_3fbc093a_31834cute1_E,(_ZN72_INTERNAL_0c2d3feb_36_flash_fwd_hdim128_bf16_split_sm80_cu_3fbc093a_31834cuda3std3__45__cpo6cbeginE - _ZN72_INTERNAL_0c2d3feb_36_flash_fwd_hdim128_bf16_split_sm80_cu_3fbc093a_31834cute1_E)
_ZN72_INTERNAL_0c2d3feb_36_flash_fwd_hdim128_bf16_split_sm80_cu_3fbc093a_31834cute1_E:
	.zero		1
	.type		_ZN72_INTERNAL_0c2d3feb_36_flash_fwd_hdim128_bf16_split_sm80_cu_3fbc093a_31834cuda3std3__45__cpo6cbeginE,@object
	.size		_ZN72_INTERNAL_0c2d3feb_36_flash_fwd_hdim128_bf16_split_sm80_cu_3fbc093a_31834cuda3std3__45__cpo6cbeginE,(_ZN72_INTERNAL_0c2d3feb_36_flash_fwd_hdim128_bf16_split_sm80_cu_3fbc093a_31834cuda3std3__48in_placeE - _ZN72_INTERNAL_0c2d3feb_36_flash_fwd_hdim128_bf16_split_sm80_cu_3fbc093a_31834cuda3std3__45__cpo6cbeginE)
_ZN72_INTERNAL_0c2d3feb_36_flash_fwd_hdim128_bf16_split_sm80_cu_3fbc093a_31834cuda3std3__45__cpo6cbeginE:
	.zero		1
	.type		_ZN72_INTERNAL_0c2d3feb_36_flash_fwd_hdim128_bf16_split_sm80_cu_3fbc093a_31834cuda3std3__48in_placeE,@object
	.size		_ZN72_INTERNAL_0c2d3feb_36_flash_fwd_hdim128_bf16_split_sm80_cu_3fbc093a_31834cuda3std3__48in_placeE,(_ZN72_INTERNAL_0c2d3feb_36_flash_fwd_hdim128_bf16_split_sm80_cu_3fbc093a_31834cuda3std6ranges3__45__cpo9iter_moveE - _ZN72_INTERNAL_0c2d3feb_36_flash_fwd_hdim128_bf16_split_sm80_cu_3fbc093a_31834cuda3std3__48in_placeE)
_ZN72_INTERNAL_0c2d3feb_36_flash_fwd_hdim128_bf16_split_sm80_cu_3fbc093a_31834cuda3std3__48in_placeE:
	.zero		1
	.type		_ZN72_INTERNAL_0c2d3feb_36_flash_fwd_hdim128_bf16_split_sm80_cu_3fbc093a_31834cuda3std6ranges3__45__cpo9iter_moveE,@object
	.size		_ZN72_INTERNAL_0c2d3feb_36_flash_fwd_hdim128_bf16_split_sm80_cu_3fbc093a_31834cuda3std6ranges3__45__cpo9iter_moveE,(_ZN72_INTERNAL_0c2d3feb_36_flash_fwd_hdim128_bf16_split_sm80_cu_3fbc093a_31834cuda3std3__45__cpo5beginE - _ZN72_INTERNAL_0c2d3feb_36_flash_fwd_hdim128_bf16_split_sm80_cu_3fbc093a_31834cuda3std6ranges3__45__cpo9iter_moveE)
_ZN72_INTERNAL_0c2d3feb_36_flash_fwd_hdim128_bf16_split_sm80_cu_3fbc093a_31834cuda3std6ranges3__45__cpo9iter_moveE:
	.zero		1
	.type		_ZN72_INTERNAL_0c2d3feb_36_flash_fwd_hdim128_bf16_split_sm80_cu_3fbc093a_31834cuda3std3__45__cpo5beginE,@object
	.size		_ZN72_INTERNAL_0c2d3feb_36_flash_fwd_hdim128_bf16_split_sm80_cu_3fbc093a_31834cuda3std3__45__cpo5beginE,(_ZN72_INTERNAL_0c2d3feb_36_flash_fwd_hdim128_bf16_split_sm80_cu_3fbc093a_31834cuda3std3__474_GLOBAL__N__0c2d3feb_36_flash_fwd_hdim128_bf16_split_sm80_cu_3fbc093a_31836ignoreE - _ZN72_INTERNAL_0c2d3feb_36_flash_fwd_hdim128_bf16_split_sm80_cu_3fbc093a_31834cuda3std3__45__cpo5beginE)
_ZN72_INTERNAL_0c2d3feb_36_flash_fwd_hdim128_bf16_split_sm80_cu_3fbc093a_31834cuda3std3__45__cpo5beginE:
	.zero		1
	.type		_ZN72_INTERNAL_0c2d3feb_36_flash_fwd_hdim128_bf16_split_sm80_cu_3fbc093a_31834cuda3std3__474_GLOBAL__N__0c2d3feb_36_flash_fwd_hdim128_bf16_split_sm80_cu_3fbc093a_31836ignoreE,@object
	.size		_ZN72_INTERNAL_0c2d3feb_36_flash_fwd_hdim128_bf16_split_sm80_cu_3fbc093a_31834cuda3std3__474_GLOBAL__N__0c2d3feb_36_flash_fwd_hdim128_bf16_split_sm80_cu_3fbc093a_31836ignoreE,(_ZN72_INTERNAL_0c2d3feb_36_flash_fwd_hdim128_bf16_split_sm80_cu_3fbc093a_31834cute7productE - _ZN72_INTERNAL_0c2d3feb_36_flash_fwd_hdim128_bf16_split_sm80_cu_3fbc093a_31834cuda3std3__474_GLOBAL__N__0c2d3feb_36_flash_fwd_hdim128_bf16_split_sm80_cu_3fbc093a_31836ignoreE)
_ZN72_INTERNAL_0c2d3feb_36_flash_fwd_hdim128_bf16_split_sm80_cu_3fbc093a_31834cuda3std3__474_GLOBAL__N__0c2d3feb_36_flash_fwd_hdim128_bf16_split_sm80_cu_3fbc093a_31836ignoreE:
	.zero		1
	.type		_ZN72_INTERNAL_0c2d3feb_36_flash_fwd_hdim128_bf16_split_sm80_cu_3fbc093a_31834cute7productE,@object
	.size		_ZN72_INTERNAL_0c2d3feb_36_flash_fwd_hdim128_bf16_split_sm80_cu_3fbc093a_31834cute7productE,(_ZN72_INTERNAL_0c2d3feb_36_flash_fwd_hdim128_bf16_split_sm80_cu_3fbc093a_31834cuda3std3__45__cpo3endE - _ZN72_INTERNAL_0c2d3feb_36_flash_fwd_hdim128_bf16_split_sm80_cu_3fbc093a_31834cute7productE)
_ZN72_INTERNAL_0c2d3feb_36_flash_fwd_hdim128_bf16_split_sm80_cu_3fbc093a_31834cute7productE:
	.zero		1
	.type		_ZN72_INTERNAL_0c2d3feb_36_flash_fwd_hdim128_bf16_split_sm80_cu_3fbc093a_31834cuda3std3__45__cpo3endE,@object
	.size		_ZN72_INTERNAL_0c2d3feb_36_flash_fwd_hdim128_bf16_split_sm80_cu_3fbc093a_31834cuda3std3__45__cpo3endE,(_ZN72_INTERNAL_0c2d3feb_36_flash_fwd_hdim128_bf16_split_sm80_cu_3fbc093a_31834cuda3std3__419piecewise_constructE - _ZN72_INTERNAL_0c2d3feb_36_flash_fwd_hdim128_bf16_split_sm80_cu_3fbc093a_31834cuda3std3__45__cpo3endE)
_ZN72_INTERNAL_0c2d3feb_36_flash_fwd_hdim128_bf16_split_sm80_cu_3fbc093a_31834cuda3std3__45__cpo3endE:
	.zero		1
	.type		_ZN72_INTERNAL_0c2d3feb_36_flash_fwd_hdim128_bf16_split_sm80_cu_3fbc093a_31834cuda3std3__419piecewise_constructE,@object
	.size		_ZN72_INTERNAL_0c2d3feb_36_flash_fwd_hdim128_bf16_split_sm80_cu_3fbc093a_31834cuda3std3__419piecewise_constructE,(_ZN72_INTERNAL_0c2d3feb_36_flash_fwd_hdim128_bf16_split_sm80_cu_3fbc093a_31834cuda3std3__45__cpo4cendE - _ZN72_INTERNAL_0c2d3feb_36_flash_fwd_hdim128_bf16_split_sm80_cu_3fbc093a_31834cuda3std3__419piecewise_constructE)
_ZN72_INTERNAL_0c2d3feb_36_flash_fwd_hdim128_bf16_split_sm80_cu_3fbc093a_31834cuda3std3__419piecewise_constructE:
	.zero		1
	.type		_ZN72_INTERNAL_0c2d3feb_36_flash_fwd_hdim128_bf16_split_sm80_cu_3fbc093a_31834cuda3std3__45__cpo4cendE,@object
	.size		_ZN72_INTERNAL_0c2d3feb_36_flash_fwd_hdim128_bf16_split_sm80_cu_3fbc093a_31834cuda3std3__45__cpo4cendE,(_ZN72_INTERNAL_0c2d3feb_36_flash_fwd_hdim128_bf16_split_sm80_cu_3fbc093a_31834cuda3std6ranges3__45__cpo4swapE - _ZN72_INTERNAL_0c2d3feb_36_flash_fwd_hdim128_bf16_split_sm80_cu_3fbc093a_31834cuda3std3__45__cpo4cendE)
_ZN72_INTERNAL_0c2d3feb_36_flash_fwd_hdim128_bf16_split_sm80_cu_3fbc093a_31834cuda3std3__45__cpo4cendE:
	.zero		1
	.type		_ZN72_INTERNAL_0c2d3feb_36_flash_fwd_hdim128_bf16_split_sm80_cu_3fbc093a_31834cuda3std6ranges3__45__cpo4swapE,@object
	.size		_ZN72_INTERNAL_0c2d3feb_36_flash_fwd_hdim128_bf16_split_sm80_cu_3fbc093a_31834cuda3std6ranges3__45__cpo4swapE,(.L_7 - _ZN72_INTERNAL_0c2d3feb_36_flash_fwd_hdim128_bf16_split_sm80_cu_3fbc093a_31834cuda3std6ranges3__45__cpo4swapE)
_ZN72_INTERNAL_0c2d3feb_36_flash_fwd_hdim128_bf16_split_sm80_cu_3fbc093a_31834cuda3std6ranges3__45__cpo4swapE:
	.zero		1
.L_7:


//--------------------- .nv.shared._ZN7cutlass13device_kernelIN5flash19enable_sm80_to_sm89INS1_16FlashAttnFwdSm80INS1_25CollectiveMainloopFwdSm80ILi8ELi1ELb1EN4cute5tupleIJNS5_1CILi128EEENS7_ILi96EEES8_EEELi128ENS_10bfloat16_tEfNS_4arch4Sm80ELb0ELb1ELb0ELb0ELb0ELb0ELb1ELb1EEENS1_21CollectiveEpilogueFwdINS6_IJS8_S8_S9_EEENS6_IJNS7_ILi1EEESH_SH_EEESB_SD_Li256ELb0ELb1ELb1ELb0EEENS1_19SingleTileSchedulerILb0ELb1ELb1ELi128EEEEEEEEEvNT_6ParamsE --------------------------
	.section	.nv.shared._ZN7cutlass13device_kernelIN5flash19enable_sm80_to_sm89INS1_16FlashAttnFwdSm80INS1_25CollectiveMainloopFwdSm80ILi8ELi1ELb1EN4cute5tupleIJNS5_1CILi128EEENS7_ILi96EEES8_EEELi128ENS_10bfloat16_tEfNS_4arch4Sm80ELb0ELb1ELb0ELb0ELb0ELb0ELb1ELb1EEENS1_21CollectiveEpilogueFwdINS6_IJS8_S8_S9_EEENS6_IJNS7_ILi1EEESH_SH_EEESB_SD_Li256ELb0ELb1ELb1ELb0EEENS1_19SingleTileSchedulerILb0ELb1ELb1ELi128EEEEEEEEEvNT_6ParamsE,"aw",@nobits
	.sectionflags	@""
	.align	16


//--------------------- .nv.shared._ZN7cutlass13device_kernelIN5flash19enable_sm80_to_sm89INS1_16FlashAttnFwdSm80INS1_25CollectiveMainloopFwdSm80ILi8ELi1ELb1EN4cute5tupleIJNS5_1CILi128EEES8_S8_EEELi128ENS_10bfloat16_tEfNS_4arch4Sm80ELb1ELb0ELb0ELb0ELb0ELb0ELb1ELb1EEENS1_21CollectiveEpilogueFwdIS9_NS6_IJNS7_ILi1EEESF_SF_EEESA_SC_Li256ELb0ELb1ELb1ELb0EEENS1_30DynamicPersistentTileSchedulerILi256ELi256ELb1ELb1ELb0EEEEEEEEEvNT_6ParamsE --------------------------
	.section	.nv.shared._ZN7cutlass13device_kernelIN5flash19enable_sm80_to_sm89INS1_16FlashAttnFwdSm80INS1_25CollectiveMainloopFwdSm80ILi8ELi1ELb1EN4cute5tupleIJNS5_1CILi128EEES8_S8_EEELi128ENS_10bfloat16_tEfNS_4arch4Sm80ELb1ELb0ELb0ELb0ELb0ELb0ELb1ELb1EEENS1_21CollectiveEpilogueFwdIS9_NS6_IJNS7_ILi1EEESF_SF_EEESA_SC_Li256ELb0ELb1ELb1ELb0EEENS1_30DynamicPersistentTileSchedulerILi256ELi256ELb1ELb1ELb0EEEEEEEEEvNT_6ParamsE,"aw",@nobits
	.sectionflags	@""
	.align	16


//--------------------- .nv.shared._ZN7cutlass13device_kernelIN5flash19enable_sm80_to_sm89INS1_16FlashAttnFwdSm80INS1_25CollectiveMainloopFwdSm80ILi4ELi1ELb0EN4cute5tupleIJNS5_1CILi128EEENS7_ILi64EEES8_EEELi128ENS_10bfloat16_tEfNS_4arch4Sm80ELb0ELb0ELb0ELb0ELb0ELb0ELb1ELb1EEENS1_21CollectiveEpilogueFwdINS6_IJS8_S8_S9_EEENS6_IJNS7_ILi1EEESH_SH_EEESB_SD_Li128ELb0ELb1ELb1ELb0EEENS1_19SingleTileSchedulerILb0ELb1ELb1ELi128EEEEEEEEEvNT_6ParamsE --------------------------
	.section	.nv.shared._ZN7cutlass13device_kernelIN5flash19enable_sm80_to_sm89INS1_16FlashAttnFwdSm80INS1_25CollectiveMainloopFwdSm80ILi4ELi1ELb0EN4cute5tupleIJNS5_1CILi128EEENS7_ILi64EEES8_EEELi128ENS_10bfloat16_tEfNS_4arch4Sm80ELb0ELb0ELb0ELb0ELb0ELb0ELb1ELb1EEENS1_21CollectiveEpilogueFwdINS6_IJS8_S8_S9_EEENS6_IJNS7_ILi1EEESH_SH_EEESB_SD_Li128ELb0ELb1ELb1ELb0EEENS1_19SingleTileSchedulerILb0ELb1ELb1ELi128EEEEEEEEEvNT_6ParamsE,"aw",@nobits
	.sectionflags	@""
	.align	16


//--------------------- .nv.shared._ZN7cutlass13device_kernelIN5flash19enable_sm80_to_sm89INS1_16FlashAttnFwdSm80INS1_25CollectiveMainloopFwdSm80ILi8ELi1ELb1EN4cute5tupleIJNS5_1CILi128EEENS7_ILi112EEES8_EEELi128ENS_10bfloat16_tEfNS_4arch4Sm80ELb0ELb0ELb0ELb1ELb0ELb0ELb1ELb1EEENS1_21CollectiveEpilogueFwdINS6_IJS8_S8_S9_EEENS6_IJNS7_ILi1EEESH_SH_EEESB_SD_Li256ELb1ELb1ELb1ELb0EEENS1_36VarlenDynamicPersistentTileSchedulerILi128ELi112ELi256ELi256ELb1ELb1ELb0ELb0ELb1ELb1EEEEEEEEEvNT_6ParamsE --------------------------
	.section	.nv.shared._ZN7cutlass13device_kernelIN5flash19enable_sm80_to_sm89INS1_16FlashAttnFwdSm80INS1_25CollectiveMainloopFwdSm80ILi8ELi1ELb1EN4cute5tupleIJNS5_1CILi128EEENS7_ILi112EEES8_EEELi128ENS_10bfloat16_tEfNS_4arch4Sm80ELb0ELb0ELb0ELb1ELb0ELb0ELb1ELb1EEENS1_21CollectiveEpilogueFwdINS6_IJS8_S8_S9_EEENS6_IJNS7_ILi1EEESH_SH_EEESB_SD_Li256ELb1ELb1ELb1ELb0EEENS1_36VarlenDynamicPersistentTileSchedulerILi128ELi112ELi256ELi256ELb1ELb1ELb0ELb0ELb1ELb1EEEEEEEEEvNT_6ParamsE,"aw",@nobits
	.sectionflags	@""
	.align	16


//--------------------- .nv.shared._ZN7cutlass13device_kernelIN5flash19enable_sm80_to_sm89INS1_16FlashAttnFwdSm80INS1_25CollectiveMainloopFwdSm80ILi8ELi1ELb1EN4cute5tupleIJNS5_1CILi128EEENS7_ILi112EEES8_EEELi128ENS_10bfloat16_tEfNS_4arch4Sm80ELb0ELb0ELb0ELb1ELb0ELb1ELb1ELb1EEENS1_21CollectiveEpilogueFwdINS6_IJS8_S8_S9_EEENS6_IJNS7_ILi1EEESH_SH_EEESB_SD_Li256ELb1ELb1ELb1ELb0EEENS1_36VarlenDynamicPersistentTileSchedulerILi128ELi112ELi256ELi256ELb1ELb1ELb0ELb0ELb1ELb1EEEEEEEEEvNT_6ParamsE --------------------------
	.section	.nv.shared._ZN7cutlass13device_kernelIN5flash19enable_sm80_to_sm89INS1_16FlashAttnFwdSm80INS1_25CollectiveMainloopFwdSm80ILi8ELi1ELb1EN4cute5tupleIJNS5_1CILi128EEENS7_ILi112EEES8_EEELi128ENS_10bfloat16_tEfNS_4arch4Sm80ELb0ELb0ELb0ELb1ELb0ELb1ELb1ELb1EEENS1_21CollectiveEpilogueFwdINS6_IJS8_S8_S9_EEENS6_IJNS7_ILi1EEESH_SH_EEESB_SD_Li256ELb1ELb1ELb1ELb0EEENS1_36VarlenDynamicPersistentTileSchedulerILi128ELi112ELi256ELi256ELb1ELb1ELb0ELb0ELb1ELb1EEEEEEEEEvNT_6ParamsE,"aw",@nobits
	.sectionflags	@""
	.align	16


//--------------------- .nv.shared._ZN7cutlass13device_kernelIN5flash19enable_sm80_to_sm89INS1_16FlashAttnFwdSm80INS1_25CollectiveMainloopFwdSm80ILi4ELi1ELb0EN4cute5tupleIJNS5_1CILi128EEENS7_ILi48EEES8_EEELi128ENS_10bfloat16_tEfNS_4arch4Sm80ELb0ELb1ELb0ELb0ELb0ELb0ELb1ELb1EEENS1_21CollectiveEpilogueFwdINS6_IJS8_S8_S9_EEENS6_IJNS7_ILi1EEESH_SH_EEESB_SD_Li128ELb0ELb1ELb1ELb0EEENS1_19SingleTileSchedulerILb0ELb1ELb1ELi128EEEEEEEEEvNT_6ParamsE --------------------------
	.section	.nv.shared._ZN7cutlass13device_kernelIN5flash19enable_sm80_to_sm89INS1_16FlashAttnFwdSm80INS1_25CollectiveMainloopFwdSm80ILi4ELi1ELb0EN4cute5tupleIJNS5_1CILi128EEENS7_ILi48EEES8_EEELi128ENS_10bfloat16_tEfNS_4arch4Sm80ELb0ELb1ELb0ELb0ELb0ELb0ELb1ELb1EEENS1_21CollectiveEpilogueFwdINS6_IJS8_S8_S9_EEENS6_IJNS7_ILi1EEESH_SH_EEESB_SD_Li128ELb0ELb1ELb1ELb0EEENS1_19SingleTileSchedulerILb0ELb1ELb1ELi128EEEEEEEEEvNT_6ParamsE,"aw",@nobits
	.sectionflags	@""
	.align	16


//--------------------- .nv.shared._ZN7cutlass13device_kernelIN5flash19enable_sm80_to_sm89INS1_16FlashAttnFwdSm80INS1_25CollectiveMainloopFwdSm80ILi8ELi1ELb1EN4cute5tupleIJNS5_1CILi128EEENS7_ILi96EEES8_EEELi128ENS_10bfloat16_tEfNS_4arch4Sm80ELb0ELb1ELb0ELb1ELb0ELb0ELb1ELb1EEENS1_21CollectiveEpilogueFwdINS6_IJS8_S8_S9_EEENS6_IJNS7_ILi1EEESH_SH_EEESB_SD_Li256ELb1ELb1ELb1ELb0EEENS1_36VarlenDynamicPersistentTileSchedulerILi128ELi96ELi256ELi256ELb1ELb1ELb0ELb1ELb0ELb1EEEEEEEEEvNT_6ParamsE --------------------------
	.section	.nv.shared._ZN7cutlass13device_kernelIN5flash19enable_sm80_to_sm89INS1_16FlashAttnFwdSm80INS1_25CollectiveMainloopFwdSm80ILi8ELi1ELb1EN4cute5tupleIJNS5_1CILi128EEENS7_ILi96EEES8_EEELi128ENS_10bfloat16_tEfNS_4arch4Sm80ELb0ELb1ELb0ELb1ELb0ELb0ELb1ELb1EEENS1_21CollectiveEpilogueFwdINS6_IJS8_S8_S9_EEENS6_IJNS7_ILi1EEESH_SH_EEESB_SD_Li256ELb1ELb1ELb1ELb0EEENS1_36VarlenDynamicPersistentTileSchedulerILi128ELi96ELi256ELi256ELb1ELb1ELb0ELb1ELb0ELb1EEEEEEEEEvNT_6ParamsE,"aw",@nobits
	.sectionflags	@""
	.align	16


//--------------------- .nv.shared._ZN7cutlass13device_kernelIN5flash19enable_sm80_to_sm89INS1_16FlashAttnFwdSm80INS1_25CollectiveMainloopFwdSm80ILi8ELi1ELb1EN4cute5tupleIJNS5_1CILi128EEENS7_ILi96EEES8_EEELi128ENS_10bfloat16_tEfNS_4arch4Sm80ELb0ELb1ELb0ELb1ELb0ELb1ELb1ELb1EEENS1_21CollectiveEpilogueFwdINS6_IJS8_S8_S9_EEENS6_IJNS7_ILi1EEESH_SH_EEESB_SD_Li256ELb1ELb1ELb1ELb0EEENS1_36VarlenDynamicPersistentTileSchedulerILi128ELi96ELi256ELi256ELb1ELb1ELb0ELb1ELb0ELb1EEEEEEEEEvNT_6ParamsE --------------------------
	.section	.nv.shared._ZN7cutlass13device_kernelIN5flash19enable_sm80_to_sm89INS1_16FlashAttnFwdSm80INS1_25CollectiveMainloopFwdSm80ILi8ELi1ELb1EN4cute5tupleIJNS5_1CILi128EEENS7_ILi96EEES8_EEELi128ENS_10bfloat16_tEfNS_4arch4Sm80ELb0ELb1ELb0ELb1ELb0ELb1ELb1ELb1EEENS1_21CollectiveEpilogueFwdINS6_IJS8_S8_S9_EEENS6_IJNS7_ILi1EEESH_SH_EEESB_SD_Li256ELb1ELb1ELb1ELb0EEENS1_36VarlenDynamicPersistentTileSchedulerILi128ELi96ELi256ELi256ELb1ELb1ELb0ELb1ELb0ELb1EEEEEEEEEvNT_6ParamsE,"aw",@nobits
	.sectionflags	@""
	.align	16


//--------------------- .nv.shared._ZN7cutlass13device_kernelIN5flash19enable_sm80_to_sm89INS1_16FlashAttnFwdSm80INS1_25CollectiveMainloopFwdSm80ILi4ELi1ELb0EN4cute5tupleIJNS5_1CILi128EEENS7_ILi64EEES8_EEELi128ENS_10bfloat16_tEfNS_4arch4Sm80ELb1ELb0ELb0ELb0ELb0ELb0ELb1ELb1EEENS1_21CollectiveEpilogueFwdINS6_IJS8_S8_S9_EEENS6_IJNS7_ILi1EEESH_SH_EEESB_SD_Li128ELb0ELb1ELb1ELb0EEENS1_30DynamicPersistentTileSchedulerILi128ELi128ELb1ELb1ELb0EEEEEEEEEvNT_6ParamsE --------------------------
	.section	.nv.shared._ZN7cutlass13device_kernelIN5flash19enable_sm80_to_sm89INS1_16FlashAttnFwdSm80INS1_25CollectiveMainloopFwdSm80ILi4ELi1ELb0EN4cute5tupleIJNS5_1CILi128EEENS7_ILi64EEES8_EEELi128ENS_10bfloat16_tEfNS_4arch4Sm80ELb1ELb0ELb0ELb0ELb0ELb0ELb1ELb1EEENS1_21CollectiveEpilogueFwdINS6_IJS8_S8_S9_EEENS6_IJNS7_ILi1EEESH_SH_EEESB_SD_Li128ELb0ELb1ELb1ELb0EEENS1_30DynamicPersistentTileSchedulerILi128ELi128ELb1ELb1ELb0EEEEEEEEEvNT_6ParamsE,"aw",@nobits
	.sectionflags	@""
	.align	16


//--------------------- .nv.shared._ZN7cutlass13device_kernelIN5flash19enable_sm80_to_sm89INS1_16FlashAttnFwdSm80INS1_25CollectiveMainloopFwdSm80ILi8ELi1ELb1EN4cute5tupleIJNS5_1CILi128EEENS7_ILi112EEES8_EEELi128ENS_10bfloat16_tEfNS_4arch4Sm80ELb1ELb0ELb0ELb1ELb0ELb0ELb1ELb1EEENS1_21CollectiveEpilogueFwdINS6_IJS8_S8_S9_EEENS6_IJNS7_ILi1EEESH_SH_EEESB_SD_Li256ELb1ELb1ELb1ELb0EEENS1_36VarlenDynamicPersistentTileSchedulerILi128ELi112ELi256ELi256ELb1ELb1ELb0ELb1ELb1ELb1EEEEEEEEEvNT_6ParamsE --------------------------
	.section	.nv.shared._ZN7cutlass13device_kernelIN5flash19enable_sm80_to_sm89INS1_16FlashAttnFwdSm80INS1_25CollectiveMainloopFwdSm80ILi8ELi1ELb1EN4cute5tupleIJNS5_1CILi128EEENS7_ILi112EEES8_EEELi128ENS_10bfloat16_tEfNS_4arch4Sm80ELb1ELb0ELb0ELb1ELb0ELb0ELb1ELb1EEENS1_21CollectiveEpilogueFwdINS6_IJS8_S8_S9_EEENS6_IJNS7_ILi1EEESH_SH_EEESB_SD_Li256ELb1ELb1ELb1ELb0EEENS1_36VarlenDynamicPersistentTileSchedulerILi128ELi112ELi256ELi256ELb1ELb1ELb0ELb1ELb1ELb1EEEEEEEEEvNT_6ParamsE,"aw",@nobits
	.sectionflags	@""
	.align	16


//--------------------- .nv.shared._ZN7cutlass13device_kernelIN5flash19enable_sm80_to_sm89INS1_16FlashAttnFwdSm80INS1_25CollectiveMainloopFwdSm80ILi8ELi1ELb1EN4cute5tupleIJNS5_1CILi128EEENS7_ILi112EEES8_EEELi128ENS_10bfloat16_tEfNS_4arch4Sm80ELb1ELb0ELb0ELb1ELb0ELb1ELb1ELb1EEENS1_21CollectiveEpilogueFwdINS6_IJS8_S8_S9_EEENS6_IJNS7_ILi1EEESH_SH_EEESB_SD_Li256ELb1ELb1ELb1ELb0EEENS1_36VarlenDynamicPersistentTileSchedulerILi128ELi112ELi256ELi256ELb1ELb1ELb0ELb1ELb1ELb1EEEEEEEEEvNT_6ParamsE --------------------------
	.section	.nv.shared._ZN7cutlass13device_kernelIN5flash19enable_sm80_to_sm89INS1_16FlashAttnFwdSm80INS1_25CollectiveMainloopFwdSm80ILi8ELi1ELb1EN4cute5tupleIJNS5_1CILi128EEENS7_ILi112EEES8_EEELi128ENS_10bfloat16_tEfNS_4arch4Sm80ELb1ELb0ELb0ELb1ELb0ELb1ELb1ELb1EEENS1_21CollectiveEpilogueFwdINS6_IJS8_S8_S9_EEENS6_IJNS7_ILi1EEESH_SH_EEESB_SD_Li256ELb1ELb1ELb1ELb0EEENS1_36VarlenDynamicPersistentTileSchedulerILi128ELi112ELi256ELi256ELb1ELb1ELb0ELb1ELb1ELb1EEEEEEEEEvNT_6ParamsE,"aw",@nobits
	.sectionflags	@""
	.align	16
